//
// Generated by NVIDIA NVVM Compiler
//
// Compiler Build ID: CL-36424714
// Cuda compilation tools, release 13.0, V13.0.88
// Based on NVVM 20.0.0
//

.version 9.0
.target sm_100
.address_size 64

.extern .func  (.param .b32 func_retval0) vprintf
(
	.param .b64 vprintf_param_0,
	.param .b64 vprintf_param_1
)
;
.func  (.param .b64 func_retval0) __internal_accurate_pow
(
	.param .b64 __internal_accurate_pow_param_0,
	.param .b64 __internal_accurate_pow_param_1
)
;
.global .align 1 .b8 $str$3[36] = {97, 32, 116, 111, 111, 32, 108, 97, 114, 103, 101, 44, 32, 73, 84, 77, 65, 88, 32, 116, 111, 111, 32, 115, 109, 97, 108, 108, 32, 105, 110, 32, 103, 99, 102};
.global .align 1 .b8 $str$4[30] = {120, 32, 108, 101, 115, 115, 32, 116, 104, 97, 110, 32, 48, 32, 105, 110, 32, 114, 111, 117, 116, 105, 110, 101, 32, 103, 115, 101, 114};
.global .align 1 .b8 $str$5[45] = {97, 32, 116, 111, 111, 32, 108, 97, 114, 103, 101, 44, 32, 73, 84, 77, 65, 88, 32, 116, 111, 111, 32, 115, 109, 97, 108, 108, 32, 105, 110, 32, 114, 111, 117, 116, 105, 110, 101, 32, 103, 115, 101, 114};
.global .align 1 .b8 $str$6[35] = {73, 110, 118, 97, 108, 105, 100, 32, 97, 114, 103, 117, 109, 101, 110, 116, 115, 32, 105, 110, 32, 114, 111, 117, 116, 105, 110, 101, 32, 103, 97, 109, 109, 112};
.global .align 1 .b8 $str$7[35] = {73, 110, 118, 97, 108, 105, 100, 32, 97, 114, 103, 117, 109, 101, 110, 116, 115, 32, 105, 110, 32, 114, 111, 117, 116, 105, 110, 101, 32, 103, 97, 109, 109, 113};
.global .align 1 .b8 $str$8[39] = {72, 32, 61, 32, 37, 108, 101, 44, 32, 66, 32, 61, 32, 37, 108, 101, 44, 32, 110, 101, 32, 61, 32, 37, 108, 101, 44, 32, 116, 101, 32, 61, 32, 37, 108, 101, 32, 10};
.global .align 1 .b8 $str$10[26] = {79, 110, 101, 32, 111, 102, 32, 116, 104, 101, 32, 114, 111, 111, 116, 115, 32, 105, 115, 58, 32, 37, 108, 102, 10};
.global .align 1 .b8 $str$11[27] = {111, 32, 118, 97, 108, 111, 114, 32, 100, 111, 32, 116, 104, 101, 116, 97, 101, 32, 61, 58, 37, 46, 49, 49, 101, 10};
.global .align 1 .b8 $str$12[36] = {79, 32, 118, 97, 108, 111, 114, 32, 100, 111, 32, 98, 114, 101, 109, 109, 115, 116, 114, 97, 104, 108, 117, 110, 103, 32, 101, 101, 32, 61, 58, 37, 108, 101, 10};
.global .align 1 .b8 $str$13[36] = {79, 32, 118, 97, 108, 111, 114, 32, 100, 111, 32, 98, 114, 101, 109, 109, 115, 116, 114, 97, 104, 108, 117, 110, 103, 32, 101, 105, 32, 61, 58, 37, 108, 101, 10};
.global .align 1 .b8 $str$14[39] = {79, 32, 118, 97, 108, 111, 114, 32, 100, 111, 32, 98, 114, 101, 109, 109, 115, 116, 114, 97, 104, 108, 117, 110, 103, 32, 116, 111, 116, 97, 108, 32, 61, 58, 37, 108, 101, 10};
.global .align 1 .b8 $str$15[31] = {111, 32, 118, 97, 108, 111, 114, 32, 100, 97, 32, 102, 114, 101, 113, 32, 99, 114, 105, 116, 32, 61, 58, 32, 37, 46, 49, 49, 101, 10};
.global .align 1 .b8 $str$16[25] = {111, 32, 118, 97, 108, 111, 114, 32, 100, 111, 32, 114, 115, 121, 110, 99, 32, 61, 58, 32, 37, 108, 101, 10};
.global .align 1 .b8 $str$17[43] = {111, 32, 118, 97, 108, 111, 114, 32, 100, 111, 32, 99, 111, 109, 112, 116, 111, 110, 105, 122, 97, 116, 105, 111, 110, 32, 102, 97, 99, 116, 111, 114, 32, 61, 58, 32, 37, 46, 49, 49, 101, 10};
.global .align 1 .b8 $str$18[46] = {111, 32, 118, 97, 108, 111, 114, 32, 100, 111, 32, 99, 111, 111, 108, 105, 110, 103, 32, 116, 111, 116, 97, 108, 32, 110, 111, 32, 100, 105, 115, 99, 111, 32, 102, 105, 110, 111, 32, 61, 58, 37, 108, 101, 10};
.global .align 1 .b8 $str$19[27] = {79, 32, 118, 97, 108, 111, 114, 32, 100, 111, 32, 116, 97, 117, 95, 115, 99, 97, 116, 32, 61, 58, 37, 108, 101, 10};
.global .align 1 .b8 $str$20[26] = {79, 32, 118, 97, 108, 111, 114, 32, 100, 111, 32, 116, 97, 117, 95, 97, 98, 115, 32, 61, 58, 37, 108, 101, 10};
.global .align 1 .b8 $str$21[28] = {79, 32, 118, 97, 108, 111, 114, 32, 100, 111, 32, 116, 97, 117, 95, 116, 111, 116, 97, 108, 32, 61, 58, 37, 108, 101, 10};
.global .align 1 .b8 $str$22[32] = {111, 32, 118, 97, 108, 111, 114, 32, 100, 111, 32, 99, 111, 111, 108, 105, 110, 103, 32, 116, 111, 116, 97, 108, 32, 61, 58, 37, 108, 101, 10};
.global .align 1 .b8 $str$23[37] = {111, 32, 118, 97, 108, 111, 114, 32, 100, 111, 32, 99, 111, 111, 108, 105, 110, 103, 32, 116, 111, 116, 97, 108, 32, 101, 109, 32, 108, 111, 103, 58, 37, 108, 101, 10};

.func  (.param .b64 func_retval0) _Z7trans_fddddd(
	.param .b64 _Z7trans_fddddd_param_0,
	.param .b64 _Z7trans_fddddd_param_1,
	.param .b64 _Z7trans_fddddd_param_2,
	.param .b64 _Z7trans_fddddd_param_3,
	.param .b64 _Z7trans_fddddd_param_4
)
{
	.reg .pred 	%p<151>;
	.reg .b32 	%r<321>;
	.reg .b32 	%f<13>;
	.reg .b64 	%fd<537>;

	ld.param.f64 	%fd132, [_Z7trans_fddddd_param_0];
	ld.param.f64 	%fd133, [_Z7trans_fddddd_param_1];
	ld.param.f64 	%fd134, [_Z7trans_fddddd_param_2];
	ld.param.f64 	%fd136, [_Z7trans_fddddd_param_3];
	ld.param.f64 	%fd135, [_Z7trans_fddddd_param_4];
	mul.f64 	%fd137, %fd136, 0d3CA3E5B36F48C4D0;
	mov.f64 	%fd138, 0d421BEB9BF3A00000;
	{
	.reg .b32 %temp; 
	mov.b64 	{%temp, %r63}, %fd138;
	}
	mov.f64 	%fd139, 0d4000000000000000;
	{
	.reg .b32 %temp; 
	mov.b64 	{%temp, %r64}, %fd139;
	}
	and.b32  	%r66, %r64, 2146435072;
	setp.eq.s32 	%p1, %r66, 1062207488;
	{ // callseq 0, 0
	.param .b64 param0;
	st.param.f64 	[param0], 0d421BEB9BF3A00000;
	.param .b64 param1;
	st.param.f64 	[param1], 0d4000000000000000;
	.param .b64 retval0;
	call.uni (retval0), 
	__internal_accurate_pow, 
	(
	param0, 
	param1
	);
	ld.param.f64 	%fd140, [retval0];
	} // callseq 0
	setp.lt.s32 	%p2, %r63, 0;
	neg.f64 	%fd142, %fd140;
	selp.f64 	%fd143, %fd142, %fd140, %p1;
	selp.f64 	%fd144, %fd143, %fd140, %p2;
	mul.f64 	%fd145, %fd144, 0d3A520B016873BBD3;
	div.rn.f64 	%fd1, %fd137, %fd145;
	setp.geu.f64 	%p3, %fd1, 0d3FE0000000000000;
	@%p3 bra 	$L__BB0_41;
	mov.f64 	%fd433, 0d4024000000000000;
	{
	.reg .b32 %temp; 
	mov.b64 	{%temp, %r226}, %fd433;
	}
	mov.f64 	%fd434, 0dC024000000000000;
	{
	.reg .b32 %temp; 
	mov.b64 	{%temp, %r227}, %fd434;
	}
	and.b32  	%r229, %r227, 2146435072;
	setp.eq.s32 	%p87, %r229, 1074790400;
	{ // callseq 7, 0
	.param .b64 param0;
	st.param.f64 	[param0], 0d4024000000000000;
	.param .b64 param1;
	st.param.f64 	[param1], 0dC024000000000000;
	.param .b64 retval0;
	call.uni (retval0), 
	__internal_accurate_pow, 
	(
	param0, 
	param1
	);
	ld.param.f64 	%fd435, [retval0];
	} // callseq 7
	setp.lt.s32 	%p88, %r226, 0;
	neg.f64 	%fd437, %fd435;
	selp.f64 	%fd438, %fd437, %fd435, %p87;
	selp.f64 	%fd439, %fd438, %fd435, %p88;
	mul.f64 	%fd440, %fd439, 0d4003EB851EB851EC;
	mul.f64 	%fd441, %fd440, 0d4028000000000000;
	mul.f64 	%fd442, %fd441, 0d400921FB54442D18;
	mul.f64 	%fd443, %fd134, %fd442;
	mul.f64 	%fd444, %fd132, %fd443;
	div.rn.f64 	%fd2, %fd444, %fd135;
	{
	.reg .b32 %temp; 
	mov.b64 	{%temp, %r1}, %fd1;
	}
	mov.f64 	%fd445, 0d4014000000000000;
	{
	.reg .b32 %temp; 
	mov.b64 	{%temp, %r230}, %fd445;
	}
	and.b32  	%r3, %r230, 2146435072;
	setp.eq.s32 	%p89, %r3, 1074790400;
	abs.f64 	%fd3, %fd1;
	{ // callseq 8, 0
	.param .b64 param0;
	st.param.f64 	[param0], %fd3;
	.param .b64 param1;
	st.param.f64 	[param1], 0d4014000000000000;
	.param .b64 retval0;
	call.uni (retval0), 
	__internal_accurate_pow, 
	(
	param0, 
	param1
	);
	ld.param.f64 	%fd446, [retval0];
	} // callseq 8
	setp.lt.s32 	%p90, %r1, 0;
	neg.f64 	%fd448, %fd446;
	selp.f64 	%fd449, %fd448, %fd446, %p89;
	selp.f64 	%fd502, %fd449, %fd446, %p90;
	setp.neu.f64 	%p91, %fd1, 0d0000000000000000;
	@%p91 bra 	$L__BB0_3;
	setp.eq.s32 	%p92, %r3, 1074790400;
	selp.b32 	%r231, %r1, 0, %p92;
	setp.lt.s32 	%p93, %r230, 0;
	or.b32  	%r232, %r231, 2146435072;
	selp.b32 	%r233, %r232, %r231, %p93;
	mov.b32 	%r234, 0;
	mov.b64 	%fd502, {%r234, %r233};
$L__BB0_3:
	add.f64 	%fd450, %fd1, 0d4014000000000000;
	{
	.reg .b32 %temp; 
	mov.b64 	{%temp, %r235}, %fd450;
	}
	and.b32  	%r236, %r235, 2146435072;
	setp.ne.s32 	%p94, %r236, 2146435072;
	setp.neu.f64 	%p95, %fd3, 0d7FF0000000000000;
	or.pred  	%p96, %p95, %p94;
	@%p96 bra 	$L__BB0_5;
	setp.lt.s32 	%p97, %r1, 0;
	setp.eq.s32 	%p98, %r3, 1074790400;
	setp.lt.s32 	%p99, %r230, 0;
	selp.b32 	%r238, 0, 2146435072, %p99;
	and.b32  	%r239, %r230, 2147483647;
	setp.ne.s32 	%p100, %r239, 1071644672;
	or.b32  	%r240, %r238, -2147483648;
	selp.b32 	%r241, %r240, %r238, %p100;
	selp.b32 	%r242, %r241, %r238, %p98;
	selp.b32 	%r243, %r242, %r238, %p97;
	mov.b32 	%r244, 0;
	mov.b64 	%fd502, {%r244, %r243};
$L__BB0_5:
	setp.eq.f64 	%p101, %fd1, 0d3FF0000000000000;
	add.f64 	%fd451, %fd502, %fd502;
	selp.f64 	%fd452, 0d4000000000000000, %fd451, %p101;
	div.rn.f64 	%fd9, %fd2, %fd452;
	{
	.reg .b32 %temp; 
	mov.b64 	{%temp, %r4}, %fd133;
	}
	mov.f64 	%fd453, 0d3FD5555555555555;
	{
	.reg .b32 %temp; 
	mov.b64 	{%temp, %r5}, %fd453;
	}
	and.b32  	%r6, %r5, 2146435072;
	abs.f64 	%fd10, %fd133;
	setp.neu.f64 	%p102, %fd133, 0d0000000000000000;
	@%p102 bra 	$L__BB0_7;
	setp.eq.s32 	%p104, %r6, 1127219200;
	selp.b32 	%r245, %r4, 0, %p104;
	setp.lt.s32 	%p105, %r5, 0;
	or.b32  	%r246, %r245, 2146435072;
	selp.b32 	%r247, %r246, %r245, %p105;
	mov.b32 	%r248, 0;
	mov.b64 	%fd504, {%r248, %r247};
	bra.uni 	$L__BB0_8;
$L__BB0_7:
	setp.lt.s32 	%p103, %r4, 0;
	{ // callseq 9, 0
	.param .b64 param0;
	st.param.f64 	[param0], %fd10;
	.param .b64 param1;
	st.param.f64 	[param1], 0d3FD5555555555555;
	.param .b64 retval0;
	call.uni (retval0), 
	__internal_accurate_pow, 
	(
	param0, 
	param1
	);
	ld.param.f64 	%fd454, [retval0];
	} // callseq 9
	selp.f64 	%fd504, 0dFFF8000000000000, %fd454, %p103;
$L__BB0_8:
	add.f64 	%fd456, %fd133, 0d3FD5555555555555;
	{
	.reg .b32 %temp; 
	mov.b64 	{%temp, %r249}, %fd456;
	}
	and.b32  	%r250, %r249, 2146435072;
	setp.ne.s32 	%p106, %r250, 2146435072;
	@%p106 bra 	$L__BB0_13;
	setp.num.f64 	%p107, %fd133, %fd133;
	@%p107 bra 	$L__BB0_11;
	mov.f64 	%fd457, 0d3FD5555555555555;
	add.rn.f64 	%fd504, %fd133, %fd457;
	bra.uni 	$L__BB0_13;
$L__BB0_11:
	setp.neu.f64 	%p108, %fd10, 0d7FF0000000000000;
	@%p108 bra 	$L__BB0_13;
	setp.lt.s32 	%p109, %r4, 0;
	setp.eq.s32 	%p110, %r6, 1127219200;
	setp.lt.s32 	%p111, %r5, 0;
	selp.b32 	%r252, 0, 2146435072, %p111;
	and.b32  	%r253, %r5, 2147483647;
	setp.ne.s32 	%p112, %r253, 1071644672;
	or.b32  	%r254, %r252, -2147483648;
	selp.b32 	%r255, %r254, %r252, %p112;
	selp.b32 	%r256, %r255, %r252, %p110;
	selp.b32 	%r257, %r256, %r252, %p109;
	mov.b32 	%r258, 0;
	mov.b64 	%fd504, {%r258, %r257};
$L__BB0_13:
	setp.eq.f64 	%p113, %fd133, 0d3FF0000000000000;
	mul.f64 	%fd458, %fd504, 0d3FFE3D07C84B5DCC;
	selp.f64 	%fd17, 0d3FFE3D07C84B5DCC, %fd458, %p113;
	fma.rn.f64 	%fd459, %fd17, 0d3FF71547652B82FE, 0d4338000000000000;
	{
	.reg .b32 %temp; 
	mov.b64 	{%r7, %temp}, %fd459;
	}
	mov.f64 	%fd460, 0dC338000000000000;
	add.rn.f64 	%fd461, %fd459, %fd460;
	fma.rn.f64 	%fd462, %fd461, 0dBFE62E42FEFA39EF, %fd17;
	fma.rn.f64 	%fd463, %fd461, 0dBC7ABC9E3B39803F, %fd462;
	fma.rn.f64 	%fd464, %fd463, 0d3E5ADE1569CE2BDF, 0d3E928AF3FCA213EA;
	fma.rn.f64 	%fd465, %fd464, %fd463, 0d3EC71DEE62401315;
	fma.rn.f64 	%fd466, %fd465, %fd463, 0d3EFA01997C89EB71;
	fma.rn.f64 	%fd467, %fd466, %fd463, 0d3F2A01A014761F65;
	fma.rn.f64 	%fd468, %fd467, %fd463, 0d3F56C16C1852B7AF;
	fma.rn.f64 	%fd469, %fd468, %fd463, 0d3F81111111122322;
	fma.rn.f64 	%fd470, %fd469, %fd463, 0d3FA55555555502A1;
	fma.rn.f64 	%fd471, %fd470, %fd463, 0d3FC5555555555511;
	fma.rn.f64 	%fd472, %fd471, %fd463, 0d3FE000000000000B;
	fma.rn.f64 	%fd473, %fd472, %fd463, 0d3FF0000000000000;
	fma.rn.f64 	%fd474, %fd473, %fd463, 0d3FF0000000000000;
	{
	.reg .b32 %temp; 
	mov.b64 	{%r8, %temp}, %fd474;
	}
	{
	.reg .b32 %temp; 
	mov.b64 	{%temp, %r9}, %fd474;
	}
	shl.b32 	%r259, %r7, 20;
	add.s32 	%r260, %r259, %r9;
	mov.b64 	%fd505, {%r8, %r260};
	{
	.reg .b32 %temp; 
	mov.b64 	{%temp, %r261}, %fd17;
	}
	mov.b32 	%f12, %r261;
	abs.f32 	%f1, %f12;
	setp.lt.f32 	%p114, %f1, 0f4086232B;
	@%p114 bra 	$L__BB0_16;
	setp.lt.f64 	%p115, %fd17, 0d0000000000000000;
	add.f64 	%fd475, %fd17, 0d7FF0000000000000;
	selp.f64 	%fd505, 0d0000000000000000, %fd475, %p115;
	setp.geu.f32 	%p116, %f1, 0f40874800;
	@%p116 bra 	$L__BB0_16;
	shr.u32 	%r262, %r7, 31;
	add.s32 	%r263, %r7, %r262;
	shr.s32 	%r264, %r263, 1;
	shl.b32 	%r265, %r264, 20;
	add.s32 	%r266, %r9, %r265;
	mov.b64 	%fd476, {%r8, %r266};
	sub.s32 	%r267, %r7, %r264;
	shl.b32 	%r268, %r267, 20;
	add.s32 	%r269, %r268, 1072693248;
	mov.b32 	%r270, 0;
	mov.b64 	%fd477, {%r270, %r269};
	mul.f64 	%fd505, %fd477, %fd476;
$L__BB0_16:
	setp.neu.f64 	%p117, %fd133, 0d0000000000000000;
	mov.f64 	%fd478, 0d3FF2AAAAAAAAAAAB;
	{
	.reg .b32 %temp; 
	mov.b64 	{%temp, %r10}, %fd478;
	}
	and.b32  	%r11, %r10, 2146435072;
	@%p117 bra 	$L__BB0_18;
	setp.eq.s32 	%p119, %r11, 1127219200;
	selp.b32 	%r271, %r4, 0, %p119;
	setp.lt.s32 	%p120, %r10, 0;
	or.b32  	%r272, %r271, 2146435072;
	selp.b32 	%r273, %r272, %r271, %p120;
	mov.b32 	%r274, 0;
	mov.b64 	%fd507, {%r274, %r273};
	bra.uni 	$L__BB0_19;
$L__BB0_18:
	setp.lt.s32 	%p118, %r4, 0;
	{ // callseq 10, 0
	.param .b64 param0;
	st.param.f64 	[param0], %fd10;
	.param .b64 param1;
	st.param.f64 	[param1], 0d3FF2AAAAAAAAAAAB;
	.param .b64 retval0;
	call.uni (retval0), 
	__internal_accurate_pow, 
	(
	param0, 
	param1
	);
	ld.param.f64 	%fd479, [retval0];
	} // callseq 10
	selp.f64 	%fd507, 0dFFF8000000000000, %fd479, %p118;
$L__BB0_19:
	add.f64 	%fd481, %fd133, 0d3FF2AAAAAAAAAAAB;
	{
	.reg .b32 %temp; 
	mov.b64 	{%temp, %r275}, %fd481;
	}
	and.b32  	%r276, %r275, 2146435072;
	setp.ne.s32 	%p121, %r276, 2146435072;
	@%p121 bra 	$L__BB0_24;
	setp.num.f64 	%p122, %fd133, %fd133;
	@%p122 bra 	$L__BB0_22;
	mov.f64 	%fd482, 0d3FF2AAAAAAAAAAAB;
	add.rn.f64 	%fd507, %fd133, %fd482;
	bra.uni 	$L__BB0_24;
$L__BB0_22:
	setp.neu.f64 	%p123, %fd10, 0d7FF0000000000000;
	@%p123 bra 	$L__BB0_24;
	setp.eq.s32 	%p124, %r11, 1127219200;
	setp.lt.s32 	%p125, %r4, 0;
	setp.lt.s32 	%p126, %r10, 0;
	selp.b32 	%r278, 0, 2146435072, %p126;
	and.b32  	%r279, %r10, 2147483647;
	setp.ne.s32 	%p127, %r279, 1071644672;
	or.b32  	%r280, %r278, -2147483648;
	selp.b32 	%r281, %r280, %r278, %p127;
	selp.b32 	%r282, %r281, %r278, %p124;
	selp.b32 	%r283, %r282, %r278, %p125;
	mov.b32 	%r284, 0;
	mov.b64 	%fd507, {%r284, %r283};
$L__BB0_24:
	setp.neu.f64 	%p128, %fd133, 0d0000000000000000;
	mov.f64 	%fd483, 0d3FF6AAAAAAAAAAAB;
	{
	.reg .b32 %temp; 
	mov.b64 	{%temp, %r12}, %fd483;
	}
	and.b32  	%r13, %r12, 2146435072;
	@%p128 bra 	$L__BB0_26;
	setp.eq.s32 	%p130, %r13, 1127219200;
	selp.b32 	%r285, %r4, 0, %p130;
	setp.lt.s32 	%p131, %r12, 0;
	or.b32  	%r286, %r285, 2146435072;
	selp.b32 	%r287, %r286, %r285, %p131;
	mov.b32 	%r288, 0;
	mov.b64 	%fd509, {%r288, %r287};
	bra.uni 	$L__BB0_27;
$L__BB0_26:
	setp.lt.s32 	%p129, %r4, 0;
	{ // callseq 11, 0
	.param .b64 param0;
	st.param.f64 	[param0], %fd10;
	.param .b64 param1;
	st.param.f64 	[param1], 0d3FF6AAAAAAAAAAAB;
	.param .b64 retval0;
	call.uni (retval0), 
	__internal_accurate_pow, 
	(
	param0, 
	param1
	);
	ld.param.f64 	%fd484, [retval0];
	} // callseq 11
	selp.f64 	%fd509, 0dFFF8000000000000, %fd484, %p129;
$L__BB0_27:
	add.f64 	%fd486, %fd133, 0d3FF6AAAAAAAAAAAB;
	{
	.reg .b32 %temp; 
	mov.b64 	{%temp, %r289}, %fd486;
	}
	and.b32  	%r290, %r289, 2146435072;
	setp.ne.s32 	%p132, %r290, 2146435072;
	@%p132 bra 	$L__BB0_32;
	setp.num.f64 	%p133, %fd133, %fd133;
	@%p133 bra 	$L__BB0_30;
	mov.f64 	%fd487, 0d3FF6AAAAAAAAAAAB;
	add.rn.f64 	%fd509, %fd133, %fd487;
	bra.uni 	$L__BB0_32;
$L__BB0_30:
	setp.neu.f64 	%p134, %fd10, 0d7FF0000000000000;
	@%p134 bra 	$L__BB0_32;
	setp.eq.s32 	%p135, %r13, 1127219200;
	setp.lt.s32 	%p136, %r4, 0;
	setp.lt.s32 	%p137, %r12, 0;
	selp.b32 	%r292, 0, 2146435072, %p137;
	and.b32  	%r293, %r12, 2147483647;
	setp.ne.s32 	%p138, %r293, 1071644672;
	or.b32  	%r294, %r292, -2147483648;
	selp.b32 	%r295, %r294, %r292, %p138;
	selp.b32 	%r296, %r295, %r292, %p135;
	selp.b32 	%r297, %r296, %r292, %p136;
	mov.b32 	%r298, 0;
	mov.b64 	%fd509, {%r298, %r297};
$L__BB0_32:
	setp.neu.f64 	%p139, %fd133, 0d0000000000000000;
	mov.f64 	%fd488, 0d3FD999999999999A;
	div.rn.f64 	%fd489, %fd488, %fd509;
	rcp.rn.f64 	%fd490, %fd507;
	add.f64 	%fd34, %fd490, %fd489;
	mov.f64 	%fd491, 0d3FFAAAAAAAAAAAAB;
	{
	.reg .b32 %temp; 
	mov.b64 	{%temp, %r14}, %fd491;
	}
	and.b32  	%r15, %r14, 2146435072;
	@%p139 bra 	$L__BB0_34;
	setp.eq.s32 	%p141, %r15, 1127219200;
	selp.b32 	%r299, %r4, 0, %p141;
	setp.lt.s32 	%p142, %r14, 0;
	or.b32  	%r300, %r299, 2146435072;
	selp.b32 	%r301, %r300, %r299, %p142;
	mov.b32 	%r302, 0;
	mov.b64 	%fd511, {%r302, %r301};
	bra.uni 	$L__BB0_35;
$L__BB0_34:
	setp.lt.s32 	%p140, %r4, 0;
	{ // callseq 12, 0
	.param .b64 param0;
	st.param.f64 	[param0], %fd10;
	.param .b64 param1;
	st.param.f64 	[param1], 0d3FFAAAAAAAAAAAAB;
	.param .b64 retval0;
	call.uni (retval0), 
	__internal_accurate_pow, 
	(
	param0, 
	param1
	);
	ld.param.f64 	%fd492, [retval0];
	} // callseq 12
	selp.f64 	%fd511, 0dFFF8000000000000, %fd492, %p140;
$L__BB0_35:
	add.f64 	%fd494, %fd133, 0d3FFAAAAAAAAAAAAB;
	{
	.reg .b32 %temp; 
	mov.b64 	{%temp, %r303}, %fd494;
	}
	and.b32  	%r304, %r303, 2146435072;
	setp.ne.s32 	%p143, %r304, 2146435072;
	@%p143 bra 	$L__BB0_40;
	setp.num.f64 	%p144, %fd133, %fd133;
	@%p144 bra 	$L__BB0_38;
	mov.f64 	%fd495, 0d3FFAAAAAAAAAAAAB;
	add.rn.f64 	%fd511, %fd133, %fd495;
	bra.uni 	$L__BB0_40;
$L__BB0_38:
	setp.neu.f64 	%p145, %fd10, 0d7FF0000000000000;
	@%p145 bra 	$L__BB0_40;
	setp.eq.s32 	%p146, %r15, 1127219200;
	setp.lt.s32 	%p147, %r4, 0;
	setp.lt.s32 	%p148, %r14, 0;
	selp.b32 	%r306, 0, 2146435072, %p148;
	and.b32  	%r307, %r14, 2147483647;
	setp.ne.s32 	%p149, %r307, 1071644672;
	or.b32  	%r308, %r306, -2147483648;
	selp.b32 	%r309, %r308, %r306, %p149;
	selp.b32 	%r310, %r309, %r306, %p146;
	selp.b32 	%r311, %r310, %r306, %p147;
	mov.b32 	%r312, 0;
	mov.b64 	%fd511, {%r312, %r311};
$L__BB0_40:
	setp.eq.f64 	%p150, %fd133, 0d3FF0000000000000;
	mov.f64 	%fd496, 0d3FE102DE00D1B717;
	div.rn.f64 	%fd497, %fd496, %fd511;
	add.f64 	%fd498, %fd34, %fd497;
	selp.f64 	%fd499, 0d3FFEE7D566CF41F2, %fd498, %p150;
	mul.f64 	%fd500, %fd9, %fd499;
	sub.f64 	%fd536, %fd505, %fd500;
	bra.uni 	$L__BB0_120;
$L__BB0_41:
	mov.f64 	%fd146, 0d4024000000000000;
	{
	.reg .b32 %temp; 
	mov.b64 	{%temp, %r67}, %fd146;
	}
	mov.f64 	%fd147, 0dC024000000000000;
	{
	.reg .b32 %temp; 
	mov.b64 	{%temp, %r68}, %fd147;
	}
	and.b32  	%r70, %r68, 2146435072;
	setp.eq.s32 	%p4, %r70, 1074790400;
	{ // callseq 1, 0
	.param .b64 param0;
	st.param.f64 	[param0], 0d4024000000000000;
	.param .b64 param1;
	st.param.f64 	[param1], 0dC024000000000000;
	.param .b64 retval0;
	call.uni (retval0), 
	__internal_accurate_pow, 
	(
	param0, 
	param1
	);
	ld.param.f64 	%fd148, [retval0];
	} // callseq 1
	setp.lt.s32 	%p5, %r67, 0;
	neg.f64 	%fd150, %fd148;
	selp.f64 	%fd151, %fd150, %fd148, %p4;
	selp.f64 	%fd152, %fd151, %fd148, %p5;
	mul.f64 	%fd153, %fd152, 0d4003EB851EB851EC;
	mul.f64 	%fd154, %fd153, 0d4028000000000000;
	mul.f64 	%fd155, %fd154, 0d400921FB54442D18;
	mul.f64 	%fd156, %fd134, %fd155;
	mul.f64 	%fd157, %fd132, %fd156;
	div.rn.f64 	%fd42, %fd157, %fd135;
	rcp.rn.f64 	%fd43, %fd1;
	mov.f64 	%fd158, 0d4000000000000000;
	div.rn.f64 	%fd44, %fd158, %fd43;
	setp.gtu.f64 	%p6, %fd43, 0d4000000000000000;
	@%p6 bra 	$L__BB0_56;
	mul.f64 	%fd512, %fd43, 0d3FE0000000000000;
	{
	.reg .b32 %temp; 
	mov.b64 	{%temp, %r313}, %fd512;
	}
	{
	.reg .b32 %temp; 
	mov.b64 	{%r314, %temp}, %fd512;
	}
	setp.gt.s32 	%p7, %r313, 1048575;
	mov.b32 	%r315, -1023;
	@%p7 bra 	$L__BB0_44;
	mul.f64 	%fd512, %fd512, 0d4350000000000000;
	{
	.reg .b32 %temp; 
	mov.b64 	{%temp, %r313}, %fd512;
	}
	{
	.reg .b32 %temp; 
	mov.b64 	{%r314, %temp}, %fd512;
	}
	mov.b32 	%r315, -1077;
$L__BB0_44:
	add.s32 	%r73, %r313, -1;
	setp.gt.u32 	%p8, %r73, 2146435070;
	@%p8 bra 	$L__BB0_48;
	shr.u32 	%r76, %r313, 20;
	add.s32 	%r316, %r315, %r76;
	and.b32  	%r77, %r313, 1048575;
	or.b32  	%r78, %r77, 1072693248;
	mov.b64 	%fd513, {%r314, %r78};
	setp.lt.u32 	%p10, %r78, 1073127583;
	@%p10 bra 	$L__BB0_47;
	{
	.reg .b32 %temp; 
	mov.b64 	{%r79, %temp}, %fd513;
	}
	{
	.reg .b32 %temp; 
	mov.b64 	{%temp, %r80}, %fd513;
	}
	add.s32 	%r81, %r80, -1048576;
	mov.b64 	%fd513, {%r79, %r81};
	add.s32 	%r316, %r316, 1;
$L__BB0_47:
	add.f64 	%fd160, %fd513, 0dBFF0000000000000;
	add.f64 	%fd161, %fd513, 0d3FF0000000000000;
	rcp.approx.ftz.f64 	%fd162, %fd161;
	neg.f64 	%fd163, %fd161;
	fma.rn.f64 	%fd164, %fd163, %fd162, 0d3FF0000000000000;
	fma.rn.f64 	%fd165, %fd164, %fd164, %fd164;
	fma.rn.f64 	%fd166, %fd165, %fd162, %fd162;
	mul.f64 	%fd167, %fd160, %fd166;
	fma.rn.f64 	%fd168, %fd160, %fd166, %fd167;
	mul.f64 	%fd169, %fd168, %fd168;
	fma.rn.f64 	%fd170, %fd169, 0d3EB1380B3AE80F1E, 0d3ED0EE258B7A8B04;
	fma.rn.f64 	%fd171, %fd170, %fd169, 0d3EF3B2669F02676F;
	fma.rn.f64 	%fd172, %fd171, %fd169, 0d3F1745CBA9AB0956;
	fma.rn.f64 	%fd173, %fd172, %fd169, 0d3F3C71C72D1B5154;
	fma.rn.f64 	%fd174, %fd173, %fd169, 0d3F624924923BE72D;
	fma.rn.f64 	%fd175, %fd174, %fd169, 0d3F8999999999A3C4;
	fma.rn.f64 	%fd176, %fd175, %fd169, 0d3FB5555555555554;
	sub.f64 	%fd177, %fd160, %fd168;
	add.f64 	%fd178, %fd177, %fd177;
	neg.f64 	%fd179, %fd168;
	fma.rn.f64 	%fd180, %fd179, %fd160, %fd178;
	mul.f64 	%fd181, %fd166, %fd180;
	mul.f64 	%fd182, %fd169, %fd176;
	fma.rn.f64 	%fd183, %fd182, %fd168, %fd181;
	xor.b32  	%r82, %r316, -2147483648;
	mov.b32 	%r83, 1127219200;
	mov.b64 	%fd184, {%r82, %r83};
	mov.b32 	%r84, -2147483648;
	mov.b64 	%fd185, {%r84, %r83};
	sub.f64 	%fd186, %fd184, %fd185;
	fma.rn.f64 	%fd187, %fd186, 0d3FE62E42FEFA39EF, %fd168;
	fma.rn.f64 	%fd188, %fd186, 0dBFE62E42FEFA39EF, %fd187;
	sub.f64 	%fd189, %fd188, %fd168;
	sub.f64 	%fd190, %fd183, %fd189;
	fma.rn.f64 	%fd191, %fd186, 0d3C7ABC9E3B39803F, %fd190;
	add.f64 	%fd514, %fd187, %fd191;
	bra.uni 	$L__BB0_49;
$L__BB0_48:
	fma.rn.f64 	%fd159, %fd512, 0d7FF0000000000000, 0d7FF0000000000000;
	{
	.reg .b32 %temp; 
	mov.b64 	{%temp, %r74}, %fd512;
	}
	and.b32  	%r75, %r74, 2147483647;
	setp.eq.s32 	%p9, %r75, 0;
	selp.f64 	%fd514, 0dFFF0000000000000, %fd159, %p9;
$L__BB0_49:
	setp.geu.f64 	%p11, %fd43, 0d400E000000000000;
	@%p11 bra 	$L__BB0_51;
	div.rn.f64 	%fd222, %fd43, 0d400E000000000000;
	mul.f64 	%fd223, %fd222, %fd222;
	fma.rn.f64 	%fd224, %fd223, 0d3F72C3D75AC54874, 0d3FA278A88849E5FD;
	fma.rn.f64 	%fd225, %fd223, %fd224, 0d3FD105B474E732AA;
	fma.rn.f64 	%fd226, %fd223, %fd225, 0d3FF34ED83FC7962C;
	fma.rn.f64 	%fd227, %fd223, %fd226, 0d4008B833B89430A4;
	fma.rn.f64 	%fd228, %fd223, %fd227, 0d400C1FFEE6248CA7;
	fma.rn.f64 	%fd516, %fd223, %fd228, 0d3FF0000000000000;
	bra.uni 	$L__BB0_55;
$L__BB0_51:
	fma.rn.f64 	%fd192, %fd43, 0d3FF71547652B82FE, 0d4338000000000000;
	{
	.reg .b32 %temp; 
	mov.b64 	{%r26, %temp}, %fd192;
	}
	mov.f64 	%fd193, 0dC338000000000000;
	add.rn.f64 	%fd194, %fd192, %fd193;
	fma.rn.f64 	%fd195, %fd194, 0dBFE62E42FEFA39EF, %fd43;
	fma.rn.f64 	%fd196, %fd194, 0dBC7ABC9E3B39803F, %fd195;
	fma.rn.f64 	%fd197, %fd196, 0d3E5ADE1569CE2BDF, 0d3E928AF3FCA213EA;
	fma.rn.f64 	%fd198, %fd197, %fd196, 0d3EC71DEE62401315;
	fma.rn.f64 	%fd199, %fd198, %fd196, 0d3EFA01997C89EB71;
	fma.rn.f64 	%fd200, %fd199, %fd196, 0d3F2A01A014761F65;
	fma.rn.f64 	%fd201, %fd200, %fd196, 0d3F56C16C1852B7AF;
	fma.rn.f64 	%fd202, %fd201, %fd196, 0d3F81111111122322;
	fma.rn.f64 	%fd203, %fd202, %fd196, 0d3FA55555555502A1;
	fma.rn.f64 	%fd204, %fd203, %fd196, 0d3FC5555555555511;
	fma.rn.f64 	%fd205, %fd204, %fd196, 0d3FE000000000000B;
	fma.rn.f64 	%fd206, %fd205, %fd196, 0d3FF0000000000000;
	fma.rn.f64 	%fd207, %fd206, %fd196, 0d3FF0000000000000;
	{
	.reg .b32 %temp; 
	mov.b64 	{%r27, %temp}, %fd207;
	}
	{
	.reg .b32 %temp; 
	mov.b64 	{%temp, %r28}, %fd207;
	}
	shl.b32 	%r85, %r26, 20;
	add.s32 	%r86, %r85, %r28;
	mov.b64 	%fd515, {%r27, %r86};
	{
	.reg .b32 %temp; 
	mov.b64 	{%temp, %r87}, %fd43;
	}
	mov.b32 	%f7, %r87;
	abs.f32 	%f2, %f7;
	setp.lt.f32 	%p12, %f2, 0f4086232B;
	@%p12 bra 	$L__BB0_54;
	add.f64 	%fd515, %fd43, 0d7FF0000000000000;
	setp.geu.f32 	%p13, %f2, 0f40874800;
	@%p13 bra 	$L__BB0_54;
	shr.u32 	%r88, %r26, 31;
	add.s32 	%r89, %r26, %r88;
	shr.s32 	%r90, %r89, 1;
	shl.b32 	%r91, %r90, 20;
	add.s32 	%r92, %r28, %r91;
	mov.b64 	%fd208, {%r27, %r92};
	sub.s32 	%r93, %r26, %r90;
	shl.b32 	%r94, %r93, 20;
	add.s32 	%r95, %r94, 1072693248;
	mov.b32 	%r96, 0;
	mov.b64 	%fd209, {%r96, %r95};
	mul.f64 	%fd515, %fd209, %fd208;
$L__BB0_54:
	mov.f64 	%fd210, 0d400E000000000000;
	div.rn.f64 	%fd211, %fd210, %fd43;
	sqrt.rn.f64 	%fd212, %fd43;
	div.rn.f64 	%fd213, %fd515, %fd212;
	fma.rn.f64 	%fd214, %fd211, 0d3F70125EFD3B7F88, 0dBF90DF2BCA084C55;
	fma.rn.f64 	%fd215, %fd211, %fd214, 0d3F9AFCE6F0E55AE3;
	fma.rn.f64 	%fd216, %fd211, %fd215, 0dBF9512271EFDC716;
	fma.rn.f64 	%fd217, %fd211, %fd216, 0d3F82C3F38A50D154;
	fma.rn.f64 	%fd218, %fd211, %fd217, 0dBF59D0C14E13894A;
	fma.rn.f64 	%fd219, %fd211, %fd218, 0d3F6275482B92D5DB;
	fma.rn.f64 	%fd220, %fd211, %fd219, 0d3F8B35A5FF2D9D1C;
	fma.rn.f64 	%fd221, %fd211, %fd220, 0d3FD988453365DE00;
	mul.f64 	%fd516, %fd221, %fd213;
$L__BB0_55:
	mul.f64 	%fd229, %fd43, %fd43;
	mul.f64 	%fd230, %fd229, 0d3FD0000000000000;
	fma.rn.f64 	%fd231, %fd230, 0d3EDF09B082EA2AAC, 0d3F1C2E33EFF19503;
	fma.rn.f64 	%fd232, %fd230, %fd231, 0d3F65852D25FDEB7E;
	fma.rn.f64 	%fd233, %fd230, %fd232, 0d3FA1DC908F2EDC8C;
	fma.rn.f64 	%fd234, %fd230, %fd233, 0d3FCD877F65BBC695;
	fma.rn.f64 	%fd235, %fd230, %fd234, 0d3FDB0EE57610FE55;
	fma.rn.f64 	%fd236, %fd230, %fd235, 0dBFE2788CF9CE0CBE;
	mul.f64 	%fd237, %fd514, %fd516;
	sub.f64 	%fd518, %fd236, %fd237;
	bra.uni 	$L__BB0_60;
$L__BB0_56:
	neg.f64 	%fd238, %fd43;
	fma.rn.f64 	%fd239, %fd43, 0dBFF71547652B82FE, 0d4338000000000000;
	{
	.reg .b32 %temp; 
	mov.b64 	{%r29, %temp}, %fd239;
	}
	mov.f64 	%fd240, 0dC338000000000000;
	add.rn.f64 	%fd241, %fd239, %fd240;
	fma.rn.f64 	%fd242, %fd241, 0dBFE62E42FEFA39EF, %fd238;
	fma.rn.f64 	%fd243, %fd241, 0dBC7ABC9E3B39803F, %fd242;
	fma.rn.f64 	%fd244, %fd243, 0d3E5ADE1569CE2BDF, 0d3E928AF3FCA213EA;
	fma.rn.f64 	%fd245, %fd244, %fd243, 0d3EC71DEE62401315;
	fma.rn.f64 	%fd246, %fd245, %fd243, 0d3EFA01997C89EB71;
	fma.rn.f64 	%fd247, %fd246, %fd243, 0d3F2A01A014761F65;
	fma.rn.f64 	%fd248, %fd247, %fd243, 0d3F56C16C1852B7AF;
	fma.rn.f64 	%fd249, %fd248, %fd243, 0d3F81111111122322;
	fma.rn.f64 	%fd250, %fd249, %fd243, 0d3FA55555555502A1;
	fma.rn.f64 	%fd251, %fd250, %fd243, 0d3FC5555555555511;
	fma.rn.f64 	%fd252, %fd251, %fd243, 0d3FE000000000000B;
	fma.rn.f64 	%fd253, %fd252, %fd243, 0d3FF0000000000000;
	fma.rn.f64 	%fd254, %fd253, %fd243, 0d3FF0000000000000;
	{
	.reg .b32 %temp; 
	mov.b64 	{%r30, %temp}, %fd254;
	}
	{
	.reg .b32 %temp; 
	mov.b64 	{%temp, %r31}, %fd254;
	}
	shl.b32 	%r97, %r29, 20;
	add.s32 	%r98, %r97, %r31;
	mov.b64 	%fd517, {%r30, %r98};
	{
	.reg .b32 %temp; 
	mov.b64 	{%temp, %r99}, %fd238;
	}
	mov.b32 	%f8, %r99;
	abs.f32 	%f3, %f8;
	setp.lt.f32 	%p14, %f3, 0f4086232B;
	@%p14 bra 	$L__BB0_59;
	setp.gt.f64 	%p15, %fd43, 0d0000000000000000;
	mov.f64 	%fd255, 0d7FF0000000000000;
	sub.f64 	%fd256, %fd255, %fd43;
	selp.f64 	%fd517, 0d0000000000000000, %fd256, %p15;
	setp.geu.f32 	%p16, %f3, 0f40874800;
	@%p16 bra 	$L__BB0_59;
	shr.u32 	%r100, %r29, 31;
	add.s32 	%r101, %r29, %r100;
	shr.s32 	%r102, %r101, 1;
	shl.b32 	%r103, %r102, 20;
	add.s32 	%r104, %r31, %r103;
	mov.b64 	%fd257, {%r30, %r104};
	sub.s32 	%r105, %r29, %r102;
	shl.b32 	%r106, %r105, 20;
	add.s32 	%r107, %r106, 1072693248;
	mov.b32 	%r108, 0;
	mov.b64 	%fd258, {%r108, %r107};
	mul.f64 	%fd517, %fd258, %fd257;
$L__BB0_59:
	sqrt.rn.f64 	%fd259, %fd43;
	div.rn.f64 	%fd260, %fd517, %fd259;
	fma.rn.f64 	%fd261, %fd44, 0d3F416F6919741A59, 0dBF649B2D17903F7E;
	fma.rn.f64 	%fd262, %fd44, %fd261, 0d3F781448E247077B;
	fma.rn.f64 	%fd263, %fd44, %fd262, 0dBF85C246E1E6BA5F;
	fma.rn.f64 	%fd264, %fd44, %fd263, 0d3F966BD236183FE8;
	fma.rn.f64 	%fd265, %fd44, %fd264, 0dBFB40D039E9B0B34;
	fma.rn.f64 	%fd266, %fd44, %fd265, 0d3FF40D9320AEA13E;
	mul.f64 	%fd518, %fd266, %fd260;
$L__BB0_60:
	setp.gtu.f64 	%p17, %fd43, 0d4000000000000000;
	@%p17 bra 	$L__BB0_75;
	mul.f64 	%fd519, %fd43, 0d3FE0000000000000;
	{
	.reg .b32 %temp; 
	mov.b64 	{%temp, %r317}, %fd519;
	}
	{
	.reg .b32 %temp; 
	mov.b64 	{%r318, %temp}, %fd519;
	}
	setp.gt.s32 	%p18, %r317, 1048575;
	mov.b32 	%r319, -1023;
	@%p18 bra 	$L__BB0_63;
	mul.f64 	%fd519, %fd519, 0d4350000000000000;
	{
	.reg .b32 %temp; 
	mov.b64 	{%temp, %r317}, %fd519;
	}
	{
	.reg .b32 %temp; 
	mov.b64 	{%r318, %temp}, %fd519;
	}
	mov.b32 	%r319, -1077;
$L__BB0_63:
	add.s32 	%r111, %r317, -1;
	setp.gt.u32 	%p19, %r111, 2146435070;
	@%p19 bra 	$L__BB0_67;
	shr.u32 	%r114, %r317, 20;
	add.s32 	%r320, %r319, %r114;
	and.b32  	%r115, %r317, 1048575;
	or.b32  	%r116, %r115, 1072693248;
	mov.b64 	%fd520, {%r318, %r116};
	setp.lt.u32 	%p21, %r116, 1073127583;
	@%p21 bra 	$L__BB0_66;
	{
	.reg .b32 %temp; 
	mov.b64 	{%r117, %temp}, %fd520;
	}
	{
	.reg .b32 %temp; 
	mov.b64 	{%temp, %r118}, %fd520;
	}
	add.s32 	%r119, %r118, -1048576;
	mov.b64 	%fd520, {%r117, %r119};
	add.s32 	%r320, %r320, 1;
$L__BB0_66:
	add.f64 	%fd268, %fd520, 0dBFF0000000000000;
	add.f64 	%fd269, %fd520, 0d3FF0000000000000;
	rcp.approx.ftz.f64 	%fd270, %fd269;
	neg.f64 	%fd271, %fd269;
	fma.rn.f64 	%fd272, %fd271, %fd270, 0d3FF0000000000000;
	fma.rn.f64 	%fd273, %fd272, %fd272, %fd272;
	fma.rn.f64 	%fd274, %fd273, %fd270, %fd270;
	mul.f64 	%fd275, %fd268, %fd274;
	fma.rn.f64 	%fd276, %fd268, %fd274, %fd275;
	mul.f64 	%fd277, %fd276, %fd276;
	fma.rn.f64 	%fd278, %fd277, 0d3EB1380B3AE80F1E, 0d3ED0EE258B7A8B04;
	fma.rn.f64 	%fd279, %fd278, %fd277, 0d3EF3B2669F02676F;
	fma.rn.f64 	%fd280, %fd279, %fd277, 0d3F1745CBA9AB0956;
	fma.rn.f64 	%fd281, %fd280, %fd277, 0d3F3C71C72D1B5154;
	fma.rn.f64 	%fd282, %fd281, %fd277, 0d3F624924923BE72D;
	fma.rn.f64 	%fd283, %fd282, %fd277, 0d3F8999999999A3C4;
	fma.rn.f64 	%fd284, %fd283, %fd277, 0d3FB5555555555554;
	sub.f64 	%fd285, %fd268, %fd276;
	add.f64 	%fd286, %fd285, %fd285;
	neg.f64 	%fd287, %fd276;
	fma.rn.f64 	%fd288, %fd287, %fd268, %fd286;
	mul.f64 	%fd289, %fd274, %fd288;
	mul.f64 	%fd290, %fd277, %fd284;
	fma.rn.f64 	%fd291, %fd290, %fd276, %fd289;
	xor.b32  	%r120, %r320, -2147483648;
	mov.b32 	%r121, 1127219200;
	mov.b64 	%fd292, {%r120, %r121};
	mov.b32 	%r122, -2147483648;
	mov.b64 	%fd293, {%r122, %r121};
	sub.f64 	%fd294, %fd292, %fd293;
	fma.rn.f64 	%fd295, %fd294, 0d3FE62E42FEFA39EF, %fd276;
	fma.rn.f64 	%fd296, %fd294, 0dBFE62E42FEFA39EF, %fd295;
	sub.f64 	%fd297, %fd296, %fd276;
	sub.f64 	%fd298, %fd291, %fd297;
	fma.rn.f64 	%fd299, %fd294, 0d3C7ABC9E3B39803F, %fd298;
	add.f64 	%fd521, %fd295, %fd299;
	bra.uni 	$L__BB0_68;
$L__BB0_67:
	fma.rn.f64 	%fd267, %fd519, 0d7FF0000000000000, 0d7FF0000000000000;
	{
	.reg .b32 %temp; 
	mov.b64 	{%temp, %r112}, %fd519;
	}
	and.b32  	%r113, %r112, 2147483647;
	setp.eq.s32 	%p20, %r113, 0;
	selp.f64 	%fd521, 0dFFF0000000000000, %fd267, %p20;
$L__BB0_68:
	setp.geu.f64 	%p22, %fd43, 0d400E000000000000;
	@%p22 bra 	$L__BB0_70;
	div.rn.f64 	%fd329, %fd43, 0d400E000000000000;
	mul.f64 	%fd330, %fd329, %fd329;
	fma.rn.f64 	%fd331, %fd330, 0d3F353DA9D9ADB0D3, 0d3F68B395992EE59C;
	fma.rn.f64 	%fd332, %fd330, %fd331, 0d3F9B39B5835A121A;
	fma.rn.f64 	%fd333, %fd330, %fd332, 0d3FC34F07FAF62AEA;
	fma.rn.f64 	%fd334, %fd330, %fd333, 0d3FE07AC98FAB8428;
	fma.rn.f64 	%fd335, %fd330, %fd334, 0d3FEC1FFF5991ECA7;
	fma.rn.f64 	%fd336, %fd330, %fd335, 0d3FE0000000000000;
	mul.f64 	%fd523, %fd43, %fd336;
	bra.uni 	$L__BB0_74;
$L__BB0_70:
	mov.f64 	%fd300, 0d400E000000000000;
	div.rn.f64 	%fd301, %fd300, %fd43;
	fma.rn.f64 	%fd302, %fd301, 0dBF7134A34AC8503B, 0d3F924E3A4AA99C71;
	fma.rn.f64 	%fd303, %fd301, %fd302, 0dBF9DA5E2FE119350;
	fma.rn.f64 	%fd304, %fd301, %fd303, 0d3F9760A9381D27D9;
	fma.rn.f64 	%fd305, %fd301, %fd304, 0dBF852051AF1F3CDC;
	fma.rn.f64 	%fd306, %fd301, %fd305, 0d3F5AD64FD85A7496;
	fma.rn.f64 	%fd307, %fd301, %fd306, 0dBF6DA81156948C3F;
	fma.rn.f64 	%fd308, %fd301, %fd307, 0dBFA46B2ECD1CFEBE;
	fma.rn.f64 	%fd78, %fd301, %fd308, 0d3FD988453365DE00;
	fma.rn.f64 	%fd309, %fd43, 0d3FF71547652B82FE, 0d4338000000000000;
	{
	.reg .b32 %temp; 
	mov.b64 	{%r42, %temp}, %fd309;
	}
	mov.f64 	%fd310, 0dC338000000000000;
	add.rn.f64 	%fd311, %fd309, %fd310;
	fma.rn.f64 	%fd312, %fd311, 0dBFE62E42FEFA39EF, %fd43;
	fma.rn.f64 	%fd313, %fd311, 0dBC7ABC9E3B39803F, %fd312;
	fma.rn.f64 	%fd314, %fd313, 0d3E5ADE1569CE2BDF, 0d3E928AF3FCA213EA;
	fma.rn.f64 	%fd315, %fd314, %fd313, 0d3EC71DEE62401315;
	fma.rn.f64 	%fd316, %fd315, %fd313, 0d3EFA01997C89EB71;
	fma.rn.f64 	%fd317, %fd316, %fd313, 0d3F2A01A014761F65;
	fma.rn.f64 	%fd318, %fd317, %fd313, 0d3F56C16C1852B7AF;
	fma.rn.f64 	%fd319, %fd318, %fd313, 0d3F81111111122322;
	fma.rn.f64 	%fd320, %fd319, %fd313, 0d3FA55555555502A1;
	fma.rn.f64 	%fd321, %fd320, %fd313, 0d3FC5555555555511;
	fma.rn.f64 	%fd322, %fd321, %fd313, 0d3FE000000000000B;
	fma.rn.f64 	%fd323, %fd322, %fd313, 0d3FF0000000000000;
	fma.rn.f64 	%fd324, %fd323, %fd313, 0d3FF0000000000000;
	{
	.reg .b32 %temp; 
	mov.b64 	{%r43, %temp}, %fd324;
	}
	{
	.reg .b32 %temp; 
	mov.b64 	{%temp, %r44}, %fd324;
	}
	shl.b32 	%r123, %r42, 20;
	add.s32 	%r124, %r123, %r44;
	mov.b64 	%fd522, {%r43, %r124};
	{
	.reg .b32 %temp; 
	mov.b64 	{%temp, %r125}, %fd43;
	}
	mov.b32 	%f9, %r125;
	abs.f32 	%f4, %f9;
	setp.lt.f32 	%p23, %f4, 0f4086232B;
	@%p23 bra 	$L__BB0_73;
	add.f64 	%fd522, %fd43, 0d7FF0000000000000;
	setp.geu.f32 	%p24, %f4, 0f40874800;
	@%p24 bra 	$L__BB0_73;
	shr.u32 	%r126, %r42, 31;
	add.s32 	%r127, %r42, %r126;
	shr.s32 	%r128, %r127, 1;
	shl.b32 	%r129, %r128, 20;
	add.s32 	%r130, %r44, %r129;
	mov.b64 	%fd325, {%r43, %r130};
	sub.s32 	%r131, %r42, %r128;
	shl.b32 	%r132, %r131, 20;
	add.s32 	%r133, %r132, 1072693248;
	mov.b32 	%r134, 0;
	mov.b64 	%fd326, {%r134, %r133};
	mul.f64 	%fd522, %fd326, %fd325;
$L__BB0_73:
	sqrt.rn.f64 	%fd327, %fd43;
	div.rn.f64 	%fd328, %fd522, %fd327;
	mul.f64 	%fd523, %fd78, %fd328;
$L__BB0_74:
	mul.f64 	%fd337, %fd43, %fd43;
	mul.f64 	%fd338, %fd337, 0d3FD0000000000000;
	mul.f64 	%fd339, %fd521, %fd523;
	rcp.rn.f64 	%fd340, %fd43;
	fma.rn.f64 	%fd341, %fd338, 0dBF08917157054A6D, 0dBF5216ADEC61E87D;
	fma.rn.f64 	%fd342, %fd338, %fd341, 0dBF93A798E0B70F76;
	fma.rn.f64 	%fd343, %fd338, %fd342, 0dBFC73DA6EA0F27E6;
	fma.rn.f64 	%fd344, %fd338, %fd343, 0dBFE5877610A86ECA;
	fma.rn.f64 	%fd345, %fd338, %fd344, 0d3FC3C468D0231889;
	fma.rn.f64 	%fd346, %fd338, %fd345, 0d3FF0000000000000;
	fma.rn.f64 	%fd525, %fd340, %fd346, %fd339;
	bra.uni 	$L__BB0_79;
$L__BB0_75:
	neg.f64 	%fd347, %fd43;
	fma.rn.f64 	%fd348, %fd43, 0dBFF71547652B82FE, 0d4338000000000000;
	{
	.reg .b32 %temp; 
	mov.b64 	{%r45, %temp}, %fd348;
	}
	mov.f64 	%fd349, 0dC338000000000000;
	add.rn.f64 	%fd350, %fd348, %fd349;
	fma.rn.f64 	%fd351, %fd350, 0dBFE62E42FEFA39EF, %fd347;
	fma.rn.f64 	%fd352, %fd350, 0dBC7ABC9E3B39803F, %fd351;
	fma.rn.f64 	%fd353, %fd352, 0d3E5ADE1569CE2BDF, 0d3E928AF3FCA213EA;
	fma.rn.f64 	%fd354, %fd353, %fd352, 0d3EC71DEE62401315;
	fma.rn.f64 	%fd355, %fd354, %fd352, 0d3EFA01997C89EB71;
	fma.rn.f64 	%fd356, %fd355, %fd352, 0d3F2A01A014761F65;
	fma.rn.f64 	%fd357, %fd356, %fd352, 0d3F56C16C1852B7AF;
	fma.rn.f64 	%fd358, %fd357, %fd352, 0d3F81111111122322;
	fma.rn.f64 	%fd359, %fd358, %fd352, 0d3FA55555555502A1;
	fma.rn.f64 	%fd360, %fd359, %fd352, 0d3FC5555555555511;
	fma.rn.f64 	%fd361, %fd360, %fd352, 0d3FE000000000000B;
	fma.rn.f64 	%fd362, %fd361, %fd352, 0d3FF0000000000000;
	fma.rn.f64 	%fd363, %fd362, %fd352, 0d3FF0000000000000;
	{
	.reg .b32 %temp; 
	mov.b64 	{%r46, %temp}, %fd363;
	}
	{
	.reg .b32 %temp; 
	mov.b64 	{%temp, %r47}, %fd363;
	}
	shl.b32 	%r135, %r45, 20;
	add.s32 	%r136, %r135, %r47;
	mov.b64 	%fd524, {%r46, %r136};
	{
	.reg .b32 %temp; 
	mov.b64 	{%temp, %r137}, %fd347;
	}
	mov.b32 	%f10, %r137;
	abs.f32 	%f5, %f10;
	setp.lt.f32 	%p25, %f5, 0f4086232B;
	@%p25 bra 	$L__BB0_78;
	setp.gt.f64 	%p26, %fd43, 0d0000000000000000;
	mov.f64 	%fd364, 0d7FF0000000000000;
	sub.f64 	%fd365, %fd364, %fd43;
	selp.f64 	%fd524, 0d0000000000000000, %fd365, %p26;
	setp.geu.f32 	%p27, %f5, 0f40874800;
	@%p27 bra 	$L__BB0_78;
	shr.u32 	%r138, %r45, 31;
	add.s32 	%r139, %r45, %r138;
	shr.s32 	%r140, %r139, 1;
	shl.b32 	%r141, %r140, 20;
	add.s32 	%r142, %r47, %r141;
	mov.b64 	%fd366, {%r46, %r142};
	sub.s32 	%r143, %r45, %r140;
	shl.b32 	%r144, %r143, 20;
	add.s32 	%r145, %r144, 1072693248;
	mov.b32 	%r146, 0;
	mov.b64 	%fd367, {%r146, %r145};
	mul.f64 	%fd524, %fd367, %fd366;
$L__BB0_78:
	sqrt.rn.f64 	%fd368, %fd43;
	div.rn.f64 	%fd369, %fd524, %fd368;
	fma.rn.f64 	%fd370, %fd44, 0dBF465CCE373017F6, 0d3F6AAC9ED9F55455;
	fma.rn.f64 	%fd371, %fd44, %fd370, 0dBF7FF698224B2E7D;
	fma.rn.f64 	%fd372, %fd44, %fd371, 0d3F8ECEB255274ECE;
	fma.rn.f64 	%fd373, %fd44, %fd372, 0dBFA2B77E86EE9C2A;
	fma.rn.f64 	%fd374, %fd44, %fd373, 0d3FCE14070887E3E5;
	fma.rn.f64 	%fd375, %fd44, %fd374, 0d3FF40D9320AEA13E;
	mul.f64 	%fd525, %fd375, %fd369;
$L__BB0_79:
	fma.rn.f64 	%fd92, %fd44, %fd525, %fd518;
	{
	.reg .b32 %temp; 
	mov.b64 	{%temp, %r48}, %fd1;
	}
	mov.f64 	%fd376, 0d4008000000000000;
	{
	.reg .b32 %temp; 
	mov.b64 	{%temp, %r147}, %fd376;
	}
	and.b32  	%r50, %r147, 2146435072;
	setp.eq.s32 	%p28, %r50, 1073741824;
	abs.f64 	%fd93, %fd1;
	{ // callseq 2, 0
	.param .b64 param0;
	st.param.f64 	[param0], %fd93;
	.param .b64 param1;
	st.param.f64 	[param1], 0d4008000000000000;
	.param .b64 retval0;
	call.uni (retval0), 
	__internal_accurate_pow, 
	(
	param0, 
	param1
	);
	ld.param.f64 	%fd377, [retval0];
	} // callseq 2
	setp.lt.s32 	%p29, %r48, 0;
	neg.f64 	%fd379, %fd377;
	selp.f64 	%fd380, %fd379, %fd377, %p28;
	selp.f64 	%fd526, %fd380, %fd377, %p29;
	add.f64 	%fd381, %fd1, 0d4008000000000000;
	{
	.reg .b32 %temp; 
	mov.b64 	{%temp, %r148}, %fd381;
	}
	and.b32  	%r149, %r148, 2146435072;
	setp.ne.s32 	%p30, %r149, 2146435072;
	@%p30 bra 	$L__BB0_84;
	setp.num.f64 	%p31, %fd1, %fd1;
	@%p31 bra 	$L__BB0_82;
	mov.f64 	%fd382, 0d4008000000000000;
	add.rn.f64 	%fd526, %fd1, %fd382;
	bra.uni 	$L__BB0_84;
$L__BB0_82:
	setp.neu.f64 	%p32, %fd93, 0d7FF0000000000000;
	@%p32 bra 	$L__BB0_84;
	setp.lt.s32 	%p33, %r48, 0;
	setp.eq.s32 	%p34, %r50, 1073741824;
	setp.lt.s32 	%p35, %r147, 0;
	selp.b32 	%r151, 0, 2146435072, %p35;
	and.b32  	%r152, %r147, 2147483647;
	setp.ne.s32 	%p36, %r152, 1071644672;
	or.b32  	%r153, %r151, -2147483648;
	selp.b32 	%r154, %r153, %r151, %p36;
	selp.b32 	%r155, %r154, %r151, %p34;
	selp.b32 	%r156, %r155, %r151, %p33;
	mov.b32 	%r157, 0;
	mov.b64 	%fd526, {%r157, %r156};
$L__BB0_84:
	setp.eq.f64 	%p37, %fd1, 0d3FF0000000000000;
	selp.f64 	%fd383, 0d3FF0000000000000, %fd526, %p37;
	mul.f64 	%fd384, %fd92, %fd383;
	div.rn.f64 	%fd98, %fd42, %fd384;
	{
	.reg .b32 %temp; 
	mov.b64 	{%temp, %r51}, %fd133;
	}
	mov.f64 	%fd385, 0d3FD5555555555555;
	{
	.reg .b32 %temp; 
	mov.b64 	{%temp, %r52}, %fd385;
	}
	and.b32  	%r53, %r52, 2146435072;
	abs.f64 	%fd99, %fd133;
	setp.neu.f64 	%p38, %fd133, 0d0000000000000000;
	@%p38 bra 	$L__BB0_86;
	setp.eq.s32 	%p40, %r53, 1127219200;
	selp.b32 	%r158, %r51, 0, %p40;
	setp.lt.s32 	%p41, %r52, 0;
	or.b32  	%r159, %r158, 2146435072;
	selp.b32 	%r160, %r159, %r158, %p41;
	mov.b32 	%r161, 0;
	mov.b64 	%fd528, {%r161, %r160};
	bra.uni 	$L__BB0_87;
$L__BB0_86:
	setp.lt.s32 	%p39, %r51, 0;
	{ // callseq 3, 0
	.param .b64 param0;
	st.param.f64 	[param0], %fd99;
	.param .b64 param1;
	st.param.f64 	[param1], 0d3FD5555555555555;
	.param .b64 retval0;
	call.uni (retval0), 
	__internal_accurate_pow, 
	(
	param0, 
	param1
	);
	ld.param.f64 	%fd386, [retval0];
	} // callseq 3
	selp.f64 	%fd528, 0dFFF8000000000000, %fd386, %p39;
$L__BB0_87:
	add.f64 	%fd388, %fd133, 0d3FD5555555555555;
	{
	.reg .b32 %temp; 
	mov.b64 	{%temp, %r162}, %fd388;
	}
	and.b32  	%r163, %r162, 2146435072;
	setp.ne.s32 	%p42, %r163, 2146435072;
	@%p42 bra 	$L__BB0_92;
	setp.num.f64 	%p43, %fd133, %fd133;
	@%p43 bra 	$L__BB0_90;
	mov.f64 	%fd389, 0d3FD5555555555555;
	add.rn.f64 	%fd528, %fd133, %fd389;
	bra.uni 	$L__BB0_92;
$L__BB0_90:
	setp.neu.f64 	%p44, %fd99, 0d7FF0000000000000;
	@%p44 bra 	$L__BB0_92;
	setp.lt.s32 	%p45, %r51, 0;
	setp.eq.s32 	%p46, %r53, 1127219200;
	setp.lt.s32 	%p47, %r52, 0;
	selp.b32 	%r165, 0, 2146435072, %p47;
	and.b32  	%r166, %r52, 2147483647;
	setp.ne.s32 	%p48, %r166, 1071644672;
	or.b32  	%r167, %r165, -2147483648;
	selp.b32 	%r168, %r167, %r165, %p48;
	selp.b32 	%r169, %r168, %r165, %p46;
	selp.b32 	%r170, %r169, %r165, %p45;
	mov.b32 	%r171, 0;
	mov.b64 	%fd528, {%r171, %r170};
$L__BB0_92:
	setp.eq.f64 	%p49, %fd133, 0d3FF0000000000000;
	mul.f64 	%fd390, %fd528, 0d3FFE3D07C84B5DCC;
	selp.f64 	%fd106, 0d3FFE3D07C84B5DCC, %fd390, %p49;
	fma.rn.f64 	%fd391, %fd106, 0d3FF71547652B82FE, 0d4338000000000000;
	{
	.reg .b32 %temp; 
	mov.b64 	{%r54, %temp}, %fd391;
	}
	mov.f64 	%fd392, 0dC338000000000000;
	add.rn.f64 	%fd393, %fd391, %fd392;
	fma.rn.f64 	%fd394, %fd393, 0dBFE62E42FEFA39EF, %fd106;
	fma.rn.f64 	%fd395, %fd393, 0dBC7ABC9E3B39803F, %fd394;
	fma.rn.f64 	%fd396, %fd395, 0d3E5ADE1569CE2BDF, 0d3E928AF3FCA213EA;
	fma.rn.f64 	%fd397, %fd396, %fd395, 0d3EC71DEE62401315;
	fma.rn.f64 	%fd398, %fd397, %fd395, 0d3EFA01997C89EB71;
	fma.rn.f64 	%fd399, %fd398, %fd395, 0d3F2A01A014761F65;
	fma.rn.f64 	%fd400, %fd399, %fd395, 0d3F56C16C1852B7AF;
	fma.rn.f64 	%fd401, %fd400, %fd395, 0d3F81111111122322;
	fma.rn.f64 	%fd402, %fd401, %fd395, 0d3FA55555555502A1;
	fma.rn.f64 	%fd403, %fd402, %fd395, 0d3FC5555555555511;
	fma.rn.f64 	%fd404, %fd403, %fd395, 0d3FE000000000000B;
	fma.rn.f64 	%fd405, %fd404, %fd395, 0d3FF0000000000000;
	fma.rn.f64 	%fd406, %fd405, %fd395, 0d3FF0000000000000;
	{
	.reg .b32 %temp; 
	mov.b64 	{%r55, %temp}, %fd406;
	}
	{
	.reg .b32 %temp; 
	mov.b64 	{%temp, %r56}, %fd406;
	}
	shl.b32 	%r172, %r54, 20;
	add.s32 	%r173, %r172, %r56;
	mov.b64 	%fd529, {%r55, %r173};
	{
	.reg .b32 %temp; 
	mov.b64 	{%temp, %r174}, %fd106;
	}
	mov.b32 	%f11, %r174;
	abs.f32 	%f6, %f11;
	setp.lt.f32 	%p50, %f6, 0f4086232B;
	@%p50 bra 	$L__BB0_95;
	setp.lt.f64 	%p51, %fd106, 0d0000000000000000;
	add.f64 	%fd407, %fd106, 0d7FF0000000000000;
	selp.f64 	%fd529, 0d0000000000000000, %fd407, %p51;
	setp.geu.f32 	%p52, %f6, 0f40874800;
	@%p52 bra 	$L__BB0_95;
	shr.u32 	%r175, %r54, 31;
	add.s32 	%r176, %r54, %r175;
	shr.s32 	%r177, %r176, 1;
	shl.b32 	%r178, %r177, 20;
	add.s32 	%r179, %r56, %r178;
	mov.b64 	%fd408, {%r55, %r179};
	sub.s32 	%r180, %r54, %r177;
	shl.b32 	%r181, %r180, 20;
	add.s32 	%r182, %r181, 1072693248;
	mov.b32 	%r183, 0;
	mov.b64 	%fd409, {%r183, %r182};
	mul.f64 	%fd529, %fd409, %fd408;
$L__BB0_95:
	setp.neu.f64 	%p53, %fd133, 0d0000000000000000;
	mov.f64 	%fd410, 0d3FF2AAAAAAAAAAAB;
	{
	.reg .b32 %temp; 
	mov.b64 	{%temp, %r57}, %fd410;
	}
	and.b32  	%r58, %r57, 2146435072;
	@%p53 bra 	$L__BB0_97;
	setp.eq.s32 	%p55, %r58, 1127219200;
	selp.b32 	%r184, %r51, 0, %p55;
	setp.lt.s32 	%p56, %r57, 0;
	or.b32  	%r185, %r184, 2146435072;
	selp.b32 	%r186, %r185, %r184, %p56;
	mov.b32 	%r187, 0;
	mov.b64 	%fd531, {%r187, %r186};
	bra.uni 	$L__BB0_98;
$L__BB0_97:
	setp.lt.s32 	%p54, %r51, 0;
	{ // callseq 4, 0
	.param .b64 param0;
	st.param.f64 	[param0], %fd99;
	.param .b64 param1;
	st.param.f64 	[param1], 0d3FF2AAAAAAAAAAAB;
	.param .b64 retval0;
	call.uni (retval0), 
	__internal_accurate_pow, 
	(
	param0, 
	param1
	);
	ld.param.f64 	%fd411, [retval0];
	} // callseq 4
	selp.f64 	%fd531, 0dFFF8000000000000, %fd411, %p54;
$L__BB0_98:
	add.f64 	%fd413, %fd133, 0d3FF2AAAAAAAAAAAB;
	{
	.reg .b32 %temp; 
	mov.b64 	{%temp, %r188}, %fd413;
	}
	and.b32  	%r189, %r188, 2146435072;
	setp.ne.s32 	%p57, %r189, 2146435072;
	@%p57 bra 	$L__BB0_103;
	setp.num.f64 	%p58, %fd133, %fd133;
	@%p58 bra 	$L__BB0_101;
	mov.f64 	%fd414, 0d3FF2AAAAAAAAAAAB;
	add.rn.f64 	%fd531, %fd133, %fd414;
	bra.uni 	$L__BB0_103;
$L__BB0_101:
	setp.neu.f64 	%p59, %fd99, 0d7FF0000000000000;
	@%p59 bra 	$L__BB0_103;
	setp.eq.s32 	%p60, %r58, 1127219200;
	setp.lt.s32 	%p61, %r51, 0;
	setp.lt.s32 	%p62, %r57, 0;
	selp.b32 	%r191, 0, 2146435072, %p62;
	and.b32  	%r192, %r57, 2147483647;
	setp.ne.s32 	%p63, %r192, 1071644672;
	or.b32  	%r193, %r191, -2147483648;
	selp.b32 	%r194, %r193, %r191, %p63;
	selp.b32 	%r195, %r194, %r191, %p60;
	selp.b32 	%r196, %r195, %r191, %p61;
	mov.b32 	%r197, 0;
	mov.b64 	%fd531, {%r197, %r196};
$L__BB0_103:
	setp.neu.f64 	%p64, %fd133, 0d0000000000000000;
	mov.f64 	%fd415, 0d3FF6AAAAAAAAAAAB;
	{
	.reg .b32 %temp; 
	mov.b64 	{%temp, %r59}, %fd415;
	}
	and.b32  	%r60, %r59, 2146435072;
	@%p64 bra 	$L__BB0_105;
	setp.eq.s32 	%p66, %r60, 1127219200;
	selp.b32 	%r198, %r51, 0, %p66;
	setp.lt.s32 	%p67, %r59, 0;
	or.b32  	%r199, %r198, 2146435072;
	selp.b32 	%r200, %r199, %r198, %p67;
	mov.b32 	%r201, 0;
	mov.b64 	%fd533, {%r201, %r200};
	bra.uni 	$L__BB0_106;
$L__BB0_105:
	setp.lt.s32 	%p65, %r51, 0;
	{ // callseq 5, 0
	.param .b64 param0;
	st.param.f64 	[param0], %fd99;
	.param .b64 param1;
	st.param.f64 	[param1], 0d3FF6AAAAAAAAAAAB;
	.param .b64 retval0;
	call.uni (retval0), 
	__internal_accurate_pow, 
	(
	param0, 
	param1
	);
	ld.param.f64 	%fd416, [retval0];
	} // callseq 5
	selp.f64 	%fd533, 0dFFF8000000000000, %fd416, %p65;
$L__BB0_106:
	add.f64 	%fd418, %fd133, 0d3FF6AAAAAAAAAAAB;
	{
	.reg .b32 %temp; 
	mov.b64 	{%temp, %r202}, %fd418;
	}
	and.b32  	%r203, %r202, 2146435072;
	setp.ne.s32 	%p68, %r203, 2146435072;
	@%p68 bra 	$L__BB0_111;
	setp.num.f64 	%p69, %fd133, %fd133;
	@%p69 bra 	$L__BB0_109;
	mov.f64 	%fd419, 0d3FF6AAAAAAAAAAAB;
	add.rn.f64 	%fd533, %fd133, %fd419;
	bra.uni 	$L__BB0_111;
$L__BB0_109:
	setp.neu.f64 	%p70, %fd99, 0d7FF0000000000000;
	@%p70 bra 	$L__BB0_111;
	setp.eq.s32 	%p71, %r60, 1127219200;
	setp.lt.s32 	%p72, %r51, 0;
	setp.lt.s32 	%p73, %r59, 0;
	selp.b32 	%r205, 0, 2146435072, %p73;
	and.b32  	%r206, %r59, 2147483647;
	setp.ne.s32 	%p74, %r206, 1071644672;
	or.b32  	%r207, %r205, -2147483648;
	selp.b32 	%r208, %r207, %r205, %p74;
	selp.b32 	%r209, %r208, %r205, %p71;
	selp.b32 	%r210, %r209, %r205, %p72;
	mov.b32 	%r211, 0;
	mov.b64 	%fd533, {%r211, %r210};
$L__BB0_111:
	setp.neu.f64 	%p75, %fd133, 0d0000000000000000;
	mov.f64 	%fd420, 0d3FD999999999999A;
	div.rn.f64 	%fd421, %fd420, %fd533;
	rcp.rn.f64 	%fd422, %fd531;
	add.f64 	%fd123, %fd422, %fd421;
	mov.f64 	%fd423, 0d3FFAAAAAAAAAAAAB;
	{
	.reg .b32 %temp; 
	mov.b64 	{%temp, %r61}, %fd423;
	}
	and.b32  	%r62, %r61, 2146435072;
	@%p75 bra 	$L__BB0_113;
	setp.eq.s32 	%p77, %r62, 1127219200;
	selp.b32 	%r212, %r51, 0, %p77;
	setp.lt.s32 	%p78, %r61, 0;
	or.b32  	%r213, %r212, 2146435072;
	selp.b32 	%r214, %r213, %r212, %p78;
	mov.b32 	%r215, 0;
	mov.b64 	%fd535, {%r215, %r214};
	bra.uni 	$L__BB0_114;
$L__BB0_113:
	setp.lt.s32 	%p76, %r51, 0;
	{ // callseq 6, 0
	.param .b64 param0;
	st.param.f64 	[param0], %fd99;
	.param .b64 param1;
	st.param.f64 	[param1], 0d3FFAAAAAAAAAAAAB;
	.param .b64 retval0;
	call.uni (retval0), 
	__internal_accurate_pow, 
	(
	param0, 
	param1
	);
	ld.param.f64 	%fd424, [retval0];
	} // callseq 6
	selp.f64 	%fd535, 0dFFF8000000000000, %fd424, %p76;
$L__BB0_114:
	add.f64 	%fd426, %fd133, 0d3FFAAAAAAAAAAAAB;
	{
	.reg .b32 %temp; 
	mov.b64 	{%temp, %r216}, %fd426;
	}
	and.b32  	%r217, %r216, 2146435072;
	setp.ne.s32 	%p79, %r217, 2146435072;
	@%p79 bra 	$L__BB0_119;
	setp.num.f64 	%p80, %fd133, %fd133;
	@%p80 bra 	$L__BB0_117;
	mov.f64 	%fd427, 0d3FFAAAAAAAAAAAAB;
	add.rn.f64 	%fd535, %fd133, %fd427;
	bra.uni 	$L__BB0_119;
$L__BB0_117:
	setp.neu.f64 	%p81, %fd99, 0d7FF0000000000000;
	@%p81 bra 	$L__BB0_119;
	setp.eq.s32 	%p82, %r62, 1127219200;
	setp.lt.s32 	%p83, %r51, 0;
	setp.lt.s32 	%p84, %r61, 0;
	selp.b32 	%r219, 0, 2146435072, %p84;
	and.b32  	%r220, %r61, 2147483647;
	setp.ne.s32 	%p85, %r220, 1071644672;
	or.b32  	%r221, %r219, -2147483648;
	selp.b32 	%r222, %r221, %r219, %p85;
	selp.b32 	%r223, %r222, %r219, %p82;
	selp.b32 	%r224, %r223, %r219, %p83;
	mov.b32 	%r225, 0;
	mov.b64 	%fd535, {%r225, %r224};
$L__BB0_119:
	setp.eq.f64 	%p86, %fd133, 0d3FF0000000000000;
	mov.f64 	%fd428, 0d3FE102DE00D1B717;
	div.rn.f64 	%fd429, %fd428, %fd535;
	add.f64 	%fd430, %fd123, %fd429;
	selp.f64 	%fd431, 0d3FFEE7D566CF41F2, %fd430, %p86;
	mul.f64 	%fd432, %fd98, %fd431;
	sub.f64 	%fd536, %fd529, %fd432;
$L__BB0_120:
	st.param.f64 	[func_retval0], %fd536;
	ret;

}
	// .globl	_Z34cooling_function_comparison_globalyPdS_S_S_S_
.visible .entry _Z34cooling_function_comparison_globalyPdS_S_S_S_(
	.param .u64 _Z34cooling_function_comparison_globalyPdS_S_S_S__param_0,
	.param .u64 .ptr .align 1 _Z34cooling_function_comparison_globalyPdS_S_S_S__param_1,
	.param .u64 .ptr .align 1 _Z34cooling_function_comparison_globalyPdS_S_S_S__param_2,
	.param .u64 .ptr .align 1 _Z34cooling_function_comparison_globalyPdS_S_S_S__param_3,
	.param .u64 .ptr .align 1 _Z34cooling_function_comparison_globalyPdS_S_S_S__param_4,
	.param .u64 .ptr .align 1 _Z34cooling_function_comparison_globalyPdS_S_S_S__param_5
)
{
	.reg .pred 	%p<28>;
	.reg .b32 	%r<28>;
	.reg .b32 	%f<307>;
	.reg .b64 	%rd<26>;
	.reg .b64 	%fd<36>;

	ld.param.u64 	%rd10, [_Z34cooling_function_comparison_globalyPdS_S_S_S__param_0];
	ld.param.u64 	%rd12, [_Z34cooling_function_comparison_globalyPdS_S_S_S__param_2];
	ld.param.u64 	%rd13, [_Z34cooling_function_comparison_globalyPdS_S_S_S__param_3];
	ld.param.u64 	%rd14, [_Z34cooling_function_comparison_globalyPdS_S_S_S__param_4];
	ld.param.u64 	%rd15, [_Z34cooling_function_comparison_globalyPdS_S_S_S__param_5];
	cvta.to.global.u64 	%rd1, %rd15;
	cvta.to.global.u64 	%rd2, %rd14;
	cvta.to.global.u64 	%rd3, %rd13;
	cvta.to.global.u64 	%rd4, %rd12;
	mov.b32 	%r23, 0;
$L__BB1_1:
	ld.param.u64 	%rd24, [_Z34cooling_function_comparison_globalyPdS_S_S_S__param_1];
	cvta.to.global.u64 	%rd16, %rd24;
	mul.wide.u32 	%rd17, %r23, 8;
	add.s64 	%rd5, %rd16, %rd17;
	mov.b32 	%r24, 0;
$L__BB1_2:
	mul.wide.u32 	%rd18, %r24, 8;
	add.s64 	%rd6, %rd4, %rd18;
	mad.lo.s32 	%r16, %r23, 33, %r24;
	mul.lo.s32 	%r3, %r16, 33;
	mov.b32 	%r25, 0;
$L__BB1_3:
	mul.wide.u32 	%rd19, %r25, 8;
	add.s64 	%rd7, %rd3, %rd19;
	add.s32 	%r18, %r25, %r3;
	mul.lo.s32 	%r26, %r18, 33;
	mov.b32 	%r27, 0;
	mov.u64 	%rd25, %rd2;
$L__BB1_4:
	ld.global.f64 	%fd9, [%rd5];
	add.f64 	%fd10, %fd9, 0dC008000000000000;
	setp.gt.f64 	%p1, %fd10, 0d0000000000000000;
	mul.f64 	%fd11, %fd10, 0d4040000000000000;
	div.rn.f64 	%fd12, %fd11, 0d4014000000000000;
	add.f64 	%fd13, %fd12, 0d3FE0000000000000;
	selp.f64 	%fd1, %fd13, 0d3FE0000000000000, %p1;
	ld.global.f64 	%fd14, [%rd6];
	setp.gt.f64 	%p2, %fd14, 0d0000000000000000;
	mul.f64 	%fd15, %fd14, 0d4040000000000000;
	div.rn.f64 	%fd16, %fd15, 0d4024000000000000;
	add.f64 	%fd17, %fd16, 0d3FE0000000000000;
	selp.f64 	%fd2, %fd17, 0d3FE0000000000000, %p2;
	ld.global.f64 	%fd18, [%rd7];
	setp.leu.f64 	%p3, %fd18, 0d4039000000000000;
	@%p3 bra 	$L__BB1_6;
	mov.b64 	%rd21, 4627730092099895296;
	st.global.u64 	[%rd7], %rd21;
	ld.global.f64 	%fd5, [%rd25];
	bra.uni 	$L__BB1_8;
$L__BB1_6:
	ld.global.f64 	%fd5, [%rd25];
	setp.leu.f64 	%p4, %fd5, 0d402E000000000000;
	@%p4 bra 	$L__BB1_8;
	mov.b64 	%rd20, 4624633867356078080;
	st.global.u64 	[%rd25], %rd20;
	mov.f64 	%fd5, 0d402E000000000000;
$L__BB1_8:
	add.f64 	%fd6, %fd5, 0dC000000000000000;
	setp.leu.f64 	%p5, %fd6, 0d0000000000000000;
	mov.f64 	%fd35, 0d0000000000000000;
	@%p5 bra 	$L__BB1_10;
	mul.f64 	%fd35, %fd6, 0d4040000000000000;
$L__BB1_10:
	div.rn.f64 	%fd21, %fd35, 0d402A000000000000;
	cvt.rn.f32.f64 	%f5, %fd21;
	ld.global.f64 	%fd22, [%rd7];
	add.f64 	%fd23, %fd22, 0dC000000000000000;
	setp.gt.f64 	%p6, %fd23, 0d0000000000000000;
	mul.f64 	%fd24, %fd23, 0d4040000000000000;
	div.rn.f64 	%fd25, %fd24, 0d4037000000000000;
	selp.f64 	%fd26, %fd25, 0d0000000000000000, %p6;
	cvt.rn.f32.f64 	%f6, %fd26;
	cvt.rzi.s32.f32 	%r19, %f5;
	cvt.rn.f32.s32 	%f7, %r19;
	setp.neu.f32 	%p7, %f5, %f7;
	@%p7 bra 	$L__BB1_13;
	cvt.rzi.s32.f32 	%r20, %f6;
	cvt.rn.f32.s32 	%f24, %r20;
	setp.neu.f32 	%p8, %f6, %f24;
	@%p8 bra 	$L__BB1_13;
	fma.rn.f32 	%f294, %f6, 0f42040000, %f5;
	add.f32 	%f295, %f294, 0f3F000000;
	cvt.rn.f32.f64 	%f296, %fd2;
	cvt.rn.f32.f64 	%f297, %fd1;
	tex.3d.v4.f32.f32 	{%f306, %f298, %f299, %f300}, [%rd10, {%f295, %f296, %f297, %f297}];
	bra.uni 	$L__BB1_27;
$L__BB1_13:
	setp.eq.f32 	%p9, %f5, %f7;
	@%p9 bra 	$L__BB1_20;
	cvt.rzi.s32.f32 	%r21, %f6;
	cvt.rn.f32.s32 	%f25, %r21;
	setp.eq.f32 	%p10, %f6, %f25;
	@%p10 bra 	$L__BB1_20;
	cvt.rmi.f32.f32 	%f9, %f6;
	sub.f32 	%f10, %f6, %f9;
	cvt.rmi.f32.f32 	%f11, %f5;
	setp.geu.f64 	%p18, %fd5, 0d4022F1AC14C660A2;
	setp.leu.f64 	%p19, %fd5, 0d4022D1EB851EB852;
	or.pred  	%p20, %p18, %p19;
	@%p20 bra 	$L__BB1_17;
	fma.rn.f32 	%f234, %f9, 0f42040000, %f11;
	add.f32 	%f235, %f234, 0f3F000000;
	add.f32 	%f236, %f9, 0f3F800000;
	fma.rn.f32 	%f237, %f236, 0f42040000, %f11;
	add.f32 	%f238, %f237, 0f3F000000;
	add.f32 	%f239, %f11, 0fC0000000;
	fma.rn.f32 	%f240, %f9, 0f42040000, %f239;
	add.f32 	%f241, %f240, 0f3F000000;
	add.f32 	%f242, %f11, 0fBF800000;
	fma.rn.f32 	%f243, %f9, 0f42040000, %f242;
	add.f32 	%f244, %f243, 0f3F000000;
	cvt.rn.f32.f64 	%f245, %fd2;
	cvt.rn.f32.f64 	%f246, %fd1;
	tex.3d.v4.f32.f32 	{%f247, %f248, %f249, %f250}, [%rd10, {%f235, %f245, %f246, %f246}];
	mul.f32 	%f251, %f247, 0f40400000;
	tex.3d.v4.f32.f32 	{%f252, %f253, %f254, %f255}, [%rd10, {%f244, %f245, %f246, %f246}];
	mul.f32 	%f256, %f252, 0f40400000;
	sub.f32 	%f257, %f251, %f256;
	tex.3d.v4.f32.f32 	{%f258, %f259, %f260, %f261}, [%rd10, {%f241, %f245, %f246, %f246}];
	add.f32 	%f262, %f258, %f257;
	fma.rn.f32 	%f263, %f236, 0f42040000, %f239;
	add.f32 	%f264, %f263, 0f3F000000;
	fma.rn.f32 	%f265, %f236, 0f42040000, %f242;
	add.f32 	%f266, %f265, 0f3F000000;
	tex.3d.v4.f32.f32 	{%f267, %f268, %f269, %f270}, [%rd10, {%f238, %f245, %f246, %f246}];
	mul.f32 	%f271, %f267, 0f40400000;
	tex.3d.v4.f32.f32 	{%f272, %f273, %f274, %f275}, [%rd10, {%f266, %f245, %f246, %f246}];
	mul.f32 	%f276, %f272, 0f40400000;
	sub.f32 	%f277, %f271, %f276;
	tex.3d.v4.f32.f32 	{%f278, %f279, %f280, %f281}, [%rd10, {%f264, %f245, %f246, %f246}];
	add.f64 	%fd31, %fd5, 0dC022D1EB851EB852;
	div.rn.f64 	%fd32, %fd31, 0d3FAFC08FA0000000;
	cvt.rn.f32.f64 	%f282, %fd32;
	add.f32 	%f283, %f278, %f277;
	mov.f32 	%f284, 0f3F800000;
	sub.f32 	%f285, %f284, %f282;
	sub.f32 	%f286, %f284, %f10;
	mul.f32 	%f287, %f286, %f285;
	mul.f32 	%f288, %f287, %f247;
	mul.f32 	%f289, %f286, %f282;
	fma.rn.f32 	%f290, %f289, %f262, %f288;
	mul.f32 	%f291, %f10, %f285;
	fma.rn.f32 	%f292, %f291, %f267, %f290;
	mul.f32 	%f293, %f10, %f282;
	fma.rn.f32 	%f306, %f293, %f283, %f292;
	bra.uni 	$L__BB1_27;
$L__BB1_17:
	setp.leu.f64 	%p21, %fd5, 0d4022F1AC14C660A2;
	setp.geu.f64 	%p22, %fd5, 0d4023147AE147AE14;
	or.pred  	%p23, %p21, %p22;
	@%p23 bra 	$L__BB1_19;
	add.f32 	%f173, %f11, 0f3F800000;
	fma.rn.f32 	%f174, %f9, 0f42040000, %f173;
	add.f32 	%f175, %f174, 0f3F000000;
	add.f32 	%f176, %f9, 0f3F800000;
	fma.rn.f32 	%f177, %f176, 0f42040000, %f173;
	add.f32 	%f178, %f177, 0f3F000000;
	add.f32 	%f179, %f11, 0f40400000;
	fma.rn.f32 	%f180, %f9, 0f42040000, %f179;
	add.f32 	%f181, %f180, 0f3F000000;
	add.f32 	%f182, %f11, 0f40000000;
	fma.rn.f32 	%f183, %f9, 0f42040000, %f182;
	add.f32 	%f184, %f183, 0f3F000000;
	cvt.rn.f32.f64 	%f185, %fd2;
	cvt.rn.f32.f64 	%f186, %fd1;
	tex.3d.v4.f32.f32 	{%f187, %f188, %f189, %f190}, [%rd10, {%f175, %f185, %f186, %f186}];
	mul.f32 	%f191, %f187, 0f40400000;
	tex.3d.v4.f32.f32 	{%f192, %f193, %f194, %f195}, [%rd10, {%f184, %f185, %f186, %f186}];
	mul.f32 	%f196, %f192, 0f40400000;
	sub.f32 	%f197, %f191, %f196;
	tex.3d.v4.f32.f32 	{%f198, %f199, %f200, %f201}, [%rd10, {%f181, %f185, %f186, %f186}];
	add.f32 	%f202, %f198, %f197;
	fma.rn.f32 	%f203, %f176, 0f42040000, %f179;
	add.f32 	%f204, %f203, 0f3F000000;
	fma.rn.f32 	%f205, %f176, 0f42040000, %f182;
	add.f32 	%f206, %f205, 0f3F000000;
	tex.3d.v4.f32.f32 	{%f207, %f208, %f209, %f210}, [%rd10, {%f178, %f185, %f186, %f186}];
	mul.f32 	%f211, %f207, 0f40400000;
	tex.3d.v4.f32.f32 	{%f212, %f213, %f214, %f215}, [%rd10, {%f206, %f185, %f186, %f186}];
	mul.f32 	%f216, %f212, 0f40400000;
	sub.f32 	%f217, %f211, %f216;
	tex.3d.v4.f32.f32 	{%f218, %f219, %f220, %f221}, [%rd10, {%f204, %f185, %f186, %f186}];
	add.f64 	%fd29, %fd5, 0dC022F1AC14C660A2;
	div.rn.f64 	%fd30, %fd29, 0d3FB1676640000000;
	cvt.rn.f32.f64 	%f222, %fd30;
	add.f32 	%f223, %f218, %f217;
	mov.f32 	%f224, 0f3F800000;
	sub.f32 	%f225, %f224, %f222;
	sub.f32 	%f226, %f224, %f10;
	mul.f32 	%f227, %f226, %f225;
	mul.f32 	%f228, %f226, %f222;
	mul.f32 	%f229, %f228, %f187;
	fma.rn.f32 	%f230, %f227, %f202, %f229;
	mul.f32 	%f231, %f10, %f225;
	fma.rn.f32 	%f232, %f231, %f223, %f230;
	mul.f32 	%f233, %f10, %f222;
	fma.rn.f32 	%f306, %f233, %f207, %f232;
	bra.uni 	$L__BB1_27;
$L__BB1_19:
	sub.f32 	%f135, %f5, %f11;
	fma.rn.f32 	%f136, %f9, 0f42040000, %f11;
	add.f32 	%f137, %f136, 0f3F000000;
	add.f32 	%f138, %f11, 0f3F800000;
	fma.rn.f32 	%f139, %f9, 0f42040000, %f138;
	add.f32 	%f305, %f139, 0f3F000000;
	add.f32 	%f140, %f9, 0f3F800000;
	fma.rn.f32 	%f141, %f140, 0f42040000, %f11;
	add.f32 	%f142, %f141, 0f3F000000;
	fma.rn.f32 	%f143, %f140, 0f42040000, %f138;
	add.f32 	%f144, %f143, 0f3F000000;
	cvt.rn.f32.f64 	%f145, %fd2;
	cvt.rn.f32.f64 	%f146, %fd1;
	tex.3d.v4.f32.f32 	{%f147, %f148, %f149, %f150}, [%rd10, {%f137, %f145, %f146, %f146}];
	mov.f32 	%f151, 0f3F800000;
	sub.f32 	%f152, %f151, %f10;
	sub.f32 	%f153, %f151, %f135;
	mul.f32 	%f154, %f153, %f152;
	mul.f32 	%f155, %f135, %f152;
	tex.3d.v4.f32.f32 	{%f156, %f157, %f158, %f159}, [%rd10, {%f305, %f145, %f146, %f146}];
	mul.f32 	%f160, %f155, %f156;
	fma.rn.f32 	%f161, %f154, %f147, %f160;
	mul.f32 	%f162, %f153, %f10;
	tex.3d.v4.f32.f32 	{%f163, %f164, %f165, %f166}, [%rd10, {%f142, %f145, %f146, %f146}];
	fma.rn.f32 	%f167, %f162, %f163, %f161;
	mul.f32 	%f168, %f135, %f10;
	tex.3d.v4.f32.f32 	{%f169, %f170, %f171, %f172}, [%rd10, {%f144, %f145, %f146, %f146}];
	fma.rn.f32 	%f306, %f168, %f169, %f167;
	bra.uni 	$L__BB1_27;
$L__BB1_20:
	cvt.rzi.s32.f32 	%r22, %f6;
	cvt.rn.f32.s32 	%f26, %r22;
	setp.eq.f32 	%p11, %f6, %f26;
	@%p11 bra 	$L__BB1_22;
	cvt.rmi.f32.f32 	%f115, %f6;
	fma.rn.f32 	%f116, %f115, 0f42040000, %f5;
	add.f32 	%f117, %f116, 0f3F000000;
	add.f32 	%f118, %f115, 0f3F800000;
	fma.rn.f32 	%f119, %f118, 0f42040000, %f5;
	add.f32 	%f120, %f119, 0f3F000000;
	cvt.rn.f32.f64 	%f121, %fd2;
	cvt.rn.f32.f64 	%f122, %fd1;
	tex.3d.v4.f32.f32 	{%f123, %f124, %f125, %f126}, [%rd10, {%f117, %f121, %f122, %f122}];
	sub.f32 	%f127, %f6, %f115;
	mov.f32 	%f128, 0f3F800000;
	sub.f32 	%f129, %f128, %f127;
	tex.3d.v4.f32.f32 	{%f130, %f131, %f132, %f133}, [%rd10, {%f120, %f121, %f122, %f122}];
	mul.f32 	%f134, %f127, %f130;
	fma.rn.f32 	%f306, %f129, %f123, %f134;
	bra.uni 	$L__BB1_27;
$L__BB1_22:
	cvt.rmi.f32.f32 	%f17, %f6;
	setp.geu.f64 	%p12, %fd5, 0d4022F1AC14C660A2;
	setp.leu.f64 	%p13, %fd5, 0d4022D1EB851EB852;
	or.pred  	%p14, %p12, %p13;
	@%p14 bra 	$L__BB1_24;
	sub.f32 	%f84, %f6, %f17;
	cvt.rmi.f32.f32 	%f85, %f5;
	fma.rn.f32 	%f86, %f6, 0f42040000, %f85;
	add.f32 	%f87, %f86, 0f3F000000;
	add.f32 	%f88, %f85, 0fC0000000;
	fma.rn.f32 	%f89, %f17, 0f42040000, %f88;
	add.f32 	%f90, %f89, 0f3F000000;
	add.f32 	%f91, %f85, 0fBF800000;
	fma.rn.f32 	%f92, %f17, 0f42040000, %f91;
	add.f32 	%f93, %f92, 0f3F000000;
	cvt.rn.f32.f64 	%f94, %fd2;
	cvt.rn.f32.f64 	%f95, %fd1;
	tex.3d.v4.f32.f32 	{%f96, %f97, %f98, %f99}, [%rd10, {%f87, %f94, %f95, %f95}];
	mul.f32 	%f100, %f96, 0f40400000;
	tex.3d.v4.f32.f32 	{%f101, %f102, %f103, %f104}, [%rd10, {%f93, %f94, %f95, %f95}];
	mul.f32 	%f105, %f101, 0f40400000;
	sub.f32 	%f106, %f100, %f105;
	tex.3d.v4.f32.f32 	{%f107, %f108, %f109, %f110}, [%rd10, {%f90, %f94, %f95, %f95}];
	add.f32 	%f111, %f107, %f106;
	mov.f32 	%f112, 0f3F800000;
	sub.f32 	%f113, %f112, %f84;
	mul.f32 	%f114, %f84, %f111;
	fma.rn.f32 	%f306, %f113, %f96, %f114;
	bra.uni 	$L__BB1_27;
$L__BB1_24:
	setp.leu.f64 	%p15, %fd5, 0d4022F1AC14C660A2;
	setp.geu.f64 	%p16, %fd5, 0d4023147AE147AE14;
	or.pred  	%p17, %p15, %p16;
	@%p17 bra 	$L__BB1_26;
	add.f32 	%f47, %f5, 0f3F800000;
	cvt.rmi.f32.f32 	%f48, %f47;
	fma.rn.f32 	%f49, %f17, 0f42040000, %f48;
	add.f32 	%f50, %f49, 0f3F000000;
	cvt.rmi.f32.f32 	%f51, %f5;
	add.f32 	%f52, %f51, 0f40400000;
	fma.rn.f32 	%f53, %f17, 0f42040000, %f52;
	add.f32 	%f54, %f53, 0f3F000000;
	add.f32 	%f55, %f51, 0f40000000;
	fma.rn.f32 	%f56, %f17, 0f42040000, %f55;
	add.f32 	%f57, %f56, 0f3F000000;
	cvt.rn.f32.f64 	%f58, %fd2;
	cvt.rn.f32.f64 	%f59, %fd1;
	tex.3d.v4.f32.f32 	{%f60, %f61, %f62, %f63}, [%rd10, {%f50, %f58, %f59, %f59}];
	mul.f32 	%f64, %f60, 0f40400000;
	tex.3d.v4.f32.f32 	{%f65, %f66, %f67, %f68}, [%rd10, {%f57, %f58, %f59, %f59}];
	mul.f32 	%f69, %f65, 0f40400000;
	sub.f32 	%f70, %f64, %f69;
	tex.3d.v4.f32.f32 	{%f71, %f72, %f73, %f74}, [%rd10, {%f54, %f58, %f59, %f59}];
	add.f64 	%fd27, %fd5, 0dC022F1AC14C660A2;
	div.rn.f64 	%fd28, %fd27, 0d3FB1676640A6B900;
	cvt.rn.f32.f64 	%f75, %fd28;
	add.f32 	%f76, %f71, %f70;
	mov.f32 	%f77, 0f3F800000;
	sub.f32 	%f78, %f77, %f75;
	mul.f32 	%f79, %f78, %f76;
	tex.3d.v4.f32.f32 	{%f80, %f81, %f82, %f83}, [%rd10, {%f305, %f58, %f59, %f59}];
	fma.rn.f32 	%f306, %f80, %f75, %f79;
	bra.uni 	$L__BB1_27;
$L__BB1_26:
	cvt.rmi.f32.f32 	%f27, %f5;
	fma.rn.f32 	%f28, %f6, 0f42040000, %f27;
	add.f32 	%f29, %f28, 0f3F000000;
	add.f32 	%f30, %f27, 0f3F800000;
	fma.rn.f32 	%f31, %f6, 0f42040000, %f30;
	add.f32 	%f32, %f31, 0f3F000000;
	cvt.rn.f32.f64 	%f33, %fd2;
	cvt.rn.f32.f64 	%f34, %fd1;
	tex.3d.v4.f32.f32 	{%f35, %f36, %f37, %f38}, [%rd10, {%f29, %f33, %f34, %f34}];
	sub.f32 	%f39, %f5, %f27;
	mov.f32 	%f40, 0f3F800000;
	sub.f32 	%f41, %f40, %f39;
	tex.3d.v4.f32.f32 	{%f42, %f43, %f44, %f45}, [%rd10, {%f32, %f33, %f34, %f34}];
	mul.f32 	%f46, %f39, %f42;
	fma.rn.f32 	%f306, %f41, %f35, %f46;
$L__BB1_27:
	cvt.f64.f32 	%fd33, %f306;
	mul.wide.u32 	%rd22, %r26, 8;
	add.s64 	%rd23, %rd1, %rd22;
	st.global.f64 	[%rd23], %fd33;
	add.s32 	%r27, %r27, 1;
	add.s64 	%rd25, %rd25, 8;
	add.s32 	%r26, %r26, 1;
	setp.ne.s32 	%p24, %r27, 30;
	@%p24 bra 	$L__BB1_4;
	add.s32 	%r25, %r25, 1;
	setp.ne.s32 	%p25, %r25, 30;
	@%p25 bra 	$L__BB1_3;
	add.s32 	%r24, %r24, 1;
	setp.ne.s32 	%p26, %r24, 30;
	@%p26 bra 	$L__BB1_2;
	add.s32 	%r23, %r23, 1;
	setp.ne.s32 	%p27, %r23, 30;
	@%p27 bra 	$L__BB1_1;
	ret;

}
	// .globl	_Z27cooling_function_analyticalPdS_S_S_S_
.visible .entry _Z27cooling_function_analyticalPdS_S_S_S_(
	.param .u64 .ptr .align 1 _Z27cooling_function_analyticalPdS_S_S_S__param_0,
	.param .u64 .ptr .align 1 _Z27cooling_function_analyticalPdS_S_S_S__param_1,
	.param .u64 .ptr .align 1 _Z27cooling_function_analyticalPdS_S_S_S__param_2,
	.param .u64 .ptr .align 1 _Z27cooling_function_analyticalPdS_S_S_S__param_3,
	.param .u64 .ptr .align 1 _Z27cooling_function_analyticalPdS_S_S_S__param_4
)
{
	.local .align 16 .b8 	__local_depot2[32];
	.reg .b64 	%SP;
	.reg .b64 	%SPL;
	.reg .pred 	%p<2583>;
	.reg .b32 	%r<4804>;
	.reg .b32 	%f<133>;
	.reg .b64 	%rd<145>;
	.reg .b64 	%fd<12013>;

	mov.u64 	%SPL, __local_depot2;
	cvta.local.u64 	%SP, %SPL;
	ld.param.u64 	%rd6, [_Z27cooling_function_analyticalPdS_S_S_S__param_2];
	ld.param.u64 	%rd7, [_Z27cooling_function_analyticalPdS_S_S_S__param_3];
	ld.param.u64 	%rd8, [_Z27cooling_function_analyticalPdS_S_S_S__param_4];
	cvta.to.global.u64 	%rd1, %rd8;
	cvta.to.global.u64 	%rd2, %rd7;
	cvta.to.global.u64 	%rd3, %rd6;
	mov.f64 	%fd3074, 0d4024000000000000;
	{
	.reg .b32 %temp; 
	mov.b64 	{%temp, %r1}, %fd3074;
	}
	setp.lt.s32 	%p9, %r1, 0;
	mov.f64 	%fd3075, 0d4010000000000000;
	{
	.reg .b32 %temp; 
	mov.b64 	{%temp, %r2}, %fd3075;
	}
	and.b32  	%r3, %r2, 2146435072;
	setp.lt.s32 	%p10, %r2, 0;
	selp.b32 	%r4, 0, 2146435072, %p10;
	mov.f64 	%fd3076, 0d421BEB9BF3A00000;
	{
	.reg .b32 %temp; 
	mov.b64 	{%temp, %r968}, %fd3076;
	}
	mov.f64 	%fd3077, 0d4000000000000000;
	{
	.reg .b32 %temp; 
	mov.b64 	{%temp, %r969}, %fd3077;
	}
	and.b32  	%r6, %r969, 2146435072;
	setp.eq.s32 	%p11, %r6, 1062207488;
	{ // callseq 13, 0
	.param .b64 param0;
	st.param.f64 	[param0], 0d421BEB9BF3A00000;
	.param .b64 param1;
	st.param.f64 	[param1], 0d4000000000000000;
	.param .b64 retval0;
	call.uni (retval0), 
	__internal_accurate_pow, 
	(
	param0, 
	param1
	);
	ld.param.f64 	%fd3078, [retval0];
	} // callseq 13
	setp.lt.s32 	%p12, %r968, 0;
	neg.f64 	%fd3080, %fd3078;
	selp.f64 	%fd3081, %fd3080, %fd3078, %p11;
	selp.f64 	%fd1, %fd3081, %fd3078, %p12;
	mov.f64 	%fd3082, 0dC036000000000000;
	{
	.reg .b32 %temp; 
	mov.b64 	{%temp, %r970}, %fd3082;
	}
	and.b32  	%r972, %r970, 2146435072;
	setp.eq.s32 	%p13, %r972, 1075838976;
	and.pred  	%p1, %p9, %p13;
	setp.lt.s32 	%p14, %r969, 0;
	selp.b32 	%r7, 0, 2146435072, %p14;
	or.b32  	%r8, %r7, -2147483648;
	mov.b32 	%r973, 1127219200;
	mov.b32 	%r974, -2147483648;
	mov.b64 	%fd2, {%r974, %r973};
	mov.f64 	%fd3083, 0d3FF8000000000000;
	{
	.reg .b32 %temp; 
	mov.b64 	{%temp, %r9}, %fd3083;
	}
	mov.f64 	%fd3084, 0d4004000000000000;
	{
	.reg .b32 %temp; 
	mov.b64 	{%temp, %r10}, %fd3084;
	}
	mov.f64 	%fd3085, 0d400921FB54442D18;
	{
	.reg .b32 %temp; 
	mov.b64 	{%temp, %r975}, %fd3085;
	}
	mov.f64 	%fd3086, 0d4008000000000000;
	{
	.reg .b32 %temp; 
	mov.b64 	{%temp, %r976}, %fd3086;
	}
	and.b32  	%r12, %r976, 2146435072;
	setp.eq.s32 	%p15, %r12, 1073741824;
	setp.lt.s32 	%p16, %r975, 0;
	and.pred  	%p2, %p16, %p15;
	mov.f64 	%fd3087, 0d3FE0000000000000;
	{
	.reg .b32 %temp; 
	mov.b64 	{%temp, %r977}, %fd3087;
	}
	and.b32  	%r978, %r977, 2146435072;
	setp.eq.s32 	%p17, %r978, 1071644672;
	setp.lt.s32 	%p18, %r977, 0;
	shr.s32 	%r979, %r977, 31;
	and.b32  	%r980, %r979, 2146435072;
	mov.b32 	%r4548, 0;
	mov.b64 	%fd3, {%r4548, %r980};
	selp.b32 	%r13, 0, 2146435072, %p18;
	and.b32  	%r981, %r977, 2147483647;
	setp.ne.s32 	%p19, %r981, 1071644672;
	and.pred  	%p3, %p17, %p19;
	mov.f64 	%fd3088, 0d3FF570A3D70A3D71;
	{
	.reg .b32 %temp; 
	mov.b64 	{%temp, %r14}, %fd3088;
	}
	mov.f64 	%fd3089, 0d4018000000000000;
	{
	.reg .b32 %temp; 
	mov.b64 	{%temp, %r982}, %fd3089;
	}
	and.b32  	%r984, %r982, 2146435072;
	setp.eq.s32 	%p20, %r984, 1073741824;
	{ // callseq 14, 0
	.param .b64 param0;
	st.param.f64 	[param0], 0d4024000000000000;
	.param .b64 param1;
	st.param.f64 	[param1], 0d4018000000000000;
	.param .b64 retval0;
	call.uni (retval0), 
	__internal_accurate_pow, 
	(
	param0, 
	param1
	);
	ld.param.f64 	%fd3090, [retval0];
	} // callseq 14
	neg.f64 	%fd3092, %fd3090;
	selp.f64 	%fd3093, %fd3092, %fd3090, %p20;
	selp.f64 	%fd3094, %fd3093, %fd3090, %p9;
	mul.f64 	%fd4, %fd3094, 0d4006666666666666;
	mov.f64 	%fd3095, 0d3FD0000000000000;
	{
	.reg .b32 %temp; 
	mov.b64 	{%temp, %r15}, %fd3095;
	}
	mov.f64 	%fd3096, 0d3FD5555555555555;
	{
	.reg .b32 %temp; 
	mov.b64 	{%temp, %r16}, %fd3096;
	}
	and.b32  	%r17, %r16, 2146435072;
	setp.lt.s32 	%p21, %r16, 0;
	selp.b32 	%r18, 0, 2146435072, %p21;
	or.b32  	%r19, %r18, -2147483648;
	mov.f64 	%fd3097, 0dC024000000000000;
	{
	.reg .b32 %temp; 
	mov.b64 	{%temp, %r985}, %fd3097;
	}
	and.b32  	%r987, %r985, 2146435072;
	setp.eq.s32 	%p22, %r987, 1074790400;
	and.pred  	%p4, %p9, %p22;
	setp.lt.s32 	%p23, %r976, 0;
	selp.b32 	%r20, 0, 2146435072, %p23;
	or.b32  	%r21, %r20, -2147483648;
	mov.f64 	%fd3098, 0d4014000000000000;
	{
	.reg .b32 %temp; 
	mov.b64 	{%temp, %r22}, %fd3098;
	}
	setp.lt.s32 	%p24, %r22, 0;
	selp.b32 	%r23, 0, 2146435072, %p24;
	mov.f64 	%fd3099, 0d4034000000000000;
	{
	.reg .b32 %temp; 
	mov.b64 	{%temp, %r24}, %fd3099;
	}
	mov.f64 	%fd3100, 0d3FF2AAAAAAAAAAAB;
	{
	.reg .b32 %temp; 
	mov.b64 	{%temp, %r25}, %fd3100;
	}
	and.b32  	%r26, %r25, 2146435072;
	setp.lt.s32 	%p25, %r25, 0;
	selp.b32 	%r27, 0, 2146435072, %p25;
	or.b32  	%r28, %r27, -2147483648;
	mov.f64 	%fd3101, 0d3FF6AAAAAAAAAAAB;
	{
	.reg .b32 %temp; 
	mov.b64 	{%temp, %r29}, %fd3101;
	}
	and.b32  	%r30, %r29, 2146435072;
	setp.lt.s32 	%p26, %r29, 0;
	selp.b32 	%r31, 0, 2146435072, %p26;
	or.b32  	%r32, %r31, -2147483648;
	mov.f64 	%fd3102, 0d3FFAAAAAAAAAAAAB;
	{
	.reg .b32 %temp; 
	mov.b64 	{%temp, %r33}, %fd3102;
	}
	and.b32  	%r34, %r33, 2146435072;
	setp.lt.s32 	%p27, %r33, 0;
	selp.b32 	%r35, 0, 2146435072, %p27;
	or.b32  	%r36, %r35, -2147483648;
	mov.f64 	%fd3103, 0dC03C000000000000;
	{
	.reg .b32 %temp; 
	mov.b64 	{%temp, %r988}, %fd3103;
	}
	and.b32  	%r990, %r988, 2146435072;
	setp.eq.s32 	%p28, %r990, 1074790400;
	and.pred  	%p5, %p9, %p28;
	mov.f64 	%fd3104, 0d3FC5555555555555;
	{
	.reg .b32 %temp; 
	mov.b64 	{%temp, %r37}, %fd3104;
	}
	setp.lt.s32 	%p29, %r37, 0;
	selp.b32 	%r38, 0, 2146435072, %p29;
	mov.f64 	%fd3105, 0d4016000000000000;
	{
	.reg .b32 %temp; 
	mov.b64 	{%temp, %r39}, %fd3105;
	}
	setp.lt.s32 	%p30, %r39, 0;
	selp.b32 	%r40, 0, 2146435072, %p30;
	mov.f64 	%fd3106, 0d4026000000000000;
	{
	.reg .b32 %temp; 
	mov.b64 	{%temp, %r991}, %fd3106;
	}
	{
	.reg .b32 %temp; 
	mov.b64 	{%r992, %temp}, %fd3106;
	}
	setp.lt.s32 	%p31, %r991, 1048576;
	mov.f64 	%fd3107, 0d4386000000000000;
	{
	.reg .b32 %temp; 
	mov.b64 	{%temp, %r993}, %fd3107;
	}
	{
	.reg .b32 %temp; 
	mov.b64 	{%r994, %temp}, %fd3107;
	}
	mov.f64 	%fd3108, 0d4013000000000000;
	{
	.reg .b32 %temp; 
	mov.b64 	{%temp, %r41}, %fd3108;
	}
	setp.lt.s32 	%p32, %r41, 0;
	selp.b32 	%r42, 0, 2146435072, %p32;
	mov.f64 	%fd3109, 0d4024800000000000;
	{
	.reg .b32 %temp; 
	mov.b64 	{%temp, %r995}, %fd3109;
	}
	{
	.reg .b32 %temp; 
	mov.b64 	{%r996, %temp}, %fd3109;
	}
	setp.lt.s32 	%p33, %r995, 1048576;
	mov.f64 	%fd3110, 0d4384800000000000;
	{
	.reg .b32 %temp; 
	mov.b64 	{%temp, %r997}, %fd3110;
	}
	{
	.reg .b32 %temp; 
	mov.b64 	{%r998, %temp}, %fd3110;
	}
	mov.f64 	%fd3111, 0d3FE5555555555555;
	{
	.reg .b32 %temp; 
	mov.b64 	{%temp, %r43}, %fd3111;
	}
	setp.lt.s32 	%p34, %r43, 0;
	selp.b32 	%r44, 0, 2146435072, %p34;
	mov.f64 	%fd3112, 0d4005BF0A8B145769;
	{
	.reg .b32 %temp; 
	mov.b64 	{%temp, %r45}, %fd3112;
	}
	selp.b32 	%r999, %r993, %r991, %p31;
	selp.b32 	%r1000, %r994, %r992, %p31;
	add.s32 	%r46, %r999, -1;
	selp.f64 	%fd3113, 0d4386000000000000, 0d4026000000000000, %p31;
	fma.rn.f64 	%fd3114, %fd3113, 0d7FF0000000000000, 0d7FF0000000000000;
	{
	.reg .b32 %temp; 
	mov.b64 	{%temp, %r1001}, %fd3113;
	}
	and.b32  	%r1002, %r1001, 2147483647;
	setp.eq.s32 	%p35, %r1002, 0;
	selp.f64 	%fd5, 0dFFF0000000000000, %fd3114, %p35;
	selp.b32 	%r1003, -1077, -1023, %p31;
	shr.u32 	%r1004, %r999, 20;
	add.s32 	%r47, %r1003, %r1004;
	and.b32  	%r1005, %r999, 1048575;
	or.b32  	%r48, %r1005, 1072693248;
	mov.b64 	%fd6, {%r1000, %r48};
	{
	.reg .b32 %temp; 
	mov.b64 	{%r1006, %temp}, %fd6;
	}
	{
	.reg .b32 %temp; 
	mov.b64 	{%temp, %r1007}, %fd6;
	}
	add.s32 	%r1008, %r1007, -1048576;
	mov.b64 	%fd7, {%r1006, %r1008};
	mov.f64 	%fd3115, 0d3FFC4E06B9F096A3;
	{
	.reg .b32 %temp; 
	mov.b64 	{%temp, %r49}, %fd3115;
	}
	{
	.reg .b32 %temp; 
	mov.b64 	{%r50, %temp}, %fd3115;
	}
	mov.f64 	%fd3116, 0d435C4E06B9F096A3;
	{
	.reg .b32 %temp; 
	mov.b64 	{%temp, %r51}, %fd3116;
	}
	{
	.reg .b32 %temp; 
	mov.b64 	{%r52, %temp}, %fd3116;
	}
	selp.b32 	%r1009, %r997, %r995, %p33;
	selp.b32 	%r1010, %r998, %r996, %p33;
	add.s32 	%r53, %r1009, -1;
	selp.f64 	%fd3117, 0d4384800000000000, 0d4024800000000000, %p33;
	fma.rn.f64 	%fd3118, %fd3117, 0d7FF0000000000000, 0d7FF0000000000000;
	{
	.reg .b32 %temp; 
	mov.b64 	{%temp, %r1011}, %fd3117;
	}
	and.b32  	%r1012, %r1011, 2147483647;
	setp.eq.s32 	%p36, %r1012, 0;
	selp.f64 	%fd8, 0dFFF0000000000000, %fd3118, %p36;
	selp.b32 	%r1013, -1077, -1023, %p33;
	shr.u32 	%r1014, %r1009, 20;
	add.s32 	%r54, %r1013, %r1014;
	and.b32  	%r1015, %r1009, 1048575;
	or.b32  	%r55, %r1015, 1072693248;
	mov.b64 	%fd9, {%r1010, %r55};
	{
	.reg .b32 %temp; 
	mov.b64 	{%r1016, %temp}, %fd9;
	}
	{
	.reg .b32 %temp; 
	mov.b64 	{%temp, %r1017}, %fd9;
	}
	add.s32 	%r1018, %r1017, -1048576;
	mov.b64 	%fd10, {%r1016, %r1018};
	mov.f64 	%fd3119, 0d400289A4E5827C1E;
	{
	.reg .b32 %temp; 
	mov.b64 	{%temp, %r56}, %fd3119;
	}
	{
	.reg .b32 %temp; 
	mov.b64 	{%r57, %temp}, %fd3119;
	}
	mov.f64 	%fd3120, 0d436289A4E5827C1E;
	{
	.reg .b32 %temp; 
	mov.b64 	{%temp, %r58}, %fd3120;
	}
	{
	.reg .b32 %temp; 
	mov.b64 	{%r59, %temp}, %fd3120;
	}
	add.u64 	%rd31, %SP, 0;
$L__BB2_1:
	mov.b32 	%r4549, 0;
	mul.wide.u32 	%rd10, %r4548, 8;
$L__BB2_2:
	mov.b32 	%r4550, 0;
	mul.wide.u32 	%rd26, %r4549, 8;
$L__BB2_3:
	mov.b32 	%r4551, 0;
$L__BB2_4:
	ld.param.u64 	%rd143, [_Z27cooling_function_analyticalPdS_S_S_S__param_0];
	setp.lt.s32 	%p37, %r1, 0;
	cvta.to.global.u64 	%rd9, %rd143;
	add.s64 	%rd11, %rd9, %rd10;
	ld.global.f64 	%fd3121, [%rd11];
	{
	.reg .b32 %temp; 
	mov.b64 	{%temp, %r64}, %fd3121;
	}
	shr.u32 	%r1022, %r64, 20;
	and.b32  	%r1023, %r1022, 2047;
	add.s32 	%r1024, %r1023, -1012;
	mov.b64 	%rd12, %fd3121;
	shl.b64 	%rd13, %rd12, %r1024;
	setp.eq.s64 	%p38, %rd13, -9223372036854775808;
	{ // callseq 15, 0
	.param .b64 param0;
	st.param.f64 	[param0], 0d4024000000000000;
	.param .b64 param1;
	st.param.f64 	[param1], %fd3121;
	.param .b64 retval0;
	call.uni (retval0), 
	__internal_accurate_pow, 
	(
	param0, 
	param1
	);
	ld.param.f64 	%fd3122, [retval0];
	} // callseq 15
	neg.f64 	%fd3124, %fd3122;
	selp.f64 	%fd3125, %fd3124, %fd3122, %p38;
	selp.f64 	%fd3126, %fd3125, %fd3122, %p37;
	cvt.rzi.f64.f64 	%fd3127, %fd3121;
	setp.neu.f64 	%p39, %fd3121, %fd3127;
	selp.f64 	%fd3129, 0dFFF8000000000000, %fd3126, %p39;
	selp.f64 	%fd11273, %fd3129, %fd3126, %p37;
	add.f64 	%fd3130, %fd3121, 0d4024000000000000;
	{
	.reg .b32 %temp; 
	mov.b64 	{%temp, %r1025}, %fd3130;
	}
	and.b32  	%r1026, %r1025, 2146435072;
	setp.ne.s32 	%p40, %r1026, 2146435072;
	@%p40 bra 	$L__BB2_9;
	setp.num.f64 	%p41, %fd3121, %fd3121;
	@%p41 bra 	$L__BB2_7;
	mov.f64 	%fd3132, 0d4024000000000000;
	add.rn.f64 	%fd11273, %fd3132, %fd3121;
	bra.uni 	$L__BB2_9;
$L__BB2_7:
	abs.f64 	%fd3131, %fd3121;
	setp.neu.f64 	%p42, %fd3131, 0d7FF0000000000000;
	@%p42 bra 	$L__BB2_9;
	setp.lt.s32 	%p43, %r64, 0;
	selp.b32 	%r1027, 0, 2146435072, %p43;
	mov.b32 	%r1028, 0;
	mov.b64 	%fd11273, {%r1028, %r1027};
$L__BB2_9:
	setp.lt.s32 	%p44, %r1, 0;
	setp.eq.f64 	%p45, %fd3121, 0d0000000000000000;
	selp.f64 	%fd64, 0d3FF0000000000000, %fd11273, %p45;
	mul.wide.u32 	%rd15, %r4551, 8;
	add.s64 	%rd16, %rd3, %rd15;
	ld.global.f64 	%fd3133, [%rd16];
	{
	.reg .b32 %temp; 
	mov.b64 	{%temp, %r65}, %fd3133;
	}
	shr.u32 	%r1029, %r65, 20;
	and.b32  	%r1030, %r1029, 2047;
	add.s32 	%r1031, %r1030, -1012;
	mov.b64 	%rd17, %fd3133;
	shl.b64 	%rd18, %rd17, %r1031;
	setp.eq.s64 	%p46, %rd18, -9223372036854775808;
	{ // callseq 16, 0
	.param .b64 param0;
	st.param.f64 	[param0], 0d4024000000000000;
	.param .b64 param1;
	st.param.f64 	[param1], %fd3133;
	.param .b64 retval0;
	call.uni (retval0), 
	__internal_accurate_pow, 
	(
	param0, 
	param1
	);
	ld.param.f64 	%fd3134, [retval0];
	} // callseq 16
	neg.f64 	%fd3136, %fd3134;
	selp.f64 	%fd3137, %fd3136, %fd3134, %p46;
	selp.f64 	%fd3138, %fd3137, %fd3134, %p44;
	cvt.rzi.f64.f64 	%fd3139, %fd3133;
	setp.neu.f64 	%p47, %fd3133, %fd3139;
	selp.f64 	%fd3141, 0dFFF8000000000000, %fd3138, %p47;
	selp.f64 	%fd11274, %fd3141, %fd3138, %p44;
	add.f64 	%fd3142, %fd3133, 0d4024000000000000;
	{
	.reg .b32 %temp; 
	mov.b64 	{%temp, %r1032}, %fd3142;
	}
	and.b32  	%r1033, %r1032, 2146435072;
	setp.ne.s32 	%p48, %r1033, 2146435072;
	@%p48 bra 	$L__BB2_14;
	setp.num.f64 	%p49, %fd3133, %fd3133;
	@%p49 bra 	$L__BB2_12;
	mov.f64 	%fd3144, 0d4024000000000000;
	add.rn.f64 	%fd11274, %fd3144, %fd3133;
	bra.uni 	$L__BB2_14;
$L__BB2_12:
	abs.f64 	%fd3143, %fd3133;
	setp.neu.f64 	%p50, %fd3143, 0d7FF0000000000000;
	@%p50 bra 	$L__BB2_14;
	setp.lt.s32 	%p51, %r65, 0;
	selp.b32 	%r1034, 0, 2146435072, %p51;
	mov.b32 	%r1035, 0;
	mov.b64 	%fd11274, {%r1035, %r1034};
$L__BB2_14:
	setp.lt.s32 	%p52, %r1, 0;
	setp.eq.f64 	%p53, %fd3133, 0d0000000000000000;
	selp.f64 	%fd70, 0d3FF0000000000000, %fd11274, %p53;
	mul.wide.u32 	%rd20, %r4551, 8;
	add.s64 	%rd21, %rd2, %rd20;
	ld.global.f64 	%fd3145, [%rd21];
	{
	.reg .b32 %temp; 
	mov.b64 	{%temp, %r66}, %fd3145;
	}
	shr.u32 	%r1036, %r66, 20;
	and.b32  	%r1037, %r1036, 2047;
	add.s32 	%r1038, %r1037, -1012;
	mov.b64 	%rd22, %fd3145;
	shl.b64 	%rd23, %rd22, %r1038;
	setp.eq.s64 	%p54, %rd23, -9223372036854775808;
	{ // callseq 17, 0
	.param .b64 param0;
	st.param.f64 	[param0], 0d4024000000000000;
	.param .b64 param1;
	st.param.f64 	[param1], %fd3145;
	.param .b64 retval0;
	call.uni (retval0), 
	__internal_accurate_pow, 
	(
	param0, 
	param1
	);
	ld.param.f64 	%fd3146, [retval0];
	} // callseq 17
	neg.f64 	%fd3148, %fd3146;
	selp.f64 	%fd3149, %fd3148, %fd3146, %p54;
	selp.f64 	%fd3150, %fd3149, %fd3146, %p52;
	cvt.rzi.f64.f64 	%fd3151, %fd3145;
	setp.neu.f64 	%p55, %fd3145, %fd3151;
	selp.f64 	%fd3153, 0dFFF8000000000000, %fd3150, %p55;
	selp.f64 	%fd11275, %fd3153, %fd3150, %p52;
	add.f64 	%fd3154, %fd3145, 0d4024000000000000;
	{
	.reg .b32 %temp; 
	mov.b64 	{%temp, %r1039}, %fd3154;
	}
	and.b32  	%r1040, %r1039, 2146435072;
	setp.ne.s32 	%p56, %r1040, 2146435072;
	@%p56 bra 	$L__BB2_19;
	setp.num.f64 	%p57, %fd3145, %fd3145;
	@%p57 bra 	$L__BB2_17;
	mov.f64 	%fd3156, 0d4024000000000000;
	add.rn.f64 	%fd11275, %fd3156, %fd3145;
	bra.uni 	$L__BB2_19;
$L__BB2_17:
	abs.f64 	%fd3155, %fd3145;
	setp.neu.f64 	%p58, %fd3155, 0d7FF0000000000000;
	@%p58 bra 	$L__BB2_19;
	setp.lt.s32 	%p59, %r66, 0;
	selp.b32 	%r1041, 0, 2146435072, %p59;
	mov.b32 	%r1042, 0;
	mov.b64 	%fd11275, {%r1042, %r1041};
$L__BB2_19:
	ld.param.u64 	%rd144, [_Z27cooling_function_analyticalPdS_S_S_S__param_1];
	setp.lt.s32 	%p60, %r1, 0;
	setp.eq.f64 	%p61, %fd3145, 0d0000000000000000;
	selp.f64 	%fd76, 0d3FF0000000000000, %fd11275, %p61;
	cvta.to.global.u64 	%rd25, %rd144;
	add.s64 	%rd27, %rd25, %rd26;
	ld.global.f64 	%fd3157, [%rd27];
	{
	.reg .b32 %temp; 
	mov.b64 	{%temp, %r67}, %fd3157;
	}
	shr.u32 	%r1043, %r67, 20;
	and.b32  	%r1044, %r1043, 2047;
	add.s32 	%r1045, %r1044, -1012;
	mov.b64 	%rd28, %fd3157;
	shl.b64 	%rd29, %rd28, %r1045;
	setp.eq.s64 	%p62, %rd29, -9223372036854775808;
	{ // callseq 18, 0
	.param .b64 param0;
	st.param.f64 	[param0], 0d4024000000000000;
	.param .b64 param1;
	st.param.f64 	[param1], %fd3157;
	.param .b64 retval0;
	call.uni (retval0), 
	__internal_accurate_pow, 
	(
	param0, 
	param1
	);
	ld.param.f64 	%fd3158, [retval0];
	} // callseq 18
	neg.f64 	%fd3160, %fd3158;
	selp.f64 	%fd3161, %fd3160, %fd3158, %p62;
	selp.f64 	%fd3162, %fd3161, %fd3158, %p60;
	cvt.rzi.f64.f64 	%fd3163, %fd3157;
	setp.neu.f64 	%p63, %fd3157, %fd3163;
	selp.f64 	%fd3165, 0dFFF8000000000000, %fd3162, %p63;
	selp.f64 	%fd11276, %fd3165, %fd3162, %p60;
	add.f64 	%fd3166, %fd3157, 0d4024000000000000;
	{
	.reg .b32 %temp; 
	mov.b64 	{%temp, %r1046}, %fd3166;
	}
	and.b32  	%r1047, %r1046, 2146435072;
	setp.ne.s32 	%p64, %r1047, 2146435072;
	@%p64 bra 	$L__BB2_24;
	setp.num.f64 	%p65, %fd3157, %fd3157;
	@%p65 bra 	$L__BB2_22;
	mov.f64 	%fd3168, 0d4024000000000000;
	add.rn.f64 	%fd11276, %fd3168, %fd3157;
	bra.uni 	$L__BB2_24;
$L__BB2_22:
	abs.f64 	%fd3167, %fd3157;
	setp.neu.f64 	%p66, %fd3167, 0d7FF0000000000000;
	@%p66 bra 	$L__BB2_24;
	setp.lt.s32 	%p67, %r67, 0;
	selp.b32 	%r1048, 0, 2146435072, %p67;
	mov.b32 	%r1049, 0;
	mov.b64 	%fd11276, {%r1049, %r1048};
$L__BB2_24:
	setp.lt.s32 	%p68, %r2, 0;
	setp.eq.s32 	%p69, %r3, 1072693248;
	setp.eq.f64 	%p71, %fd3157, 0d0000000000000000;
	selp.f64 	%fd82, 0d3FF0000000000000, %fd11276, %p71;
	{
	.reg .b32 %temp; 
	mov.b64 	{%temp, %r68}, %fd76;
	}
	abs.f64 	%fd83, %fd76;
	{ // callseq 19, 0
	.param .b64 param0;
	st.param.f64 	[param0], %fd83;
	.param .b64 param1;
	st.param.f64 	[param1], 0d4010000000000000;
	.param .b64 retval0;
	call.uni (retval0), 
	__internal_accurate_pow, 
	(
	param0, 
	param1
	);
	ld.param.f64 	%fd3169, [retval0];
	} // callseq 19
	setp.lt.s32 	%p72, %r68, 0;
	neg.f64 	%fd3171, %fd3169;
	selp.f64 	%fd3172, %fd3171, %fd3169, %p69;
	selp.f64 	%fd3173, %fd3172, %fd3169, %p72;
	setp.eq.f64 	%p73, %fd76, 0d0000000000000000;
	selp.b32 	%r1050, %r68, 0, %p69;
	or.b32  	%r1051, %r1050, 2146435072;
	selp.b32 	%r1052, %r1051, %r1050, %p68;
	mov.b32 	%r1053, 0;
	mov.b64 	%fd3174, {%r1053, %r1052};
	selp.f64 	%fd11277, %fd3174, %fd3173, %p73;
	add.f64 	%fd3175, %fd76, 0d4010000000000000;
	{
	.reg .b32 %temp; 
	mov.b64 	{%temp, %r1054}, %fd3175;
	}
	and.b32  	%r1055, %r1054, 2146435072;
	setp.ne.s32 	%p74, %r1055, 2146435072;
	@%p74 bra 	$L__BB2_29;
	setp.num.f64 	%p75, %fd76, %fd76;
	@%p75 bra 	$L__BB2_27;
	mov.f64 	%fd3176, 0d4010000000000000;
	add.rn.f64 	%fd11277, %fd76, %fd3176;
	bra.uni 	$L__BB2_29;
$L__BB2_27:
	setp.neu.f64 	%p76, %fd83, 0d7FF0000000000000;
	@%p76 bra 	$L__BB2_29;
	setp.lt.s32 	%p77, %r68, 0;
	setp.eq.s32 	%p78, %r3, 1072693248;
	and.b32  	%r1057, %r2, 2147483647;
	setp.ne.s32 	%p79, %r1057, 1071644672;
	or.b32  	%r1058, %r4, -2147483648;
	selp.b32 	%r1059, %r1058, %r4, %p79;
	selp.b32 	%r1060, %r1059, %r4, %p78;
	selp.b32 	%r1061, %r1060, %r4, %p77;
	mov.b32 	%r1062, 0;
	mov.b64 	%fd11277, {%r1062, %r1061};
$L__BB2_29:
	setp.eq.f64 	%p80, %fd76, 0d3FF0000000000000;
	mul.f64 	%fd3177, %fd11277, 0d3F2DBAD4666F00DC;
	selp.f64 	%fd88, 0d3F2DBAD4666F00DC, %fd3177, %p80;
	add.f64 	%fd3178, %fd70, %fd70;
	mul.f64 	%fd3179, %fd3178, 0d3AE9BBD25BC98409;
	mul.f64 	%fd89, %fd64, %fd3179;
	rcp.rn.f64 	%fd3180, %fd88;
	mul.f64 	%fd90, %fd64, %fd3180;
	mul.f64 	%fd3181, %fd76, 0d3CA3E5B36F48C4D0;
	mul.f64 	%fd3182, %fd1, 0d3A520B016873BBD3;
	div.rn.f64 	%fd91, %fd3181, %fd3182;
	setp.geu.f64 	%p81, %fd91, 0d3FF0000000000000;
	@%p81 bra 	$L__BB2_42;
	setp.lt.s32 	%p98, %r969, 0;
	setp.eq.s32 	%p99, %r6, 1062207488;
	{
	.reg .b32 %temp; 
	mov.b64 	{%temp, %r69}, %fd70;
	}
	abs.f64 	%fd92, %fd70;
	{ // callseq 22, 0
	.param .b64 param0;
	st.param.f64 	[param0], %fd92;
	.param .b64 param1;
	st.param.f64 	[param1], 0d4000000000000000;
	.param .b64 retval0;
	call.uni (retval0), 
	__internal_accurate_pow, 
	(
	param0, 
	param1
	);
	ld.param.f64 	%fd3231, [retval0];
	} // callseq 22
	setp.lt.s32 	%p101, %r69, 0;
	neg.f64 	%fd3233, %fd3231;
	selp.f64 	%fd3234, %fd3233, %fd3231, %p99;
	selp.f64 	%fd3235, %fd3234, %fd3231, %p101;
	setp.eq.f64 	%p102, %fd70, 0d0000000000000000;
	selp.b32 	%r1088, %r69, 0, %p99;
	or.b32  	%r1089, %r1088, 2146435072;
	selp.b32 	%r1090, %r1089, %r1088, %p98;
	mov.b32 	%r1091, 0;
	mov.b64 	%fd3236, {%r1091, %r1090};
	selp.f64 	%fd11278, %fd3236, %fd3235, %p102;
	add.f64 	%fd3237, %fd70, 0d4000000000000000;
	{
	.reg .b32 %temp; 
	mov.b64 	{%temp, %r1092}, %fd3237;
	}
	and.b32  	%r1093, %r1092, 2146435072;
	setp.ne.s32 	%p103, %r1093, 2146435072;
	@%p103 bra 	$L__BB2_35;
	setp.num.f64 	%p104, %fd70, %fd70;
	@%p104 bra 	$L__BB2_33;
	mov.f64 	%fd3238, 0d4000000000000000;
	add.rn.f64 	%fd11278, %fd70, %fd3238;
	bra.uni 	$L__BB2_35;
$L__BB2_33:
	setp.neu.f64 	%p105, %fd92, 0d7FF0000000000000;
	@%p105 bra 	$L__BB2_35;
	setp.lt.s32 	%p106, %r69, 0;
	setp.eq.s32 	%p107, %r6, 1062207488;
	and.b32  	%r1095, %r969, 2147483647;
	setp.ne.s32 	%p108, %r1095, 1071644672;
	selp.b32 	%r1096, %r8, %r7, %p108;
	selp.b32 	%r1097, %r1096, %r7, %p107;
	selp.b32 	%r1098, %r1097, %r7, %p106;
	mov.b32 	%r1099, 0;
	mov.b64 	%fd11278, {%r1099, %r1098};
$L__BB2_35:
	{
	.reg .b32 %temp; 
	mov.b64 	{%temp, %r70}, %fd91;
	}
	abs.f64 	%fd97, %fd91;
	setp.neu.f64 	%p109, %fd91, 0d0000000000000000;
	@%p109 bra 	$L__BB2_37;
	setp.lt.s32 	%p111, %r9, 0;
	and.b32  	%r1100, %r9, 2146435072;
	setp.eq.s32 	%p112, %r1100, 1073741824;
	selp.b32 	%r1101, %r70, 0, %p112;
	or.b32  	%r1102, %r1101, 2146435072;
	selp.b32 	%r1103, %r1102, %r1101, %p111;
	mov.b32 	%r1104, 0;
	mov.b64 	%fd11279, {%r1104, %r1103};
	bra.uni 	$L__BB2_38;
$L__BB2_37:
	setp.lt.s32 	%p110, %r70, 0;
	{ // callseq 23, 0
	.param .b64 param0;
	st.param.f64 	[param0], %fd97;
	.param .b64 param1;
	st.param.f64 	[param1], 0d3FF8000000000000;
	.param .b64 retval0;
	call.uni (retval0), 
	__internal_accurate_pow, 
	(
	param0, 
	param1
	);
	ld.param.f64 	%fd3239, [retval0];
	} // callseq 23
	selp.f64 	%fd11279, 0dFFF8000000000000, %fd3239, %p110;
$L__BB2_38:
	{ // callseq 24, 0
	.param .b64 param0;
	st.param.f64 	[param0], 0d4024000000000000;
	.param .b64 param1;
	st.param.f64 	[param1], 0dC036000000000000;
	.param .b64 retval0;
	call.uni (retval0), 
	__internal_accurate_pow, 
	(
	param0, 
	param1
	);
	ld.param.f64 	%fd3241, [retval0];
	} // callseq 24
	setp.neu.f64 	%p113, %fd91, 0d0000000000000000;
	setp.eq.f64 	%p114, %fd91, 0d0000000000000000;
	setp.lt.s32 	%p115, %r70, 0;
	setp.lt.s32 	%p116, %r969, 0;
	setp.eq.s32 	%p117, %r6, 1062207488;
	add.f64 	%fd3243, %fd91, 0d3FF8000000000000;
	{
	.reg .b32 %temp; 
	mov.b64 	{%temp, %r1106}, %fd3243;
	}
	and.b32  	%r1107, %r1106, 2146435072;
	setp.eq.s32 	%p118, %r1107, 2146435072;
	setp.eq.f64 	%p119, %fd97, 0d7FF0000000000000;
	and.b32  	%r1108, %r9, 2146435072;
	setp.eq.s32 	%p120, %r1108, 1073741824;
	and.b32  	%r1109, %r9, 2147483647;
	setp.ne.s32 	%p121, %r1109, 1071644672;
	setp.lt.s32 	%p122, %r9, 0;
	selp.b32 	%r1110, 0, 2146435072, %p122;
	or.b32  	%r1111, %r1110, -2147483648;
	selp.b32 	%r1112, %r1111, %r1110, %p121;
	selp.b32 	%r1113, %r1112, %r1110, %p120;
	selp.b32 	%r1114, %r1113, %r1110, %p115;
	mov.b32 	%r1115, 0;
	mov.b64 	%fd3244, {%r1115, %r1114};
	selp.f64 	%fd3245, %fd3244, %fd11279, %p118;
	selp.f64 	%fd3246, %fd3245, %fd11279, %p119;
	setp.eq.f64 	%p123, %fd91, 0d3FF0000000000000;
	selp.f64 	%fd3247, 0d3FF0000000000000, %fd3246, %p123;
	neg.f64 	%fd3248, %fd3241;
	selp.f64 	%fd3249, %fd3248, %fd3241, %p1;
	mul.f64 	%fd3250, %fd3249, 0d40047AE147AE147B;
	setp.eq.f64 	%p124, %fd70, 0d3FF0000000000000;
	selp.f64 	%fd3251, 0d3FF0000000000000, %fd11278, %p124;
	mul.f64 	%fd3252, %fd3250, %fd3251;
	mul.f64 	%fd101, %fd3252, %fd3247;
	fma.rn.f64 	%fd3253, %fd91, 0d3FF199999999999A, 0d3FF0000000000000;
	{ // callseq 25, 0
	.param .b64 param0;
	st.param.f64 	[param0], %fd97;
	.param .b64 param1;
	st.param.f64 	[param1], 0d4000000000000000;
	.param .b64 retval0;
	call.uni (retval0), 
	__internal_accurate_pow, 
	(
	param0, 
	param1
	);
	ld.param.f64 	%fd3254, [retval0];
	} // callseq 25
	neg.f64 	%fd3256, %fd3254;
	selp.f64 	%fd3257, %fd3256, %fd3254, %p117;
	selp.f64 	%fd3258, %fd3257, %fd3254, %p115;
	selp.b32 	%r1116, %r70, 0, %p117;
	or.b32  	%r1117, %r1116, 2146435072;
	selp.b32 	%r1118, %r1117, %r1116, %p116;
	mov.b64 	%fd3259, {%r1115, %r1118};
	selp.f64 	%fd3260, %fd3259, %fd3258, %p114;
	add.f64 	%fd3261, %fd91, 0d4000000000000000;
	{
	.reg .b32 %temp; 
	mov.b64 	{%temp, %r1119}, %fd3261;
	}
	and.b32  	%r1120, %r1119, 2146435072;
	setp.eq.s32 	%p125, %r1120, 2146435072;
	and.b32  	%r1121, %r969, 2147483647;
	setp.ne.s32 	%p126, %r1121, 1071644672;
	selp.b32 	%r1122, %r8, %r7, %p126;
	selp.b32 	%r1123, %r1122, %r7, %p117;
	selp.b32 	%r1124, %r1123, %r7, %p115;
	mov.b64 	%fd3262, {%r1115, %r1124};
	selp.f64 	%fd3263, %fd3262, %fd3260, %p125;
	selp.f64 	%fd3264, %fd3263, %fd3260, %p119;
	selp.f64 	%fd3265, 0d3FF0000000000000, %fd3264, %p123;
	add.f64 	%fd102, %fd3253, %fd3265;
	@%p113 bra 	$L__BB2_40;
	setp.lt.s32 	%p128, %r10, 0;
	and.b32  	%r1125, %r10, 2146435072;
	setp.eq.s32 	%p129, %r1125, 1074790400;
	selp.b32 	%r1126, %r70, 0, %p129;
	or.b32  	%r1127, %r1126, 2146435072;
	selp.b32 	%r1128, %r1127, %r1126, %p128;
	mov.b32 	%r1129, 0;
	mov.b64 	%fd11280, {%r1129, %r1128};
	bra.uni 	$L__BB2_41;
$L__BB2_40:
	{ // callseq 26, 0
	.param .b64 param0;
	st.param.f64 	[param0], %fd97;
	.param .b64 param1;
	st.param.f64 	[param1], 0d4004000000000000;
	.param .b64 retval0;
	call.uni (retval0), 
	__internal_accurate_pow, 
	(
	param0, 
	param1
	);
	ld.param.f64 	%fd3266, [retval0];
	} // callseq 26
	selp.f64 	%fd11280, 0dFFF8000000000000, %fd3266, %p115;
$L__BB2_41:
	setp.eq.f64 	%p130, %fd91, 0d3FF0000000000000;
	setp.eq.f64 	%p131, %fd97, 0d7FF0000000000000;
	setp.lt.s32 	%p132, %r70, 0;
	add.f64 	%fd3268, %fd91, 0d4004000000000000;
	{
	.reg .b32 %temp; 
	mov.b64 	{%temp, %r1130}, %fd3268;
	}
	and.b32  	%r1131, %r1130, 2146435072;
	setp.eq.s32 	%p133, %r1131, 2146435072;
	and.b32  	%r1132, %r10, 2146435072;
	setp.eq.s32 	%p134, %r1132, 1074790400;
	and.b32  	%r1133, %r10, 2147483647;
	setp.ne.s32 	%p135, %r1133, 1071644672;
	setp.lt.s32 	%p136, %r10, 0;
	selp.b32 	%r1134, 0, 2146435072, %p136;
	or.b32  	%r1135, %r1134, -2147483648;
	selp.b32 	%r1136, %r1135, %r1134, %p135;
	selp.b32 	%r1137, %r1136, %r1134, %p134;
	selp.b32 	%r1138, %r1137, %r1134, %p132;
	mov.b32 	%r1139, 0;
	mov.b64 	%fd3269, {%r1139, %r1138};
	selp.f64 	%fd3270, %fd3269, %fd11280, %p133;
	selp.f64 	%fd3271, %fd3270, %fd11280, %p131;
	mul.f64 	%fd3272, %fd3271, 0d3FF4000000000000;
	selp.f64 	%fd3273, 0d3FF4000000000000, %fd3272, %p130;
	sub.f64 	%fd3274, %fd102, %fd3273;
	mul.f64 	%fd11285, %fd101, %fd3274;
	bra.uni 	$L__BB2_55;
$L__BB2_42:
	setp.lt.s32 	%p82, %r969, 0;
	setp.eq.s32 	%p83, %r6, 1062207488;
	{
	.reg .b32 %temp; 
	mov.b64 	{%temp, %r71}, %fd70;
	}
	abs.f64 	%fd107, %fd70;
	{ // callseq 20, 0
	.param .b64 param0;
	st.param.f64 	[param0], %fd107;
	.param .b64 param1;
	st.param.f64 	[param1], 0d4000000000000000;
	.param .b64 retval0;
	call.uni (retval0), 
	__internal_accurate_pow, 
	(
	param0, 
	param1
	);
	ld.param.f64 	%fd3183, [retval0];
	} // callseq 20
	setp.lt.s32 	%p85, %r71, 0;
	neg.f64 	%fd3185, %fd3183;
	selp.f64 	%fd3186, %fd3185, %fd3183, %p83;
	selp.f64 	%fd3187, %fd3186, %fd3183, %p85;
	setp.eq.f64 	%p86, %fd70, 0d0000000000000000;
	selp.b32 	%r1063, %r71, 0, %p83;
	or.b32  	%r1064, %r1063, 2146435072;
	selp.b32 	%r1065, %r1064, %r1063, %p82;
	mov.b32 	%r1066, 0;
	mov.b64 	%fd3188, {%r1066, %r1065};
	selp.f64 	%fd11281, %fd3188, %fd3187, %p86;
	add.f64 	%fd3189, %fd70, 0d4000000000000000;
	{
	.reg .b32 %temp; 
	mov.b64 	{%temp, %r1067}, %fd3189;
	}
	and.b32  	%r1068, %r1067, 2146435072;
	setp.ne.s32 	%p87, %r1068, 2146435072;
	@%p87 bra 	$L__BB2_47;
	setp.num.f64 	%p88, %fd70, %fd70;
	@%p88 bra 	$L__BB2_45;
	mov.f64 	%fd3190, 0d4000000000000000;
	add.rn.f64 	%fd11281, %fd70, %fd3190;
	bra.uni 	$L__BB2_47;
$L__BB2_45:
	setp.neu.f64 	%p89, %fd107, 0d7FF0000000000000;
	@%p89 bra 	$L__BB2_47;
	setp.lt.s32 	%p90, %r71, 0;
	setp.eq.s32 	%p91, %r6, 1062207488;
	and.b32  	%r1070, %r969, 2147483647;
	setp.ne.s32 	%p92, %r1070, 1071644672;
	selp.b32 	%r1071, %r8, %r7, %p92;
	selp.b32 	%r1072, %r1071, %r7, %p91;
	selp.b32 	%r1073, %r1072, %r7, %p90;
	mov.b32 	%r1074, 0;
	mov.b64 	%fd11281, {%r1074, %r1073};
$L__BB2_47:
	{ // callseq 21, 0
	.param .b64 param0;
	st.param.f64 	[param0], 0d4024000000000000;
	.param .b64 param1;
	st.param.f64 	[param1], 0dC036000000000000;
	.param .b64 retval0;
	call.uni (retval0), 
	__internal_accurate_pow, 
	(
	param0, 
	param1
	);
	ld.param.f64 	%fd3191, [retval0];
	} // callseq 21
	setp.eq.f64 	%p93, %fd70, 0d3FF0000000000000;
	selp.f64 	%fd3193, 0d3FF0000000000000, %fd11281, %p93;
	neg.f64 	%fd3194, %fd3191;
	selp.f64 	%fd3195, %fd3194, %fd3191, %p1;
	mul.f64 	%fd3196, %fd3195, 0d400B5C28F5C28F5C;
	mul.f64 	%fd112, %fd3196, %fd3193;
	mul.f64 	%fd11282, %fd91, 0d3FF1F7CED916872B;
	{
	.reg .b32 %temp; 
	mov.b64 	{%temp, %r4552}, %fd11282;
	}
	{
	.reg .b32 %temp; 
	mov.b64 	{%r4553, %temp}, %fd11282;
	}
	setp.gt.s32 	%p94, %r4552, 1048575;
	mov.b32 	%r4554, -1023;
	@%p94 bra 	$L__BB2_49;
	mul.f64 	%fd11282, %fd11282, 0d4350000000000000;
	{
	.reg .b32 %temp; 
	mov.b64 	{%temp, %r4552}, %fd11282;
	}
	{
	.reg .b32 %temp; 
	mov.b64 	{%r4553, %temp}, %fd11282;
	}
	mov.b32 	%r4554, -1077;
$L__BB2_49:
	add.s32 	%r1077, %r4552, -1;
	setp.gt.u32 	%p95, %r1077, 2146435070;
	@%p95 bra 	$L__BB2_53;
	shr.u32 	%r1080, %r4552, 20;
	add.s32 	%r4555, %r4554, %r1080;
	and.b32  	%r1081, %r4552, 1048575;
	or.b32  	%r1082, %r1081, 1072693248;
	mov.b64 	%fd11283, {%r4553, %r1082};
	setp.lt.u32 	%p97, %r1082, 1073127583;
	@%p97 bra 	$L__BB2_52;
	{
	.reg .b32 %temp; 
	mov.b64 	{%r1083, %temp}, %fd11283;
	}
	{
	.reg .b32 %temp; 
	mov.b64 	{%temp, %r1084}, %fd11283;
	}
	add.s32 	%r1085, %r1084, -1048576;
	mov.b64 	%fd11283, {%r1083, %r1085};
	add.s32 	%r4555, %r4555, 1;
$L__BB2_52:
	add.f64 	%fd3198, %fd11283, 0dBFF0000000000000;
	add.f64 	%fd3199, %fd11283, 0d3FF0000000000000;
	rcp.approx.ftz.f64 	%fd3200, %fd3199;
	neg.f64 	%fd3201, %fd3199;
	fma.rn.f64 	%fd3202, %fd3201, %fd3200, 0d3FF0000000000000;
	fma.rn.f64 	%fd3203, %fd3202, %fd3202, %fd3202;
	fma.rn.f64 	%fd3204, %fd3203, %fd3200, %fd3200;
	mul.f64 	%fd3205, %fd3198, %fd3204;
	fma.rn.f64 	%fd3206, %fd3198, %fd3204, %fd3205;
	mul.f64 	%fd3207, %fd3206, %fd3206;
	fma.rn.f64 	%fd3208, %fd3207, 0d3EB1380B3AE80F1E, 0d3ED0EE258B7A8B04;
	fma.rn.f64 	%fd3209, %fd3208, %fd3207, 0d3EF3B2669F02676F;
	fma.rn.f64 	%fd3210, %fd3209, %fd3207, 0d3F1745CBA9AB0956;
	fma.rn.f64 	%fd3211, %fd3210, %fd3207, 0d3F3C71C72D1B5154;
	fma.rn.f64 	%fd3212, %fd3211, %fd3207, 0d3F624924923BE72D;
	fma.rn.f64 	%fd3213, %fd3212, %fd3207, 0d3F8999999999A3C4;
	fma.rn.f64 	%fd3214, %fd3213, %fd3207, 0d3FB5555555555554;
	sub.f64 	%fd3215, %fd3198, %fd3206;
	add.f64 	%fd3216, %fd3215, %fd3215;
	neg.f64 	%fd3217, %fd3206;
	fma.rn.f64 	%fd3218, %fd3217, %fd3198, %fd3216;
	mul.f64 	%fd3219, %fd3204, %fd3218;
	mul.f64 	%fd3220, %fd3207, %fd3214;
	fma.rn.f64 	%fd3221, %fd3220, %fd3206, %fd3219;
	xor.b32  	%r1086, %r4555, -2147483648;
	mov.b32 	%r1087, 1127219200;
	mov.b64 	%fd3222, {%r1086, %r1087};
	sub.f64 	%fd3223, %fd3222, %fd2;
	fma.rn.f64 	%fd3224, %fd3223, 0d3FE62E42FEFA39EF, %fd3206;
	fma.rn.f64 	%fd3225, %fd3223, 0dBFE62E42FEFA39EF, %fd3224;
	sub.f64 	%fd3226, %fd3225, %fd3206;
	sub.f64 	%fd3227, %fd3221, %fd3226;
	fma.rn.f64 	%fd3228, %fd3223, 0d3C7ABC9E3B39803F, %fd3227;
	add.f64 	%fd11284, %fd3224, %fd3228;
	bra.uni 	$L__BB2_54;
$L__BB2_53:
	fma.rn.f64 	%fd3197, %fd11282, 0d7FF0000000000000, 0d7FF0000000000000;
	{
	.reg .b32 %temp; 
	mov.b64 	{%temp, %r1078}, %fd11282;
	}
	and.b32  	%r1079, %r1078, 2147483647;
	setp.eq.s32 	%p96, %r1079, 0;
	selp.f64 	%fd11284, 0dFFF0000000000000, %fd3197, %p96;
$L__BB2_54:
	add.f64 	%fd3229, %fd11284, 0d3FF47AE147AE147B;
	mul.f64 	%fd3230, %fd91, %fd112;
	mul.f64 	%fd11285, %fd3230, %fd3229;
$L__BB2_55:
	or.b32  	%r82, %r13, -2147483648;
	setp.ltu.f64 	%p137, %fd91, 0d3FF0000000000000;
	@%p137 bra 	$L__BB2_69;
	setp.lt.s32 	%p138, %r969, 0;
	setp.eq.s32 	%p139, %r6, 1062207488;
	{
	.reg .b32 %temp; 
	mov.b64 	{%temp, %r83}, %fd70;
	}
	abs.f64 	%fd124, %fd70;
	{ // callseq 27, 0
	.param .b64 param0;
	st.param.f64 	[param0], %fd124;
	.param .b64 param1;
	st.param.f64 	[param1], 0d4000000000000000;
	.param .b64 retval0;
	call.uni (retval0), 
	__internal_accurate_pow, 
	(
	param0, 
	param1
	);
	ld.param.f64 	%fd3275, [retval0];
	} // callseq 27
	setp.lt.s32 	%p141, %r83, 0;
	neg.f64 	%fd3277, %fd3275;
	selp.f64 	%fd3278, %fd3277, %fd3275, %p139;
	selp.f64 	%fd3279, %fd3278, %fd3275, %p141;
	setp.eq.f64 	%p142, %fd70, 0d0000000000000000;
	selp.b32 	%r1140, %r83, 0, %p139;
	or.b32  	%r1141, %r1140, 2146435072;
	selp.b32 	%r1142, %r1141, %r1140, %p138;
	mov.b32 	%r1143, 0;
	mov.b64 	%fd3280, {%r1143, %r1142};
	selp.f64 	%fd11286, %fd3280, %fd3279, %p142;
	add.f64 	%fd3281, %fd70, 0d4000000000000000;
	{
	.reg .b32 %temp; 
	mov.b64 	{%temp, %r1144}, %fd3281;
	}
	and.b32  	%r1145, %r1144, 2146435072;
	setp.ne.s32 	%p143, %r1145, 2146435072;
	@%p143 bra 	$L__BB2_61;
	setp.num.f64 	%p144, %fd70, %fd70;
	@%p144 bra 	$L__BB2_59;
	mov.f64 	%fd3282, 0d4000000000000000;
	add.rn.f64 	%fd11286, %fd70, %fd3282;
	bra.uni 	$L__BB2_61;
$L__BB2_59:
	setp.neu.f64 	%p145, %fd124, 0d7FF0000000000000;
	@%p145 bra 	$L__BB2_61;
	setp.lt.s32 	%p146, %r83, 0;
	setp.eq.s32 	%p147, %r6, 1062207488;
	and.b32  	%r1147, %r969, 2147483647;
	setp.ne.s32 	%p148, %r1147, 1071644672;
	selp.b32 	%r1148, %r8, %r7, %p148;
	selp.b32 	%r1149, %r1148, %r7, %p147;
	selp.b32 	%r1150, %r1149, %r7, %p146;
	mov.b32 	%r1151, 0;
	mov.b64 	%fd11286, {%r1151, %r1150};
$L__BB2_61:
	{ // callseq 28, 0
	.param .b64 param0;
	st.param.f64 	[param0], 0d4024000000000000;
	.param .b64 param1;
	st.param.f64 	[param1], 0dC036000000000000;
	.param .b64 retval0;
	call.uni (retval0), 
	__internal_accurate_pow, 
	(
	param0, 
	param1
	);
	ld.param.f64 	%fd3283, [retval0];
	} // callseq 28
	setp.eq.f64 	%p149, %fd70, 0d3FF0000000000000;
	selp.f64 	%fd3285, 0d3FF0000000000000, %fd11286, %p149;
	neg.f64 	%fd3286, %fd3283;
	selp.f64 	%fd3287, %fd3286, %fd3283, %p1;
	mul.f64 	%fd3288, %fd3287, 0d3FF7AE147AE147AE;
	mul.f64 	%fd3289, %fd3288, %fd3285;
	mul.f64 	%fd3290, %fd91, 0d4022000000000000;
	mul.f64 	%fd129, %fd3290, %fd3289;
	fma.rn.f64 	%fd11287, %fd91, 0d3FF1F7CED916872B, 0d3FDEB851EB851EB8;
	{
	.reg .b32 %temp; 
	mov.b64 	{%temp, %r4556}, %fd11287;
	}
	{
	.reg .b32 %temp; 
	mov.b64 	{%r4557, %temp}, %fd11287;
	}
	setp.gt.s32 	%p150, %r4556, 1048575;
	mov.b32 	%r4558, -1023;
	@%p150 bra 	$L__BB2_63;
	mul.f64 	%fd11287, %fd11287, 0d4350000000000000;
	{
	.reg .b32 %temp; 
	mov.b64 	{%temp, %r4556}, %fd11287;
	}
	{
	.reg .b32 %temp; 
	mov.b64 	{%r4557, %temp}, %fd11287;
	}
	mov.b32 	%r4558, -1077;
$L__BB2_63:
	add.s32 	%r1154, %r4556, -1;
	setp.gt.u32 	%p151, %r1154, 2146435070;
	@%p151 bra 	$L__BB2_67;
	shr.u32 	%r1157, %r4556, 20;
	add.s32 	%r4559, %r4558, %r1157;
	and.b32  	%r1158, %r4556, 1048575;
	or.b32  	%r1159, %r1158, 1072693248;
	mov.b64 	%fd11288, {%r4557, %r1159};
	setp.lt.u32 	%p153, %r1159, 1073127583;
	@%p153 bra 	$L__BB2_66;
	{
	.reg .b32 %temp; 
	mov.b64 	{%r1160, %temp}, %fd11288;
	}
	{
	.reg .b32 %temp; 
	mov.b64 	{%temp, %r1161}, %fd11288;
	}
	add.s32 	%r1162, %r1161, -1048576;
	mov.b64 	%fd11288, {%r1160, %r1162};
	add.s32 	%r4559, %r4559, 1;
$L__BB2_66:
	add.f64 	%fd3292, %fd11288, 0dBFF0000000000000;
	add.f64 	%fd3293, %fd11288, 0d3FF0000000000000;
	rcp.approx.ftz.f64 	%fd3294, %fd3293;
	neg.f64 	%fd3295, %fd3293;
	fma.rn.f64 	%fd3296, %fd3295, %fd3294, 0d3FF0000000000000;
	fma.rn.f64 	%fd3297, %fd3296, %fd3296, %fd3296;
	fma.rn.f64 	%fd3298, %fd3297, %fd3294, %fd3294;
	mul.f64 	%fd3299, %fd3292, %fd3298;
	fma.rn.f64 	%fd3300, %fd3292, %fd3298, %fd3299;
	mul.f64 	%fd3301, %fd3300, %fd3300;
	fma.rn.f64 	%fd3302, %fd3301, 0d3EB1380B3AE80F1E, 0d3ED0EE258B7A8B04;
	fma.rn.f64 	%fd3303, %fd3302, %fd3301, 0d3EF3B2669F02676F;
	fma.rn.f64 	%fd3304, %fd3303, %fd3301, 0d3F1745CBA9AB0956;
	fma.rn.f64 	%fd3305, %fd3304, %fd3301, 0d3F3C71C72D1B5154;
	fma.rn.f64 	%fd3306, %fd3305, %fd3301, 0d3F624924923BE72D;
	fma.rn.f64 	%fd3307, %fd3306, %fd3301, 0d3F8999999999A3C4;
	fma.rn.f64 	%fd3308, %fd3307, %fd3301, 0d3FB5555555555554;
	sub.f64 	%fd3309, %fd3292, %fd3300;
	add.f64 	%fd3310, %fd3309, %fd3309;
	neg.f64 	%fd3311, %fd3300;
	fma.rn.f64 	%fd3312, %fd3311, %fd3292, %fd3310;
	mul.f64 	%fd3313, %fd3298, %fd3312;
	mul.f64 	%fd3314, %fd3301, %fd3308;
	fma.rn.f64 	%fd3315, %fd3314, %fd3300, %fd3313;
	xor.b32  	%r1163, %r4559, -2147483648;
	mov.b32 	%r1164, 1127219200;
	mov.b64 	%fd3316, {%r1163, %r1164};
	sub.f64 	%fd3317, %fd3316, %fd2;
	fma.rn.f64 	%fd3318, %fd3317, 0d3FE62E42FEFA39EF, %fd3300;
	fma.rn.f64 	%fd3319, %fd3317, 0dBFE62E42FEFA39EF, %fd3318;
	sub.f64 	%fd3320, %fd3319, %fd3300;
	sub.f64 	%fd3321, %fd3315, %fd3320;
	fma.rn.f64 	%fd3322, %fd3317, 0d3C7ABC9E3B39803F, %fd3321;
	add.f64 	%fd11289, %fd3318, %fd3322;
	bra.uni 	$L__BB2_68;
$L__BB2_67:
	fma.rn.f64 	%fd3291, %fd11287, 0d7FF0000000000000, 0d7FF0000000000000;
	{
	.reg .b32 %temp; 
	mov.b64 	{%temp, %r1155}, %fd11287;
	}
	and.b32  	%r1156, %r1155, 2147483647;
	setp.eq.s32 	%p152, %r1156, 0;
	selp.f64 	%fd11289, 0dFFF0000000000000, %fd3291, %p152;
$L__BB2_68:
	add.f64 	%fd3323, %fd11289, 0d3FF8000000000000;
	div.rn.f64 	%fd3324, %fd129, 0d401921FB54442D18;
	mul.f64 	%fd11294, %fd3324, %fd3323;
	bra.uni 	$L__BB2_88;
$L__BB2_69:
	setp.lt.s32 	%p154, %r969, 0;
	setp.eq.s32 	%p155, %r6, 1062207488;
	{
	.reg .b32 %temp; 
	mov.b64 	{%temp, %r94}, %fd70;
	}
	abs.f64 	%fd140, %fd70;
	{ // callseq 29, 0
	.param .b64 param0;
	st.param.f64 	[param0], %fd140;
	.param .b64 param1;
	st.param.f64 	[param1], 0d4000000000000000;
	.param .b64 retval0;
	call.uni (retval0), 
	__internal_accurate_pow, 
	(
	param0, 
	param1
	);
	ld.param.f64 	%fd3325, [retval0];
	} // callseq 29
	setp.lt.s32 	%p157, %r94, 0;
	neg.f64 	%fd3327, %fd3325;
	selp.f64 	%fd3328, %fd3327, %fd3325, %p155;
	selp.f64 	%fd3329, %fd3328, %fd3325, %p157;
	setp.eq.f64 	%p158, %fd70, 0d0000000000000000;
	selp.b32 	%r1165, %r94, 0, %p155;
	or.b32  	%r1166, %r1165, 2146435072;
	selp.b32 	%r1167, %r1166, %r1165, %p154;
	mov.b32 	%r1168, 0;
	mov.b64 	%fd3330, {%r1168, %r1167};
	selp.f64 	%fd11290, %fd3330, %fd3329, %p158;
	add.f64 	%fd3331, %fd70, 0d4000000000000000;
	{
	.reg .b32 %temp; 
	mov.b64 	{%temp, %r1169}, %fd3331;
	}
	and.b32  	%r1170, %r1169, 2146435072;
	setp.ne.s32 	%p159, %r1170, 2146435072;
	@%p159 bra 	$L__BB2_74;
	setp.num.f64 	%p160, %fd70, %fd70;
	@%p160 bra 	$L__BB2_72;
	mov.f64 	%fd3332, 0d4000000000000000;
	add.rn.f64 	%fd11290, %fd70, %fd3332;
	bra.uni 	$L__BB2_74;
$L__BB2_72:
	setp.neu.f64 	%p161, %fd140, 0d7FF0000000000000;
	@%p161 bra 	$L__BB2_74;
	setp.lt.s32 	%p162, %r94, 0;
	setp.eq.s32 	%p163, %r6, 1062207488;
	and.b32  	%r1172, %r969, 2147483647;
	setp.ne.s32 	%p164, %r1172, 1071644672;
	selp.b32 	%r1173, %r8, %r7, %p164;
	selp.b32 	%r1174, %r1173, %r7, %p163;
	selp.b32 	%r1175, %r1174, %r7, %p162;
	mov.b32 	%r1176, 0;
	mov.b64 	%fd11290, {%r1176, %r1175};
$L__BB2_74:
	{ // callseq 30, 0
	.param .b64 param0;
	st.param.f64 	[param0], 0d4024000000000000;
	.param .b64 param1;
	st.param.f64 	[param1], 0dC036000000000000;
	.param .b64 retval0;
	call.uni (retval0), 
	__internal_accurate_pow, 
	(
	param0, 
	param1
	);
	ld.param.f64 	%fd3333, [retval0];
	} // callseq 30
	setp.eq.f64 	%p165, %fd70, 0d3FF0000000000000;
	selp.f64 	%fd3335, 0d3FF0000000000000, %fd11290, %p165;
	neg.f64 	%fd3336, %fd3333;
	selp.f64 	%fd3337, %fd3336, %fd3333, %p1;
	mul.f64 	%fd3338, %fd3337, 0d3FF7AE147AE147AE;
	mul.f64 	%fd145, %fd3338, %fd3335;
	add.f64 	%fd3339, %fd91, %fd91;
	{ // callseq 31, 0
	.param .b64 param0;
	st.param.f64 	[param0], 0d400921FB54442D18;
	.param .b64 param1;
	st.param.f64 	[param1], 0d4008000000000000;
	.param .b64 retval0;
	call.uni (retval0), 
	__internal_accurate_pow, 
	(
	param0, 
	param1
	);
	ld.param.f64 	%fd3340, [retval0];
	} // callseq 31
	neg.f64 	%fd3342, %fd3340;
	selp.f64 	%fd3343, %fd3342, %fd3340, %p2;
	div.rn.f64 	%fd146, %fd3339, %fd3343;
	{
	.reg .b32 %temp; 
	mov.b64 	{%temp, %r95}, %fd146;
	}
	abs.f64 	%fd147, %fd146;
	{ // callseq 32, 0
	.param .b64 param0;
	st.param.f64 	[param0], %fd147;
	.param .b64 param1;
	st.param.f64 	[param1], 0d3FE0000000000000;
	.param .b64 retval0;
	call.uni (retval0), 
	__internal_accurate_pow, 
	(
	param0, 
	param1
	);
	ld.param.f64 	%fd3344, [retval0];
	} // callseq 32
	setp.lt.s32 	%p166, %r95, 0;
	setp.neu.f64 	%p167, %fd146, 0d0000000000000000;
	selp.f64 	%fd3346, 0dFFF8000000000000, %fd3344, %p166;
	selp.f64 	%fd11291, %fd3346, %fd3, %p167;
	add.f64 	%fd3347, %fd146, 0d3FE0000000000000;
	{
	.reg .b32 %temp; 
	mov.b64 	{%temp, %r1177}, %fd3347;
	}
	and.b32  	%r1178, %r1177, 2146435072;
	setp.ne.s32 	%p168, %r1178, 2146435072;
	@%p168 bra 	$L__BB2_79;
	setp.num.f64 	%p169, %fd146, %fd146;
	@%p169 bra 	$L__BB2_77;
	mov.f64 	%fd3348, 0d3FE0000000000000;
	add.rn.f64 	%fd11291, %fd146, %fd3348;
	bra.uni 	$L__BB2_79;
$L__BB2_77:
	setp.neu.f64 	%p170, %fd147, 0d7FF0000000000000;
	@%p170 bra 	$L__BB2_79;
	setp.neu.f64 	%p171, %fd146, 0d0000000000000000;
	setp.lt.s32 	%p172, %r95, 0;
	selp.b32 	%r1179, %r82, %r13, %p3;
	selp.b32 	%r1180, %r1179, %r13, %p171;
	selp.b32 	%r1181, %r1180, %r13, %p172;
	mov.b32 	%r1182, 0;
	mov.b64 	%fd11291, {%r1182, %r1181};
$L__BB2_79:
	setp.eq.f64 	%p173, %fd146, 0d3FF0000000000000;
	selp.f64 	%fd3349, 0d3FF0000000000000, %fd11291, %p173;
	mul.f64 	%fd3350, %fd145, 0d4010000000000000;
	mul.f64 	%fd152, %fd3350, %fd3349;
	{
	.reg .b32 %temp; 
	mov.b64 	{%temp, %r96}, %fd91;
	}
	abs.f64 	%fd153, %fd91;
	setp.neu.f64 	%p174, %fd91, 0d0000000000000000;
	@%p174 bra 	$L__BB2_81;
	setp.lt.s32 	%p176, %r14, 0;
	and.b32  	%r1183, %r14, 2146435072;
	setp.eq.s32 	%p177, %r1183, 1127219200;
	selp.b32 	%r1184, %r96, 0, %p177;
	or.b32  	%r1185, %r1184, 2146435072;
	selp.b32 	%r1186, %r1185, %r1184, %p176;
	mov.b32 	%r1187, 0;
	mov.b64 	%fd11293, {%r1187, %r1186};
	bra.uni 	$L__BB2_82;
$L__BB2_81:
	setp.lt.s32 	%p175, %r96, 0;
	{ // callseq 33, 0
	.param .b64 param0;
	st.param.f64 	[param0], %fd153;
	.param .b64 param1;
	st.param.f64 	[param1], 0d3FF570A3D70A3D71;
	.param .b64 retval0;
	call.uni (retval0), 
	__internal_accurate_pow, 
	(
	param0, 
	param1
	);
	ld.param.f64 	%fd3351, [retval0];
	} // callseq 33
	selp.f64 	%fd11293, 0dFFF8000000000000, %fd3351, %p175;
$L__BB2_82:
	add.f64 	%fd3353, %fd91, 0d3FF570A3D70A3D71;
	{
	.reg .b32 %temp; 
	mov.b64 	{%temp, %r1188}, %fd3353;
	}
	and.b32  	%r1189, %r1188, 2146435072;
	setp.ne.s32 	%p178, %r1189, 2146435072;
	@%p178 bra 	$L__BB2_87;
	setp.num.f64 	%p179, %fd91, %fd91;
	@%p179 bra 	$L__BB2_85;
	mov.f64 	%fd3354, 0d3FF570A3D70A3D71;
	add.rn.f64 	%fd11293, %fd91, %fd3354;
	bra.uni 	$L__BB2_87;
$L__BB2_85:
	setp.neu.f64 	%p180, %fd153, 0d7FF0000000000000;
	@%p180 bra 	$L__BB2_87;
	setp.lt.s32 	%p181, %r96, 0;
	and.b32  	%r1190, %r14, 2146435072;
	setp.eq.s32 	%p182, %r1190, 1127219200;
	and.b32  	%r1191, %r14, 2147483647;
	setp.ne.s32 	%p183, %r1191, 1071644672;
	setp.lt.s32 	%p184, %r14, 0;
	selp.b32 	%r1192, 0, 2146435072, %p184;
	or.b32  	%r1193, %r1192, -2147483648;
	selp.b32 	%r1194, %r1193, %r1192, %p183;
	selp.b32 	%r1195, %r1194, %r1192, %p182;
	selp.b32 	%r1196, %r1195, %r1192, %p181;
	mov.b32 	%r1197, 0;
	mov.b64 	%fd11293, {%r1197, %r1196};
$L__BB2_87:
	setp.eq.f64 	%p185, %fd91, 0d3FF0000000000000;
	fma.rn.f64 	%fd3355, %fd11293, 0d3FFC7EF9DB22D0E5, 0d3FF0000000000000;
	selp.f64 	%fd3356, 0d40063F7CED916872, %fd3355, %p185;
	mul.f64 	%fd11294, %fd152, %fd3356;
$L__BB2_88:
	setp.lt.s32 	%p186, %r969, 0;
	setp.eq.s32 	%p187, %r6, 1062207488;
	add.f64 	%fd162, %fd11285, %fd11294;
	mul.f64 	%fd163, %fd82, %fd4;
	{
	.reg .b32 %temp; 
	mov.b64 	{%temp, %r97}, %fd91;
	}
	abs.f64 	%fd164, %fd91;
	{ // callseq 34, 0
	.param .b64 param0;
	st.param.f64 	[param0], %fd164;
	.param .b64 param1;
	st.param.f64 	[param1], 0d4000000000000000;
	.param .b64 retval0;
	call.uni (retval0), 
	__internal_accurate_pow, 
	(
	param0, 
	param1
	);
	ld.param.f64 	%fd3357, [retval0];
	} // callseq 34
	setp.lt.s32 	%p189, %r97, 0;
	neg.f64 	%fd3359, %fd3357;
	selp.f64 	%fd3360, %fd3359, %fd3357, %p187;
	selp.f64 	%fd3361, %fd3360, %fd3357, %p189;
	setp.eq.f64 	%p190, %fd91, 0d0000000000000000;
	selp.b32 	%r1198, %r97, 0, %p187;
	or.b32  	%r1199, %r1198, 2146435072;
	selp.b32 	%r1200, %r1199, %r1198, %p186;
	mov.b32 	%r1201, 0;
	mov.b64 	%fd3362, {%r1201, %r1200};
	selp.f64 	%fd11295, %fd3362, %fd3361, %p190;
	add.f64 	%fd3363, %fd91, 0d4000000000000000;
	{
	.reg .b32 %temp; 
	mov.b64 	{%temp, %r1202}, %fd3363;
	}
	and.b32  	%r1203, %r1202, 2146435072;
	setp.ne.s32 	%p191, %r1203, 2146435072;
	@%p191 bra 	$L__BB2_93;
	setp.num.f64 	%p192, %fd91, %fd91;
	@%p192 bra 	$L__BB2_91;
	mov.f64 	%fd3364, 0d4000000000000000;
	add.rn.f64 	%fd11295, %fd91, %fd3364;
	bra.uni 	$L__BB2_93;
$L__BB2_91:
	setp.neu.f64 	%p193, %fd164, 0d7FF0000000000000;
	@%p193 bra 	$L__BB2_93;
	setp.lt.s32 	%p194, %r97, 0;
	setp.eq.s32 	%p195, %r6, 1062207488;
	and.b32  	%r1205, %r969, 2147483647;
	setp.ne.s32 	%p196, %r1205, 1071644672;
	selp.b32 	%r1206, %r8, %r7, %p196;
	selp.b32 	%r1207, %r1206, %r7, %p195;
	selp.b32 	%r1208, %r1207, %r7, %p194;
	mov.b32 	%r1209, 0;
	mov.b64 	%fd11295, {%r1209, %r1208};
$L__BB2_93:
	setp.eq.f64 	%p197, %fd91, 0d3FF0000000000000;
	selp.f64 	%fd169, 0d3FF0000000000000, %fd11295, %p197;
	mul.f64 	%fd3365, %fd163, 0d4008000000000000;
	mul.f64 	%fd3366, %fd3365, %fd169;
	mov.f64 	%fd3367, 0d4000000000000000;
	div.rn.f64 	%fd170, %fd3367, %fd3366;
	{
	.reg .b32 %temp; 
	mov.b64 	{%temp, %r98}, %fd170;
	}
	abs.f64 	%fd171, %fd170;
	setp.neu.f64 	%p198, %fd170, 0d0000000000000000;
	@%p198 bra 	$L__BB2_95;
	setp.lt.s32 	%p200, %r15, 0;
	and.b32  	%r1210, %r15, 2146435072;
	setp.eq.s32 	%p201, %r1210, 1072693248;
	selp.b32 	%r1211, %r98, 0, %p201;
	or.b32  	%r1212, %r1211, 2146435072;
	selp.b32 	%r1213, %r1212, %r1211, %p200;
	mov.b32 	%r1214, 0;
	mov.b64 	%fd11297, {%r1214, %r1213};
	bra.uni 	$L__BB2_96;
$L__BB2_95:
	setp.lt.s32 	%p199, %r98, 0;
	{ // callseq 35, 0
	.param .b64 param0;
	st.param.f64 	[param0], %fd171;
	.param .b64 param1;
	st.param.f64 	[param1], 0d3FD0000000000000;
	.param .b64 retval0;
	call.uni (retval0), 
	__internal_accurate_pow, 
	(
	param0, 
	param1
	);
	ld.param.f64 	%fd3368, [retval0];
	} // callseq 35
	selp.f64 	%fd11297, 0dFFF8000000000000, %fd3368, %p199;
$L__BB2_96:
	add.f64 	%fd3370, %fd170, 0d3FD0000000000000;
	{
	.reg .b32 %temp; 
	mov.b64 	{%temp, %r1215}, %fd3370;
	}
	and.b32  	%r1216, %r1215, 2146435072;
	setp.ne.s32 	%p202, %r1216, 2146435072;
	@%p202 bra 	$L__BB2_101;
	setp.num.f64 	%p203, %fd170, %fd170;
	@%p203 bra 	$L__BB2_99;
	mov.f64 	%fd3371, 0d3FD0000000000000;
	add.rn.f64 	%fd11297, %fd170, %fd3371;
	bra.uni 	$L__BB2_101;
$L__BB2_99:
	setp.neu.f64 	%p204, %fd171, 0d7FF0000000000000;
	@%p204 bra 	$L__BB2_101;
	setp.lt.s32 	%p205, %r98, 0;
	and.b32  	%r1217, %r15, 2146435072;
	setp.eq.s32 	%p206, %r1217, 1072693248;
	and.b32  	%r1218, %r15, 2147483647;
	setp.ne.s32 	%p207, %r1218, 1071644672;
	setp.lt.s32 	%p208, %r15, 0;
	selp.b32 	%r1219, 0, 2146435072, %p208;
	or.b32  	%r1220, %r1219, -2147483648;
	selp.b32 	%r1221, %r1220, %r1219, %p207;
	selp.b32 	%r1222, %r1221, %r1219, %p206;
	selp.b32 	%r1223, %r1222, %r1219, %p205;
	mov.b32 	%r1224, 0;
	mov.b64 	%fd11297, {%r1224, %r1223};
$L__BB2_101:
	setp.lt.s32 	%p209, %r98, 0;
	setp.eq.f64 	%p210, %fd170, 0d3FF0000000000000;
	mov.f64 	%fd3372, 0d3FD999999999999A;
	div.rn.f64 	%fd3373, %fd3372, %fd11297;
	selp.f64 	%fd178, 0d3FD999999999999A, %fd3373, %p210;
	{ // callseq 36, 0
	.param .b64 param0;
	st.param.f64 	[param0], %fd171;
	.param .b64 param1;
	st.param.f64 	[param1], 0d3FE0000000000000;
	.param .b64 retval0;
	call.uni (retval0), 
	__internal_accurate_pow, 
	(
	param0, 
	param1
	);
	ld.param.f64 	%fd3374, [retval0];
	} // callseq 36
	setp.neu.f64 	%p211, %fd170, 0d0000000000000000;
	selp.f64 	%fd3376, 0dFFF8000000000000, %fd3374, %p209;
	selp.f64 	%fd11298, %fd3376, %fd3, %p211;
	add.f64 	%fd3377, %fd170, 0d3FE0000000000000;
	{
	.reg .b32 %temp; 
	mov.b64 	{%temp, %r1225}, %fd3377;
	}
	and.b32  	%r1226, %r1225, 2146435072;
	setp.ne.s32 	%p212, %r1226, 2146435072;
	@%p212 bra 	$L__BB2_106;
	setp.num.f64 	%p213, %fd170, %fd170;
	@%p213 bra 	$L__BB2_104;
	mov.f64 	%fd3378, 0d3FE0000000000000;
	add.rn.f64 	%fd11298, %fd170, %fd3378;
	bra.uni 	$L__BB2_106;
$L__BB2_104:
	setp.neu.f64 	%p214, %fd171, 0d7FF0000000000000;
	@%p214 bra 	$L__BB2_106;
	setp.neu.f64 	%p215, %fd170, 0d0000000000000000;
	setp.lt.s32 	%p216, %r98, 0;
	selp.b32 	%r1227, %r82, %r13, %p3;
	selp.b32 	%r1228, %r1227, %r13, %p216;
	selp.b32 	%r1229, %r1228, %r13, %p215;
	mov.b32 	%r1230, 0;
	mov.b64 	%fd11298, {%r1230, %r1229};
$L__BB2_106:
	setp.eq.f64 	%p217, %fd170, 0d3FF0000000000000;
	setp.neu.f64 	%p218, %fd170, 0d0000000000000000;
	mov.f64 	%fd3379, 0d3FE102DE00D1B717;
	div.rn.f64 	%fd3380, %fd3379, %fd11298;
	selp.f64 	%fd183, 0d3FE102DE00D1B717, %fd3380, %p217;
	@%p218 bra 	$L__BB2_108;
	setp.lt.s32 	%p220, %r16, 0;
	setp.eq.s32 	%p221, %r17, 1127219200;
	selp.b32 	%r1231, %r98, 0, %p221;
	or.b32  	%r1232, %r1231, 2146435072;
	selp.b32 	%r1233, %r1232, %r1231, %p220;
	mov.b32 	%r1234, 0;
	mov.b64 	%fd11300, {%r1234, %r1233};
	bra.uni 	$L__BB2_109;
$L__BB2_108:
	setp.lt.s32 	%p219, %r98, 0;
	{ // callseq 37, 0
	.param .b64 param0;
	st.param.f64 	[param0], %fd171;
	.param .b64 param1;
	st.param.f64 	[param1], 0d3FD5555555555555;
	.param .b64 retval0;
	call.uni (retval0), 
	__internal_accurate_pow, 
	(
	param0, 
	param1
	);
	ld.param.f64 	%fd3381, [retval0];
	} // callseq 37
	selp.f64 	%fd11300, 0dFFF8000000000000, %fd3381, %p219;
$L__BB2_109:
	add.f64 	%fd3383, %fd170, 0d3FD5555555555555;
	{
	.reg .b32 %temp; 
	mov.b64 	{%temp, %r1235}, %fd3383;
	}
	and.b32  	%r1236, %r1235, 2146435072;
	setp.ne.s32 	%p222, %r1236, 2146435072;
	@%p222 bra 	$L__BB2_114;
	setp.num.f64 	%p223, %fd170, %fd170;
	@%p223 bra 	$L__BB2_112;
	mov.f64 	%fd3384, 0d3FD5555555555555;
	add.rn.f64 	%fd11300, %fd170, %fd3384;
	bra.uni 	$L__BB2_114;
$L__BB2_112:
	setp.neu.f64 	%p224, %fd171, 0d7FF0000000000000;
	@%p224 bra 	$L__BB2_114;
	setp.lt.s32 	%p225, %r98, 0;
	setp.eq.s32 	%p226, %r17, 1127219200;
	and.b32  	%r1238, %r16, 2147483647;
	setp.ne.s32 	%p227, %r1238, 1071644672;
	selp.b32 	%r1239, %r19, %r18, %p227;
	selp.b32 	%r1240, %r1239, %r18, %p226;
	selp.b32 	%r1241, %r1240, %r18, %p225;
	mov.b32 	%r1242, 0;
	mov.b64 	%fd11300, {%r1242, %r1241};
$L__BB2_114:
	and.b32  	%r99, %r22, 2146435072;
	or.b32  	%r100, %r23, -2147483648;
	setp.eq.f64 	%p228, %fd170, 0d3FF0000000000000;
	mul.f64 	%fd3385, %fd11300, 0d3FFE3D07C84B5DCC;
	selp.f64 	%fd190, 0d3FFE3D07C84B5DCC, %fd3385, %p228;
	mul.f64 	%fd3386, %fd163, 0d3FF8000000000000;
	mul.f64 	%fd191, %fd3386, %fd169;
	setp.geu.f64 	%p229, %fd91, 0d3FE0000000000000;
	@%p229 bra 	$L__BB2_119;
	setp.lt.s32 	%p266, %r1, 0;
	{ // callseq 44, 0
	.param .b64 param0;
	st.param.f64 	[param0], 0d4024000000000000;
	.param .b64 param1;
	st.param.f64 	[param1], 0d3FD5555555555555;
	.param .b64 retval0;
	call.uni (retval0), 
	__internal_accurate_pow, 
	(
	param0, 
	param1
	);
	ld.param.f64 	%fd3658, [retval0];
	} // callseq 44
	mul.f64 	%fd3660, %fd3658, 0d3FFE3D07C84B5DCC;
	selp.f64 	%fd192, 0dFFF8000000000000, %fd3660, %p266;
	fma.rn.f64 	%fd3661, %fd192, 0d3FF71547652B82FE, 0d4338000000000000;
	{
	.reg .b32 %temp; 
	mov.b64 	{%r101, %temp}, %fd3661;
	}
	mov.f64 	%fd3662, 0dC338000000000000;
	add.rn.f64 	%fd3663, %fd3661, %fd3662;
	fma.rn.f64 	%fd3664, %fd3663, 0dBFE62E42FEFA39EF, %fd192;
	fma.rn.f64 	%fd3665, %fd3663, 0dBC7ABC9E3B39803F, %fd3664;
	fma.rn.f64 	%fd3666, %fd3665, 0d3E5ADE1569CE2BDF, 0d3E928AF3FCA213EA;
	fma.rn.f64 	%fd3667, %fd3666, %fd3665, 0d3EC71DEE62401315;
	fma.rn.f64 	%fd3668, %fd3667, %fd3665, 0d3EFA01997C89EB71;
	fma.rn.f64 	%fd3669, %fd3668, %fd3665, 0d3F2A01A014761F65;
	fma.rn.f64 	%fd3670, %fd3669, %fd3665, 0d3F56C16C1852B7AF;
	fma.rn.f64 	%fd3671, %fd3670, %fd3665, 0d3F81111111122322;
	fma.rn.f64 	%fd3672, %fd3671, %fd3665, 0d3FA55555555502A1;
	fma.rn.f64 	%fd3673, %fd3672, %fd3665, 0d3FC5555555555511;
	fma.rn.f64 	%fd3674, %fd3673, %fd3665, 0d3FE000000000000B;
	fma.rn.f64 	%fd3675, %fd3674, %fd3665, 0d3FF0000000000000;
	fma.rn.f64 	%fd3676, %fd3675, %fd3665, 0d3FF0000000000000;
	{
	.reg .b32 %temp; 
	mov.b64 	{%r102, %temp}, %fd3676;
	}
	{
	.reg .b32 %temp; 
	mov.b64 	{%temp, %r103}, %fd3676;
	}
	shl.b32 	%r1338, %r101, 20;
	add.s32 	%r1339, %r1338, %r103;
	mov.b64 	%fd11301, {%r102, %r1339};
	{
	.reg .b32 %temp; 
	mov.b64 	{%temp, %r1340}, %fd192;
	}
	mov.b32 	%f72, %r1340;
	abs.f32 	%f1, %f72;
	setp.lt.f32 	%p267, %f1, 0f4086232B;
	@%p267 bra 	$L__BB2_118;
	setp.lt.f64 	%p268, %fd192, 0d0000000000000000;
	add.f64 	%fd3677, %fd192, 0d7FF0000000000000;
	selp.f64 	%fd11301, 0d0000000000000000, %fd3677, %p268;
	setp.geu.f32 	%p269, %f1, 0f40874800;
	@%p269 bra 	$L__BB2_118;
	shr.u32 	%r1341, %r101, 31;
	add.s32 	%r1342, %r101, %r1341;
	shr.s32 	%r1343, %r1342, 1;
	shl.b32 	%r1344, %r1343, 20;
	add.s32 	%r1345, %r103, %r1344;
	mov.b64 	%fd3678, {%r102, %r1345};
	sub.s32 	%r1346, %r101, %r1343;
	shl.b32 	%r1347, %r1346, 20;
	add.s32 	%r1348, %r1347, 1072693248;
	mov.b32 	%r1349, 0;
	mov.b64 	%fd3679, {%r1349, %r1348};
	mul.f64 	%fd11301, %fd3679, %fd3678;
$L__BB2_118:
	setp.lt.s32 	%p270, %r97, 0;
	setp.eq.s32 	%p271, %r99, 1074790400;
	{ // callseq 45, 0
	.param .b64 param0;
	st.param.f64 	[param0], 0d4024000000000000;
	.param .b64 param1;
	st.param.f64 	[param1], 0dC024000000000000;
	.param .b64 retval0;
	call.uni (retval0), 
	__internal_accurate_pow, 
	(
	param0, 
	param1
	);
	ld.param.f64 	%fd3680, [retval0];
	} // callseq 45
	{ // callseq 46, 0
	.param .b64 param0;
	st.param.f64 	[param0], %fd164;
	.param .b64 param1;
	st.param.f64 	[param1], 0d4014000000000000;
	.param .b64 retval0;
	call.uni (retval0), 
	__internal_accurate_pow, 
	(
	param0, 
	param1
	);
	ld.param.f64 	%fd3682, [retval0];
	} // callseq 46
	selp.b32 	%r1350, %r97, 0, %p271;
	setp.lt.s32 	%p273, %r1, 0;
	{ // callseq 47, 0
	.param .b64 param0;
	st.param.f64 	[param0], 0d4024000000000000;
	.param .b64 param1;
	st.param.f64 	[param1], 0d3FF2AAAAAAAAAAAB;
	.param .b64 retval0;
	call.uni (retval0), 
	__internal_accurate_pow, 
	(
	param0, 
	param1
	);
	ld.param.f64 	%fd3684, [retval0];
	} // callseq 47
	rcp.rn.f64 	%fd3686, %fd3684;
	{ // callseq 48, 0
	.param .b64 param0;
	st.param.f64 	[param0], 0d4024000000000000;
	.param .b64 param1;
	st.param.f64 	[param1], 0d3FF6AAAAAAAAAAAB;
	.param .b64 retval0;
	call.uni (retval0), 
	__internal_accurate_pow, 
	(
	param0, 
	param1
	);
	ld.param.f64 	%fd3687, [retval0];
	} // callseq 48
	mov.f64 	%fd3689, 0d3FD999999999999A;
	div.rn.f64 	%fd3690, %fd3689, %fd3687;
	add.f64 	%fd3691, %fd3686, %fd3690;
	{ // callseq 49, 0
	.param .b64 param0;
	st.param.f64 	[param0], 0d4024000000000000;
	.param .b64 param1;
	st.param.f64 	[param1], 0d3FFAAAAAAAAAAAAB;
	.param .b64 retval0;
	call.uni (retval0), 
	__internal_accurate_pow, 
	(
	param0, 
	param1
	);
	ld.param.f64 	%fd3692, [retval0];
	} // callseq 49
	mov.f64 	%fd3694, 0d3FE102DE00D1B717;
	div.rn.f64 	%fd3695, %fd3694, %fd3692;
	add.f64 	%fd3696, %fd3691, %fd3695;
	selp.f64 	%fd3697, 0dFFF8000000000000, %fd3696, %p273;
	and.b32  	%r1351, %r22, 2146435072;
	setp.eq.s32 	%p274, %r1351, 1074790400;
	and.b32  	%r1352, %r22, 2147483647;
	setp.ne.s32 	%p275, %r1352, 1071644672;
	selp.b32 	%r1353, %r100, %r23, %p275;
	selp.b32 	%r1354, %r1353, %r23, %p274;
	selp.b32 	%r1355, %r1354, %r23, %p270;
	mov.b32 	%r1356, 0;
	mov.b64 	%fd3698, {%r1356, %r1355};
	setp.eq.f64 	%p276, %fd164, 0d7FF0000000000000;
	add.f64 	%fd3699, %fd91, 0d4014000000000000;
	{
	.reg .b32 %temp; 
	mov.b64 	{%temp, %r1357}, %fd3699;
	}
	and.b32  	%r1358, %r1357, 2146435072;
	setp.eq.s32 	%p277, %r1358, 2146435072;
	or.b32  	%r1359, %r1350, 2146435072;
	setp.lt.s32 	%p278, %r22, 0;
	selp.b32 	%r1360, %r1359, %r1350, %p278;
	mov.b64 	%fd3700, {%r1356, %r1360};
	neg.f64 	%fd3701, %fd3682;
	selp.f64 	%fd3702, %fd3701, %fd3682, %p271;
	selp.f64 	%fd3703, %fd3702, %fd3682, %p270;
	setp.eq.f64 	%p279, %fd91, 0d0000000000000000;
	selp.f64 	%fd3704, %fd3700, %fd3703, %p279;
	selp.f64 	%fd3705, %fd3698, %fd3704, %p277;
	selp.f64 	%fd3706, %fd3705, %fd3704, %p276;
	add.f64 	%fd3707, %fd3706, %fd3706;
	setp.eq.f64 	%p280, %fd91, 0d3FF0000000000000;
	selp.f64 	%fd3708, 0d4000000000000000, %fd3707, %p280;
	neg.f64 	%fd3709, %fd3680;
	selp.f64 	%fd3710, %fd3709, %fd3680, %p4;
	mul.f64 	%fd3711, %fd3710, 0d4003EB851EB851EC;
	mul.f64 	%fd3712, %fd3711, 0d4028000000000000;
	mul.f64 	%fd3713, %fd3712, 0dC00921FB54442D18;
	mul.f64 	%fd3714, %fd70, %fd3713;
	mul.f64 	%fd3715, %fd64, %fd3714;
	div.rn.f64 	%fd3716, %fd3715, %fd82;
	div.rn.f64 	%fd3717, %fd3716, %fd3708;
	fma.rn.f64 	%fd11938, %fd3717, %fd3697, %fd11301;
	bra.uni 	$L__BB2_166;
$L__BB2_119:
	rcp.rn.f64 	%fd198, %fd91;
	mov.f64 	%fd3387, 0d4000000000000000;
	div.rn.f64 	%fd199, %fd3387, %fd198;
	setp.gtu.f64 	%p230, %fd198, 0d4000000000000000;
	@%p230 bra 	$L__BB2_134;
	mul.f64 	%fd11302, %fd198, 0d3FE0000000000000;
	{
	.reg .b32 %temp; 
	mov.b64 	{%temp, %r4560}, %fd11302;
	}
	{
	.reg .b32 %temp; 
	mov.b64 	{%r4561, %temp}, %fd11302;
	}
	setp.gt.s32 	%p231, %r4560, 1048575;
	mov.b32 	%r4562, -1023;
	@%p231 bra 	$L__BB2_122;
	mul.f64 	%fd11302, %fd11302, 0d4350000000000000;
	{
	.reg .b32 %temp; 
	mov.b64 	{%temp, %r4560}, %fd11302;
	}
	{
	.reg .b32 %temp; 
	mov.b64 	{%r4561, %temp}, %fd11302;
	}
	mov.b32 	%r4562, -1077;
$L__BB2_122:
	add.s32 	%r1245, %r4560, -1;
	setp.gt.u32 	%p232, %r1245, 2146435070;
	@%p232 bra 	$L__BB2_126;
	shr.u32 	%r1248, %r4560, 20;
	add.s32 	%r4563, %r4562, %r1248;
	and.b32  	%r1249, %r4560, 1048575;
	or.b32  	%r1250, %r1249, 1072693248;
	mov.b64 	%fd11303, {%r4561, %r1250};
	setp.lt.u32 	%p234, %r1250, 1073127583;
	@%p234 bra 	$L__BB2_125;
	{
	.reg .b32 %temp; 
	mov.b64 	{%r1251, %temp}, %fd11303;
	}
	{
	.reg .b32 %temp; 
	mov.b64 	{%temp, %r1252}, %fd11303;
	}
	add.s32 	%r1253, %r1252, -1048576;
	mov.b64 	%fd11303, {%r1251, %r1253};
	add.s32 	%r4563, %r4563, 1;
$L__BB2_125:
	add.f64 	%fd3389, %fd11303, 0dBFF0000000000000;
	add.f64 	%fd3390, %fd11303, 0d3FF0000000000000;
	rcp.approx.ftz.f64 	%fd3391, %fd3390;
	neg.f64 	%fd3392, %fd3390;
	fma.rn.f64 	%fd3393, %fd3392, %fd3391, 0d3FF0000000000000;
	fma.rn.f64 	%fd3394, %fd3393, %fd3393, %fd3393;
	fma.rn.f64 	%fd3395, %fd3394, %fd3391, %fd3391;
	mul.f64 	%fd3396, %fd3389, %fd3395;
	fma.rn.f64 	%fd3397, %fd3389, %fd3395, %fd3396;
	mul.f64 	%fd3398, %fd3397, %fd3397;
	fma.rn.f64 	%fd3399, %fd3398, 0d3EB1380B3AE80F1E, 0d3ED0EE258B7A8B04;
	fma.rn.f64 	%fd3400, %fd3399, %fd3398, 0d3EF3B2669F02676F;
	fma.rn.f64 	%fd3401, %fd3400, %fd3398, 0d3F1745CBA9AB0956;
	fma.rn.f64 	%fd3402, %fd3401, %fd3398, 0d3F3C71C72D1B5154;
	fma.rn.f64 	%fd3403, %fd3402, %fd3398, 0d3F624924923BE72D;
	fma.rn.f64 	%fd3404, %fd3403, %fd3398, 0d3F8999999999A3C4;
	fma.rn.f64 	%fd3405, %fd3404, %fd3398, 0d3FB5555555555554;
	sub.f64 	%fd3406, %fd3389, %fd3397;
	add.f64 	%fd3407, %fd3406, %fd3406;
	neg.f64 	%fd3408, %fd3397;
	fma.rn.f64 	%fd3409, %fd3408, %fd3389, %fd3407;
	mul.f64 	%fd3410, %fd3395, %fd3409;
	mul.f64 	%fd3411, %fd3398, %fd3405;
	fma.rn.f64 	%fd3412, %fd3411, %fd3397, %fd3410;
	xor.b32  	%r1254, %r4563, -2147483648;
	mov.b32 	%r1255, 1127219200;
	mov.b64 	%fd3413, {%r1254, %r1255};
	sub.f64 	%fd3414, %fd3413, %fd2;
	fma.rn.f64 	%fd3415, %fd3414, 0d3FE62E42FEFA39EF, %fd3397;
	fma.rn.f64 	%fd3416, %fd3414, 0dBFE62E42FEFA39EF, %fd3415;
	sub.f64 	%fd3417, %fd3416, %fd3397;
	sub.f64 	%fd3418, %fd3412, %fd3417;
	fma.rn.f64 	%fd3419, %fd3414, 0d3C7ABC9E3B39803F, %fd3418;
	add.f64 	%fd11304, %fd3415, %fd3419;
	bra.uni 	$L__BB2_127;
$L__BB2_126:
	fma.rn.f64 	%fd3388, %fd11302, 0d7FF0000000000000, 0d7FF0000000000000;
	{
	.reg .b32 %temp; 
	mov.b64 	{%temp, %r1246}, %fd11302;
	}
	and.b32  	%r1247, %r1246, 2147483647;
	setp.eq.s32 	%p233, %r1247, 0;
	selp.f64 	%fd11304, 0dFFF0000000000000, %fd3388, %p233;
$L__BB2_127:
	setp.geu.f64 	%p235, %fd198, 0d400E000000000000;
	@%p235 bra 	$L__BB2_129;
	div.rn.f64 	%fd3450, %fd198, 0d400E000000000000;
	mul.f64 	%fd3451, %fd3450, %fd3450;
	fma.rn.f64 	%fd3452, %fd3451, 0d3F72C3D75AC54874, 0d3FA278A88849E5FD;
	fma.rn.f64 	%fd3453, %fd3451, %fd3452, 0d3FD105B474E732AA;
	fma.rn.f64 	%fd3454, %fd3451, %fd3453, 0d3FF34ED83FC7962C;
	fma.rn.f64 	%fd3455, %fd3451, %fd3454, 0d4008B833B89430A4;
	fma.rn.f64 	%fd3456, %fd3451, %fd3455, 0d400C1FFEE6248CA7;
	fma.rn.f64 	%fd11306, %fd3451, %fd3456, 0d3FF0000000000000;
	bra.uni 	$L__BB2_133;
$L__BB2_129:
	fma.rn.f64 	%fd3420, %fd198, 0d3FF71547652B82FE, 0d4338000000000000;
	{
	.reg .b32 %temp; 
	mov.b64 	{%r114, %temp}, %fd3420;
	}
	mov.f64 	%fd3421, 0dC338000000000000;
	add.rn.f64 	%fd3422, %fd3420, %fd3421;
	fma.rn.f64 	%fd3423, %fd3422, 0dBFE62E42FEFA39EF, %fd198;
	fma.rn.f64 	%fd3424, %fd3422, 0dBC7ABC9E3B39803F, %fd3423;
	fma.rn.f64 	%fd3425, %fd3424, 0d3E5ADE1569CE2BDF, 0d3E928AF3FCA213EA;
	fma.rn.f64 	%fd3426, %fd3425, %fd3424, 0d3EC71DEE62401315;
	fma.rn.f64 	%fd3427, %fd3426, %fd3424, 0d3EFA01997C89EB71;
	fma.rn.f64 	%fd3428, %fd3427, %fd3424, 0d3F2A01A014761F65;
	fma.rn.f64 	%fd3429, %fd3428, %fd3424, 0d3F56C16C1852B7AF;
	fma.rn.f64 	%fd3430, %fd3429, %fd3424, 0d3F81111111122322;
	fma.rn.f64 	%fd3431, %fd3430, %fd3424, 0d3FA55555555502A1;
	fma.rn.f64 	%fd3432, %fd3431, %fd3424, 0d3FC5555555555511;
	fma.rn.f64 	%fd3433, %fd3432, %fd3424, 0d3FE000000000000B;
	fma.rn.f64 	%fd3434, %fd3433, %fd3424, 0d3FF0000000000000;
	fma.rn.f64 	%fd3435, %fd3434, %fd3424, 0d3FF0000000000000;
	{
	.reg .b32 %temp; 
	mov.b64 	{%r115, %temp}, %fd3435;
	}
	{
	.reg .b32 %temp; 
	mov.b64 	{%temp, %r116}, %fd3435;
	}
	shl.b32 	%r1256, %r114, 20;
	add.s32 	%r1257, %r1256, %r116;
	mov.b64 	%fd11305, {%r115, %r1257};
	{
	.reg .b32 %temp; 
	mov.b64 	{%temp, %r1258}, %fd198;
	}
	mov.b32 	%f67, %r1258;
	abs.f32 	%f2, %f67;
	setp.lt.f32 	%p236, %f2, 0f4086232B;
	@%p236 bra 	$L__BB2_132;
	add.f64 	%fd11305, %fd198, 0d7FF0000000000000;
	setp.geu.f32 	%p237, %f2, 0f40874800;
	@%p237 bra 	$L__BB2_132;
	shr.u32 	%r1259, %r114, 31;
	add.s32 	%r1260, %r114, %r1259;
	shr.s32 	%r1261, %r1260, 1;
	shl.b32 	%r1262, %r1261, 20;
	add.s32 	%r1263, %r116, %r1262;
	mov.b64 	%fd3436, {%r115, %r1263};
	sub.s32 	%r1264, %r114, %r1261;
	shl.b32 	%r1265, %r1264, 20;
	add.s32 	%r1266, %r1265, 1072693248;
	mov.b32 	%r1267, 0;
	mov.b64 	%fd3437, {%r1267, %r1266};
	mul.f64 	%fd11305, %fd3437, %fd3436;
$L__BB2_132:
	mov.f64 	%fd3438, 0d400E000000000000;
	div.rn.f64 	%fd3439, %fd3438, %fd198;
	sqrt.rn.f64 	%fd3440, %fd198;
	div.rn.f64 	%fd3441, %fd11305, %fd3440;
	fma.rn.f64 	%fd3442, %fd3439, 0d3F70125EFD3B7F88, 0dBF90DF2BCA084C55;
	fma.rn.f64 	%fd3443, %fd3439, %fd3442, 0d3F9AFCE6F0E55AE3;
	fma.rn.f64 	%fd3444, %fd3439, %fd3443, 0dBF9512271EFDC716;
	fma.rn.f64 	%fd3445, %fd3439, %fd3444, 0d3F82C3F38A50D154;
	fma.rn.f64 	%fd3446, %fd3439, %fd3445, 0dBF59D0C14E13894A;
	fma.rn.f64 	%fd3447, %fd3439, %fd3446, 0d3F6275482B92D5DB;
	fma.rn.f64 	%fd3448, %fd3439, %fd3447, 0d3F8B35A5FF2D9D1C;
	fma.rn.f64 	%fd3449, %fd3439, %fd3448, 0d3FD988453365DE00;
	mul.f64 	%fd11306, %fd3449, %fd3441;
$L__BB2_133:
	mul.f64 	%fd3457, %fd198, %fd198;
	mul.f64 	%fd3458, %fd3457, 0d3FD0000000000000;
	fma.rn.f64 	%fd3459, %fd3458, 0d3EDF09B082EA2AAC, 0d3F1C2E33EFF19503;
	fma.rn.f64 	%fd3460, %fd3458, %fd3459, 0d3F65852D25FDEB7E;
	fma.rn.f64 	%fd3461, %fd3458, %fd3460, 0d3FA1DC908F2EDC8C;
	fma.rn.f64 	%fd3462, %fd3458, %fd3461, 0d3FCD877F65BBC695;
	fma.rn.f64 	%fd3463, %fd3458, %fd3462, 0d3FDB0EE57610FE55;
	fma.rn.f64 	%fd3464, %fd3458, %fd3463, 0dBFE2788CF9CE0CBE;
	mul.f64 	%fd3465, %fd11304, %fd11306;
	sub.f64 	%fd11308, %fd3464, %fd3465;
	bra.uni 	$L__BB2_138;
$L__BB2_134:
	neg.f64 	%fd3466, %fd198;
	fma.rn.f64 	%fd3467, %fd198, 0dBFF71547652B82FE, 0d4338000000000000;
	{
	.reg .b32 %temp; 
	mov.b64 	{%r117, %temp}, %fd3467;
	}
	mov.f64 	%fd3468, 0dC338000000000000;
	add.rn.f64 	%fd3469, %fd3467, %fd3468;
	fma.rn.f64 	%fd3470, %fd3469, 0dBFE62E42FEFA39EF, %fd3466;
	fma.rn.f64 	%fd3471, %fd3469, 0dBC7ABC9E3B39803F, %fd3470;
	fma.rn.f64 	%fd3472, %fd3471, 0d3E5ADE1569CE2BDF, 0d3E928AF3FCA213EA;
	fma.rn.f64 	%fd3473, %fd3472, %fd3471, 0d3EC71DEE62401315;
	fma.rn.f64 	%fd3474, %fd3473, %fd3471, 0d3EFA01997C89EB71;
	fma.rn.f64 	%fd3475, %fd3474, %fd3471, 0d3F2A01A014761F65;
	fma.rn.f64 	%fd3476, %fd3475, %fd3471, 0d3F56C16C1852B7AF;
	fma.rn.f64 	%fd3477, %fd3476, %fd3471, 0d3F81111111122322;
	fma.rn.f64 	%fd3478, %fd3477, %fd3471, 0d3FA55555555502A1;
	fma.rn.f64 	%fd3479, %fd3478, %fd3471, 0d3FC5555555555511;
	fma.rn.f64 	%fd3480, %fd3479, %fd3471, 0d3FE000000000000B;
	fma.rn.f64 	%fd3481, %fd3480, %fd3471, 0d3FF0000000000000;
	fma.rn.f64 	%fd3482, %fd3481, %fd3471, 0d3FF0000000000000;
	{
	.reg .b32 %temp; 
	mov.b64 	{%r118, %temp}, %fd3482;
	}
	{
	.reg .b32 %temp; 
	mov.b64 	{%temp, %r119}, %fd3482;
	}
	shl.b32 	%r1268, %r117, 20;
	add.s32 	%r1269, %r1268, %r119;
	mov.b64 	%fd11307, {%r118, %r1269};
	{
	.reg .b32 %temp; 
	mov.b64 	{%temp, %r1270}, %fd3466;
	}
	mov.b32 	%f68, %r1270;
	abs.f32 	%f3, %f68;
	setp.lt.f32 	%p238, %f3, 0f4086232B;
	@%p238 bra 	$L__BB2_137;
	setp.gt.f64 	%p239, %fd198, 0d0000000000000000;
	mov.f64 	%fd3483, 0d7FF0000000000000;
	sub.f64 	%fd3484, %fd3483, %fd198;
	selp.f64 	%fd11307, 0d0000000000000000, %fd3484, %p239;
	setp.geu.f32 	%p240, %f3, 0f40874800;
	@%p240 bra 	$L__BB2_137;
	shr.u32 	%r1271, %r117, 31;
	add.s32 	%r1272, %r117, %r1271;
	shr.s32 	%r1273, %r1272, 1;
	shl.b32 	%r1274, %r1273, 20;
	add.s32 	%r1275, %r119, %r1274;
	mov.b64 	%fd3485, {%r118, %r1275};
	sub.s32 	%r1276, %r117, %r1273;
	shl.b32 	%r1277, %r1276, 20;
	add.s32 	%r1278, %r1277, 1072693248;
	mov.b32 	%r1279, 0;
	mov.b64 	%fd3486, {%r1279, %r1278};
	mul.f64 	%fd11307, %fd3486, %fd3485;
$L__BB2_137:
	sqrt.rn.f64 	%fd3487, %fd198;
	div.rn.f64 	%fd3488, %fd11307, %fd3487;
	fma.rn.f64 	%fd3489, %fd199, 0d3F416F6919741A59, 0dBF649B2D17903F7E;
	fma.rn.f64 	%fd3490, %fd199, %fd3489, 0d3F781448E247077B;
	fma.rn.f64 	%fd3491, %fd199, %fd3490, 0dBF85C246E1E6BA5F;
	fma.rn.f64 	%fd3492, %fd199, %fd3491, 0d3F966BD236183FE8;
	fma.rn.f64 	%fd3493, %fd199, %fd3492, 0dBFB40D039E9B0B34;
	fma.rn.f64 	%fd3494, %fd199, %fd3493, 0d3FF40D9320AEA13E;
	mul.f64 	%fd11308, %fd3494, %fd3488;
$L__BB2_138:
	@%p230 bra 	$L__BB2_153;
	mul.f64 	%fd11309, %fd198, 0d3FE0000000000000;
	{
	.reg .b32 %temp; 
	mov.b64 	{%temp, %r4564}, %fd11309;
	}
	{
	.reg .b32 %temp; 
	mov.b64 	{%r4565, %temp}, %fd11309;
	}
	setp.gt.s32 	%p242, %r4564, 1048575;
	mov.b32 	%r4566, -1023;
	@%p242 bra 	$L__BB2_141;
	mul.f64 	%fd11309, %fd11309, 0d4350000000000000;
	{
	.reg .b32 %temp; 
	mov.b64 	{%temp, %r4564}, %fd11309;
	}
	{
	.reg .b32 %temp; 
	mov.b64 	{%r4565, %temp}, %fd11309;
	}
	mov.b32 	%r4566, -1077;
$L__BB2_141:
	add.s32 	%r1282, %r4564, -1;
	setp.gt.u32 	%p243, %r1282, 2146435070;
	@%p243 bra 	$L__BB2_145;
	shr.u32 	%r1285, %r4564, 20;
	add.s32 	%r4567, %r4566, %r1285;
	and.b32  	%r1286, %r4564, 1048575;
	or.b32  	%r1287, %r1286, 1072693248;
	mov.b64 	%fd11310, {%r4565, %r1287};
	setp.lt.u32 	%p245, %r1287, 1073127583;
	@%p245 bra 	$L__BB2_144;
	{
	.reg .b32 %temp; 
	mov.b64 	{%r1288, %temp}, %fd11310;
	}
	{
	.reg .b32 %temp; 
	mov.b64 	{%temp, %r1289}, %fd11310;
	}
	add.s32 	%r1290, %r1289, -1048576;
	mov.b64 	%fd11310, {%r1288, %r1290};
	add.s32 	%r4567, %r4567, 1;
$L__BB2_144:
	add.f64 	%fd3496, %fd11310, 0dBFF0000000000000;
	add.f64 	%fd3497, %fd11310, 0d3FF0000000000000;
	rcp.approx.ftz.f64 	%fd3498, %fd3497;
	neg.f64 	%fd3499, %fd3497;
	fma.rn.f64 	%fd3500, %fd3499, %fd3498, 0d3FF0000000000000;
	fma.rn.f64 	%fd3501, %fd3500, %fd3500, %fd3500;
	fma.rn.f64 	%fd3502, %fd3501, %fd3498, %fd3498;
	mul.f64 	%fd3503, %fd3496, %fd3502;
	fma.rn.f64 	%fd3504, %fd3496, %fd3502, %fd3503;
	mul.f64 	%fd3505, %fd3504, %fd3504;
	fma.rn.f64 	%fd3506, %fd3505, 0d3EB1380B3AE80F1E, 0d3ED0EE258B7A8B04;
	fma.rn.f64 	%fd3507, %fd3506, %fd3505, 0d3EF3B2669F02676F;
	fma.rn.f64 	%fd3508, %fd3507, %fd3505, 0d3F1745CBA9AB0956;
	fma.rn.f64 	%fd3509, %fd3508, %fd3505, 0d3F3C71C72D1B5154;
	fma.rn.f64 	%fd3510, %fd3509, %fd3505, 0d3F624924923BE72D;
	fma.rn.f64 	%fd3511, %fd3510, %fd3505, 0d3F8999999999A3C4;
	fma.rn.f64 	%fd3512, %fd3511, %fd3505, 0d3FB5555555555554;
	sub.f64 	%fd3513, %fd3496, %fd3504;
	add.f64 	%fd3514, %fd3513, %fd3513;
	neg.f64 	%fd3515, %fd3504;
	fma.rn.f64 	%fd3516, %fd3515, %fd3496, %fd3514;
	mul.f64 	%fd3517, %fd3502, %fd3516;
	mul.f64 	%fd3518, %fd3505, %fd3512;
	fma.rn.f64 	%fd3519, %fd3518, %fd3504, %fd3517;
	xor.b32  	%r1291, %r4567, -2147483648;
	mov.b32 	%r1292, 1127219200;
	mov.b64 	%fd3520, {%r1291, %r1292};
	sub.f64 	%fd3521, %fd3520, %fd2;
	fma.rn.f64 	%fd3522, %fd3521, 0d3FE62E42FEFA39EF, %fd3504;
	fma.rn.f64 	%fd3523, %fd3521, 0dBFE62E42FEFA39EF, %fd3522;
	sub.f64 	%fd3524, %fd3523, %fd3504;
	sub.f64 	%fd3525, %fd3519, %fd3524;
	fma.rn.f64 	%fd3526, %fd3521, 0d3C7ABC9E3B39803F, %fd3525;
	add.f64 	%fd11311, %fd3522, %fd3526;
	bra.uni 	$L__BB2_146;
$L__BB2_145:
	fma.rn.f64 	%fd3495, %fd11309, 0d7FF0000000000000, 0d7FF0000000000000;
	{
	.reg .b32 %temp; 
	mov.b64 	{%temp, %r1283}, %fd11309;
	}
	and.b32  	%r1284, %r1283, 2147483647;
	setp.eq.s32 	%p244, %r1284, 0;
	selp.f64 	%fd11311, 0dFFF0000000000000, %fd3495, %p244;
$L__BB2_146:
	setp.geu.f64 	%p246, %fd198, 0d400E000000000000;
	@%p246 bra 	$L__BB2_148;
	div.rn.f64 	%fd3556, %fd198, 0d400E000000000000;
	mul.f64 	%fd3557, %fd3556, %fd3556;
	fma.rn.f64 	%fd3558, %fd3557, 0d3F353DA9D9ADB0D3, 0d3F68B395992EE59C;
	fma.rn.f64 	%fd3559, %fd3557, %fd3558, 0d3F9B39B5835A121A;
	fma.rn.f64 	%fd3560, %fd3557, %fd3559, 0d3FC34F07FAF62AEA;
	fma.rn.f64 	%fd3561, %fd3557, %fd3560, 0d3FE07AC98FAB8428;
	fma.rn.f64 	%fd3562, %fd3557, %fd3561, 0d3FEC1FFF5991ECA7;
	fma.rn.f64 	%fd3563, %fd3557, %fd3562, 0d3FE0000000000000;
	mul.f64 	%fd11313, %fd198, %fd3563;
	bra.uni 	$L__BB2_152;
$L__BB2_148:
	mov.f64 	%fd3527, 0d400E000000000000;
	div.rn.f64 	%fd3528, %fd3527, %fd198;
	fma.rn.f64 	%fd3529, %fd3528, 0dBF7134A34AC8503B, 0d3F924E3A4AA99C71;
	fma.rn.f64 	%fd3530, %fd3528, %fd3529, 0dBF9DA5E2FE119350;
	fma.rn.f64 	%fd3531, %fd3528, %fd3530, 0d3F9760A9381D27D9;
	fma.rn.f64 	%fd3532, %fd3528, %fd3531, 0dBF852051AF1F3CDC;
	fma.rn.f64 	%fd3533, %fd3528, %fd3532, 0d3F5AD64FD85A7496;
	fma.rn.f64 	%fd3534, %fd3528, %fd3533, 0dBF6DA81156948C3F;
	fma.rn.f64 	%fd3535, %fd3528, %fd3534, 0dBFA46B2ECD1CFEBE;
	fma.rn.f64 	%fd233, %fd3528, %fd3535, 0d3FD988453365DE00;
	fma.rn.f64 	%fd3536, %fd198, 0d3FF71547652B82FE, 0d4338000000000000;
	{
	.reg .b32 %temp; 
	mov.b64 	{%r130, %temp}, %fd3536;
	}
	mov.f64 	%fd3537, 0dC338000000000000;
	add.rn.f64 	%fd3538, %fd3536, %fd3537;
	fma.rn.f64 	%fd3539, %fd3538, 0dBFE62E42FEFA39EF, %fd198;
	fma.rn.f64 	%fd3540, %fd3538, 0dBC7ABC9E3B39803F, %fd3539;
	fma.rn.f64 	%fd3541, %fd3540, 0d3E5ADE1569CE2BDF, 0d3E928AF3FCA213EA;
	fma.rn.f64 	%fd3542, %fd3541, %fd3540, 0d3EC71DEE62401315;
	fma.rn.f64 	%fd3543, %fd3542, %fd3540, 0d3EFA01997C89EB71;
	fma.rn.f64 	%fd3544, %fd3543, %fd3540, 0d3F2A01A014761F65;
	fma.rn.f64 	%fd3545, %fd3544, %fd3540, 0d3F56C16C1852B7AF;
	fma.rn.f64 	%fd3546, %fd3545, %fd3540, 0d3F81111111122322;
	fma.rn.f64 	%fd3547, %fd3546, %fd3540, 0d3FA55555555502A1;
	fma.rn.f64 	%fd3548, %fd3547, %fd3540, 0d3FC5555555555511;
	fma.rn.f64 	%fd3549, %fd3548, %fd3540, 0d3FE000000000000B;
	fma.rn.f64 	%fd3550, %fd3549, %fd3540, 0d3FF0000000000000;
	fma.rn.f64 	%fd3551, %fd3550, %fd3540, 0d3FF0000000000000;
	{
	.reg .b32 %temp; 
	mov.b64 	{%r131, %temp}, %fd3551;
	}
	{
	.reg .b32 %temp; 
	mov.b64 	{%temp, %r132}, %fd3551;
	}
	shl.b32 	%r1293, %r130, 20;
	add.s32 	%r1294, %r1293, %r132;
	mov.b64 	%fd11312, {%r131, %r1294};
	{
	.reg .b32 %temp; 
	mov.b64 	{%temp, %r1295}, %fd198;
	}
	mov.b32 	%f69, %r1295;
	abs.f32 	%f4, %f69;
	setp.lt.f32 	%p247, %f4, 0f4086232B;
	@%p247 bra 	$L__BB2_151;
	add.f64 	%fd11312, %fd198, 0d7FF0000000000000;
	setp.geu.f32 	%p248, %f4, 0f40874800;
	@%p248 bra 	$L__BB2_151;
	shr.u32 	%r1296, %r130, 31;
	add.s32 	%r1297, %r130, %r1296;
	shr.s32 	%r1298, %r1297, 1;
	shl.b32 	%r1299, %r1298, 20;
	add.s32 	%r1300, %r132, %r1299;
	mov.b64 	%fd3552, {%r131, %r1300};
	sub.s32 	%r1301, %r130, %r1298;
	shl.b32 	%r1302, %r1301, 20;
	add.s32 	%r1303, %r1302, 1072693248;
	mov.b32 	%r1304, 0;
	mov.b64 	%fd3553, {%r1304, %r1303};
	mul.f64 	%fd11312, %fd3553, %fd3552;
$L__BB2_151:
	sqrt.rn.f64 	%fd3554, %fd198;
	div.rn.f64 	%fd3555, %fd11312, %fd3554;
	mul.f64 	%fd11313, %fd233, %fd3555;
$L__BB2_152:
	mul.f64 	%fd3564, %fd198, %fd198;
	mul.f64 	%fd3565, %fd3564, 0d3FD0000000000000;
	mul.f64 	%fd3566, %fd11311, %fd11313;
	rcp.rn.f64 	%fd3567, %fd198;
	fma.rn.f64 	%fd3568, %fd3565, 0dBF08917157054A6D, 0dBF5216ADEC61E87D;
	fma.rn.f64 	%fd3569, %fd3565, %fd3568, 0dBF93A798E0B70F76;
	fma.rn.f64 	%fd3570, %fd3565, %fd3569, 0dBFC73DA6EA0F27E6;
	fma.rn.f64 	%fd3571, %fd3565, %fd3570, 0dBFE5877610A86ECA;
	fma.rn.f64 	%fd3572, %fd3565, %fd3571, 0d3FC3C468D0231889;
	fma.rn.f64 	%fd3573, %fd3565, %fd3572, 0d3FF0000000000000;
	fma.rn.f64 	%fd11315, %fd3567, %fd3573, %fd3566;
	bra.uni 	$L__BB2_157;
$L__BB2_153:
	neg.f64 	%fd3574, %fd198;
	fma.rn.f64 	%fd3575, %fd198, 0dBFF71547652B82FE, 0d4338000000000000;
	{
	.reg .b32 %temp; 
	mov.b64 	{%r133, %temp}, %fd3575;
	}
	mov.f64 	%fd3576, 0dC338000000000000;
	add.rn.f64 	%fd3577, %fd3575, %fd3576;
	fma.rn.f64 	%fd3578, %fd3577, 0dBFE62E42FEFA39EF, %fd3574;
	fma.rn.f64 	%fd3579, %fd3577, 0dBC7ABC9E3B39803F, %fd3578;
	fma.rn.f64 	%fd3580, %fd3579, 0d3E5ADE1569CE2BDF, 0d3E928AF3FCA213EA;
	fma.rn.f64 	%fd3581, %fd3580, %fd3579, 0d3EC71DEE62401315;
	fma.rn.f64 	%fd3582, %fd3581, %fd3579, 0d3EFA01997C89EB71;
	fma.rn.f64 	%fd3583, %fd3582, %fd3579, 0d3F2A01A014761F65;
	fma.rn.f64 	%fd3584, %fd3583, %fd3579, 0d3F56C16C1852B7AF;
	fma.rn.f64 	%fd3585, %fd3584, %fd3579, 0d3F81111111122322;
	fma.rn.f64 	%fd3586, %fd3585, %fd3579, 0d3FA55555555502A1;
	fma.rn.f64 	%fd3587, %fd3586, %fd3579, 0d3FC5555555555511;
	fma.rn.f64 	%fd3588, %fd3587, %fd3579, 0d3FE000000000000B;
	fma.rn.f64 	%fd3589, %fd3588, %fd3579, 0d3FF0000000000000;
	fma.rn.f64 	%fd3590, %fd3589, %fd3579, 0d3FF0000000000000;
	{
	.reg .b32 %temp; 
	mov.b64 	{%r134, %temp}, %fd3590;
	}
	{
	.reg .b32 %temp; 
	mov.b64 	{%temp, %r135}, %fd3590;
	}
	shl.b32 	%r1305, %r133, 20;
	add.s32 	%r1306, %r1305, %r135;
	mov.b64 	%fd11314, {%r134, %r1306};
	{
	.reg .b32 %temp; 
	mov.b64 	{%temp, %r1307}, %fd3574;
	}
	mov.b32 	%f70, %r1307;
	abs.f32 	%f5, %f70;
	setp.lt.f32 	%p249, %f5, 0f4086232B;
	@%p249 bra 	$L__BB2_156;
	setp.gt.f64 	%p250, %fd198, 0d0000000000000000;
	mov.f64 	%fd3591, 0d7FF0000000000000;
	sub.f64 	%fd3592, %fd3591, %fd198;
	selp.f64 	%fd11314, 0d0000000000000000, %fd3592, %p250;
	setp.geu.f32 	%p251, %f5, 0f40874800;
	@%p251 bra 	$L__BB2_156;
	shr.u32 	%r1308, %r133, 31;
	add.s32 	%r1309, %r133, %r1308;
	shr.s32 	%r1310, %r1309, 1;
	shl.b32 	%r1311, %r1310, 20;
	add.s32 	%r1312, %r135, %r1311;
	mov.b64 	%fd3593, {%r134, %r1312};
	sub.s32 	%r1313, %r133, %r1310;
	shl.b32 	%r1314, %r1313, 20;
	add.s32 	%r1315, %r1314, 1072693248;
	mov.b32 	%r1316, 0;
	mov.b64 	%fd3594, {%r1316, %r1315};
	mul.f64 	%fd11314, %fd3594, %fd3593;
$L__BB2_156:
	sqrt.rn.f64 	%fd3595, %fd198;
	div.rn.f64 	%fd3596, %fd11314, %fd3595;
	fma.rn.f64 	%fd3597, %fd199, 0dBF465CCE373017F6, 0d3F6AAC9ED9F55455;
	fma.rn.f64 	%fd3598, %fd199, %fd3597, 0dBF7FF698224B2E7D;
	fma.rn.f64 	%fd3599, %fd199, %fd3598, 0d3F8ECEB255274ECE;
	fma.rn.f64 	%fd3600, %fd199, %fd3599, 0dBFA2B77E86EE9C2A;
	fma.rn.f64 	%fd3601, %fd199, %fd3600, 0d3FCE14070887E3E5;
	fma.rn.f64 	%fd3602, %fd199, %fd3601, 0d3FF40D9320AEA13E;
	mul.f64 	%fd11315, %fd3602, %fd3596;
$L__BB2_157:
	setp.lt.s32 	%p252, %r97, 0;
	setp.eq.s32 	%p253, %r12, 1073741824;
	fma.rn.f64 	%fd247, %fd199, %fd11315, %fd11308;
	{ // callseq 38, 0
	.param .b64 param0;
	st.param.f64 	[param0], %fd164;
	.param .b64 param1;
	st.param.f64 	[param1], 0d4008000000000000;
	.param .b64 retval0;
	call.uni (retval0), 
	__internal_accurate_pow, 
	(
	param0, 
	param1
	);
	ld.param.f64 	%fd3603, [retval0];
	} // callseq 38
	neg.f64 	%fd3605, %fd3603;
	selp.f64 	%fd3606, %fd3605, %fd3603, %p253;
	selp.f64 	%fd11316, %fd3606, %fd3603, %p252;
	add.f64 	%fd3607, %fd91, 0d4008000000000000;
	{
	.reg .b32 %temp; 
	mov.b64 	{%temp, %r1318}, %fd3607;
	}
	and.b32  	%r1319, %r1318, 2146435072;
	setp.ne.s32 	%p254, %r1319, 2146435072;
	@%p254 bra 	$L__BB2_162;
	setp.num.f64 	%p255, %fd91, %fd91;
	@%p255 bra 	$L__BB2_160;
	mov.f64 	%fd3608, 0d4008000000000000;
	add.rn.f64 	%fd11316, %fd91, %fd3608;
	bra.uni 	$L__BB2_162;
$L__BB2_160:
	setp.neu.f64 	%p256, %fd164, 0d7FF0000000000000;
	@%p256 bra 	$L__BB2_162;
	setp.lt.s32 	%p257, %r97, 0;
	setp.eq.s32 	%p258, %r12, 1073741824;
	and.b32  	%r1321, %r976, 2147483647;
	setp.ne.s32 	%p259, %r1321, 1071644672;
	selp.b32 	%r1322, %r21, %r20, %p259;
	selp.b32 	%r1323, %r1322, %r20, %p258;
	selp.b32 	%r1324, %r1323, %r20, %p257;
	mov.b32 	%r1325, 0;
	mov.b64 	%fd11316, {%r1325, %r1324};
$L__BB2_162:
	{ // callseq 39, 0
	.param .b64 param0;
	st.param.f64 	[param0], 0d4024000000000000;
	.param .b64 param1;
	st.param.f64 	[param1], 0dC024000000000000;
	.param .b64 retval0;
	call.uni (retval0), 
	__internal_accurate_pow, 
	(
	param0, 
	param1
	);
	ld.param.f64 	%fd3609, [retval0];
	} // callseq 39
	setp.eq.f64 	%p260, %fd91, 0d3FF0000000000000;
	setp.lt.s32 	%p261, %r1, 0;
	selp.f64 	%fd3611, 0d3FF0000000000000, %fd11316, %p260;
	mul.f64 	%fd3612, %fd247, %fd3611;
	neg.f64 	%fd3613, %fd3609;
	selp.f64 	%fd3614, %fd3613, %fd3609, %p4;
	mul.f64 	%fd3615, %fd3614, 0d4003EB851EB851EC;
	mul.f64 	%fd3616, %fd3615, 0d4028000000000000;
	mul.f64 	%fd3617, %fd3616, 0d400921FB54442D18;
	mul.f64 	%fd3618, %fd70, %fd3617;
	mul.f64 	%fd3619, %fd64, %fd3618;
	div.rn.f64 	%fd3620, %fd3619, %fd82;
	div.rn.f64 	%fd252, %fd3620, %fd3612;
	{ // callseq 40, 0
	.param .b64 param0;
	st.param.f64 	[param0], 0d4024000000000000;
	.param .b64 param1;
	st.param.f64 	[param1], 0d3FD5555555555555;
	.param .b64 retval0;
	call.uni (retval0), 
	__internal_accurate_pow, 
	(
	param0, 
	param1
	);
	ld.param.f64 	%fd3621, [retval0];
	} // callseq 40
	mul.f64 	%fd3623, %fd3621, 0d3FFE3D07C84B5DCC;
	selp.f64 	%fd253, 0dFFF8000000000000, %fd3623, %p261;
	fma.rn.f64 	%fd3624, %fd253, 0d3FF71547652B82FE, 0d4338000000000000;
	{
	.reg .b32 %temp; 
	mov.b64 	{%r136, %temp}, %fd3624;
	}
	mov.f64 	%fd3625, 0dC338000000000000;
	add.rn.f64 	%fd3626, %fd3624, %fd3625;
	fma.rn.f64 	%fd3627, %fd3626, 0dBFE62E42FEFA39EF, %fd253;
	fma.rn.f64 	%fd3628, %fd3626, 0dBC7ABC9E3B39803F, %fd3627;
	fma.rn.f64 	%fd3629, %fd3628, 0d3E5ADE1569CE2BDF, 0d3E928AF3FCA213EA;
	fma.rn.f64 	%fd3630, %fd3629, %fd3628, 0d3EC71DEE62401315;
	fma.rn.f64 	%fd3631, %fd3630, %fd3628, 0d3EFA01997C89EB71;
	fma.rn.f64 	%fd3632, %fd3631, %fd3628, 0d3F2A01A014761F65;
	fma.rn.f64 	%fd3633, %fd3632, %fd3628, 0d3F56C16C1852B7AF;
	fma.rn.f64 	%fd3634, %fd3633, %fd3628, 0d3F81111111122322;
	fma.rn.f64 	%fd3635, %fd3634, %fd3628, 0d3FA55555555502A1;
	fma.rn.f64 	%fd3636, %fd3635, %fd3628, 0d3FC5555555555511;
	fma.rn.f64 	%fd3637, %fd3636, %fd3628, 0d3FE000000000000B;
	fma.rn.f64 	%fd3638, %fd3637, %fd3628, 0d3FF0000000000000;
	fma.rn.f64 	%fd3639, %fd3638, %fd3628, 0d3FF0000000000000;
	{
	.reg .b32 %temp; 
	mov.b64 	{%r137, %temp}, %fd3639;
	}
	{
	.reg .b32 %temp; 
	mov.b64 	{%temp, %r138}, %fd3639;
	}
	shl.b32 	%r1326, %r136, 20;
	add.s32 	%r1327, %r1326, %r138;
	mov.b64 	%fd11317, {%r137, %r1327};
	{
	.reg .b32 %temp; 
	mov.b64 	{%temp, %r1328}, %fd253;
	}
	mov.b32 	%f71, %r1328;
	abs.f32 	%f6, %f71;
	setp.lt.f32 	%p262, %f6, 0f4086232B;
	@%p262 bra 	$L__BB2_165;
	setp.lt.f64 	%p263, %fd253, 0d0000000000000000;
	add.f64 	%fd3640, %fd253, 0d7FF0000000000000;
	selp.f64 	%fd11317, 0d0000000000000000, %fd3640, %p263;
	setp.geu.f32 	%p264, %f6, 0f40874800;
	@%p264 bra 	$L__BB2_165;
	shr.u32 	%r1329, %r136, 31;
	add.s32 	%r1330, %r136, %r1329;
	shr.s32 	%r1331, %r1330, 1;
	shl.b32 	%r1332, %r1331, 20;
	add.s32 	%r1333, %r138, %r1332;
	mov.b64 	%fd3641, {%r137, %r1333};
	sub.s32 	%r1334, %r136, %r1331;
	shl.b32 	%r1335, %r1334, 20;
	add.s32 	%r1336, %r1335, 1072693248;
	mov.b32 	%r1337, 0;
	mov.b64 	%fd3642, {%r1337, %r1336};
	mul.f64 	%fd11317, %fd3642, %fd3641;
$L__BB2_165:
	{ // callseq 41, 0
	.param .b64 param0;
	st.param.f64 	[param0], 0d4024000000000000;
	.param .b64 param1;
	st.param.f64 	[param1], 0d3FF2AAAAAAAAAAAB;
	.param .b64 retval0;
	call.uni (retval0), 
	__internal_accurate_pow, 
	(
	param0, 
	param1
	);
	ld.param.f64 	%fd3643, [retval0];
	} // callseq 41
	rcp.rn.f64 	%fd3645, %fd3643;
	{ // callseq 42, 0
	.param .b64 param0;
	st.param.f64 	[param0], 0d4024000000000000;
	.param .b64 param1;
	st.param.f64 	[param1], 0d3FF6AAAAAAAAAAAB;
	.param .b64 retval0;
	call.uni (retval0), 
	__internal_accurate_pow, 
	(
	param0, 
	param1
	);
	ld.param.f64 	%fd3646, [retval0];
	} // callseq 42
	mov.f64 	%fd3648, 0d3FD999999999999A;
	div.rn.f64 	%fd3649, %fd3648, %fd3646;
	add.f64 	%fd3650, %fd3645, %fd3649;
	{ // callseq 43, 0
	.param .b64 param0;
	st.param.f64 	[param0], 0d4024000000000000;
	.param .b64 param1;
	st.param.f64 	[param1], 0d3FFAAAAAAAAAAAAB;
	.param .b64 retval0;
	call.uni (retval0), 
	__internal_accurate_pow, 
	(
	param0, 
	param1
	);
	ld.param.f64 	%fd3651, [retval0];
	} // callseq 43
	mov.f64 	%fd3653, 0d3FE102DE00D1B717;
	div.rn.f64 	%fd3654, %fd3653, %fd3651;
	add.f64 	%fd3655, %fd3650, %fd3654;
	selp.f64 	%fd3656, 0dFFF8000000000000, %fd3655, %p261;
	mul.f64 	%fd3657, %fd252, %fd3656;
	sub.f64 	%fd11938, %fd11317, %fd3657;
$L__BB2_166:
	setp.geu.f64 	%p281, %fd91, 0d3FE0000000000000;
	@%p281 bra 	$L__BB2_171;
	setp.lt.s32 	%p318, %r24, 0;
	{ // callseq 56, 0
	.param .b64 param0;
	st.param.f64 	[param0], 0d4034000000000000;
	.param .b64 param1;
	st.param.f64 	[param1], 0d3FD5555555555555;
	.param .b64 retval0;
	call.uni (retval0), 
	__internal_accurate_pow, 
	(
	param0, 
	param1
	);
	ld.param.f64 	%fd3989, [retval0];
	} // callseq 56
	mul.f64 	%fd3991, %fd3989, 0d3FFE3D07C84B5DCC;
	selp.f64 	%fd260, 0dFFF8000000000000, %fd3991, %p318;
	fma.rn.f64 	%fd3992, %fd260, 0d3FF71547652B82FE, 0d4338000000000000;
	{
	.reg .b32 %temp; 
	mov.b64 	{%r139, %temp}, %fd3992;
	}
	mov.f64 	%fd3993, 0dC338000000000000;
	add.rn.f64 	%fd3994, %fd3992, %fd3993;
	fma.rn.f64 	%fd3995, %fd3994, 0dBFE62E42FEFA39EF, %fd260;
	fma.rn.f64 	%fd3996, %fd3994, 0dBC7ABC9E3B39803F, %fd3995;
	fma.rn.f64 	%fd3997, %fd3996, 0d3E5ADE1569CE2BDF, 0d3E928AF3FCA213EA;
	fma.rn.f64 	%fd3998, %fd3997, %fd3996, 0d3EC71DEE62401315;
	fma.rn.f64 	%fd3999, %fd3998, %fd3996, 0d3EFA01997C89EB71;
	fma.rn.f64 	%fd4000, %fd3999, %fd3996, 0d3F2A01A014761F65;
	fma.rn.f64 	%fd4001, %fd4000, %fd3996, 0d3F56C16C1852B7AF;
	fma.rn.f64 	%fd4002, %fd4001, %fd3996, 0d3F81111111122322;
	fma.rn.f64 	%fd4003, %fd4002, %fd3996, 0d3FA55555555502A1;
	fma.rn.f64 	%fd4004, %fd4003, %fd3996, 0d3FC5555555555511;
	fma.rn.f64 	%fd4005, %fd4004, %fd3996, 0d3FE000000000000B;
	fma.rn.f64 	%fd4006, %fd4005, %fd3996, 0d3FF0000000000000;
	fma.rn.f64 	%fd4007, %fd4006, %fd3996, 0d3FF0000000000000;
	{
	.reg .b32 %temp; 
	mov.b64 	{%r140, %temp}, %fd4007;
	}
	{
	.reg .b32 %temp; 
	mov.b64 	{%temp, %r141}, %fd4007;
	}
	shl.b32 	%r1456, %r139, 20;
	add.s32 	%r1457, %r1456, %r141;
	mov.b64 	%fd11319, {%r140, %r1457};
	{
	.reg .b32 %temp; 
	mov.b64 	{%temp, %r1458}, %fd260;
	}
	mov.b32 	%f78, %r1458;
	abs.f32 	%f7, %f78;
	setp.lt.f32 	%p319, %f7, 0f4086232B;
	@%p319 bra 	$L__BB2_170;
	setp.lt.f64 	%p320, %fd260, 0d0000000000000000;
	add.f64 	%fd4008, %fd260, 0d7FF0000000000000;
	selp.f64 	%fd11319, 0d0000000000000000, %fd4008, %p320;
	setp.geu.f32 	%p321, %f7, 0f40874800;
	@%p321 bra 	$L__BB2_170;
	shr.u32 	%r1459, %r139, 31;
	add.s32 	%r1460, %r139, %r1459;
	shr.s32 	%r1461, %r1460, 1;
	shl.b32 	%r1462, %r1461, 20;
	add.s32 	%r1463, %r141, %r1462;
	mov.b64 	%fd4009, {%r140, %r1463};
	sub.s32 	%r1464, %r139, %r1461;
	shl.b32 	%r1465, %r1464, 20;
	add.s32 	%r1466, %r1465, 1072693248;
	mov.b32 	%r1467, 0;
	mov.b64 	%fd4010, {%r1467, %r1466};
	mul.f64 	%fd11319, %fd4010, %fd4009;
$L__BB2_170:
	setp.lt.s32 	%p322, %r97, 0;
	setp.eq.s32 	%p323, %r99, 1074790400;
	{ // callseq 57, 0
	.param .b64 param0;
	st.param.f64 	[param0], 0d4024000000000000;
	.param .b64 param1;
	st.param.f64 	[param1], 0dC024000000000000;
	.param .b64 retval0;
	call.uni (retval0), 
	__internal_accurate_pow, 
	(
	param0, 
	param1
	);
	ld.param.f64 	%fd4011, [retval0];
	} // callseq 57
	{ // callseq 58, 0
	.param .b64 param0;
	st.param.f64 	[param0], %fd164;
	.param .b64 param1;
	st.param.f64 	[param1], 0d4014000000000000;
	.param .b64 retval0;
	call.uni (retval0), 
	__internal_accurate_pow, 
	(
	param0, 
	param1
	);
	ld.param.f64 	%fd4013, [retval0];
	} // callseq 58
	selp.b32 	%r1468, %r97, 0, %p323;
	setp.lt.s32 	%p325, %r24, 0;
	{ // callseq 59, 0
	.param .b64 param0;
	st.param.f64 	[param0], 0d4034000000000000;
	.param .b64 param1;
	st.param.f64 	[param1], 0d3FF2AAAAAAAAAAAB;
	.param .b64 retval0;
	call.uni (retval0), 
	__internal_accurate_pow, 
	(
	param0, 
	param1
	);
	ld.param.f64 	%fd4015, [retval0];
	} // callseq 59
	rcp.rn.f64 	%fd4017, %fd4015;
	{ // callseq 60, 0
	.param .b64 param0;
	st.param.f64 	[param0], 0d4034000000000000;
	.param .b64 param1;
	st.param.f64 	[param1], 0d3FF6AAAAAAAAAAAB;
	.param .b64 retval0;
	call.uni (retval0), 
	__internal_accurate_pow, 
	(
	param0, 
	param1
	);
	ld.param.f64 	%fd4018, [retval0];
	} // callseq 60
	mov.f64 	%fd4020, 0d3FD999999999999A;
	div.rn.f64 	%fd4021, %fd4020, %fd4018;
	add.f64 	%fd4022, %fd4017, %fd4021;
	{ // callseq 61, 0
	.param .b64 param0;
	st.param.f64 	[param0], 0d4034000000000000;
	.param .b64 param1;
	st.param.f64 	[param1], 0d3FFAAAAAAAAAAAAB;
	.param .b64 retval0;
	call.uni (retval0), 
	__internal_accurate_pow, 
	(
	param0, 
	param1
	);
	ld.param.f64 	%fd4023, [retval0];
	} // callseq 61
	mov.f64 	%fd4025, 0d3FE102DE00D1B717;
	div.rn.f64 	%fd4026, %fd4025, %fd4023;
	add.f64 	%fd4027, %fd4022, %fd4026;
	selp.f64 	%fd4028, 0dFFF8000000000000, %fd4027, %p325;
	and.b32  	%r1469, %r22, 2146435072;
	setp.eq.s32 	%p326, %r1469, 1074790400;
	and.b32  	%r1470, %r22, 2147483647;
	setp.ne.s32 	%p327, %r1470, 1071644672;
	selp.b32 	%r1471, %r100, %r23, %p327;
	selp.b32 	%r1472, %r1471, %r23, %p326;
	selp.b32 	%r1473, %r1472, %r23, %p322;
	mov.b32 	%r1474, 0;
	mov.b64 	%fd4029, {%r1474, %r1473};
	setp.eq.f64 	%p328, %fd164, 0d7FF0000000000000;
	add.f64 	%fd4030, %fd91, 0d4014000000000000;
	{
	.reg .b32 %temp; 
	mov.b64 	{%temp, %r1475}, %fd4030;
	}
	and.b32  	%r1476, %r1475, 2146435072;
	setp.eq.s32 	%p329, %r1476, 2146435072;
	or.b32  	%r1477, %r1468, 2146435072;
	setp.lt.s32 	%p330, %r22, 0;
	selp.b32 	%r1478, %r1477, %r1468, %p330;
	mov.b64 	%fd4031, {%r1474, %r1478};
	neg.f64 	%fd4032, %fd4013;
	selp.f64 	%fd4033, %fd4032, %fd4013, %p323;
	selp.f64 	%fd4034, %fd4033, %fd4013, %p322;
	setp.eq.f64 	%p331, %fd91, 0d0000000000000000;
	selp.f64 	%fd4035, %fd4031, %fd4034, %p331;
	selp.f64 	%fd4036, %fd4029, %fd4035, %p329;
	selp.f64 	%fd4037, %fd4036, %fd4035, %p328;
	add.f64 	%fd4038, %fd4037, %fd4037;
	setp.eq.f64 	%p332, %fd91, 0d3FF0000000000000;
	selp.f64 	%fd4039, 0d4000000000000000, %fd4038, %p332;
	neg.f64 	%fd4040, %fd4011;
	selp.f64 	%fd4041, %fd4040, %fd4011, %p4;
	mul.f64 	%fd4042, %fd4041, 0d4003EB851EB851EC;
	mul.f64 	%fd4043, %fd4042, 0d4028000000000000;
	mul.f64 	%fd4044, %fd4043, 0dC00921FB54442D18;
	mul.f64 	%fd4045, %fd70, %fd4044;
	mul.f64 	%fd4046, %fd64, %fd4045;
	div.rn.f64 	%fd4047, %fd4046, %fd82;
	div.rn.f64 	%fd4048, %fd4047, %fd4039;
	fma.rn.f64 	%fd11937, %fd4048, %fd4028, %fd11319;
	bra.uni 	$L__BB2_218;
$L__BB2_171:
	rcp.rn.f64 	%fd266, %fd91;
	mov.f64 	%fd3718, 0d4000000000000000;
	div.rn.f64 	%fd267, %fd3718, %fd266;
	setp.gtu.f64 	%p282, %fd266, 0d4000000000000000;
	@%p282 bra 	$L__BB2_186;
	mul.f64 	%fd11320, %fd266, 0d3FE0000000000000;
	{
	.reg .b32 %temp; 
	mov.b64 	{%temp, %r4568}, %fd11320;
	}
	{
	.reg .b32 %temp; 
	mov.b64 	{%r4569, %temp}, %fd11320;
	}
	setp.gt.s32 	%p283, %r4568, 1048575;
	mov.b32 	%r4570, -1023;
	@%p283 bra 	$L__BB2_174;
	mul.f64 	%fd11320, %fd11320, 0d4350000000000000;
	{
	.reg .b32 %temp; 
	mov.b64 	{%temp, %r4568}, %fd11320;
	}
	{
	.reg .b32 %temp; 
	mov.b64 	{%r4569, %temp}, %fd11320;
	}
	mov.b32 	%r4570, -1077;
$L__BB2_174:
	add.s32 	%r1363, %r4568, -1;
	setp.gt.u32 	%p284, %r1363, 2146435070;
	@%p284 bra 	$L__BB2_178;
	shr.u32 	%r1366, %r4568, 20;
	add.s32 	%r4571, %r4570, %r1366;
	and.b32  	%r1367, %r4568, 1048575;
	or.b32  	%r1368, %r1367, 1072693248;
	mov.b64 	%fd11321, {%r4569, %r1368};
	setp.lt.u32 	%p286, %r1368, 1073127583;
	@%p286 bra 	$L__BB2_177;
	{
	.reg .b32 %temp; 
	mov.b64 	{%r1369, %temp}, %fd11321;
	}
	{
	.reg .b32 %temp; 
	mov.b64 	{%temp, %r1370}, %fd11321;
	}
	add.s32 	%r1371, %r1370, -1048576;
	mov.b64 	%fd11321, {%r1369, %r1371};
	add.s32 	%r4571, %r4571, 1;
$L__BB2_177:
	add.f64 	%fd3720, %fd11321, 0dBFF0000000000000;
	add.f64 	%fd3721, %fd11321, 0d3FF0000000000000;
	rcp.approx.ftz.f64 	%fd3722, %fd3721;
	neg.f64 	%fd3723, %fd3721;
	fma.rn.f64 	%fd3724, %fd3723, %fd3722, 0d3FF0000000000000;
	fma.rn.f64 	%fd3725, %fd3724, %fd3724, %fd3724;
	fma.rn.f64 	%fd3726, %fd3725, %fd3722, %fd3722;
	mul.f64 	%fd3727, %fd3720, %fd3726;
	fma.rn.f64 	%fd3728, %fd3720, %fd3726, %fd3727;
	mul.f64 	%fd3729, %fd3728, %fd3728;
	fma.rn.f64 	%fd3730, %fd3729, 0d3EB1380B3AE80F1E, 0d3ED0EE258B7A8B04;
	fma.rn.f64 	%fd3731, %fd3730, %fd3729, 0d3EF3B2669F02676F;
	fma.rn.f64 	%fd3732, %fd3731, %fd3729, 0d3F1745CBA9AB0956;
	fma.rn.f64 	%fd3733, %fd3732, %fd3729, 0d3F3C71C72D1B5154;
	fma.rn.f64 	%fd3734, %fd3733, %fd3729, 0d3F624924923BE72D;
	fma.rn.f64 	%fd3735, %fd3734, %fd3729, 0d3F8999999999A3C4;
	fma.rn.f64 	%fd3736, %fd3735, %fd3729, 0d3FB5555555555554;
	sub.f64 	%fd3737, %fd3720, %fd3728;
	add.f64 	%fd3738, %fd3737, %fd3737;
	neg.f64 	%fd3739, %fd3728;
	fma.rn.f64 	%fd3740, %fd3739, %fd3720, %fd3738;
	mul.f64 	%fd3741, %fd3726, %fd3740;
	mul.f64 	%fd3742, %fd3729, %fd3736;
	fma.rn.f64 	%fd3743, %fd3742, %fd3728, %fd3741;
	xor.b32  	%r1372, %r4571, -2147483648;
	mov.b32 	%r1373, 1127219200;
	mov.b64 	%fd3744, {%r1372, %r1373};
	sub.f64 	%fd3745, %fd3744, %fd2;
	fma.rn.f64 	%fd3746, %fd3745, 0d3FE62E42FEFA39EF, %fd3728;
	fma.rn.f64 	%fd3747, %fd3745, 0dBFE62E42FEFA39EF, %fd3746;
	sub.f64 	%fd3748, %fd3747, %fd3728;
	sub.f64 	%fd3749, %fd3743, %fd3748;
	fma.rn.f64 	%fd3750, %fd3745, 0d3C7ABC9E3B39803F, %fd3749;
	add.f64 	%fd11322, %fd3746, %fd3750;
	bra.uni 	$L__BB2_179;
$L__BB2_178:
	fma.rn.f64 	%fd3719, %fd11320, 0d7FF0000000000000, 0d7FF0000000000000;
	{
	.reg .b32 %temp; 
	mov.b64 	{%temp, %r1364}, %fd11320;
	}
	and.b32  	%r1365, %r1364, 2147483647;
	setp.eq.s32 	%p285, %r1365, 0;
	selp.f64 	%fd11322, 0dFFF0000000000000, %fd3719, %p285;
$L__BB2_179:
	setp.geu.f64 	%p287, %fd266, 0d400E000000000000;
	@%p287 bra 	$L__BB2_181;
	div.rn.f64 	%fd3781, %fd266, 0d400E000000000000;
	mul.f64 	%fd3782, %fd3781, %fd3781;
	fma.rn.f64 	%fd3783, %fd3782, 0d3F72C3D75AC54874, 0d3FA278A88849E5FD;
	fma.rn.f64 	%fd3784, %fd3782, %fd3783, 0d3FD105B474E732AA;
	fma.rn.f64 	%fd3785, %fd3782, %fd3784, 0d3FF34ED83FC7962C;
	fma.rn.f64 	%fd3786, %fd3782, %fd3785, 0d4008B833B89430A4;
	fma.rn.f64 	%fd3787, %fd3782, %fd3786, 0d400C1FFEE6248CA7;
	fma.rn.f64 	%fd11324, %fd3782, %fd3787, 0d3FF0000000000000;
	bra.uni 	$L__BB2_185;
$L__BB2_181:
	fma.rn.f64 	%fd3751, %fd266, 0d3FF71547652B82FE, 0d4338000000000000;
	{
	.reg .b32 %temp; 
	mov.b64 	{%r152, %temp}, %fd3751;
	}
	mov.f64 	%fd3752, 0dC338000000000000;
	add.rn.f64 	%fd3753, %fd3751, %fd3752;
	fma.rn.f64 	%fd3754, %fd3753, 0dBFE62E42FEFA39EF, %fd266;
	fma.rn.f64 	%fd3755, %fd3753, 0dBC7ABC9E3B39803F, %fd3754;
	fma.rn.f64 	%fd3756, %fd3755, 0d3E5ADE1569CE2BDF, 0d3E928AF3FCA213EA;
	fma.rn.f64 	%fd3757, %fd3756, %fd3755, 0d3EC71DEE62401315;
	fma.rn.f64 	%fd3758, %fd3757, %fd3755, 0d3EFA01997C89EB71;
	fma.rn.f64 	%fd3759, %fd3758, %fd3755, 0d3F2A01A014761F65;
	fma.rn.f64 	%fd3760, %fd3759, %fd3755, 0d3F56C16C1852B7AF;
	fma.rn.f64 	%fd3761, %fd3760, %fd3755, 0d3F81111111122322;
	fma.rn.f64 	%fd3762, %fd3761, %fd3755, 0d3FA55555555502A1;
	fma.rn.f64 	%fd3763, %fd3762, %fd3755, 0d3FC5555555555511;
	fma.rn.f64 	%fd3764, %fd3763, %fd3755, 0d3FE000000000000B;
	fma.rn.f64 	%fd3765, %fd3764, %fd3755, 0d3FF0000000000000;
	fma.rn.f64 	%fd3766, %fd3765, %fd3755, 0d3FF0000000000000;
	{
	.reg .b32 %temp; 
	mov.b64 	{%r153, %temp}, %fd3766;
	}
	{
	.reg .b32 %temp; 
	mov.b64 	{%temp, %r154}, %fd3766;
	}
	shl.b32 	%r1374, %r152, 20;
	add.s32 	%r1375, %r1374, %r154;
	mov.b64 	%fd11323, {%r153, %r1375};
	{
	.reg .b32 %temp; 
	mov.b64 	{%temp, %r1376}, %fd266;
	}
	mov.b32 	%f73, %r1376;
	abs.f32 	%f8, %f73;
	setp.lt.f32 	%p288, %f8, 0f4086232B;
	@%p288 bra 	$L__BB2_184;
	add.f64 	%fd11323, %fd266, 0d7FF0000000000000;
	setp.geu.f32 	%p289, %f8, 0f40874800;
	@%p289 bra 	$L__BB2_184;
	shr.u32 	%r1377, %r152, 31;
	add.s32 	%r1378, %r152, %r1377;
	shr.s32 	%r1379, %r1378, 1;
	shl.b32 	%r1380, %r1379, 20;
	add.s32 	%r1381, %r154, %r1380;
	mov.b64 	%fd3767, {%r153, %r1381};
	sub.s32 	%r1382, %r152, %r1379;
	shl.b32 	%r1383, %r1382, 20;
	add.s32 	%r1384, %r1383, 1072693248;
	mov.b32 	%r1385, 0;
	mov.b64 	%fd3768, {%r1385, %r1384};
	mul.f64 	%fd11323, %fd3768, %fd3767;
$L__BB2_184:
	mov.f64 	%fd3769, 0d400E000000000000;
	div.rn.f64 	%fd3770, %fd3769, %fd266;
	sqrt.rn.f64 	%fd3771, %fd266;
	div.rn.f64 	%fd3772, %fd11323, %fd3771;
	fma.rn.f64 	%fd3773, %fd3770, 0d3F70125EFD3B7F88, 0dBF90DF2BCA084C55;
	fma.rn.f64 	%fd3774, %fd3770, %fd3773, 0d3F9AFCE6F0E55AE3;
	fma.rn.f64 	%fd3775, %fd3770, %fd3774, 0dBF9512271EFDC716;
	fma.rn.f64 	%fd3776, %fd3770, %fd3775, 0d3F82C3F38A50D154;
	fma.rn.f64 	%fd3777, %fd3770, %fd3776, 0dBF59D0C14E13894A;
	fma.rn.f64 	%fd3778, %fd3770, %fd3777, 0d3F6275482B92D5DB;
	fma.rn.f64 	%fd3779, %fd3770, %fd3778, 0d3F8B35A5FF2D9D1C;
	fma.rn.f64 	%fd3780, %fd3770, %fd3779, 0d3FD988453365DE00;
	mul.f64 	%fd11324, %fd3780, %fd3772;
$L__BB2_185:
	mul.f64 	%fd3788, %fd266, %fd266;
	mul.f64 	%fd3789, %fd3788, 0d3FD0000000000000;
	fma.rn.f64 	%fd3790, %fd3789, 0d3EDF09B082EA2AAC, 0d3F1C2E33EFF19503;
	fma.rn.f64 	%fd3791, %fd3789, %fd3790, 0d3F65852D25FDEB7E;
	fma.rn.f64 	%fd3792, %fd3789, %fd3791, 0d3FA1DC908F2EDC8C;
	fma.rn.f64 	%fd3793, %fd3789, %fd3792, 0d3FCD877F65BBC695;
	fma.rn.f64 	%fd3794, %fd3789, %fd3793, 0d3FDB0EE57610FE55;
	fma.rn.f64 	%fd3795, %fd3789, %fd3794, 0dBFE2788CF9CE0CBE;
	mul.f64 	%fd3796, %fd11322, %fd11324;
	sub.f64 	%fd11326, %fd3795, %fd3796;
	bra.uni 	$L__BB2_190;
$L__BB2_186:
	neg.f64 	%fd3797, %fd266;
	fma.rn.f64 	%fd3798, %fd266, 0dBFF71547652B82FE, 0d4338000000000000;
	{
	.reg .b32 %temp; 
	mov.b64 	{%r155, %temp}, %fd3798;
	}
	mov.f64 	%fd3799, 0dC338000000000000;
	add.rn.f64 	%fd3800, %fd3798, %fd3799;
	fma.rn.f64 	%fd3801, %fd3800, 0dBFE62E42FEFA39EF, %fd3797;
	fma.rn.f64 	%fd3802, %fd3800, 0dBC7ABC9E3B39803F, %fd3801;
	fma.rn.f64 	%fd3803, %fd3802, 0d3E5ADE1569CE2BDF, 0d3E928AF3FCA213EA;
	fma.rn.f64 	%fd3804, %fd3803, %fd3802, 0d3EC71DEE62401315;
	fma.rn.f64 	%fd3805, %fd3804, %fd3802, 0d3EFA01997C89EB71;
	fma.rn.f64 	%fd3806, %fd3805, %fd3802, 0d3F2A01A014761F65;
	fma.rn.f64 	%fd3807, %fd3806, %fd3802, 0d3F56C16C1852B7AF;
	fma.rn.f64 	%fd3808, %fd3807, %fd3802, 0d3F81111111122322;
	fma.rn.f64 	%fd3809, %fd3808, %fd3802, 0d3FA55555555502A1;
	fma.rn.f64 	%fd3810, %fd3809, %fd3802, 0d3FC5555555555511;
	fma.rn.f64 	%fd3811, %fd3810, %fd3802, 0d3FE000000000000B;
	fma.rn.f64 	%fd3812, %fd3811, %fd3802, 0d3FF0000000000000;
	fma.rn.f64 	%fd3813, %fd3812, %fd3802, 0d3FF0000000000000;
	{
	.reg .b32 %temp; 
	mov.b64 	{%r156, %temp}, %fd3813;
	}
	{
	.reg .b32 %temp; 
	mov.b64 	{%temp, %r157}, %fd3813;
	}
	shl.b32 	%r1386, %r155, 20;
	add.s32 	%r1387, %r1386, %r157;
	mov.b64 	%fd11325, {%r156, %r1387};
	{
	.reg .b32 %temp; 
	mov.b64 	{%temp, %r1388}, %fd3797;
	}
	mov.b32 	%f74, %r1388;
	abs.f32 	%f9, %f74;
	setp.lt.f32 	%p290, %f9, 0f4086232B;
	@%p290 bra 	$L__BB2_189;
	setp.gt.f64 	%p291, %fd266, 0d0000000000000000;
	mov.f64 	%fd3814, 0d7FF0000000000000;
	sub.f64 	%fd3815, %fd3814, %fd266;
	selp.f64 	%fd11325, 0d0000000000000000, %fd3815, %p291;
	setp.geu.f32 	%p292, %f9, 0f40874800;
	@%p292 bra 	$L__BB2_189;
	shr.u32 	%r1389, %r155, 31;
	add.s32 	%r1390, %r155, %r1389;
	shr.s32 	%r1391, %r1390, 1;
	shl.b32 	%r1392, %r1391, 20;
	add.s32 	%r1393, %r157, %r1392;
	mov.b64 	%fd3816, {%r156, %r1393};
	sub.s32 	%r1394, %r155, %r1391;
	shl.b32 	%r1395, %r1394, 20;
	add.s32 	%r1396, %r1395, 1072693248;
	mov.b32 	%r1397, 0;
	mov.b64 	%fd3817, {%r1397, %r1396};
	mul.f64 	%fd11325, %fd3817, %fd3816;
$L__BB2_189:
	sqrt.rn.f64 	%fd3818, %fd266;
	div.rn.f64 	%fd3819, %fd11325, %fd3818;
	fma.rn.f64 	%fd3820, %fd267, 0d3F416F6919741A59, 0dBF649B2D17903F7E;
	fma.rn.f64 	%fd3821, %fd267, %fd3820, 0d3F781448E247077B;
	fma.rn.f64 	%fd3822, %fd267, %fd3821, 0dBF85C246E1E6BA5F;
	fma.rn.f64 	%fd3823, %fd267, %fd3822, 0d3F966BD236183FE8;
	fma.rn.f64 	%fd3824, %fd267, %fd3823, 0dBFB40D039E9B0B34;
	fma.rn.f64 	%fd3825, %fd267, %fd3824, 0d3FF40D9320AEA13E;
	mul.f64 	%fd11326, %fd3825, %fd3819;
$L__BB2_190:
	@%p282 bra 	$L__BB2_205;
	mul.f64 	%fd11327, %fd266, 0d3FE0000000000000;
	{
	.reg .b32 %temp; 
	mov.b64 	{%temp, %r4572}, %fd11327;
	}
	{
	.reg .b32 %temp; 
	mov.b64 	{%r4573, %temp}, %fd11327;
	}
	setp.gt.s32 	%p294, %r4572, 1048575;
	mov.b32 	%r4574, -1023;
	@%p294 bra 	$L__BB2_193;
	mul.f64 	%fd11327, %fd11327, 0d4350000000000000;
	{
	.reg .b32 %temp; 
	mov.b64 	{%temp, %r4572}, %fd11327;
	}
	{
	.reg .b32 %temp; 
	mov.b64 	{%r4573, %temp}, %fd11327;
	}
	mov.b32 	%r4574, -1077;
$L__BB2_193:
	add.s32 	%r1400, %r4572, -1;
	setp.gt.u32 	%p295, %r1400, 2146435070;
	@%p295 bra 	$L__BB2_197;
	shr.u32 	%r1403, %r4572, 20;
	add.s32 	%r4575, %r4574, %r1403;
	and.b32  	%r1404, %r4572, 1048575;
	or.b32  	%r1405, %r1404, 1072693248;
	mov.b64 	%fd11328, {%r4573, %r1405};
	setp.lt.u32 	%p297, %r1405, 1073127583;
	@%p297 bra 	$L__BB2_196;
	{
	.reg .b32 %temp; 
	mov.b64 	{%r1406, %temp}, %fd11328;
	}
	{
	.reg .b32 %temp; 
	mov.b64 	{%temp, %r1407}, %fd11328;
	}
	add.s32 	%r1408, %r1407, -1048576;
	mov.b64 	%fd11328, {%r1406, %r1408};
	add.s32 	%r4575, %r4575, 1;
$L__BB2_196:
	add.f64 	%fd3827, %fd11328, 0dBFF0000000000000;
	add.f64 	%fd3828, %fd11328, 0d3FF0000000000000;
	rcp.approx.ftz.f64 	%fd3829, %fd3828;
	neg.f64 	%fd3830, %fd3828;
	fma.rn.f64 	%fd3831, %fd3830, %fd3829, 0d3FF0000000000000;
	fma.rn.f64 	%fd3832, %fd3831, %fd3831, %fd3831;
	fma.rn.f64 	%fd3833, %fd3832, %fd3829, %fd3829;
	mul.f64 	%fd3834, %fd3827, %fd3833;
	fma.rn.f64 	%fd3835, %fd3827, %fd3833, %fd3834;
	mul.f64 	%fd3836, %fd3835, %fd3835;
	fma.rn.f64 	%fd3837, %fd3836, 0d3EB1380B3AE80F1E, 0d3ED0EE258B7A8B04;
	fma.rn.f64 	%fd3838, %fd3837, %fd3836, 0d3EF3B2669F02676F;
	fma.rn.f64 	%fd3839, %fd3838, %fd3836, 0d3F1745CBA9AB0956;
	fma.rn.f64 	%fd3840, %fd3839, %fd3836, 0d3F3C71C72D1B5154;
	fma.rn.f64 	%fd3841, %fd3840, %fd3836, 0d3F624924923BE72D;
	fma.rn.f64 	%fd3842, %fd3841, %fd3836, 0d3F8999999999A3C4;
	fma.rn.f64 	%fd3843, %fd3842, %fd3836, 0d3FB5555555555554;
	sub.f64 	%fd3844, %fd3827, %fd3835;
	add.f64 	%fd3845, %fd3844, %fd3844;
	neg.f64 	%fd3846, %fd3835;
	fma.rn.f64 	%fd3847, %fd3846, %fd3827, %fd3845;
	mul.f64 	%fd3848, %fd3833, %fd3847;
	mul.f64 	%fd3849, %fd3836, %fd3843;
	fma.rn.f64 	%fd3850, %fd3849, %fd3835, %fd3848;
	xor.b32  	%r1409, %r4575, -2147483648;
	mov.b32 	%r1410, 1127219200;
	mov.b64 	%fd3851, {%r1409, %r1410};
	sub.f64 	%fd3852, %fd3851, %fd2;
	fma.rn.f64 	%fd3853, %fd3852, 0d3FE62E42FEFA39EF, %fd3835;
	fma.rn.f64 	%fd3854, %fd3852, 0dBFE62E42FEFA39EF, %fd3853;
	sub.f64 	%fd3855, %fd3854, %fd3835;
	sub.f64 	%fd3856, %fd3850, %fd3855;
	fma.rn.f64 	%fd3857, %fd3852, 0d3C7ABC9E3B39803F, %fd3856;
	add.f64 	%fd11329, %fd3853, %fd3857;
	bra.uni 	$L__BB2_198;
$L__BB2_197:
	fma.rn.f64 	%fd3826, %fd11327, 0d7FF0000000000000, 0d7FF0000000000000;
	{
	.reg .b32 %temp; 
	mov.b64 	{%temp, %r1401}, %fd11327;
	}
	and.b32  	%r1402, %r1401, 2147483647;
	setp.eq.s32 	%p296, %r1402, 0;
	selp.f64 	%fd11329, 0dFFF0000000000000, %fd3826, %p296;
$L__BB2_198:
	setp.geu.f64 	%p298, %fd266, 0d400E000000000000;
	@%p298 bra 	$L__BB2_200;
	div.rn.f64 	%fd3887, %fd266, 0d400E000000000000;
	mul.f64 	%fd3888, %fd3887, %fd3887;
	fma.rn.f64 	%fd3889, %fd3888, 0d3F353DA9D9ADB0D3, 0d3F68B395992EE59C;
	fma.rn.f64 	%fd3890, %fd3888, %fd3889, 0d3F9B39B5835A121A;
	fma.rn.f64 	%fd3891, %fd3888, %fd3890, 0d3FC34F07FAF62AEA;
	fma.rn.f64 	%fd3892, %fd3888, %fd3891, 0d3FE07AC98FAB8428;
	fma.rn.f64 	%fd3893, %fd3888, %fd3892, 0d3FEC1FFF5991ECA7;
	fma.rn.f64 	%fd3894, %fd3888, %fd3893, 0d3FE0000000000000;
	mul.f64 	%fd11331, %fd266, %fd3894;
	bra.uni 	$L__BB2_204;
$L__BB2_200:
	mov.f64 	%fd3858, 0d400E000000000000;
	div.rn.f64 	%fd3859, %fd3858, %fd266;
	fma.rn.f64 	%fd3860, %fd3859, 0dBF7134A34AC8503B, 0d3F924E3A4AA99C71;
	fma.rn.f64 	%fd3861, %fd3859, %fd3860, 0dBF9DA5E2FE119350;
	fma.rn.f64 	%fd3862, %fd3859, %fd3861, 0d3F9760A9381D27D9;
	fma.rn.f64 	%fd3863, %fd3859, %fd3862, 0dBF852051AF1F3CDC;
	fma.rn.f64 	%fd3864, %fd3859, %fd3863, 0d3F5AD64FD85A7496;
	fma.rn.f64 	%fd3865, %fd3859, %fd3864, 0dBF6DA81156948C3F;
	fma.rn.f64 	%fd3866, %fd3859, %fd3865, 0dBFA46B2ECD1CFEBE;
	fma.rn.f64 	%fd301, %fd3859, %fd3866, 0d3FD988453365DE00;
	fma.rn.f64 	%fd3867, %fd266, 0d3FF71547652B82FE, 0d4338000000000000;
	{
	.reg .b32 %temp; 
	mov.b64 	{%r168, %temp}, %fd3867;
	}
	mov.f64 	%fd3868, 0dC338000000000000;
	add.rn.f64 	%fd3869, %fd3867, %fd3868;
	fma.rn.f64 	%fd3870, %fd3869, 0dBFE62E42FEFA39EF, %fd266;
	fma.rn.f64 	%fd3871, %fd3869, 0dBC7ABC9E3B39803F, %fd3870;
	fma.rn.f64 	%fd3872, %fd3871, 0d3E5ADE1569CE2BDF, 0d3E928AF3FCA213EA;
	fma.rn.f64 	%fd3873, %fd3872, %fd3871, 0d3EC71DEE62401315;
	fma.rn.f64 	%fd3874, %fd3873, %fd3871, 0d3EFA01997C89EB71;
	fma.rn.f64 	%fd3875, %fd3874, %fd3871, 0d3F2A01A014761F65;
	fma.rn.f64 	%fd3876, %fd3875, %fd3871, 0d3F56C16C1852B7AF;
	fma.rn.f64 	%fd3877, %fd3876, %fd3871, 0d3F81111111122322;
	fma.rn.f64 	%fd3878, %fd3877, %fd3871, 0d3FA55555555502A1;
	fma.rn.f64 	%fd3879, %fd3878, %fd3871, 0d3FC5555555555511;
	fma.rn.f64 	%fd3880, %fd3879, %fd3871, 0d3FE000000000000B;
	fma.rn.f64 	%fd3881, %fd3880, %fd3871, 0d3FF0000000000000;
	fma.rn.f64 	%fd3882, %fd3881, %fd3871, 0d3FF0000000000000;
	{
	.reg .b32 %temp; 
	mov.b64 	{%r169, %temp}, %fd3882;
	}
	{
	.reg .b32 %temp; 
	mov.b64 	{%temp, %r170}, %fd3882;
	}
	shl.b32 	%r1411, %r168, 20;
	add.s32 	%r1412, %r1411, %r170;
	mov.b64 	%fd11330, {%r169, %r1412};
	{
	.reg .b32 %temp; 
	mov.b64 	{%temp, %r1413}, %fd266;
	}
	mov.b32 	%f75, %r1413;
	abs.f32 	%f10, %f75;
	setp.lt.f32 	%p299, %f10, 0f4086232B;
	@%p299 bra 	$L__BB2_203;
	add.f64 	%fd11330, %fd266, 0d7FF0000000000000;
	setp.geu.f32 	%p300, %f10, 0f40874800;
	@%p300 bra 	$L__BB2_203;
	shr.u32 	%r1414, %r168, 31;
	add.s32 	%r1415, %r168, %r1414;
	shr.s32 	%r1416, %r1415, 1;
	shl.b32 	%r1417, %r1416, 20;
	add.s32 	%r1418, %r170, %r1417;
	mov.b64 	%fd3883, {%r169, %r1418};
	sub.s32 	%r1419, %r168, %r1416;
	shl.b32 	%r1420, %r1419, 20;
	add.s32 	%r1421, %r1420, 1072693248;
	mov.b32 	%r1422, 0;
	mov.b64 	%fd3884, {%r1422, %r1421};
	mul.f64 	%fd11330, %fd3884, %fd3883;
$L__BB2_203:
	sqrt.rn.f64 	%fd3885, %fd266;
	div.rn.f64 	%fd3886, %fd11330, %fd3885;
	mul.f64 	%fd11331, %fd301, %fd3886;
$L__BB2_204:
	mul.f64 	%fd3895, %fd266, %fd266;
	mul.f64 	%fd3896, %fd3895, 0d3FD0000000000000;
	mul.f64 	%fd3897, %fd11329, %fd11331;
	rcp.rn.f64 	%fd3898, %fd266;
	fma.rn.f64 	%fd3899, %fd3896, 0dBF08917157054A6D, 0dBF5216ADEC61E87D;
	fma.rn.f64 	%fd3900, %fd3896, %fd3899, 0dBF93A798E0B70F76;
	fma.rn.f64 	%fd3901, %fd3896, %fd3900, 0dBFC73DA6EA0F27E6;
	fma.rn.f64 	%fd3902, %fd3896, %fd3901, 0dBFE5877610A86ECA;
	fma.rn.f64 	%fd3903, %fd3896, %fd3902, 0d3FC3C468D0231889;
	fma.rn.f64 	%fd3904, %fd3896, %fd3903, 0d3FF0000000000000;
	fma.rn.f64 	%fd11333, %fd3898, %fd3904, %fd3897;
	bra.uni 	$L__BB2_209;
$L__BB2_205:
	neg.f64 	%fd3905, %fd266;
	fma.rn.f64 	%fd3906, %fd266, 0dBFF71547652B82FE, 0d4338000000000000;
	{
	.reg .b32 %temp; 
	mov.b64 	{%r171, %temp}, %fd3906;
	}
	mov.f64 	%fd3907, 0dC338000000000000;
	add.rn.f64 	%fd3908, %fd3906, %fd3907;
	fma.rn.f64 	%fd3909, %fd3908, 0dBFE62E42FEFA39EF, %fd3905;
	fma.rn.f64 	%fd3910, %fd3908, 0dBC7ABC9E3B39803F, %fd3909;
	fma.rn.f64 	%fd3911, %fd3910, 0d3E5ADE1569CE2BDF, 0d3E928AF3FCA213EA;
	fma.rn.f64 	%fd3912, %fd3911, %fd3910, 0d3EC71DEE62401315;
	fma.rn.f64 	%fd3913, %fd3912, %fd3910, 0d3EFA01997C89EB71;
	fma.rn.f64 	%fd3914, %fd3913, %fd3910, 0d3F2A01A014761F65;
	fma.rn.f64 	%fd3915, %fd3914, %fd3910, 0d3F56C16C1852B7AF;
	fma.rn.f64 	%fd3916, %fd3915, %fd3910, 0d3F81111111122322;
	fma.rn.f64 	%fd3917, %fd3916, %fd3910, 0d3FA55555555502A1;
	fma.rn.f64 	%fd3918, %fd3917, %fd3910, 0d3FC5555555555511;
	fma.rn.f64 	%fd3919, %fd3918, %fd3910, 0d3FE000000000000B;
	fma.rn.f64 	%fd3920, %fd3919, %fd3910, 0d3FF0000000000000;
	fma.rn.f64 	%fd3921, %fd3920, %fd3910, 0d3FF0000000000000;
	{
	.reg .b32 %temp; 
	mov.b64 	{%r172, %temp}, %fd3921;
	}
	{
	.reg .b32 %temp; 
	mov.b64 	{%temp, %r173}, %fd3921;
	}
	shl.b32 	%r1423, %r171, 20;
	add.s32 	%r1424, %r1423, %r173;
	mov.b64 	%fd11332, {%r172, %r1424};
	{
	.reg .b32 %temp; 
	mov.b64 	{%temp, %r1425}, %fd3905;
	}
	mov.b32 	%f76, %r1425;
	abs.f32 	%f11, %f76;
	setp.lt.f32 	%p301, %f11, 0f4086232B;
	@%p301 bra 	$L__BB2_208;
	setp.gt.f64 	%p302, %fd266, 0d0000000000000000;
	mov.f64 	%fd3922, 0d7FF0000000000000;
	sub.f64 	%fd3923, %fd3922, %fd266;
	selp.f64 	%fd11332, 0d0000000000000000, %fd3923, %p302;
	setp.geu.f32 	%p303, %f11, 0f40874800;
	@%p303 bra 	$L__BB2_208;
	shr.u32 	%r1426, %r171, 31;
	add.s32 	%r1427, %r171, %r1426;
	shr.s32 	%r1428, %r1427, 1;
	shl.b32 	%r1429, %r1428, 20;
	add.s32 	%r1430, %r173, %r1429;
	mov.b64 	%fd3924, {%r172, %r1430};
	sub.s32 	%r1431, %r171, %r1428;
	shl.b32 	%r1432, %r1431, 20;
	add.s32 	%r1433, %r1432, 1072693248;
	mov.b32 	%r1434, 0;
	mov.b64 	%fd3925, {%r1434, %r1433};
	mul.f64 	%fd11332, %fd3925, %fd3924;
$L__BB2_208:
	sqrt.rn.f64 	%fd3926, %fd266;
	div.rn.f64 	%fd3927, %fd11332, %fd3926;
	fma.rn.f64 	%fd3928, %fd267, 0dBF465CCE373017F6, 0d3F6AAC9ED9F55455;
	fma.rn.f64 	%fd3929, %fd267, %fd3928, 0dBF7FF698224B2E7D;
	fma.rn.f64 	%fd3930, %fd267, %fd3929, 0d3F8ECEB255274ECE;
	fma.rn.f64 	%fd3931, %fd267, %fd3930, 0dBFA2B77E86EE9C2A;
	fma.rn.f64 	%fd3932, %fd267, %fd3931, 0d3FCE14070887E3E5;
	fma.rn.f64 	%fd3933, %fd267, %fd3932, 0d3FF40D9320AEA13E;
	mul.f64 	%fd11333, %fd3933, %fd3927;
$L__BB2_209:
	setp.lt.s32 	%p304, %r97, 0;
	setp.eq.s32 	%p305, %r12, 1073741824;
	fma.rn.f64 	%fd315, %fd267, %fd11333, %fd11326;
	{ // callseq 50, 0
	.param .b64 param0;
	st.param.f64 	[param0], %fd164;
	.param .b64 param1;
	st.param.f64 	[param1], 0d4008000000000000;
	.param .b64 retval0;
	call.uni (retval0), 
	__internal_accurate_pow, 
	(
	param0, 
	param1
	);
	ld.param.f64 	%fd3934, [retval0];
	} // callseq 50
	neg.f64 	%fd3936, %fd3934;
	selp.f64 	%fd3937, %fd3936, %fd3934, %p305;
	selp.f64 	%fd11334, %fd3937, %fd3934, %p304;
	add.f64 	%fd3938, %fd91, 0d4008000000000000;
	{
	.reg .b32 %temp; 
	mov.b64 	{%temp, %r1436}, %fd3938;
	}
	and.b32  	%r1437, %r1436, 2146435072;
	setp.ne.s32 	%p306, %r1437, 2146435072;
	@%p306 bra 	$L__BB2_214;
	setp.num.f64 	%p307, %fd91, %fd91;
	@%p307 bra 	$L__BB2_212;
	mov.f64 	%fd3939, 0d4008000000000000;
	add.rn.f64 	%fd11334, %fd91, %fd3939;
	bra.uni 	$L__BB2_214;
$L__BB2_212:
	setp.neu.f64 	%p308, %fd164, 0d7FF0000000000000;
	@%p308 bra 	$L__BB2_214;
	setp.lt.s32 	%p309, %r97, 0;
	setp.eq.s32 	%p310, %r12, 1073741824;
	and.b32  	%r1439, %r976, 2147483647;
	setp.ne.s32 	%p311, %r1439, 1071644672;
	selp.b32 	%r1440, %r21, %r20, %p311;
	selp.b32 	%r1441, %r1440, %r20, %p310;
	selp.b32 	%r1442, %r1441, %r20, %p309;
	mov.b32 	%r1443, 0;
	mov.b64 	%fd11334, {%r1443, %r1442};
$L__BB2_214:
	{ // callseq 51, 0
	.param .b64 param0;
	st.param.f64 	[param0], 0d4024000000000000;
	.param .b64 param1;
	st.param.f64 	[param1], 0dC024000000000000;
	.param .b64 retval0;
	call.uni (retval0), 
	__internal_accurate_pow, 
	(
	param0, 
	param1
	);
	ld.param.f64 	%fd3940, [retval0];
	} // callseq 51
	setp.eq.f64 	%p312, %fd91, 0d3FF0000000000000;
	setp.lt.s32 	%p313, %r24, 0;
	selp.f64 	%fd3942, 0d3FF0000000000000, %fd11334, %p312;
	mul.f64 	%fd3943, %fd315, %fd3942;
	neg.f64 	%fd3944, %fd3940;
	selp.f64 	%fd3945, %fd3944, %fd3940, %p4;
	mul.f64 	%fd3946, %fd3945, 0d4003EB851EB851EC;
	mul.f64 	%fd3947, %fd3946, 0d4028000000000000;
	mul.f64 	%fd3948, %fd3947, 0d400921FB54442D18;
	mul.f64 	%fd3949, %fd70, %fd3948;
	mul.f64 	%fd3950, %fd64, %fd3949;
	div.rn.f64 	%fd3951, %fd3950, %fd82;
	div.rn.f64 	%fd320, %fd3951, %fd3943;
	{ // callseq 52, 0
	.param .b64 param0;
	st.param.f64 	[param0], 0d4034000000000000;
	.param .b64 param1;
	st.param.f64 	[param1], 0d3FD5555555555555;
	.param .b64 retval0;
	call.uni (retval0), 
	__internal_accurate_pow, 
	(
	param0, 
	param1
	);
	ld.param.f64 	%fd3952, [retval0];
	} // callseq 52
	mul.f64 	%fd3954, %fd3952, 0d3FFE3D07C84B5DCC;
	selp.f64 	%fd321, 0dFFF8000000000000, %fd3954, %p313;
	fma.rn.f64 	%fd3955, %fd321, 0d3FF71547652B82FE, 0d4338000000000000;
	{
	.reg .b32 %temp; 
	mov.b64 	{%r174, %temp}, %fd3955;
	}
	mov.f64 	%fd3956, 0dC338000000000000;
	add.rn.f64 	%fd3957, %fd3955, %fd3956;
	fma.rn.f64 	%fd3958, %fd3957, 0dBFE62E42FEFA39EF, %fd321;
	fma.rn.f64 	%fd3959, %fd3957, 0dBC7ABC9E3B39803F, %fd3958;
	fma.rn.f64 	%fd3960, %fd3959, 0d3E5ADE1569CE2BDF, 0d3E928AF3FCA213EA;
	fma.rn.f64 	%fd3961, %fd3960, %fd3959, 0d3EC71DEE62401315;
	fma.rn.f64 	%fd3962, %fd3961, %fd3959, 0d3EFA01997C89EB71;
	fma.rn.f64 	%fd3963, %fd3962, %fd3959, 0d3F2A01A014761F65;
	fma.rn.f64 	%fd3964, %fd3963, %fd3959, 0d3F56C16C1852B7AF;
	fma.rn.f64 	%fd3965, %fd3964, %fd3959, 0d3F81111111122322;
	fma.rn.f64 	%fd3966, %fd3965, %fd3959, 0d3FA55555555502A1;
	fma.rn.f64 	%fd3967, %fd3966, %fd3959, 0d3FC5555555555511;
	fma.rn.f64 	%fd3968, %fd3967, %fd3959, 0d3FE000000000000B;
	fma.rn.f64 	%fd3969, %fd3968, %fd3959, 0d3FF0000000000000;
	fma.rn.f64 	%fd3970, %fd3969, %fd3959, 0d3FF0000000000000;
	{
	.reg .b32 %temp; 
	mov.b64 	{%r175, %temp}, %fd3970;
	}
	{
	.reg .b32 %temp; 
	mov.b64 	{%temp, %r176}, %fd3970;
	}
	shl.b32 	%r1444, %r174, 20;
	add.s32 	%r1445, %r1444, %r176;
	mov.b64 	%fd11335, {%r175, %r1445};
	{
	.reg .b32 %temp; 
	mov.b64 	{%temp, %r1446}, %fd321;
	}
	mov.b32 	%f77, %r1446;
	abs.f32 	%f12, %f77;
	setp.lt.f32 	%p314, %f12, 0f4086232B;
	@%p314 bra 	$L__BB2_217;
	setp.lt.f64 	%p315, %fd321, 0d0000000000000000;
	add.f64 	%fd3971, %fd321, 0d7FF0000000000000;
	selp.f64 	%fd11335, 0d0000000000000000, %fd3971, %p315;
	setp.geu.f32 	%p316, %f12, 0f40874800;
	@%p316 bra 	$L__BB2_217;
	shr.u32 	%r1447, %r174, 31;
	add.s32 	%r1448, %r174, %r1447;
	shr.s32 	%r1449, %r1448, 1;
	shl.b32 	%r1450, %r1449, 20;
	add.s32 	%r1451, %r176, %r1450;
	mov.b64 	%fd3972, {%r175, %r1451};
	sub.s32 	%r1452, %r174, %r1449;
	shl.b32 	%r1453, %r1452, 20;
	add.s32 	%r1454, %r1453, 1072693248;
	mov.b32 	%r1455, 0;
	mov.b64 	%fd3973, {%r1455, %r1454};
	mul.f64 	%fd11335, %fd3973, %fd3972;
$L__BB2_217:
	{ // callseq 53, 0
	.param .b64 param0;
	st.param.f64 	[param0], 0d4034000000000000;
	.param .b64 param1;
	st.param.f64 	[param1], 0d3FF2AAAAAAAAAAAB;
	.param .b64 retval0;
	call.uni (retval0), 
	__internal_accurate_pow, 
	(
	param0, 
	param1
	);
	ld.param.f64 	%fd3974, [retval0];
	} // callseq 53
	rcp.rn.f64 	%fd3976, %fd3974;
	{ // callseq 54, 0
	.param .b64 param0;
	st.param.f64 	[param0], 0d4034000000000000;
	.param .b64 param1;
	st.param.f64 	[param1], 0d3FF6AAAAAAAAAAAB;
	.param .b64 retval0;
	call.uni (retval0), 
	__internal_accurate_pow, 
	(
	param0, 
	param1
	);
	ld.param.f64 	%fd3977, [retval0];
	} // callseq 54
	mov.f64 	%fd3979, 0d3FD999999999999A;
	div.rn.f64 	%fd3980, %fd3979, %fd3977;
	add.f64 	%fd3981, %fd3976, %fd3980;
	{ // callseq 55, 0
	.param .b64 param0;
	st.param.f64 	[param0], 0d4034000000000000;
	.param .b64 param1;
	st.param.f64 	[param1], 0d3FFAAAAAAAAAAAAB;
	.param .b64 retval0;
	call.uni (retval0), 
	__internal_accurate_pow, 
	(
	param0, 
	param1
	);
	ld.param.f64 	%fd3982, [retval0];
	} // callseq 55
	mov.f64 	%fd3984, 0d3FE102DE00D1B717;
	div.rn.f64 	%fd3985, %fd3984, %fd3982;
	add.f64 	%fd3986, %fd3981, %fd3985;
	selp.f64 	%fd3987, 0dFFF8000000000000, %fd3986, %p313;
	mul.f64 	%fd3988, %fd320, %fd3987;
	sub.f64 	%fd11937, %fd11335, %fd3988;
$L__BB2_218:
	setp.lt.s32 	%p333, %r97, 0;
	setp.lt.s32 	%p334, %r22, 0;
	setp.eq.s32 	%p335, %r99, 1074790400;
	setp.eq.s32 	%p337, %r12, 1073741824;
	rcp.rn.f64 	%fd328, %fd91;
	mov.f64 	%fd4051, 0d4000000000000000;
	div.rn.f64 	%fd329, %fd4051, %fd328;
	mul.f64 	%fd4052, %fd328, %fd328;
	mul.f64 	%fd4053, %fd4052, 0d3FD0000000000000;
	mul.f64 	%fd4054, %fd328, 0d3FE0000000000000;
	{
	.reg .b32 %temp; 
	mov.b64 	{%temp, %r1480}, %fd4054;
	}
	{
	.reg .b32 %temp; 
	mov.b64 	{%r1481, %temp}, %fd4054;
	}
	setp.lt.s32 	%p338, %r1480, 1048576;
	mul.f64 	%fd4055, %fd4054, 0d4350000000000000;
	{
	.reg .b32 %temp; 
	mov.b64 	{%temp, %r1482}, %fd4055;
	}
	{
	.reg .b32 %temp; 
	mov.b64 	{%r1483, %temp}, %fd4055;
	}
	mov.f64 	%fd4056, 0d400E000000000000;
	div.rn.f64 	%fd4057, %fd4056, %fd328;
	fma.rn.f64 	%fd4058, %fd328, 0d3FF71547652B82FE, 0d4338000000000000;
	{
	.reg .b32 %temp; 
	mov.b64 	{%r1484, %temp}, %fd4058;
	}
	mov.f64 	%fd4059, 0dC338000000000000;
	add.rn.f64 	%fd4060, %fd4058, %fd4059;
	fma.rn.f64 	%fd4061, %fd4060, 0dBFE62E42FEFA39EF, %fd328;
	fma.rn.f64 	%fd4062, %fd4060, 0dBC7ABC9E3B39803F, %fd4061;
	fma.rn.f64 	%fd4063, %fd4062, 0d3E5ADE1569CE2BDF, 0d3E928AF3FCA213EA;
	fma.rn.f64 	%fd4064, %fd4063, %fd4062, 0d3EC71DEE62401315;
	fma.rn.f64 	%fd4065, %fd4064, %fd4062, 0d3EFA01997C89EB71;
	fma.rn.f64 	%fd4066, %fd4065, %fd4062, 0d3F2A01A014761F65;
	fma.rn.f64 	%fd4067, %fd4066, %fd4062, 0d3F56C16C1852B7AF;
	fma.rn.f64 	%fd4068, %fd4067, %fd4062, 0d3F81111111122322;
	fma.rn.f64 	%fd4069, %fd4068, %fd4062, 0d3FA55555555502A1;
	fma.rn.f64 	%fd4070, %fd4069, %fd4062, 0d3FC5555555555511;
	fma.rn.f64 	%fd4071, %fd4070, %fd4062, 0d3FE000000000000B;
	fma.rn.f64 	%fd4072, %fd4071, %fd4062, 0d3FF0000000000000;
	fma.rn.f64 	%fd4073, %fd4072, %fd4062, 0d3FF0000000000000;
	{
	.reg .b32 %temp; 
	mov.b64 	{%r1485, %temp}, %fd4073;
	}
	{
	.reg .b32 %temp; 
	mov.b64 	{%temp, %r1486}, %fd4073;
	}
	shl.b32 	%r1487, %r1484, 20;
	add.s32 	%r1488, %r1487, %r1486;
	mov.b64 	%fd11787, {%r1485, %r1488};
	{
	.reg .b32 %temp; 
	mov.b64 	{%temp, %r1489}, %fd328;
	}
	mov.b32 	%f79, %r1489;
	abs.f32 	%f13, %f79;
	setp.lt.f32 	%p339, %f13, 0f4086232B;
	add.f64 	%fd331, %fd328, 0d7FF0000000000000;
	setp.geu.f32 	%p340, %f13, 0f40874800;
	shr.u32 	%r1490, %r1484, 31;
	add.s32 	%r1491, %r1484, %r1490;
	shr.s32 	%r1492, %r1491, 1;
	shl.b32 	%r1493, %r1492, 20;
	add.s32 	%r1494, %r1486, %r1493;
	mov.b64 	%fd4074, {%r1485, %r1494};
	sub.s32 	%r1495, %r1484, %r1492;
	shl.b32 	%r1496, %r1495, 20;
	add.s32 	%r1497, %r1496, 1072693248;
	mov.b32 	%r1498, 0;
	mov.b64 	%fd4075, {%r1498, %r1497};
	mul.f64 	%fd332, %fd4075, %fd4074;
	sqrt.rn.f64 	%fd333, %fd328;
	fma.rn.f64 	%fd4076, %fd4057, 0d3F70125EFD3B7F88, 0dBF90DF2BCA084C55;
	fma.rn.f64 	%fd4077, %fd4057, %fd4076, 0d3F9AFCE6F0E55AE3;
	fma.rn.f64 	%fd4078, %fd4057, %fd4077, 0dBF9512271EFDC716;
	fma.rn.f64 	%fd4079, %fd4057, %fd4078, 0d3F82C3F38A50D154;
	fma.rn.f64 	%fd4080, %fd4057, %fd4079, 0dBF59D0C14E13894A;
	fma.rn.f64 	%fd4081, %fd4057, %fd4080, 0d3F6275482B92D5DB;
	fma.rn.f64 	%fd4082, %fd4057, %fd4081, 0d3F8B35A5FF2D9D1C;
	fma.rn.f64 	%fd334, %fd4057, %fd4082, 0d3FD988453365DE00;
	div.rn.f64 	%fd4083, %fd328, 0d400E000000000000;
	mul.f64 	%fd4084, %fd4083, %fd4083;
	fma.rn.f64 	%fd4085, %fd4084, 0d3F72C3D75AC54874, 0d3FA278A88849E5FD;
	fma.rn.f64 	%fd4086, %fd4084, %fd4085, 0d3FD105B474E732AA;
	fma.rn.f64 	%fd4087, %fd4084, %fd4086, 0d3FF34ED83FC7962C;
	fma.rn.f64 	%fd4088, %fd4084, %fd4087, 0d4008B833B89430A4;
	fma.rn.f64 	%fd4089, %fd4084, %fd4088, 0d400C1FFEE6248CA7;
	fma.rn.f64 	%fd11782, %fd4084, %fd4089, 0d3FF0000000000000;
	fma.rn.f64 	%fd4090, %fd4053, 0d3EDF09B082EA2AAC, 0d3F1C2E33EFF19503;
	fma.rn.f64 	%fd4091, %fd4053, %fd4090, 0d3F65852D25FDEB7E;
	fma.rn.f64 	%fd4092, %fd4053, %fd4091, 0d3FA1DC908F2EDC8C;
	fma.rn.f64 	%fd4093, %fd4053, %fd4092, 0d3FCD877F65BBC695;
	fma.rn.f64 	%fd4094, %fd4053, %fd4093, 0d3FDB0EE57610FE55;
	fma.rn.f64 	%fd336, %fd4053, %fd4094, 0dBFE2788CF9CE0CBE;
	neg.f64 	%fd4095, %fd328;
	fma.rn.f64 	%fd4096, %fd328, 0dBFF71547652B82FE, 0d4338000000000000;
	{
	.reg .b32 %temp; 
	mov.b64 	{%r1499, %temp}, %fd4096;
	}
	add.rn.f64 	%fd4097, %fd4096, %fd4059;
	fma.rn.f64 	%fd4098, %fd4097, 0dBFE62E42FEFA39EF, %fd4095;
	fma.rn.f64 	%fd4099, %fd4097, 0dBC7ABC9E3B39803F, %fd4098;
	fma.rn.f64 	%fd4100, %fd4099, 0d3E5ADE1569CE2BDF, 0d3E928AF3FCA213EA;
	fma.rn.f64 	%fd4101, %fd4100, %fd4099, 0d3EC71DEE62401315;
	fma.rn.f64 	%fd4102, %fd4101, %fd4099, 0d3EFA01997C89EB71;
	fma.rn.f64 	%fd4103, %fd4102, %fd4099, 0d3F2A01A014761F65;
	fma.rn.f64 	%fd4104, %fd4103, %fd4099, 0d3F56C16C1852B7AF;
	fma.rn.f64 	%fd4105, %fd4104, %fd4099, 0d3F81111111122322;
	fma.rn.f64 	%fd4106, %fd4105, %fd4099, 0d3FA55555555502A1;
	fma.rn.f64 	%fd4107, %fd4106, %fd4099, 0d3FC5555555555511;
	fma.rn.f64 	%fd4108, %fd4107, %fd4099, 0d3FE000000000000B;
	fma.rn.f64 	%fd4109, %fd4108, %fd4099, 0d3FF0000000000000;
	fma.rn.f64 	%fd4110, %fd4109, %fd4099, 0d3FF0000000000000;
	{
	.reg .b32 %temp; 
	mov.b64 	{%r1500, %temp}, %fd4110;
	}
	{
	.reg .b32 %temp; 
	mov.b64 	{%temp, %r1501}, %fd4110;
	}
	shl.b32 	%r1502, %r1499, 20;
	add.s32 	%r1503, %r1502, %r1501;
	mov.b64 	%fd11789, {%r1500, %r1503};
	{
	.reg .b32 %temp; 
	mov.b64 	{%temp, %r1504}, %fd4095;
	}
	mov.b32 	%f80, %r1504;
	abs.f32 	%f14, %f80;
	setp.lt.f32 	%p341, %f14, 0f4086232B;
	setp.gt.f64 	%p342, %fd328, 0d0000000000000000;
	mov.f64 	%fd4111, 0d7FF0000000000000;
	sub.f64 	%fd4112, %fd4111, %fd328;
	selp.f64 	%fd4113, 0d0000000000000000, %fd4112, %p342;
	setp.geu.f32 	%p343, %f14, 0f40874800;
	shr.u32 	%r1505, %r1499, 31;
	add.s32 	%r1506, %r1499, %r1505;
	shr.s32 	%r1507, %r1506, 1;
	shl.b32 	%r1508, %r1507, 20;
	add.s32 	%r1509, %r1501, %r1508;
	mov.b64 	%fd4114, {%r1500, %r1509};
	sub.s32 	%r1510, %r1499, %r1507;
	shl.b32 	%r1511, %r1510, 20;
	add.s32 	%r1512, %r1511, 1072693248;
	mov.b64 	%fd4115, {%r1498, %r1512};
	mul.f64 	%fd338, %fd4115, %fd4114;
	fma.rn.f64 	%fd4116, %fd329, 0d3F416F6919741A59, 0dBF649B2D17903F7E;
	fma.rn.f64 	%fd4117, %fd329, %fd4116, 0d3F781448E247077B;
	fma.rn.f64 	%fd4118, %fd329, %fd4117, 0dBF85C246E1E6BA5F;
	fma.rn.f64 	%fd4119, %fd329, %fd4118, 0d3F966BD236183FE8;
	fma.rn.f64 	%fd4120, %fd329, %fd4119, 0dBFB40D039E9B0B34;
	fma.rn.f64 	%fd339, %fd329, %fd4120, 0d3FF40D9320AEA13E;
	fma.rn.f64 	%fd4121, %fd4057, 0dBF7134A34AC8503B, 0d3F924E3A4AA99C71;
	fma.rn.f64 	%fd4122, %fd4057, %fd4121, 0dBF9DA5E2FE119350;
	fma.rn.f64 	%fd4123, %fd4057, %fd4122, 0d3F9760A9381D27D9;
	fma.rn.f64 	%fd4124, %fd4057, %fd4123, 0dBF852051AF1F3CDC;
	fma.rn.f64 	%fd4125, %fd4057, %fd4124, 0d3F5AD64FD85A7496;
	fma.rn.f64 	%fd4126, %fd4057, %fd4125, 0dBF6DA81156948C3F;
	fma.rn.f64 	%fd4127, %fd4057, %fd4126, 0dBFA46B2ECD1CFEBE;
	fma.rn.f64 	%fd340, %fd4057, %fd4127, 0d3FD988453365DE00;
	fma.rn.f64 	%fd4128, %fd4084, 0d3F353DA9D9ADB0D3, 0d3F68B395992EE59C;
	fma.rn.f64 	%fd4129, %fd4084, %fd4128, 0d3F9B39B5835A121A;
	fma.rn.f64 	%fd4130, %fd4084, %fd4129, 0d3FC34F07FAF62AEA;
	fma.rn.f64 	%fd4131, %fd4084, %fd4130, 0d3FE07AC98FAB8428;
	fma.rn.f64 	%fd4132, %fd4084, %fd4131, 0d3FEC1FFF5991ECA7;
	fma.rn.f64 	%fd4133, %fd4084, %fd4132, 0d3FE0000000000000;
	mul.f64 	%fd11788, %fd328, %fd4133;
	rcp.rn.f64 	%fd4134, %fd328;
	fma.rn.f64 	%fd4135, %fd4053, 0dBF08917157054A6D, 0dBF5216ADEC61E87D;
	fma.rn.f64 	%fd4136, %fd4053, %fd4135, 0dBF93A798E0B70F76;
	fma.rn.f64 	%fd4137, %fd4053, %fd4136, 0dBFC73DA6EA0F27E6;
	fma.rn.f64 	%fd4138, %fd4053, %fd4137, 0dBFE5877610A86ECA;
	fma.rn.f64 	%fd4139, %fd4053, %fd4138, 0d3FC3C468D0231889;
	fma.rn.f64 	%fd4140, %fd4053, %fd4139, 0d3FF0000000000000;
	mul.f64 	%fd342, %fd4134, %fd4140;
	fma.rn.f64 	%fd4141, %fd329, 0dBF465CCE373017F6, 0d3F6AAC9ED9F55455;
	fma.rn.f64 	%fd4142, %fd329, %fd4141, 0dBF7FF698224B2E7D;
	fma.rn.f64 	%fd4143, %fd329, %fd4142, 0d3F8ECEB255274ECE;
	fma.rn.f64 	%fd4144, %fd329, %fd4143, 0dBFA2B77E86EE9C2A;
	fma.rn.f64 	%fd4145, %fd329, %fd4144, 0d3FCE14070887E3E5;
	fma.rn.f64 	%fd343, %fd329, %fd4145, 0d3FF40D9320AEA13E;
	and.pred  	%p6, %p333, %p337;
	add.f64 	%fd4146, %fd91, 0d4008000000000000;
	{
	.reg .b32 %temp; 
	mov.b64 	{%temp, %r1513}, %fd4146;
	}
	and.b32  	%r177, %r1513, 2146435072;
	and.b32  	%r1514, %r976, 2147483647;
	setp.ne.s32 	%p344, %r1514, 1071644672;
	selp.b32 	%r1515, %r21, %r20, %p344;
	selp.b32 	%r1516, %r1515, %r20, %p337;
	selp.b32 	%r1517, %r1516, %r20, %p333;
	mov.b64 	%fd344, {%r1498, %r1517};
	mov.f64 	%fd4147, 0d4008000000000000;
	add.rn.f64 	%fd345, %fd91, %fd4147;
	and.pred  	%p7, %p333, %p335;
	selp.b32 	%r1518, %r97, 0, %p335;
	or.b32  	%r1519, %r1518, 2146435072;
	selp.b32 	%r1520, %r1519, %r1518, %p334;
	mov.b64 	%fd346, {%r1498, %r1520};
	add.f64 	%fd4148, %fd91, 0d4014000000000000;
	{
	.reg .b32 %temp; 
	mov.b64 	{%temp, %r1521}, %fd4148;
	}
	and.b32  	%r1522, %r1521, 2146435072;
	setp.eq.s32 	%p345, %r1522, 2146435072;
	setp.eq.f64 	%p346, %fd164, 0d7FF0000000000000;
	and.pred  	%p8, %p346, %p345;
	and.b32  	%r1523, %r22, 2146435072;
	setp.eq.s32 	%p347, %r1523, 1074790400;
	and.b32  	%r1524, %r22, 2147483647;
	setp.ne.s32 	%p348, %r1524, 1071644672;
	selp.b32 	%r1525, %r100, %r23, %p348;
	selp.b32 	%r1526, %r1525, %r23, %p347;
	selp.b32 	%r1527, %r1526, %r23, %p333;
	mov.b64 	%fd347, {%r1498, %r1527};
	selp.f64 	%fd4149, %fd4055, %fd4054, %p338;
	selp.b32 	%r1528, %r1482, %r1480, %p338;
	selp.b32 	%r1529, %r1483, %r1481, %p338;
	add.s32 	%r178, %r1528, -1;
	fma.rn.f64 	%fd4150, %fd4149, 0d7FF0000000000000, 0d7FF0000000000000;
	{
	.reg .b32 %temp; 
	mov.b64 	{%temp, %r1530}, %fd4149;
	}
	and.b32  	%r1531, %r1530, 2147483647;
	setp.eq.s32 	%p349, %r1531, 0;
	selp.f64 	%fd11786, 0dFFF0000000000000, %fd4150, %p349;
	selp.b32 	%r1532, -1077, -1023, %p338;
	shr.u32 	%r1533, %r1528, 20;
	add.s32 	%r4694, %r1532, %r1533;
	and.b32  	%r1534, %r1528, 1048575;
	or.b32  	%r180, %r1534, 1072693248;
	mov.b64 	%fd11785, {%r1529, %r180};
	{
	.reg .b32 %temp; 
	mov.b64 	{%r1535, %temp}, %fd11785;
	}
	{
	.reg .b32 %temp; 
	mov.b64 	{%temp, %r1536}, %fd11785;
	}
	add.s32 	%r1537, %r1536, -1048576;
	mov.b64 	%fd350, {%r1535, %r1537};
	selp.f64 	%fd4151, %fd331, %fd332, %p340;
	selp.f64 	%fd4152, %fd11787, %fd4151, %p339;
	div.rn.f64 	%fd4153, %fd4152, %fd333;
	mul.f64 	%fd351, %fd334, %fd4153;
	selp.f64 	%fd4154, %fd4113, %fd338, %p343;
	selp.f64 	%fd4155, %fd11789, %fd4154, %p341;
	div.rn.f64 	%fd4156, %fd4155, %fd333;
	mul.f64 	%fd352, %fd339, %fd4156;
	mul.f64 	%fd353, %fd340, %fd4153;
	mul.f64 	%fd354, %fd343, %fd4156;
	mov.f64 	%fd11340, 0d4024000000000000;
	mov.f64 	%fd11339, 0d4034000000000000;
	mov.f64 	%fd11337, %fd11937;
	mov.f64 	%fd11338, %fd11938;
$L__BB2_219:
	mov.f64 	%fd358, %fd11340;
	mov.f64 	%fd357, %fd11339;
	setp.geu.f64 	%p350, %fd91, 0d3FE0000000000000;
	mul.f64 	%fd359, %fd11338, %fd11337;
	setp.leu.f64 	%p351, %fd359, 0d0000000000000000;
	mul.f64 	%fd11340, %fd358, 0d3FE0000000000000;
	add.f64 	%fd11339, %fd357, %fd357;
	selp.f64 	%fd362, %fd358, %fd11340, %p351;
	selp.f64 	%fd363, %fd357, %fd11339, %p351;
	@%p350 bra 	$L__BB2_256;
	{
	.reg .b32 %temp; 
	mov.b64 	{%temp, %r181}, %fd362;
	}
	abs.f64 	%fd364, %fd362;
	setp.neu.f64 	%p409, %fd362, 0d0000000000000000;
	@%p409 bra 	$L__BB2_222;
	setp.lt.s32 	%p411, %r16, 0;
	setp.eq.s32 	%p412, %r17, 1127219200;
	selp.b32 	%r1606, %r181, 0, %p412;
	or.b32  	%r1607, %r1606, 2146435072;
	selp.b32 	%r1608, %r1607, %r1606, %p411;
	mov.b32 	%r1609, 0;
	mov.b64 	%fd11342, {%r1609, %r1608};
	bra.uni 	$L__BB2_223;
$L__BB2_222:
	setp.lt.s32 	%p410, %r181, 0;
	{ // callseq 68, 0
	.param .b64 param0;
	st.param.f64 	[param0], %fd364;
	.param .b64 param1;
	st.param.f64 	[param1], 0d3FD5555555555555;
	.param .b64 retval0;
	call.uni (retval0), 
	__internal_accurate_pow, 
	(
	param0, 
	param1
	);
	ld.param.f64 	%fd4287, [retval0];
	} // callseq 68
	selp.f64 	%fd11342, 0dFFF8000000000000, %fd4287, %p410;
$L__BB2_223:
	add.f64 	%fd4289, %fd362, 0d3FD5555555555555;
	{
	.reg .b32 %temp; 
	mov.b64 	{%temp, %r1610}, %fd4289;
	}
	and.b32  	%r1611, %r1610, 2146435072;
	setp.ne.s32 	%p413, %r1611, 2146435072;
	@%p413 bra 	$L__BB2_228;
	setp.num.f64 	%p414, %fd362, %fd362;
	@%p414 bra 	$L__BB2_226;
	mov.f64 	%fd4290, 0d3FD5555555555555;
	add.rn.f64 	%fd11342, %fd362, %fd4290;
	bra.uni 	$L__BB2_228;
$L__BB2_226:
	setp.neu.f64 	%p415, %fd364, 0d7FF0000000000000;
	@%p415 bra 	$L__BB2_228;
	setp.lt.s32 	%p416, %r181, 0;
	setp.eq.s32 	%p417, %r17, 1127219200;
	and.b32  	%r1613, %r16, 2147483647;
	setp.ne.s32 	%p418, %r1613, 1071644672;
	selp.b32 	%r1614, %r19, %r18, %p418;
	selp.b32 	%r1615, %r1614, %r18, %p417;
	selp.b32 	%r1616, %r1615, %r18, %p416;
	mov.b32 	%r1617, 0;
	mov.b64 	%fd11342, {%r1617, %r1616};
$L__BB2_228:
	setp.eq.f64 	%p419, %fd362, 0d3FF0000000000000;
	mul.f64 	%fd4291, %fd11342, 0d3FFE3D07C84B5DCC;
	selp.f64 	%fd371, 0d3FFE3D07C84B5DCC, %fd4291, %p419;
	fma.rn.f64 	%fd4292, %fd371, 0d3FF71547652B82FE, 0d4338000000000000;
	{
	.reg .b32 %temp; 
	mov.b64 	{%r182, %temp}, %fd4292;
	}
	mov.f64 	%fd4293, 0dC338000000000000;
	add.rn.f64 	%fd4294, %fd4292, %fd4293;
	fma.rn.f64 	%fd4295, %fd4294, 0dBFE62E42FEFA39EF, %fd371;
	fma.rn.f64 	%fd4296, %fd4294, 0dBC7ABC9E3B39803F, %fd4295;
	fma.rn.f64 	%fd4297, %fd4296, 0d3E5ADE1569CE2BDF, 0d3E928AF3FCA213EA;
	fma.rn.f64 	%fd4298, %fd4297, %fd4296, 0d3EC71DEE62401315;
	fma.rn.f64 	%fd4299, %fd4298, %fd4296, 0d3EFA01997C89EB71;
	fma.rn.f64 	%fd4300, %fd4299, %fd4296, 0d3F2A01A014761F65;
	fma.rn.f64 	%fd4301, %fd4300, %fd4296, 0d3F56C16C1852B7AF;
	fma.rn.f64 	%fd4302, %fd4301, %fd4296, 0d3F81111111122322;
	fma.rn.f64 	%fd4303, %fd4302, %fd4296, 0d3FA55555555502A1;
	fma.rn.f64 	%fd4304, %fd4303, %fd4296, 0d3FC5555555555511;
	fma.rn.f64 	%fd4305, %fd4304, %fd4296, 0d3FE000000000000B;
	fma.rn.f64 	%fd4306, %fd4305, %fd4296, 0d3FF0000000000000;
	fma.rn.f64 	%fd4307, %fd4306, %fd4296, 0d3FF0000000000000;
	{
	.reg .b32 %temp; 
	mov.b64 	{%r183, %temp}, %fd4307;
	}
	{
	.reg .b32 %temp; 
	mov.b64 	{%temp, %r184}, %fd4307;
	}
	shl.b32 	%r1618, %r182, 20;
	add.s32 	%r1619, %r1618, %r184;
	mov.b64 	%fd11343, {%r183, %r1619};
	{
	.reg .b32 %temp; 
	mov.b64 	{%temp, %r1620}, %fd371;
	}
	mov.b32 	%f82, %r1620;
	abs.f32 	%f15, %f82;
	setp.lt.f32 	%p420, %f15, 0f4086232B;
	@%p420 bra 	$L__BB2_231;
	setp.lt.f64 	%p421, %fd371, 0d0000000000000000;
	add.f64 	%fd4308, %fd371, 0d7FF0000000000000;
	selp.f64 	%fd11343, 0d0000000000000000, %fd4308, %p421;
	setp.geu.f32 	%p422, %f15, 0f40874800;
	@%p422 bra 	$L__BB2_231;
	shr.u32 	%r1621, %r182, 31;
	add.s32 	%r1622, %r182, %r1621;
	shr.s32 	%r1623, %r1622, 1;
	shl.b32 	%r1624, %r1623, 20;
	add.s32 	%r1625, %r184, %r1624;
	mov.b64 	%fd4309, {%r183, %r1625};
	sub.s32 	%r1626, %r182, %r1623;
	shl.b32 	%r1627, %r1626, 20;
	add.s32 	%r1628, %r1627, 1072693248;
	mov.b32 	%r1629, 0;
	mov.b64 	%fd4310, {%r1629, %r1628};
	mul.f64 	%fd11343, %fd4310, %fd4309;
$L__BB2_231:
	setp.neu.f64 	%p423, %fd362, 0d0000000000000000;
	@%p423 bra 	$L__BB2_233;
	setp.lt.s32 	%p425, %r25, 0;
	setp.eq.s32 	%p426, %r26, 1127219200;
	selp.b32 	%r1630, %r181, 0, %p426;
	or.b32  	%r1631, %r1630, 2146435072;
	selp.b32 	%r1632, %r1631, %r1630, %p425;
	mov.b32 	%r1633, 0;
	mov.b64 	%fd11345, {%r1633, %r1632};
	bra.uni 	$L__BB2_234;
$L__BB2_233:
	setp.lt.s32 	%p424, %r181, 0;
	{ // callseq 69, 0
	.param .b64 param0;
	st.param.f64 	[param0], %fd364;
	.param .b64 param1;
	st.param.f64 	[param1], 0d3FF2AAAAAAAAAAAB;
	.param .b64 retval0;
	call.uni (retval0), 
	__internal_accurate_pow, 
	(
	param0, 
	param1
	);
	ld.param.f64 	%fd4311, [retval0];
	} // callseq 69
	selp.f64 	%fd11345, 0dFFF8000000000000, %fd4311, %p424;
$L__BB2_234:
	add.f64 	%fd4313, %fd362, 0d3FF2AAAAAAAAAAAB;
	{
	.reg .b32 %temp; 
	mov.b64 	{%temp, %r1634}, %fd4313;
	}
	and.b32  	%r1635, %r1634, 2146435072;
	setp.ne.s32 	%p427, %r1635, 2146435072;
	@%p427 bra 	$L__BB2_239;
	setp.num.f64 	%p428, %fd362, %fd362;
	@%p428 bra 	$L__BB2_237;
	mov.f64 	%fd4314, 0d3FF2AAAAAAAAAAAB;
	add.rn.f64 	%fd11345, %fd362, %fd4314;
	bra.uni 	$L__BB2_239;
$L__BB2_237:
	setp.neu.f64 	%p429, %fd364, 0d7FF0000000000000;
	@%p429 bra 	$L__BB2_239;
	setp.lt.s32 	%p430, %r181, 0;
	setp.eq.s32 	%p431, %r26, 1127219200;
	and.b32  	%r1637, %r25, 2147483647;
	setp.ne.s32 	%p432, %r1637, 1071644672;
	selp.b32 	%r1638, %r28, %r27, %p432;
	selp.b32 	%r1639, %r1638, %r27, %p431;
	selp.b32 	%r1640, %r1639, %r27, %p430;
	mov.b32 	%r1641, 0;
	mov.b64 	%fd11345, {%r1641, %r1640};
$L__BB2_239:
	setp.neu.f64 	%p433, %fd362, 0d0000000000000000;
	@%p433 bra 	$L__BB2_241;
	setp.lt.s32 	%p435, %r29, 0;
	setp.eq.s32 	%p436, %r30, 1127219200;
	selp.b32 	%r1642, %r181, 0, %p436;
	or.b32  	%r1643, %r1642, 2146435072;
	selp.b32 	%r1644, %r1643, %r1642, %p435;
	mov.b32 	%r1645, 0;
	mov.b64 	%fd11347, {%r1645, %r1644};
	bra.uni 	$L__BB2_242;
$L__BB2_241:
	setp.lt.s32 	%p434, %r181, 0;
	{ // callseq 70, 0
	.param .b64 param0;
	st.param.f64 	[param0], %fd364;
	.param .b64 param1;
	st.param.f64 	[param1], 0d3FF6AAAAAAAAAAAB;
	.param .b64 retval0;
	call.uni (retval0), 
	__internal_accurate_pow, 
	(
	param0, 
	param1
	);
	ld.param.f64 	%fd4315, [retval0];
	} // callseq 70
	selp.f64 	%fd11347, 0dFFF8000000000000, %fd4315, %p434;
$L__BB2_242:
	add.f64 	%fd4317, %fd362, 0d3FF6AAAAAAAAAAAB;
	{
	.reg .b32 %temp; 
	mov.b64 	{%temp, %r1646}, %fd4317;
	}
	and.b32  	%r1647, %r1646, 2146435072;
	setp.ne.s32 	%p437, %r1647, 2146435072;
	@%p437 bra 	$L__BB2_247;
	setp.num.f64 	%p438, %fd362, %fd362;
	@%p438 bra 	$L__BB2_245;
	mov.f64 	%fd4318, 0d3FF6AAAAAAAAAAAB;
	add.rn.f64 	%fd11347, %fd362, %fd4318;
	bra.uni 	$L__BB2_247;
$L__BB2_245:
	setp.neu.f64 	%p439, %fd364, 0d7FF0000000000000;
	@%p439 bra 	$L__BB2_247;
	setp.lt.s32 	%p440, %r181, 0;
	setp.eq.s32 	%p441, %r30, 1127219200;
	and.b32  	%r1649, %r29, 2147483647;
	setp.ne.s32 	%p442, %r1649, 1071644672;
	selp.b32 	%r1650, %r32, %r31, %p442;
	selp.b32 	%r1651, %r1650, %r31, %p441;
	selp.b32 	%r1652, %r1651, %r31, %p440;
	mov.b32 	%r1653, 0;
	mov.b64 	%fd11347, {%r1653, %r1652};
$L__BB2_247:
	setp.neu.f64 	%p443, %fd362, 0d0000000000000000;
	mov.f64 	%fd4319, 0d3FD999999999999A;
	div.rn.f64 	%fd4320, %fd4319, %fd11347;
	rcp.rn.f64 	%fd4321, %fd11345;
	add.f64 	%fd388, %fd4321, %fd4320;
	@%p443 bra 	$L__BB2_249;
	setp.lt.s32 	%p445, %r33, 0;
	setp.eq.s32 	%p446, %r34, 1127219200;
	selp.b32 	%r1654, %r181, 0, %p446;
	or.b32  	%r1655, %r1654, 2146435072;
	selp.b32 	%r1656, %r1655, %r1654, %p445;
	mov.b32 	%r1657, 0;
	mov.b64 	%fd11349, {%r1657, %r1656};
	bra.uni 	$L__BB2_250;
$L__BB2_249:
	setp.lt.s32 	%p444, %r181, 0;
	{ // callseq 71, 0
	.param .b64 param0;
	st.param.f64 	[param0], %fd364;
	.param .b64 param1;
	st.param.f64 	[param1], 0d3FFAAAAAAAAAAAAB;
	.param .b64 retval0;
	call.uni (retval0), 
	__internal_accurate_pow, 
	(
	param0, 
	param1
	);
	ld.param.f64 	%fd4322, [retval0];
	} // callseq 71
	selp.f64 	%fd11349, 0dFFF8000000000000, %fd4322, %p444;
$L__BB2_250:
	add.f64 	%fd4324, %fd362, 0d3FFAAAAAAAAAAAAB;
	{
	.reg .b32 %temp; 
	mov.b64 	{%temp, %r1658}, %fd4324;
	}
	and.b32  	%r1659, %r1658, 2146435072;
	setp.ne.s32 	%p447, %r1659, 2146435072;
	@%p447 bra 	$L__BB2_255;
	setp.num.f64 	%p448, %fd362, %fd362;
	@%p448 bra 	$L__BB2_253;
	mov.f64 	%fd4325, 0d3FFAAAAAAAAAAAAB;
	add.rn.f64 	%fd11349, %fd362, %fd4325;
	bra.uni 	$L__BB2_255;
$L__BB2_253:
	setp.neu.f64 	%p449, %fd364, 0d7FF0000000000000;
	@%p449 bra 	$L__BB2_255;
	setp.lt.s32 	%p450, %r181, 0;
	setp.eq.s32 	%p451, %r34, 1127219200;
	and.b32  	%r1661, %r33, 2147483647;
	setp.ne.s32 	%p452, %r1661, 1071644672;
	selp.b32 	%r1662, %r36, %r35, %p452;
	selp.b32 	%r1663, %r1662, %r35, %p451;
	selp.b32 	%r1664, %r1663, %r35, %p450;
	mov.b32 	%r1665, 0;
	mov.b64 	%fd11349, {%r1665, %r1664};
$L__BB2_255:
	{ // callseq 72, 0
	.param .b64 param0;
	st.param.f64 	[param0], 0d4024000000000000;
	.param .b64 param1;
	st.param.f64 	[param1], 0dC024000000000000;
	.param .b64 retval0;
	call.uni (retval0), 
	__internal_accurate_pow, 
	(
	param0, 
	param1
	);
	ld.param.f64 	%fd4326, [retval0];
	} // callseq 72
	{ // callseq 73, 0
	.param .b64 param0;
	st.param.f64 	[param0], %fd164;
	.param .b64 param1;
	st.param.f64 	[param1], 0d4014000000000000;
	.param .b64 retval0;
	call.uni (retval0), 
	__internal_accurate_pow, 
	(
	param0, 
	param1
	);
	ld.param.f64 	%fd4328, [retval0];
	} // callseq 73
	setp.eq.f64 	%p453, %fd362, 0d3FF0000000000000;
	mov.f64 	%fd4330, 0d3FE102DE00D1B717;
	div.rn.f64 	%fd4331, %fd4330, %fd11349;
	add.f64 	%fd4332, %fd388, %fd4331;
	selp.f64 	%fd4333, 0d3FFEE7D566CF41F2, %fd4332, %p453;
	neg.f64 	%fd4334, %fd4328;
	selp.f64 	%fd4335, %fd4334, %fd4328, %p7;
	setp.eq.f64 	%p454, %fd91, 0d0000000000000000;
	selp.f64 	%fd4336, %fd346, %fd4335, %p454;
	selp.f64 	%fd4337, %fd347, %fd4336, %p8;
	add.f64 	%fd4338, %fd4337, %fd4337;
	setp.eq.f64 	%p455, %fd91, 0d3FF0000000000000;
	selp.f64 	%fd4339, 0d4000000000000000, %fd4338, %p455;
	neg.f64 	%fd4340, %fd4326;
	selp.f64 	%fd4341, %fd4340, %fd4326, %p4;
	mul.f64 	%fd4342, %fd4341, 0d4003EB851EB851EC;
	mul.f64 	%fd4343, %fd4342, 0d4028000000000000;
	mul.f64 	%fd4344, %fd4343, 0dC00921FB54442D18;
	mul.f64 	%fd4345, %fd70, %fd4344;
	mul.f64 	%fd4346, %fd64, %fd4345;
	div.rn.f64 	%fd4347, %fd4346, %fd82;
	div.rn.f64 	%fd4348, %fd4347, %fd4339;
	fma.rn.f64 	%fd11338, %fd4348, %fd4333, %fd11343;
	bra.uni 	$L__BB2_300;
$L__BB2_256:
	setp.gtu.f64 	%p352, %fd328, 0d4000000000000000;
	mov.f64 	%fd11351, %fd352;
	@%p352 bra 	$L__BB2_260;
	setp.gt.u32 	%p353, %r178, 2146435070;
	mov.f64 	%fd11350, %fd11786;
	@%p353 bra 	$L__BB2_259;
	setp.gt.u32 	%p354, %r180, 1073127582;
	selp.f64 	%fd4157, %fd350, %fd11785, %p354;
	selp.u32 	%r1538, 1, 0, %p354;
	add.s32 	%r1539, %r4694, %r1538;
	add.f64 	%fd4158, %fd4157, 0dBFF0000000000000;
	add.f64 	%fd4159, %fd4157, 0d3FF0000000000000;
	rcp.approx.ftz.f64 	%fd4160, %fd4159;
	neg.f64 	%fd4161, %fd4159;
	fma.rn.f64 	%fd4162, %fd4161, %fd4160, 0d3FF0000000000000;
	fma.rn.f64 	%fd4163, %fd4162, %fd4162, %fd4162;
	fma.rn.f64 	%fd4164, %fd4163, %fd4160, %fd4160;
	mul.f64 	%fd4165, %fd4158, %fd4164;
	fma.rn.f64 	%fd4166, %fd4158, %fd4164, %fd4165;
	mul.f64 	%fd4167, %fd4166, %fd4166;
	fma.rn.f64 	%fd4168, %fd4167, 0d3EB1380B3AE80F1E, 0d3ED0EE258B7A8B04;
	fma.rn.f64 	%fd4169, %fd4168, %fd4167, 0d3EF3B2669F02676F;
	fma.rn.f64 	%fd4170, %fd4169, %fd4167, 0d3F1745CBA9AB0956;
	fma.rn.f64 	%fd4171, %fd4170, %fd4167, 0d3F3C71C72D1B5154;
	fma.rn.f64 	%fd4172, %fd4171, %fd4167, 0d3F624924923BE72D;
	fma.rn.f64 	%fd4173, %fd4172, %fd4167, 0d3F8999999999A3C4;
	fma.rn.f64 	%fd4174, %fd4173, %fd4167, 0d3FB5555555555554;
	sub.f64 	%fd4175, %fd4158, %fd4166;
	add.f64 	%fd4176, %fd4175, %fd4175;
	neg.f64 	%fd4177, %fd4166;
	fma.rn.f64 	%fd4178, %fd4177, %fd4158, %fd4176;
	mul.f64 	%fd4179, %fd4164, %fd4178;
	mul.f64 	%fd4180, %fd4167, %fd4174;
	fma.rn.f64 	%fd4181, %fd4180, %fd4166, %fd4179;
	xor.b32  	%r1540, %r1539, -2147483648;
	mov.b32 	%r1541, 1127219200;
	mov.b64 	%fd4182, {%r1540, %r1541};
	sub.f64 	%fd4183, %fd4182, %fd2;
	fma.rn.f64 	%fd4184, %fd4183, 0d3FE62E42FEFA39EF, %fd4166;
	fma.rn.f64 	%fd4185, %fd4183, 0dBFE62E42FEFA39EF, %fd4184;
	sub.f64 	%fd4186, %fd4185, %fd4166;
	sub.f64 	%fd4187, %fd4181, %fd4186;
	fma.rn.f64 	%fd4188, %fd4183, 0d3C7ABC9E3B39803F, %fd4187;
	add.f64 	%fd11350, %fd4184, %fd4188;
$L__BB2_259:
	setp.lt.f64 	%p355, %fd328, 0d400E000000000000;
	selp.f64 	%fd4189, %fd11782, %fd351, %p355;
	mul.f64 	%fd4190, %fd11350, %fd4189;
	sub.f64 	%fd11351, %fd336, %fd4190;
$L__BB2_260:
	setp.gtu.f64 	%p356, %fd328, 0d4000000000000000;
	mov.f64 	%fd11353, %fd354;
	@%p356 bra 	$L__BB2_264;
	setp.gt.u32 	%p357, %r178, 2146435070;
	mov.f64 	%fd11352, %fd11786;
	@%p357 bra 	$L__BB2_263;
	setp.gt.u32 	%p358, %r180, 1073127582;
	selp.f64 	%fd4191, %fd350, %fd11785, %p358;
	selp.u32 	%r1542, 1, 0, %p358;
	add.s32 	%r1543, %r4694, %r1542;
	add.f64 	%fd4192, %fd4191, 0dBFF0000000000000;
	add.f64 	%fd4193, %fd4191, 0d3FF0000000000000;
	rcp.approx.ftz.f64 	%fd4194, %fd4193;
	neg.f64 	%fd4195, %fd4193;
	fma.rn.f64 	%fd4196, %fd4195, %fd4194, 0d3FF0000000000000;
	fma.rn.f64 	%fd4197, %fd4196, %fd4196, %fd4196;
	fma.rn.f64 	%fd4198, %fd4197, %fd4194, %fd4194;
	mul.f64 	%fd4199, %fd4192, %fd4198;
	fma.rn.f64 	%fd4200, %fd4192, %fd4198, %fd4199;
	mul.f64 	%fd4201, %fd4200, %fd4200;
	fma.rn.f64 	%fd4202, %fd4201, 0d3EB1380B3AE80F1E, 0d3ED0EE258B7A8B04;
	fma.rn.f64 	%fd4203, %fd4202, %fd4201, 0d3EF3B2669F02676F;
	fma.rn.f64 	%fd4204, %fd4203, %fd4201, 0d3F1745CBA9AB0956;
	fma.rn.f64 	%fd4205, %fd4204, %fd4201, 0d3F3C71C72D1B5154;
	fma.rn.f64 	%fd4206, %fd4205, %fd4201, 0d3F624924923BE72D;
	fma.rn.f64 	%fd4207, %fd4206, %fd4201, 0d3F8999999999A3C4;
	fma.rn.f64 	%fd4208, %fd4207, %fd4201, 0d3FB5555555555554;
	sub.f64 	%fd4209, %fd4192, %fd4200;
	add.f64 	%fd4210, %fd4209, %fd4209;
	neg.f64 	%fd4211, %fd4200;
	fma.rn.f64 	%fd4212, %fd4211, %fd4192, %fd4210;
	mul.f64 	%fd4213, %fd4198, %fd4212;
	mul.f64 	%fd4214, %fd4201, %fd4208;
	fma.rn.f64 	%fd4215, %fd4214, %fd4200, %fd4213;
	xor.b32  	%r1544, %r1543, -2147483648;
	mov.b32 	%r1545, 1127219200;
	mov.b64 	%fd4216, {%r1544, %r1545};
	sub.f64 	%fd4217, %fd4216, %fd2;
	fma.rn.f64 	%fd4218, %fd4217, 0d3FE62E42FEFA39EF, %fd4200;
	fma.rn.f64 	%fd4219, %fd4217, 0dBFE62E42FEFA39EF, %fd4218;
	sub.f64 	%fd4220, %fd4219, %fd4200;
	sub.f64 	%fd4221, %fd4215, %fd4220;
	fma.rn.f64 	%fd4222, %fd4217, 0d3C7ABC9E3B39803F, %fd4221;
	add.f64 	%fd11352, %fd4218, %fd4222;
$L__BB2_263:
	setp.lt.f64 	%p359, %fd328, 0d400E000000000000;
	selp.f64 	%fd4223, %fd11788, %fd353, %p359;
	fma.rn.f64 	%fd11353, %fd11352, %fd4223, %fd342;
$L__BB2_264:
	fma.rn.f64 	%fd404, %fd329, %fd11353, %fd11351;
	{
	.reg .b32 %temp; 
	mov.b64 	{%temp, %r185}, %fd362;
	}
	abs.f64 	%fd405, %fd362;
	setp.neu.f64 	%p360, %fd362, 0d0000000000000000;
	@%p360 bra 	$L__BB2_266;
	setp.lt.s32 	%p362, %r16, 0;
	setp.eq.s32 	%p363, %r17, 1127219200;
	selp.b32 	%r1546, %r185, 0, %p363;
	or.b32  	%r1547, %r1546, 2146435072;
	selp.b32 	%r1548, %r1547, %r1546, %p362;
	mov.b32 	%r1549, 0;
	mov.b64 	%fd11355, {%r1549, %r1548};
	bra.uni 	$L__BB2_267;
$L__BB2_266:
	setp.lt.s32 	%p361, %r185, 0;
	{ // callseq 62, 0
	.param .b64 param0;
	st.param.f64 	[param0], %fd405;
	.param .b64 param1;
	st.param.f64 	[param1], 0d3FD5555555555555;
	.param .b64 retval0;
	call.uni (retval0), 
	__internal_accurate_pow, 
	(
	param0, 
	param1
	);
	ld.param.f64 	%fd4224, [retval0];
	} // callseq 62
	selp.f64 	%fd11355, 0dFFF8000000000000, %fd4224, %p361;
$L__BB2_267:
	add.f64 	%fd4226, %fd362, 0d3FD5555555555555;
	{
	.reg .b32 %temp; 
	mov.b64 	{%temp, %r1550}, %fd4226;
	}
	and.b32  	%r1551, %r1550, 2146435072;
	setp.ne.s32 	%p364, %r1551, 2146435072;
	@%p364 bra 	$L__BB2_272;
	setp.num.f64 	%p365, %fd362, %fd362;
	@%p365 bra 	$L__BB2_270;
	mov.f64 	%fd4227, 0d3FD5555555555555;
	add.rn.f64 	%fd11355, %fd362, %fd4227;
	bra.uni 	$L__BB2_272;
$L__BB2_270:
	setp.neu.f64 	%p366, %fd405, 0d7FF0000000000000;
	@%p366 bra 	$L__BB2_272;
	setp.lt.s32 	%p367, %r185, 0;
	setp.eq.s32 	%p368, %r17, 1127219200;
	and.b32  	%r1553, %r16, 2147483647;
	setp.ne.s32 	%p369, %r1553, 1071644672;
	selp.b32 	%r1554, %r19, %r18, %p369;
	selp.b32 	%r1555, %r1554, %r18, %p368;
	selp.b32 	%r1556, %r1555, %r18, %p367;
	mov.b32 	%r1557, 0;
	mov.b64 	%fd11355, {%r1557, %r1556};
$L__BB2_272:
	setp.eq.f64 	%p370, %fd362, 0d3FF0000000000000;
	mul.f64 	%fd4228, %fd11355, 0d3FFE3D07C84B5DCC;
	selp.f64 	%fd412, 0d3FFE3D07C84B5DCC, %fd4228, %p370;
	fma.rn.f64 	%fd4229, %fd412, 0d3FF71547652B82FE, 0d4338000000000000;
	{
	.reg .b32 %temp; 
	mov.b64 	{%r186, %temp}, %fd4229;
	}
	mov.f64 	%fd4230, 0dC338000000000000;
	add.rn.f64 	%fd4231, %fd4229, %fd4230;
	fma.rn.f64 	%fd4232, %fd4231, 0dBFE62E42FEFA39EF, %fd412;
	fma.rn.f64 	%fd4233, %fd4231, 0dBC7ABC9E3B39803F, %fd4232;
	fma.rn.f64 	%fd4234, %fd4233, 0d3E5ADE1569CE2BDF, 0d3E928AF3FCA213EA;
	fma.rn.f64 	%fd4235, %fd4234, %fd4233, 0d3EC71DEE62401315;
	fma.rn.f64 	%fd4236, %fd4235, %fd4233, 0d3EFA01997C89EB71;
	fma.rn.f64 	%fd4237, %fd4236, %fd4233, 0d3F2A01A014761F65;
	fma.rn.f64 	%fd4238, %fd4237, %fd4233, 0d3F56C16C1852B7AF;
	fma.rn.f64 	%fd4239, %fd4238, %fd4233, 0d3F81111111122322;
	fma.rn.f64 	%fd4240, %fd4239, %fd4233, 0d3FA55555555502A1;
	fma.rn.f64 	%fd4241, %fd4240, %fd4233, 0d3FC5555555555511;
	fma.rn.f64 	%fd4242, %fd4241, %fd4233, 0d3FE000000000000B;
	fma.rn.f64 	%fd4243, %fd4242, %fd4233, 0d3FF0000000000000;
	fma.rn.f64 	%fd4244, %fd4243, %fd4233, 0d3FF0000000000000;
	{
	.reg .b32 %temp; 
	mov.b64 	{%r187, %temp}, %fd4244;
	}
	{
	.reg .b32 %temp; 
	mov.b64 	{%temp, %r188}, %fd4244;
	}
	shl.b32 	%r1558, %r186, 20;
	add.s32 	%r1559, %r1558, %r188;
	mov.b64 	%fd11356, {%r187, %r1559};
	{
	.reg .b32 %temp; 
	mov.b64 	{%temp, %r1560}, %fd412;
	}
	mov.b32 	%f81, %r1560;
	abs.f32 	%f16, %f81;
	setp.lt.f32 	%p371, %f16, 0f4086232B;
	@%p371 bra 	$L__BB2_275;
	setp.lt.f64 	%p372, %fd412, 0d0000000000000000;
	add.f64 	%fd4245, %fd412, 0d7FF0000000000000;
	selp.f64 	%fd11356, 0d0000000000000000, %fd4245, %p372;
	setp.geu.f32 	%p373, %f16, 0f40874800;
	@%p373 bra 	$L__BB2_275;
	shr.u32 	%r1561, %r186, 31;
	add.s32 	%r1562, %r186, %r1561;
	shr.s32 	%r1563, %r1562, 1;
	shl.b32 	%r1564, %r1563, 20;
	add.s32 	%r1565, %r188, %r1564;
	mov.b64 	%fd4246, {%r187, %r1565};
	sub.s32 	%r1566, %r186, %r1563;
	shl.b32 	%r1567, %r1566, 20;
	add.s32 	%r1568, %r1567, 1072693248;
	mov.b32 	%r1569, 0;
	mov.b64 	%fd4247, {%r1569, %r1568};
	mul.f64 	%fd11356, %fd4247, %fd4246;
$L__BB2_275:
	setp.neu.f64 	%p374, %fd362, 0d0000000000000000;
	@%p374 bra 	$L__BB2_277;
	setp.lt.s32 	%p376, %r25, 0;
	setp.eq.s32 	%p377, %r26, 1127219200;
	selp.b32 	%r1570, %r185, 0, %p377;
	or.b32  	%r1571, %r1570, 2146435072;
	selp.b32 	%r1572, %r1571, %r1570, %p376;
	mov.b32 	%r1573, 0;
	mov.b64 	%fd11358, {%r1573, %r1572};
	bra.uni 	$L__BB2_278;
$L__BB2_277:
	setp.lt.s32 	%p375, %r185, 0;
	{ // callseq 63, 0
	.param .b64 param0;
	st.param.f64 	[param0], %fd405;
	.param .b64 param1;
	st.param.f64 	[param1], 0d3FF2AAAAAAAAAAAB;
	.param .b64 retval0;
	call.uni (retval0), 
	__internal_accurate_pow, 
	(
	param0, 
	param1
	);
	ld.param.f64 	%fd4248, [retval0];
	} // callseq 63
	selp.f64 	%fd11358, 0dFFF8000000000000, %fd4248, %p375;
$L__BB2_278:
	add.f64 	%fd4250, %fd362, 0d3FF2AAAAAAAAAAAB;
	{
	.reg .b32 %temp; 
	mov.b64 	{%temp, %r1574}, %fd4250;
	}
	and.b32  	%r1575, %r1574, 2146435072;
	setp.ne.s32 	%p378, %r1575, 2146435072;
	@%p378 bra 	$L__BB2_283;
	setp.num.f64 	%p379, %fd362, %fd362;
	@%p379 bra 	$L__BB2_281;
	mov.f64 	%fd4251, 0d3FF2AAAAAAAAAAAB;
	add.rn.f64 	%fd11358, %fd362, %fd4251;
	bra.uni 	$L__BB2_283;
$L__BB2_281:
	setp.neu.f64 	%p380, %fd405, 0d7FF0000000000000;
	@%p380 bra 	$L__BB2_283;
	setp.lt.s32 	%p381, %r185, 0;
	setp.eq.s32 	%p382, %r26, 1127219200;
	and.b32  	%r1577, %r25, 2147483647;
	setp.ne.s32 	%p383, %r1577, 1071644672;
	selp.b32 	%r1578, %r28, %r27, %p383;
	selp.b32 	%r1579, %r1578, %r27, %p382;
	selp.b32 	%r1580, %r1579, %r27, %p381;
	mov.b32 	%r1581, 0;
	mov.b64 	%fd11358, {%r1581, %r1580};
$L__BB2_283:
	setp.neu.f64 	%p384, %fd362, 0d0000000000000000;
	@%p384 bra 	$L__BB2_285;
	setp.lt.s32 	%p386, %r29, 0;
	setp.eq.s32 	%p387, %r30, 1127219200;
	selp.b32 	%r1582, %r185, 0, %p387;
	or.b32  	%r1583, %r1582, 2146435072;
	selp.b32 	%r1584, %r1583, %r1582, %p386;
	mov.b32 	%r1585, 0;
	mov.b64 	%fd11360, {%r1585, %r1584};
	bra.uni 	$L__BB2_286;
$L__BB2_285:
	setp.lt.s32 	%p385, %r185, 0;
	{ // callseq 64, 0
	.param .b64 param0;
	st.param.f64 	[param0], %fd405;
	.param .b64 param1;
	st.param.f64 	[param1], 0d3FF6AAAAAAAAAAAB;
	.param .b64 retval0;
	call.uni (retval0), 
	__internal_accurate_pow, 
	(
	param0, 
	param1
	);
	ld.param.f64 	%fd4252, [retval0];
	} // callseq 64
	selp.f64 	%fd11360, 0dFFF8000000000000, %fd4252, %p385;
$L__BB2_286:
	add.f64 	%fd4254, %fd362, 0d3FF6AAAAAAAAAAAB;
	{
	.reg .b32 %temp; 
	mov.b64 	{%temp, %r1586}, %fd4254;
	}
	and.b32  	%r1587, %r1586, 2146435072;
	setp.ne.s32 	%p388, %r1587, 2146435072;
	@%p388 bra 	$L__BB2_291;
	setp.num.f64 	%p389, %fd362, %fd362;
	@%p389 bra 	$L__BB2_289;
	mov.f64 	%fd4255, 0d3FF6AAAAAAAAAAAB;
	add.rn.f64 	%fd11360, %fd362, %fd4255;
	bra.uni 	$L__BB2_291;
$L__BB2_289:
	setp.neu.f64 	%p390, %fd405, 0d7FF0000000000000;
	@%p390 bra 	$L__BB2_291;
	setp.lt.s32 	%p391, %r185, 0;
	setp.eq.s32 	%p392, %r30, 1127219200;
	and.b32  	%r1589, %r29, 2147483647;
	setp.ne.s32 	%p393, %r1589, 1071644672;
	selp.b32 	%r1590, %r32, %r31, %p393;
	selp.b32 	%r1591, %r1590, %r31, %p392;
	selp.b32 	%r1592, %r1591, %r31, %p391;
	mov.b32 	%r1593, 0;
	mov.b64 	%fd11360, {%r1593, %r1592};
$L__BB2_291:
	setp.neu.f64 	%p394, %fd362, 0d0000000000000000;
	mov.f64 	%fd4256, 0d3FD999999999999A;
	div.rn.f64 	%fd4257, %fd4256, %fd11360;
	rcp.rn.f64 	%fd4258, %fd11358;
	add.f64 	%fd429, %fd4258, %fd4257;
	@%p394 bra 	$L__BB2_293;
	setp.lt.s32 	%p396, %r33, 0;
	setp.eq.s32 	%p397, %r34, 1127219200;
	selp.b32 	%r1594, %r185, 0, %p397;
	or.b32  	%r1595, %r1594, 2146435072;
	selp.b32 	%r1596, %r1595, %r1594, %p396;
	mov.b32 	%r1597, 0;
	mov.b64 	%fd11362, {%r1597, %r1596};
	bra.uni 	$L__BB2_294;
$L__BB2_293:
	setp.lt.s32 	%p395, %r185, 0;
	{ // callseq 65, 0
	.param .b64 param0;
	st.param.f64 	[param0], %fd405;
	.param .b64 param1;
	st.param.f64 	[param1], 0d3FFAAAAAAAAAAAAB;
	.param .b64 retval0;
	call.uni (retval0), 
	__internal_accurate_pow, 
	(
	param0, 
	param1
	);
	ld.param.f64 	%fd4259, [retval0];
	} // callseq 65
	selp.f64 	%fd11362, 0dFFF8000000000000, %fd4259, %p395;
$L__BB2_294:
	add.f64 	%fd4261, %fd362, 0d3FFAAAAAAAAAAAAB;
	{
	.reg .b32 %temp; 
	mov.b64 	{%temp, %r1598}, %fd4261;
	}
	and.b32  	%r1599, %r1598, 2146435072;
	setp.ne.s32 	%p398, %r1599, 2146435072;
	@%p398 bra 	$L__BB2_299;
	setp.num.f64 	%p399, %fd362, %fd362;
	@%p399 bra 	$L__BB2_297;
	mov.f64 	%fd4262, 0d3FFAAAAAAAAAAAAB;
	add.rn.f64 	%fd11362, %fd362, %fd4262;
	bra.uni 	$L__BB2_299;
$L__BB2_297:
	setp.neu.f64 	%p400, %fd405, 0d7FF0000000000000;
	@%p400 bra 	$L__BB2_299;
	setp.lt.s32 	%p401, %r185, 0;
	setp.eq.s32 	%p402, %r34, 1127219200;
	and.b32  	%r1601, %r33, 2147483647;
	setp.ne.s32 	%p403, %r1601, 1071644672;
	selp.b32 	%r1602, %r36, %r35, %p403;
	selp.b32 	%r1603, %r1602, %r35, %p402;
	selp.b32 	%r1604, %r1603, %r35, %p401;
	mov.b32 	%r1605, 0;
	mov.b64 	%fd11362, {%r1605, %r1604};
$L__BB2_299:
	{ // callseq 66, 0
	.param .b64 param0;
	st.param.f64 	[param0], 0d4024000000000000;
	.param .b64 param1;
	st.param.f64 	[param1], 0dC024000000000000;
	.param .b64 retval0;
	call.uni (retval0), 
	__internal_accurate_pow, 
	(
	param0, 
	param1
	);
	ld.param.f64 	%fd4263, [retval0];
	} // callseq 66
	{ // callseq 67, 0
	.param .b64 param0;
	st.param.f64 	[param0], %fd164;
	.param .b64 param1;
	st.param.f64 	[param1], 0d4008000000000000;
	.param .b64 retval0;
	call.uni (retval0), 
	__internal_accurate_pow, 
	(
	param0, 
	param1
	);
	ld.param.f64 	%fd4265, [retval0];
	} // callseq 67
	neg.f64 	%fd4267, %fd4265;
	selp.f64 	%fd4268, %fd4267, %fd4265, %p6;
	setp.eq.f64 	%p404, %fd362, 0d3FF0000000000000;
	mov.f64 	%fd4269, 0d3FE102DE00D1B717;
	div.rn.f64 	%fd4270, %fd4269, %fd11362;
	add.f64 	%fd4271, %fd429, %fd4270;
	selp.f64 	%fd4272, 0d3FFEE7D566CF41F2, %fd4271, %p404;
	neg.f64 	%fd4273, %fd4263;
	selp.f64 	%fd4274, %fd4273, %fd4263, %p4;
	mul.f64 	%fd4275, %fd4274, 0d4003EB851EB851EC;
	mul.f64 	%fd4276, %fd4275, 0d4028000000000000;
	mul.f64 	%fd4277, %fd4276, 0dC00921FB54442D18;
	mul.f64 	%fd4278, %fd70, %fd4277;
	mul.f64 	%fd4279, %fd64, %fd4278;
	div.rn.f64 	%fd4280, %fd4279, %fd82;
	setp.nan.f64 	%p405, %fd91, %fd91;
	selp.f64 	%fd4281, %fd345, %fd4268, %p405;
	setp.neu.f64 	%p406, %fd164, 0d7FF0000000000000;
	selp.f64 	%fd4282, %fd4281, %fd344, %p406;
	setp.eq.s32 	%p407, %r177, 2146435072;
	selp.f64 	%fd4283, %fd4282, %fd4268, %p407;
	setp.eq.f64 	%p408, %fd91, 0d3FF0000000000000;
	selp.f64 	%fd4284, 0d3FF0000000000000, %fd4283, %p408;
	mul.f64 	%fd4285, %fd404, %fd4284;
	div.rn.f64 	%fd4286, %fd4280, %fd4285;
	fma.rn.f64 	%fd11338, %fd4286, %fd4272, %fd11356;
$L__BB2_300:
	setp.geu.f64 	%p456, %fd91, 0d3FE0000000000000;
	@%p456 bra 	$L__BB2_337;
	{
	.reg .b32 %temp; 
	mov.b64 	{%temp, %r189}, %fd363;
	}
	abs.f64 	%fd438, %fd363;
	setp.neu.f64 	%p514, %fd363, 0d0000000000000000;
	@%p514 bra 	$L__BB2_303;
	setp.lt.s32 	%p516, %r16, 0;
	setp.eq.s32 	%p517, %r17, 1127219200;
	selp.b32 	%r1734, %r189, 0, %p517;
	or.b32  	%r1735, %r1734, 2146435072;
	selp.b32 	%r1736, %r1735, %r1734, %p516;
	mov.b32 	%r1737, 0;
	mov.b64 	%fd11365, {%r1737, %r1736};
	bra.uni 	$L__BB2_304;
$L__BB2_303:
	setp.lt.s32 	%p515, %r189, 0;
	{ // callseq 80, 0
	.param .b64 param0;
	st.param.f64 	[param0], %fd438;
	.param .b64 param1;
	st.param.f64 	[param1], 0d3FD5555555555555;
	.param .b64 retval0;
	call.uni (retval0), 
	__internal_accurate_pow, 
	(
	param0, 
	param1
	);
	ld.param.f64 	%fd4479, [retval0];
	} // callseq 80
	selp.f64 	%fd11365, 0dFFF8000000000000, %fd4479, %p515;
$L__BB2_304:
	add.f64 	%fd4481, %fd363, 0d3FD5555555555555;
	{
	.reg .b32 %temp; 
	mov.b64 	{%temp, %r1738}, %fd4481;
	}
	and.b32  	%r1739, %r1738, 2146435072;
	setp.ne.s32 	%p518, %r1739, 2146435072;
	@%p518 bra 	$L__BB2_309;
	setp.num.f64 	%p519, %fd363, %fd363;
	@%p519 bra 	$L__BB2_307;
	mov.f64 	%fd4482, 0d3FD5555555555555;
	add.rn.f64 	%fd11365, %fd363, %fd4482;
	bra.uni 	$L__BB2_309;
$L__BB2_307:
	setp.neu.f64 	%p520, %fd438, 0d7FF0000000000000;
	@%p520 bra 	$L__BB2_309;
	setp.lt.s32 	%p521, %r189, 0;
	setp.eq.s32 	%p522, %r17, 1127219200;
	and.b32  	%r1741, %r16, 2147483647;
	setp.ne.s32 	%p523, %r1741, 1071644672;
	selp.b32 	%r1742, %r19, %r18, %p523;
	selp.b32 	%r1743, %r1742, %r18, %p522;
	selp.b32 	%r1744, %r1743, %r18, %p521;
	mov.b32 	%r1745, 0;
	mov.b64 	%fd11365, {%r1745, %r1744};
$L__BB2_309:
	setp.eq.f64 	%p524, %fd363, 0d3FF0000000000000;
	mul.f64 	%fd4483, %fd11365, 0d3FFE3D07C84B5DCC;
	selp.f64 	%fd445, 0d3FFE3D07C84B5DCC, %fd4483, %p524;
	fma.rn.f64 	%fd4484, %fd445, 0d3FF71547652B82FE, 0d4338000000000000;
	{
	.reg .b32 %temp; 
	mov.b64 	{%r190, %temp}, %fd4484;
	}
	mov.f64 	%fd4485, 0dC338000000000000;
	add.rn.f64 	%fd4486, %fd4484, %fd4485;
	fma.rn.f64 	%fd4487, %fd4486, 0dBFE62E42FEFA39EF, %fd445;
	fma.rn.f64 	%fd4488, %fd4486, 0dBC7ABC9E3B39803F, %fd4487;
	fma.rn.f64 	%fd4489, %fd4488, 0d3E5ADE1569CE2BDF, 0d3E928AF3FCA213EA;
	fma.rn.f64 	%fd4490, %fd4489, %fd4488, 0d3EC71DEE62401315;
	fma.rn.f64 	%fd4491, %fd4490, %fd4488, 0d3EFA01997C89EB71;
	fma.rn.f64 	%fd4492, %fd4491, %fd4488, 0d3F2A01A014761F65;
	fma.rn.f64 	%fd4493, %fd4492, %fd4488, 0d3F56C16C1852B7AF;
	fma.rn.f64 	%fd4494, %fd4493, %fd4488, 0d3F81111111122322;
	fma.rn.f64 	%fd4495, %fd4494, %fd4488, 0d3FA55555555502A1;
	fma.rn.f64 	%fd4496, %fd4495, %fd4488, 0d3FC5555555555511;
	fma.rn.f64 	%fd4497, %fd4496, %fd4488, 0d3FE000000000000B;
	fma.rn.f64 	%fd4498, %fd4497, %fd4488, 0d3FF0000000000000;
	fma.rn.f64 	%fd4499, %fd4498, %fd4488, 0d3FF0000000000000;
	{
	.reg .b32 %temp; 
	mov.b64 	{%r191, %temp}, %fd4499;
	}
	{
	.reg .b32 %temp; 
	mov.b64 	{%temp, %r192}, %fd4499;
	}
	shl.b32 	%r1746, %r190, 20;
	add.s32 	%r1747, %r1746, %r192;
	mov.b64 	%fd11366, {%r191, %r1747};
	{
	.reg .b32 %temp; 
	mov.b64 	{%temp, %r1748}, %fd445;
	}
	mov.b32 	%f84, %r1748;
	abs.f32 	%f17, %f84;
	setp.lt.f32 	%p525, %f17, 0f4086232B;
	@%p525 bra 	$L__BB2_312;
	setp.lt.f64 	%p526, %fd445, 0d0000000000000000;
	add.f64 	%fd4500, %fd445, 0d7FF0000000000000;
	selp.f64 	%fd11366, 0d0000000000000000, %fd4500, %p526;
	setp.geu.f32 	%p527, %f17, 0f40874800;
	@%p527 bra 	$L__BB2_312;
	shr.u32 	%r1749, %r190, 31;
	add.s32 	%r1750, %r190, %r1749;
	shr.s32 	%r1751, %r1750, 1;
	shl.b32 	%r1752, %r1751, 20;
	add.s32 	%r1753, %r192, %r1752;
	mov.b64 	%fd4501, {%r191, %r1753};
	sub.s32 	%r1754, %r190, %r1751;
	shl.b32 	%r1755, %r1754, 20;
	add.s32 	%r1756, %r1755, 1072693248;
	mov.b32 	%r1757, 0;
	mov.b64 	%fd4502, {%r1757, %r1756};
	mul.f64 	%fd11366, %fd4502, %fd4501;
$L__BB2_312:
	setp.neu.f64 	%p528, %fd363, 0d0000000000000000;
	@%p528 bra 	$L__BB2_314;
	setp.lt.s32 	%p530, %r25, 0;
	setp.eq.s32 	%p531, %r26, 1127219200;
	selp.b32 	%r1758, %r189, 0, %p531;
	or.b32  	%r1759, %r1758, 2146435072;
	selp.b32 	%r1760, %r1759, %r1758, %p530;
	mov.b32 	%r1761, 0;
	mov.b64 	%fd11368, {%r1761, %r1760};
	bra.uni 	$L__BB2_315;
$L__BB2_314:
	setp.lt.s32 	%p529, %r189, 0;
	{ // callseq 81, 0
	.param .b64 param0;
	st.param.f64 	[param0], %fd438;
	.param .b64 param1;
	st.param.f64 	[param1], 0d3FF2AAAAAAAAAAAB;
	.param .b64 retval0;
	call.uni (retval0), 
	__internal_accurate_pow, 
	(
	param0, 
	param1
	);
	ld.param.f64 	%fd4503, [retval0];
	} // callseq 81
	selp.f64 	%fd11368, 0dFFF8000000000000, %fd4503, %p529;
$L__BB2_315:
	add.f64 	%fd4505, %fd363, 0d3FF2AAAAAAAAAAAB;
	{
	.reg .b32 %temp; 
	mov.b64 	{%temp, %r1762}, %fd4505;
	}
	and.b32  	%r1763, %r1762, 2146435072;
	setp.ne.s32 	%p532, %r1763, 2146435072;
	@%p532 bra 	$L__BB2_320;
	setp.num.f64 	%p533, %fd363, %fd363;
	@%p533 bra 	$L__BB2_318;
	mov.f64 	%fd4506, 0d3FF2AAAAAAAAAAAB;
	add.rn.f64 	%fd11368, %fd363, %fd4506;
	bra.uni 	$L__BB2_320;
$L__BB2_318:
	setp.neu.f64 	%p534, %fd438, 0d7FF0000000000000;
	@%p534 bra 	$L__BB2_320;
	setp.lt.s32 	%p535, %r189, 0;
	setp.eq.s32 	%p536, %r26, 1127219200;
	and.b32  	%r1765, %r25, 2147483647;
	setp.ne.s32 	%p537, %r1765, 1071644672;
	selp.b32 	%r1766, %r28, %r27, %p537;
	selp.b32 	%r1767, %r1766, %r27, %p536;
	selp.b32 	%r1768, %r1767, %r27, %p535;
	mov.b32 	%r1769, 0;
	mov.b64 	%fd11368, {%r1769, %r1768};
$L__BB2_320:
	setp.neu.f64 	%p538, %fd363, 0d0000000000000000;
	@%p538 bra 	$L__BB2_322;
	setp.lt.s32 	%p540, %r29, 0;
	setp.eq.s32 	%p541, %r30, 1127219200;
	selp.b32 	%r1770, %r189, 0, %p541;
	or.b32  	%r1771, %r1770, 2146435072;
	selp.b32 	%r1772, %r1771, %r1770, %p540;
	mov.b32 	%r1773, 0;
	mov.b64 	%fd11370, {%r1773, %r1772};
	bra.uni 	$L__BB2_323;
$L__BB2_322:
	setp.lt.s32 	%p539, %r189, 0;
	{ // callseq 82, 0
	.param .b64 param0;
	st.param.f64 	[param0], %fd438;
	.param .b64 param1;
	st.param.f64 	[param1], 0d3FF6AAAAAAAAAAAB;
	.param .b64 retval0;
	call.uni (retval0), 
	__internal_accurate_pow, 
	(
	param0, 
	param1
	);
	ld.param.f64 	%fd4507, [retval0];
	} // callseq 82
	selp.f64 	%fd11370, 0dFFF8000000000000, %fd4507, %p539;
$L__BB2_323:
	add.f64 	%fd4509, %fd363, 0d3FF6AAAAAAAAAAAB;
	{
	.reg .b32 %temp; 
	mov.b64 	{%temp, %r1774}, %fd4509;
	}
	and.b32  	%r1775, %r1774, 2146435072;
	setp.ne.s32 	%p542, %r1775, 2146435072;
	@%p542 bra 	$L__BB2_328;
	setp.num.f64 	%p543, %fd363, %fd363;
	@%p543 bra 	$L__BB2_326;
	mov.f64 	%fd4510, 0d3FF6AAAAAAAAAAAB;
	add.rn.f64 	%fd11370, %fd363, %fd4510;
	bra.uni 	$L__BB2_328;
$L__BB2_326:
	setp.neu.f64 	%p544, %fd438, 0d7FF0000000000000;
	@%p544 bra 	$L__BB2_328;
	setp.lt.s32 	%p545, %r189, 0;
	setp.eq.s32 	%p546, %r30, 1127219200;
	and.b32  	%r1777, %r29, 2147483647;
	setp.ne.s32 	%p547, %r1777, 1071644672;
	selp.b32 	%r1778, %r32, %r31, %p547;
	selp.b32 	%r1779, %r1778, %r31, %p546;
	selp.b32 	%r1780, %r1779, %r31, %p545;
	mov.b32 	%r1781, 0;
	mov.b64 	%fd11370, {%r1781, %r1780};
$L__BB2_328:
	setp.neu.f64 	%p548, %fd363, 0d0000000000000000;
	mov.f64 	%fd4511, 0d3FD999999999999A;
	div.rn.f64 	%fd4512, %fd4511, %fd11370;
	rcp.rn.f64 	%fd4513, %fd11368;
	add.f64 	%fd462, %fd4513, %fd4512;
	@%p548 bra 	$L__BB2_330;
	setp.lt.s32 	%p550, %r33, 0;
	setp.eq.s32 	%p551, %r34, 1127219200;
	selp.b32 	%r1782, %r189, 0, %p551;
	or.b32  	%r1783, %r1782, 2146435072;
	selp.b32 	%r1784, %r1783, %r1782, %p550;
	mov.b32 	%r1785, 0;
	mov.b64 	%fd11372, {%r1785, %r1784};
	bra.uni 	$L__BB2_331;
$L__BB2_330:
	setp.lt.s32 	%p549, %r189, 0;
	{ // callseq 83, 0
	.param .b64 param0;
	st.param.f64 	[param0], %fd438;
	.param .b64 param1;
	st.param.f64 	[param1], 0d3FFAAAAAAAAAAAAB;
	.param .b64 retval0;
	call.uni (retval0), 
	__internal_accurate_pow, 
	(
	param0, 
	param1
	);
	ld.param.f64 	%fd4514, [retval0];
	} // callseq 83
	selp.f64 	%fd11372, 0dFFF8000000000000, %fd4514, %p549;
$L__BB2_331:
	add.f64 	%fd4516, %fd363, 0d3FFAAAAAAAAAAAAB;
	{
	.reg .b32 %temp; 
	mov.b64 	{%temp, %r1786}, %fd4516;
	}
	and.b32  	%r1787, %r1786, 2146435072;
	setp.ne.s32 	%p552, %r1787, 2146435072;
	@%p552 bra 	$L__BB2_336;
	setp.num.f64 	%p553, %fd363, %fd363;
	@%p553 bra 	$L__BB2_334;
	mov.f64 	%fd4517, 0d3FFAAAAAAAAAAAAB;
	add.rn.f64 	%fd11372, %fd363, %fd4517;
	bra.uni 	$L__BB2_336;
$L__BB2_334:
	setp.neu.f64 	%p554, %fd438, 0d7FF0000000000000;
	@%p554 bra 	$L__BB2_336;
	setp.lt.s32 	%p555, %r189, 0;
	setp.eq.s32 	%p556, %r34, 1127219200;
	and.b32  	%r1789, %r33, 2147483647;
	setp.ne.s32 	%p557, %r1789, 1071644672;
	selp.b32 	%r1790, %r36, %r35, %p557;
	selp.b32 	%r1791, %r1790, %r35, %p556;
	selp.b32 	%r1792, %r1791, %r35, %p555;
	mov.b32 	%r1793, 0;
	mov.b64 	%fd11372, {%r1793, %r1792};
$L__BB2_336:
	{ // callseq 84, 0
	.param .b64 param0;
	st.param.f64 	[param0], 0d4024000000000000;
	.param .b64 param1;
	st.param.f64 	[param1], 0dC024000000000000;
	.param .b64 retval0;
	call.uni (retval0), 
	__internal_accurate_pow, 
	(
	param0, 
	param1
	);
	ld.param.f64 	%fd4518, [retval0];
	} // callseq 84
	{ // callseq 85, 0
	.param .b64 param0;
	st.param.f64 	[param0], %fd164;
	.param .b64 param1;
	st.param.f64 	[param1], 0d4014000000000000;
	.param .b64 retval0;
	call.uni (retval0), 
	__internal_accurate_pow, 
	(
	param0, 
	param1
	);
	ld.param.f64 	%fd4520, [retval0];
	} // callseq 85
	setp.eq.f64 	%p558, %fd363, 0d3FF0000000000000;
	mov.f64 	%fd4522, 0d3FE102DE00D1B717;
	div.rn.f64 	%fd4523, %fd4522, %fd11372;
	add.f64 	%fd4524, %fd462, %fd4523;
	selp.f64 	%fd4525, 0d3FFEE7D566CF41F2, %fd4524, %p558;
	neg.f64 	%fd4526, %fd4520;
	selp.f64 	%fd4527, %fd4526, %fd4520, %p7;
	setp.eq.f64 	%p559, %fd91, 0d0000000000000000;
	selp.f64 	%fd4528, %fd346, %fd4527, %p559;
	selp.f64 	%fd4529, %fd347, %fd4528, %p8;
	add.f64 	%fd4530, %fd4529, %fd4529;
	setp.eq.f64 	%p560, %fd91, 0d3FF0000000000000;
	selp.f64 	%fd4531, 0d4000000000000000, %fd4530, %p560;
	neg.f64 	%fd4532, %fd4518;
	selp.f64 	%fd4533, %fd4532, %fd4518, %p4;
	mul.f64 	%fd4534, %fd4533, 0d4003EB851EB851EC;
	mul.f64 	%fd4535, %fd4534, 0d4028000000000000;
	mul.f64 	%fd4536, %fd4535, 0dC00921FB54442D18;
	mul.f64 	%fd4537, %fd70, %fd4536;
	mul.f64 	%fd4538, %fd64, %fd4537;
	div.rn.f64 	%fd4539, %fd4538, %fd82;
	div.rn.f64 	%fd4540, %fd4539, %fd4531;
	fma.rn.f64 	%fd11337, %fd4540, %fd4525, %fd11366;
	bra.uni 	$L__BB2_381;
$L__BB2_337:
	setp.gtu.f64 	%p457, %fd328, 0d4000000000000000;
	mov.f64 	%fd11374, %fd352;
	@%p457 bra 	$L__BB2_341;
	setp.gt.u32 	%p458, %r178, 2146435070;
	mov.f64 	%fd11373, %fd11786;
	@%p458 bra 	$L__BB2_340;
	setp.gt.u32 	%p459, %r180, 1073127582;
	selp.f64 	%fd4349, %fd350, %fd11785, %p459;
	selp.u32 	%r1666, 1, 0, %p459;
	add.s32 	%r1667, %r4694, %r1666;
	add.f64 	%fd4350, %fd4349, 0dBFF0000000000000;
	add.f64 	%fd4351, %fd4349, 0d3FF0000000000000;
	rcp.approx.ftz.f64 	%fd4352, %fd4351;
	neg.f64 	%fd4353, %fd4351;
	fma.rn.f64 	%fd4354, %fd4353, %fd4352, 0d3FF0000000000000;
	fma.rn.f64 	%fd4355, %fd4354, %fd4354, %fd4354;
	fma.rn.f64 	%fd4356, %fd4355, %fd4352, %fd4352;
	mul.f64 	%fd4357, %fd4350, %fd4356;
	fma.rn.f64 	%fd4358, %fd4350, %fd4356, %fd4357;
	mul.f64 	%fd4359, %fd4358, %fd4358;
	fma.rn.f64 	%fd4360, %fd4359, 0d3EB1380B3AE80F1E, 0d3ED0EE258B7A8B04;
	fma.rn.f64 	%fd4361, %fd4360, %fd4359, 0d3EF3B2669F02676F;
	fma.rn.f64 	%fd4362, %fd4361, %fd4359, 0d3F1745CBA9AB0956;
	fma.rn.f64 	%fd4363, %fd4362, %fd4359, 0d3F3C71C72D1B5154;
	fma.rn.f64 	%fd4364, %fd4363, %fd4359, 0d3F624924923BE72D;
	fma.rn.f64 	%fd4365, %fd4364, %fd4359, 0d3F8999999999A3C4;
	fma.rn.f64 	%fd4366, %fd4365, %fd4359, 0d3FB5555555555554;
	sub.f64 	%fd4367, %fd4350, %fd4358;
	add.f64 	%fd4368, %fd4367, %fd4367;
	neg.f64 	%fd4369, %fd4358;
	fma.rn.f64 	%fd4370, %fd4369, %fd4350, %fd4368;
	mul.f64 	%fd4371, %fd4356, %fd4370;
	mul.f64 	%fd4372, %fd4359, %fd4366;
	fma.rn.f64 	%fd4373, %fd4372, %fd4358, %fd4371;
	xor.b32  	%r1668, %r1667, -2147483648;
	mov.b32 	%r1669, 1127219200;
	mov.b64 	%fd4374, {%r1668, %r1669};
	sub.f64 	%fd4375, %fd4374, %fd2;
	fma.rn.f64 	%fd4376, %fd4375, 0d3FE62E42FEFA39EF, %fd4358;
	fma.rn.f64 	%fd4377, %fd4375, 0dBFE62E42FEFA39EF, %fd4376;
	sub.f64 	%fd4378, %fd4377, %fd4358;
	sub.f64 	%fd4379, %fd4373, %fd4378;
	fma.rn.f64 	%fd4380, %fd4375, 0d3C7ABC9E3B39803F, %fd4379;
	add.f64 	%fd11373, %fd4376, %fd4380;
$L__BB2_340:
	setp.lt.f64 	%p460, %fd328, 0d400E000000000000;
	selp.f64 	%fd4381, %fd11782, %fd351, %p460;
	mul.f64 	%fd4382, %fd11373, %fd4381;
	sub.f64 	%fd11374, %fd336, %fd4382;
$L__BB2_341:
	setp.gtu.f64 	%p461, %fd328, 0d4000000000000000;
	mov.f64 	%fd11376, %fd354;
	@%p461 bra 	$L__BB2_345;
	setp.gt.u32 	%p462, %r178, 2146435070;
	mov.f64 	%fd11375, %fd11786;
	@%p462 bra 	$L__BB2_344;
	setp.gt.u32 	%p463, %r180, 1073127582;
	selp.f64 	%fd4383, %fd350, %fd11785, %p463;
	selp.u32 	%r1670, 1, 0, %p463;
	add.s32 	%r1671, %r4694, %r1670;
	add.f64 	%fd4384, %fd4383, 0dBFF0000000000000;
	add.f64 	%fd4385, %fd4383, 0d3FF0000000000000;
	rcp.approx.ftz.f64 	%fd4386, %fd4385;
	neg.f64 	%fd4387, %fd4385;
	fma.rn.f64 	%fd4388, %fd4387, %fd4386, 0d3FF0000000000000;
	fma.rn.f64 	%fd4389, %fd4388, %fd4388, %fd4388;
	fma.rn.f64 	%fd4390, %fd4389, %fd4386, %fd4386;
	mul.f64 	%fd4391, %fd4384, %fd4390;
	fma.rn.f64 	%fd4392, %fd4384, %fd4390, %fd4391;
	mul.f64 	%fd4393, %fd4392, %fd4392;
	fma.rn.f64 	%fd4394, %fd4393, 0d3EB1380B3AE80F1E, 0d3ED0EE258B7A8B04;
	fma.rn.f64 	%fd4395, %fd4394, %fd4393, 0d3EF3B2669F02676F;
	fma.rn.f64 	%fd4396, %fd4395, %fd4393, 0d3F1745CBA9AB0956;
	fma.rn.f64 	%fd4397, %fd4396, %fd4393, 0d3F3C71C72D1B5154;
	fma.rn.f64 	%fd4398, %fd4397, %fd4393, 0d3F624924923BE72D;
	fma.rn.f64 	%fd4399, %fd4398, %fd4393, 0d3F8999999999A3C4;
	fma.rn.f64 	%fd4400, %fd4399, %fd4393, 0d3FB5555555555554;
	sub.f64 	%fd4401, %fd4384, %fd4392;
	add.f64 	%fd4402, %fd4401, %fd4401;
	neg.f64 	%fd4403, %fd4392;
	fma.rn.f64 	%fd4404, %fd4403, %fd4384, %fd4402;
	mul.f64 	%fd4405, %fd4390, %fd4404;
	mul.f64 	%fd4406, %fd4393, %fd4400;
	fma.rn.f64 	%fd4407, %fd4406, %fd4392, %fd4405;
	xor.b32  	%r1672, %r1671, -2147483648;
	mov.b32 	%r1673, 1127219200;
	mov.b64 	%fd4408, {%r1672, %r1673};
	sub.f64 	%fd4409, %fd4408, %fd2;
	fma.rn.f64 	%fd4410, %fd4409, 0d3FE62E42FEFA39EF, %fd4392;
	fma.rn.f64 	%fd4411, %fd4409, 0dBFE62E42FEFA39EF, %fd4410;
	sub.f64 	%fd4412, %fd4411, %fd4392;
	sub.f64 	%fd4413, %fd4407, %fd4412;
	fma.rn.f64 	%fd4414, %fd4409, 0d3C7ABC9E3B39803F, %fd4413;
	add.f64 	%fd11375, %fd4410, %fd4414;
$L__BB2_344:
	setp.lt.f64 	%p464, %fd328, 0d400E000000000000;
	selp.f64 	%fd4415, %fd11788, %fd353, %p464;
	fma.rn.f64 	%fd11376, %fd11375, %fd4415, %fd342;
$L__BB2_345:
	fma.rn.f64 	%fd478, %fd329, %fd11376, %fd11374;
	{
	.reg .b32 %temp; 
	mov.b64 	{%temp, %r193}, %fd363;
	}
	abs.f64 	%fd479, %fd363;
	setp.neu.f64 	%p465, %fd363, 0d0000000000000000;
	@%p465 bra 	$L__BB2_347;
	setp.lt.s32 	%p467, %r16, 0;
	setp.eq.s32 	%p468, %r17, 1127219200;
	selp.b32 	%r1674, %r193, 0, %p468;
	or.b32  	%r1675, %r1674, 2146435072;
	selp.b32 	%r1676, %r1675, %r1674, %p467;
	mov.b32 	%r1677, 0;
	mov.b64 	%fd11378, {%r1677, %r1676};
	bra.uni 	$L__BB2_348;
$L__BB2_347:
	setp.lt.s32 	%p466, %r193, 0;
	{ // callseq 74, 0
	.param .b64 param0;
	st.param.f64 	[param0], %fd479;
	.param .b64 param1;
	st.param.f64 	[param1], 0d3FD5555555555555;
	.param .b64 retval0;
	call.uni (retval0), 
	__internal_accurate_pow, 
	(
	param0, 
	param1
	);
	ld.param.f64 	%fd4416, [retval0];
	} // callseq 74
	selp.f64 	%fd11378, 0dFFF8000000000000, %fd4416, %p466;
$L__BB2_348:
	add.f64 	%fd4418, %fd363, 0d3FD5555555555555;
	{
	.reg .b32 %temp; 
	mov.b64 	{%temp, %r1678}, %fd4418;
	}
	and.b32  	%r1679, %r1678, 2146435072;
	setp.ne.s32 	%p469, %r1679, 2146435072;
	@%p469 bra 	$L__BB2_353;
	setp.num.f64 	%p470, %fd363, %fd363;
	@%p470 bra 	$L__BB2_351;
	mov.f64 	%fd4419, 0d3FD5555555555555;
	add.rn.f64 	%fd11378, %fd363, %fd4419;
	bra.uni 	$L__BB2_353;
$L__BB2_351:
	setp.neu.f64 	%p471, %fd479, 0d7FF0000000000000;
	@%p471 bra 	$L__BB2_353;
	setp.lt.s32 	%p472, %r193, 0;
	setp.eq.s32 	%p473, %r17, 1127219200;
	and.b32  	%r1681, %r16, 2147483647;
	setp.ne.s32 	%p474, %r1681, 1071644672;
	selp.b32 	%r1682, %r19, %r18, %p474;
	selp.b32 	%r1683, %r1682, %r18, %p473;
	selp.b32 	%r1684, %r1683, %r18, %p472;
	mov.b32 	%r1685, 0;
	mov.b64 	%fd11378, {%r1685, %r1684};
$L__BB2_353:
	setp.eq.f64 	%p475, %fd363, 0d3FF0000000000000;
	mul.f64 	%fd4420, %fd11378, 0d3FFE3D07C84B5DCC;
	selp.f64 	%fd486, 0d3FFE3D07C84B5DCC, %fd4420, %p475;
	fma.rn.f64 	%fd4421, %fd486, 0d3FF71547652B82FE, 0d4338000000000000;
	{
	.reg .b32 %temp; 
	mov.b64 	{%r194, %temp}, %fd4421;
	}
	mov.f64 	%fd4422, 0dC338000000000000;
	add.rn.f64 	%fd4423, %fd4421, %fd4422;
	fma.rn.f64 	%fd4424, %fd4423, 0dBFE62E42FEFA39EF, %fd486;
	fma.rn.f64 	%fd4425, %fd4423, 0dBC7ABC9E3B39803F, %fd4424;
	fma.rn.f64 	%fd4426, %fd4425, 0d3E5ADE1569CE2BDF, 0d3E928AF3FCA213EA;
	fma.rn.f64 	%fd4427, %fd4426, %fd4425, 0d3EC71DEE62401315;
	fma.rn.f64 	%fd4428, %fd4427, %fd4425, 0d3EFA01997C89EB71;
	fma.rn.f64 	%fd4429, %fd4428, %fd4425, 0d3F2A01A014761F65;
	fma.rn.f64 	%fd4430, %fd4429, %fd4425, 0d3F56C16C1852B7AF;
	fma.rn.f64 	%fd4431, %fd4430, %fd4425, 0d3F81111111122322;
	fma.rn.f64 	%fd4432, %fd4431, %fd4425, 0d3FA55555555502A1;
	fma.rn.f64 	%fd4433, %fd4432, %fd4425, 0d3FC5555555555511;
	fma.rn.f64 	%fd4434, %fd4433, %fd4425, 0d3FE000000000000B;
	fma.rn.f64 	%fd4435, %fd4434, %fd4425, 0d3FF0000000000000;
	fma.rn.f64 	%fd4436, %fd4435, %fd4425, 0d3FF0000000000000;
	{
	.reg .b32 %temp; 
	mov.b64 	{%r195, %temp}, %fd4436;
	}
	{
	.reg .b32 %temp; 
	mov.b64 	{%temp, %r196}, %fd4436;
	}
	shl.b32 	%r1686, %r194, 20;
	add.s32 	%r1687, %r1686, %r196;
	mov.b64 	%fd11379, {%r195, %r1687};
	{
	.reg .b32 %temp; 
	mov.b64 	{%temp, %r1688}, %fd486;
	}
	mov.b32 	%f83, %r1688;
	abs.f32 	%f18, %f83;
	setp.lt.f32 	%p476, %f18, 0f4086232B;
	@%p476 bra 	$L__BB2_356;
	setp.lt.f64 	%p477, %fd486, 0d0000000000000000;
	add.f64 	%fd4437, %fd486, 0d7FF0000000000000;
	selp.f64 	%fd11379, 0d0000000000000000, %fd4437, %p477;
	setp.geu.f32 	%p478, %f18, 0f40874800;
	@%p478 bra 	$L__BB2_356;
	shr.u32 	%r1689, %r194, 31;
	add.s32 	%r1690, %r194, %r1689;
	shr.s32 	%r1691, %r1690, 1;
	shl.b32 	%r1692, %r1691, 20;
	add.s32 	%r1693, %r196, %r1692;
	mov.b64 	%fd4438, {%r195, %r1693};
	sub.s32 	%r1694, %r194, %r1691;
	shl.b32 	%r1695, %r1694, 20;
	add.s32 	%r1696, %r1695, 1072693248;
	mov.b32 	%r1697, 0;
	mov.b64 	%fd4439, {%r1697, %r1696};
	mul.f64 	%fd11379, %fd4439, %fd4438;
$L__BB2_356:
	setp.neu.f64 	%p479, %fd363, 0d0000000000000000;
	@%p479 bra 	$L__BB2_358;
	setp.lt.s32 	%p481, %r25, 0;
	setp.eq.s32 	%p482, %r26, 1127219200;
	selp.b32 	%r1698, %r193, 0, %p482;
	or.b32  	%r1699, %r1698, 2146435072;
	selp.b32 	%r1700, %r1699, %r1698, %p481;
	mov.b32 	%r1701, 0;
	mov.b64 	%fd11381, {%r1701, %r1700};
	bra.uni 	$L__BB2_359;
$L__BB2_358:
	setp.lt.s32 	%p480, %r193, 0;
	{ // callseq 75, 0
	.param .b64 param0;
	st.param.f64 	[param0], %fd479;
	.param .b64 param1;
	st.param.f64 	[param1], 0d3FF2AAAAAAAAAAAB;
	.param .b64 retval0;
	call.uni (retval0), 
	__internal_accurate_pow, 
	(
	param0, 
	param1
	);
	ld.param.f64 	%fd4440, [retval0];
	} // callseq 75
	selp.f64 	%fd11381, 0dFFF8000000000000, %fd4440, %p480;
$L__BB2_359:
	add.f64 	%fd4442, %fd363, 0d3FF2AAAAAAAAAAAB;
	{
	.reg .b32 %temp; 
	mov.b64 	{%temp, %r1702}, %fd4442;
	}
	and.b32  	%r1703, %r1702, 2146435072;
	setp.ne.s32 	%p483, %r1703, 2146435072;
	@%p483 bra 	$L__BB2_364;
	setp.num.f64 	%p484, %fd363, %fd363;
	@%p484 bra 	$L__BB2_362;
	mov.f64 	%fd4443, 0d3FF2AAAAAAAAAAAB;
	add.rn.f64 	%fd11381, %fd363, %fd4443;
	bra.uni 	$L__BB2_364;
$L__BB2_362:
	setp.neu.f64 	%p485, %fd479, 0d7FF0000000000000;
	@%p485 bra 	$L__BB2_364;
	setp.lt.s32 	%p486, %r193, 0;
	setp.eq.s32 	%p487, %r26, 1127219200;
	and.b32  	%r1705, %r25, 2147483647;
	setp.ne.s32 	%p488, %r1705, 1071644672;
	selp.b32 	%r1706, %r28, %r27, %p488;
	selp.b32 	%r1707, %r1706, %r27, %p487;
	selp.b32 	%r1708, %r1707, %r27, %p486;
	mov.b32 	%r1709, 0;
	mov.b64 	%fd11381, {%r1709, %r1708};
$L__BB2_364:
	setp.neu.f64 	%p489, %fd363, 0d0000000000000000;
	@%p489 bra 	$L__BB2_366;
	setp.lt.s32 	%p491, %r29, 0;
	setp.eq.s32 	%p492, %r30, 1127219200;
	selp.b32 	%r1710, %r193, 0, %p492;
	or.b32  	%r1711, %r1710, 2146435072;
	selp.b32 	%r1712, %r1711, %r1710, %p491;
	mov.b32 	%r1713, 0;
	mov.b64 	%fd11383, {%r1713, %r1712};
	bra.uni 	$L__BB2_367;
$L__BB2_366:
	setp.lt.s32 	%p490, %r193, 0;
	{ // callseq 76, 0
	.param .b64 param0;
	st.param.f64 	[param0], %fd479;
	.param .b64 param1;
	st.param.f64 	[param1], 0d3FF6AAAAAAAAAAAB;
	.param .b64 retval0;
	call.uni (retval0), 
	__internal_accurate_pow, 
	(
	param0, 
	param1
	);
	ld.param.f64 	%fd4444, [retval0];
	} // callseq 76
	selp.f64 	%fd11383, 0dFFF8000000000000, %fd4444, %p490;
$L__BB2_367:
	add.f64 	%fd4446, %fd363, 0d3FF6AAAAAAAAAAAB;
	{
	.reg .b32 %temp; 
	mov.b64 	{%temp, %r1714}, %fd4446;
	}
	and.b32  	%r1715, %r1714, 2146435072;
	setp.ne.s32 	%p493, %r1715, 2146435072;
	@%p493 bra 	$L__BB2_372;
	setp.num.f64 	%p494, %fd363, %fd363;
	@%p494 bra 	$L__BB2_370;
	mov.f64 	%fd4447, 0d3FF6AAAAAAAAAAAB;
	add.rn.f64 	%fd11383, %fd363, %fd4447;
	bra.uni 	$L__BB2_372;
$L__BB2_370:
	setp.neu.f64 	%p495, %fd479, 0d7FF0000000000000;
	@%p495 bra 	$L__BB2_372;
	setp.lt.s32 	%p496, %r193, 0;
	setp.eq.s32 	%p497, %r30, 1127219200;
	and.b32  	%r1717, %r29, 2147483647;
	setp.ne.s32 	%p498, %r1717, 1071644672;
	selp.b32 	%r1718, %r32, %r31, %p498;
	selp.b32 	%r1719, %r1718, %r31, %p497;
	selp.b32 	%r1720, %r1719, %r31, %p496;
	mov.b32 	%r1721, 0;
	mov.b64 	%fd11383, {%r1721, %r1720};
$L__BB2_372:
	setp.neu.f64 	%p499, %fd363, 0d0000000000000000;
	mov.f64 	%fd4448, 0d3FD999999999999A;
	div.rn.f64 	%fd4449, %fd4448, %fd11383;
	rcp.rn.f64 	%fd4450, %fd11381;
	add.f64 	%fd503, %fd4450, %fd4449;
	@%p499 bra 	$L__BB2_374;
	setp.lt.s32 	%p501, %r33, 0;
	setp.eq.s32 	%p502, %r34, 1127219200;
	selp.b32 	%r1722, %r193, 0, %p502;
	or.b32  	%r1723, %r1722, 2146435072;
	selp.b32 	%r1724, %r1723, %r1722, %p501;
	mov.b32 	%r1725, 0;
	mov.b64 	%fd11385, {%r1725, %r1724};
	bra.uni 	$L__BB2_375;
$L__BB2_374:
	setp.lt.s32 	%p500, %r193, 0;
	{ // callseq 77, 0
	.param .b64 param0;
	st.param.f64 	[param0], %fd479;
	.param .b64 param1;
	st.param.f64 	[param1], 0d3FFAAAAAAAAAAAAB;
	.param .b64 retval0;
	call.uni (retval0), 
	__internal_accurate_pow, 
	(
	param0, 
	param1
	);
	ld.param.f64 	%fd4451, [retval0];
	} // callseq 77
	selp.f64 	%fd11385, 0dFFF8000000000000, %fd4451, %p500;
$L__BB2_375:
	add.f64 	%fd4453, %fd363, 0d3FFAAAAAAAAAAAAB;
	{
	.reg .b32 %temp; 
	mov.b64 	{%temp, %r1726}, %fd4453;
	}
	and.b32  	%r1727, %r1726, 2146435072;
	setp.ne.s32 	%p503, %r1727, 2146435072;
	@%p503 bra 	$L__BB2_380;
	setp.num.f64 	%p504, %fd363, %fd363;
	@%p504 bra 	$L__BB2_378;
	mov.f64 	%fd4454, 0d3FFAAAAAAAAAAAAB;
	add.rn.f64 	%fd11385, %fd363, %fd4454;
	bra.uni 	$L__BB2_380;
$L__BB2_378:
	setp.neu.f64 	%p505, %fd479, 0d7FF0000000000000;
	@%p505 bra 	$L__BB2_380;
	setp.lt.s32 	%p506, %r193, 0;
	setp.eq.s32 	%p507, %r34, 1127219200;
	and.b32  	%r1729, %r33, 2147483647;
	setp.ne.s32 	%p508, %r1729, 1071644672;
	selp.b32 	%r1730, %r36, %r35, %p508;
	selp.b32 	%r1731, %r1730, %r35, %p507;
	selp.b32 	%r1732, %r1731, %r35, %p506;
	mov.b32 	%r1733, 0;
	mov.b64 	%fd11385, {%r1733, %r1732};
$L__BB2_380:
	{ // callseq 78, 0
	.param .b64 param0;
	st.param.f64 	[param0], 0d4024000000000000;
	.param .b64 param1;
	st.param.f64 	[param1], 0dC024000000000000;
	.param .b64 retval0;
	call.uni (retval0), 
	__internal_accurate_pow, 
	(
	param0, 
	param1
	);
	ld.param.f64 	%fd4455, [retval0];
	} // callseq 78
	{ // callseq 79, 0
	.param .b64 param0;
	st.param.f64 	[param0], %fd164;
	.param .b64 param1;
	st.param.f64 	[param1], 0d4008000000000000;
	.param .b64 retval0;
	call.uni (retval0), 
	__internal_accurate_pow, 
	(
	param0, 
	param1
	);
	ld.param.f64 	%fd4457, [retval0];
	} // callseq 79
	neg.f64 	%fd4459, %fd4457;
	selp.f64 	%fd4460, %fd4459, %fd4457, %p6;
	setp.eq.f64 	%p509, %fd363, 0d3FF0000000000000;
	mov.f64 	%fd4461, 0d3FE102DE00D1B717;
	div.rn.f64 	%fd4462, %fd4461, %fd11385;
	add.f64 	%fd4463, %fd503, %fd4462;
	selp.f64 	%fd4464, 0d3FFEE7D566CF41F2, %fd4463, %p509;
	neg.f64 	%fd4465, %fd4455;
	selp.f64 	%fd4466, %fd4465, %fd4455, %p4;
	mul.f64 	%fd4467, %fd4466, 0d4003EB851EB851EC;
	mul.f64 	%fd4468, %fd4467, 0d4028000000000000;
	mul.f64 	%fd4469, %fd4468, 0dC00921FB54442D18;
	mul.f64 	%fd4470, %fd70, %fd4469;
	mul.f64 	%fd4471, %fd64, %fd4470;
	div.rn.f64 	%fd4472, %fd4471, %fd82;
	setp.nan.f64 	%p510, %fd91, %fd91;
	selp.f64 	%fd4473, %fd345, %fd4460, %p510;
	setp.neu.f64 	%p511, %fd164, 0d7FF0000000000000;
	selp.f64 	%fd4474, %fd4473, %fd344, %p511;
	setp.eq.s32 	%p512, %r177, 2146435072;
	selp.f64 	%fd4475, %fd4474, %fd4460, %p512;
	setp.eq.f64 	%p513, %fd91, 0d3FF0000000000000;
	selp.f64 	%fd4476, 0d3FF0000000000000, %fd4475, %p513;
	mul.f64 	%fd4477, %fd478, %fd4476;
	div.rn.f64 	%fd4478, %fd4472, %fd4477;
	fma.rn.f64 	%fd11337, %fd4478, %fd4464, %fd11379;
$L__BB2_381:
	setp.gt.f64 	%p561, %fd359, 0d0000000000000000;
	@%p561 bra 	$L__BB2_219;
	abs.f64 	%fd4541, %fd11338;
	abs.f64 	%fd4542, %fd11337;
	setp.lt.f64 	%p562, %fd4541, %fd4542;
	selp.f64 	%fd11390, %fd11337, %fd11338, %p562;
	selp.f64 	%fd11413, %fd11338, %fd11337, %p562;
	selp.f64 	%fd11388, %fd357, %fd358, %p562;
	selp.f64 	%fd11387, %fd358, %fd357, %p562;
	mov.b32 	%r4576, 1;
	bra.uni 	$L__BB2_384;
$L__BB2_383:
	add.s32 	%r4576, %r4576, 1;
	setp.eq.s32 	%p671, %r4576, 100000001;
	mov.f64 	%fd4739, 0d0000000000000000;
	mov.f64 	%fd11387, %fd11414;
	mov.f64 	%fd11388, %fd516;
	mov.f64 	%fd11390, %fd518;
	mov.f64 	%fd11414, %fd4739;
	@%p671 bra 	$L__BB2_466;
$L__BB2_384:
	mov.f64 	%fd518, %fd11413;
	mov.f64 	%fd516, %fd11387;
	setp.geu.f64 	%p563, %fd91, 0d3FE0000000000000;
	sub.f64 	%fd4543, %fd11388, %fd516;
	mul.f64 	%fd4544, %fd518, %fd4543;
	sub.f64 	%fd4545, %fd518, %fd11390;
	div.rn.f64 	%fd520, %fd4544, %fd4545;
	add.f64 	%fd11414, %fd516, %fd520;
	@%p563 bra 	$L__BB2_421;
	{
	.reg .b32 %temp; 
	mov.b64 	{%temp, %r199}, %fd11414;
	}
	abs.f64 	%fd522, %fd11414;
	setp.neu.f64 	%p621, %fd11414, 0d0000000000000000;
	@%p621 bra 	$L__BB2_387;
	setp.lt.s32 	%p623, %r16, 0;
	setp.eq.s32 	%p624, %r17, 1127219200;
	selp.b32 	%r1863, %r199, 0, %p624;
	or.b32  	%r1864, %r1863, 2146435072;
	selp.b32 	%r1865, %r1864, %r1863, %p623;
	mov.b32 	%r1866, 0;
	mov.b64 	%fd11392, {%r1866, %r1865};
	bra.uni 	$L__BB2_388;
$L__BB2_387:
	setp.lt.s32 	%p622, %r199, 0;
	{ // callseq 92, 0
	.param .b64 param0;
	st.param.f64 	[param0], %fd522;
	.param .b64 param1;
	st.param.f64 	[param1], 0d3FD5555555555555;
	.param .b64 retval0;
	call.uni (retval0), 
	__internal_accurate_pow, 
	(
	param0, 
	param1
	);
	ld.param.f64 	%fd4676, [retval0];
	} // callseq 92
	selp.f64 	%fd11392, 0dFFF8000000000000, %fd4676, %p622;
$L__BB2_388:
	add.f64 	%fd4678, %fd11414, 0d3FD5555555555555;
	{
	.reg .b32 %temp; 
	mov.b64 	{%temp, %r1867}, %fd4678;
	}
	and.b32  	%r1868, %r1867, 2146435072;
	setp.ne.s32 	%p625, %r1868, 2146435072;
	@%p625 bra 	$L__BB2_393;
	setp.num.f64 	%p626, %fd11414, %fd11414;
	@%p626 bra 	$L__BB2_391;
	mov.f64 	%fd4679, 0d3FD5555555555555;
	add.rn.f64 	%fd11392, %fd11414, %fd4679;
	bra.uni 	$L__BB2_393;
$L__BB2_391:
	setp.neu.f64 	%p627, %fd522, 0d7FF0000000000000;
	@%p627 bra 	$L__BB2_393;
	setp.lt.s32 	%p628, %r199, 0;
	setp.eq.s32 	%p629, %r17, 1127219200;
	and.b32  	%r1870, %r16, 2147483647;
	setp.ne.s32 	%p630, %r1870, 1071644672;
	selp.b32 	%r1871, %r19, %r18, %p630;
	selp.b32 	%r1872, %r1871, %r18, %p629;
	selp.b32 	%r1873, %r1872, %r18, %p628;
	mov.b32 	%r1874, 0;
	mov.b64 	%fd11392, {%r1874, %r1873};
$L__BB2_393:
	setp.eq.f64 	%p631, %fd11414, 0d3FF0000000000000;
	mul.f64 	%fd4680, %fd11392, 0d3FFE3D07C84B5DCC;
	selp.f64 	%fd529, 0d3FFE3D07C84B5DCC, %fd4680, %p631;
	fma.rn.f64 	%fd4681, %fd529, 0d3FF71547652B82FE, 0d4338000000000000;
	{
	.reg .b32 %temp; 
	mov.b64 	{%r200, %temp}, %fd4681;
	}
	mov.f64 	%fd4682, 0dC338000000000000;
	add.rn.f64 	%fd4683, %fd4681, %fd4682;
	fma.rn.f64 	%fd4684, %fd4683, 0dBFE62E42FEFA39EF, %fd529;
	fma.rn.f64 	%fd4685, %fd4683, 0dBC7ABC9E3B39803F, %fd4684;
	fma.rn.f64 	%fd4686, %fd4685, 0d3E5ADE1569CE2BDF, 0d3E928AF3FCA213EA;
	fma.rn.f64 	%fd4687, %fd4686, %fd4685, 0d3EC71DEE62401315;
	fma.rn.f64 	%fd4688, %fd4687, %fd4685, 0d3EFA01997C89EB71;
	fma.rn.f64 	%fd4689, %fd4688, %fd4685, 0d3F2A01A014761F65;
	fma.rn.f64 	%fd4690, %fd4689, %fd4685, 0d3F56C16C1852B7AF;
	fma.rn.f64 	%fd4691, %fd4690, %fd4685, 0d3F81111111122322;
	fma.rn.f64 	%fd4692, %fd4691, %fd4685, 0d3FA55555555502A1;
	fma.rn.f64 	%fd4693, %fd4692, %fd4685, 0d3FC5555555555511;
	fma.rn.f64 	%fd4694, %fd4693, %fd4685, 0d3FE000000000000B;
	fma.rn.f64 	%fd4695, %fd4694, %fd4685, 0d3FF0000000000000;
	fma.rn.f64 	%fd4696, %fd4695, %fd4685, 0d3FF0000000000000;
	{
	.reg .b32 %temp; 
	mov.b64 	{%r201, %temp}, %fd4696;
	}
	{
	.reg .b32 %temp; 
	mov.b64 	{%temp, %r202}, %fd4696;
	}
	shl.b32 	%r1875, %r200, 20;
	add.s32 	%r1876, %r1875, %r202;
	mov.b64 	%fd11393, {%r201, %r1876};
	{
	.reg .b32 %temp; 
	mov.b64 	{%temp, %r1877}, %fd529;
	}
	mov.b32 	%f86, %r1877;
	abs.f32 	%f19, %f86;
	setp.lt.f32 	%p632, %f19, 0f4086232B;
	@%p632 bra 	$L__BB2_396;
	setp.lt.f64 	%p633, %fd529, 0d0000000000000000;
	add.f64 	%fd4697, %fd529, 0d7FF0000000000000;
	selp.f64 	%fd11393, 0d0000000000000000, %fd4697, %p633;
	setp.geu.f32 	%p634, %f19, 0f40874800;
	@%p634 bra 	$L__BB2_396;
	shr.u32 	%r1878, %r200, 31;
	add.s32 	%r1879, %r200, %r1878;
	shr.s32 	%r1880, %r1879, 1;
	shl.b32 	%r1881, %r1880, 20;
	add.s32 	%r1882, %r202, %r1881;
	mov.b64 	%fd4698, {%r201, %r1882};
	sub.s32 	%r1883, %r200, %r1880;
	shl.b32 	%r1884, %r1883, 20;
	add.s32 	%r1885, %r1884, 1072693248;
	mov.b32 	%r1886, 0;
	mov.b64 	%fd4699, {%r1886, %r1885};
	mul.f64 	%fd11393, %fd4699, %fd4698;
$L__BB2_396:
	setp.neu.f64 	%p635, %fd11414, 0d0000000000000000;
	@%p635 bra 	$L__BB2_398;
	setp.lt.s32 	%p637, %r25, 0;
	setp.eq.s32 	%p638, %r26, 1127219200;
	selp.b32 	%r1887, %r199, 0, %p638;
	or.b32  	%r1888, %r1887, 2146435072;
	selp.b32 	%r1889, %r1888, %r1887, %p637;
	mov.b32 	%r1890, 0;
	mov.b64 	%fd11395, {%r1890, %r1889};
	bra.uni 	$L__BB2_399;
$L__BB2_398:
	setp.lt.s32 	%p636, %r199, 0;
	{ // callseq 93, 0
	.param .b64 param0;
	st.param.f64 	[param0], %fd522;
	.param .b64 param1;
	st.param.f64 	[param1], 0d3FF2AAAAAAAAAAAB;
	.param .b64 retval0;
	call.uni (retval0), 
	__internal_accurate_pow, 
	(
	param0, 
	param1
	);
	ld.param.f64 	%fd4700, [retval0];
	} // callseq 93
	selp.f64 	%fd11395, 0dFFF8000000000000, %fd4700, %p636;
$L__BB2_399:
	add.f64 	%fd4702, %fd11414, 0d3FF2AAAAAAAAAAAB;
	{
	.reg .b32 %temp; 
	mov.b64 	{%temp, %r1891}, %fd4702;
	}
	and.b32  	%r1892, %r1891, 2146435072;
	setp.ne.s32 	%p639, %r1892, 2146435072;
	@%p639 bra 	$L__BB2_404;
	setp.num.f64 	%p640, %fd11414, %fd11414;
	@%p640 bra 	$L__BB2_402;
	mov.f64 	%fd4703, 0d3FF2AAAAAAAAAAAB;
	add.rn.f64 	%fd11395, %fd11414, %fd4703;
	bra.uni 	$L__BB2_404;
$L__BB2_402:
	setp.neu.f64 	%p641, %fd522, 0d7FF0000000000000;
	@%p641 bra 	$L__BB2_404;
	setp.lt.s32 	%p642, %r199, 0;
	setp.eq.s32 	%p643, %r26, 1127219200;
	and.b32  	%r1894, %r25, 2147483647;
	setp.ne.s32 	%p644, %r1894, 1071644672;
	selp.b32 	%r1895, %r28, %r27, %p644;
	selp.b32 	%r1896, %r1895, %r27, %p643;
	selp.b32 	%r1897, %r1896, %r27, %p642;
	mov.b32 	%r1898, 0;
	mov.b64 	%fd11395, {%r1898, %r1897};
$L__BB2_404:
	setp.neu.f64 	%p645, %fd11414, 0d0000000000000000;
	@%p645 bra 	$L__BB2_406;
	setp.lt.s32 	%p647, %r29, 0;
	setp.eq.s32 	%p648, %r30, 1127219200;
	selp.b32 	%r1899, %r199, 0, %p648;
	or.b32  	%r1900, %r1899, 2146435072;
	selp.b32 	%r1901, %r1900, %r1899, %p647;
	mov.b32 	%r1902, 0;
	mov.b64 	%fd11397, {%r1902, %r1901};
	bra.uni 	$L__BB2_407;
$L__BB2_406:
	setp.lt.s32 	%p646, %r199, 0;
	{ // callseq 94, 0
	.param .b64 param0;
	st.param.f64 	[param0], %fd522;
	.param .b64 param1;
	st.param.f64 	[param1], 0d3FF6AAAAAAAAAAAB;
	.param .b64 retval0;
	call.uni (retval0), 
	__internal_accurate_pow, 
	(
	param0, 
	param1
	);
	ld.param.f64 	%fd4704, [retval0];
	} // callseq 94
	selp.f64 	%fd11397, 0dFFF8000000000000, %fd4704, %p646;
$L__BB2_407:
	add.f64 	%fd4706, %fd11414, 0d3FF6AAAAAAAAAAAB;
	{
	.reg .b32 %temp; 
	mov.b64 	{%temp, %r1903}, %fd4706;
	}
	and.b32  	%r1904, %r1903, 2146435072;
	setp.ne.s32 	%p649, %r1904, 2146435072;
	@%p649 bra 	$L__BB2_412;
	setp.num.f64 	%p650, %fd11414, %fd11414;
	@%p650 bra 	$L__BB2_410;
	mov.f64 	%fd4707, 0d3FF6AAAAAAAAAAAB;
	add.rn.f64 	%fd11397, %fd11414, %fd4707;
	bra.uni 	$L__BB2_412;
$L__BB2_410:
	setp.neu.f64 	%p651, %fd522, 0d7FF0000000000000;
	@%p651 bra 	$L__BB2_412;
	setp.lt.s32 	%p652, %r199, 0;
	setp.eq.s32 	%p653, %r30, 1127219200;
	and.b32  	%r1906, %r29, 2147483647;
	setp.ne.s32 	%p654, %r1906, 1071644672;
	selp.b32 	%r1907, %r32, %r31, %p654;
	selp.b32 	%r1908, %r1907, %r31, %p653;
	selp.b32 	%r1909, %r1908, %r31, %p652;
	mov.b32 	%r1910, 0;
	mov.b64 	%fd11397, {%r1910, %r1909};
$L__BB2_412:
	setp.neu.f64 	%p655, %fd11414, 0d0000000000000000;
	mov.f64 	%fd4708, 0d3FD999999999999A;
	div.rn.f64 	%fd4709, %fd4708, %fd11397;
	rcp.rn.f64 	%fd4710, %fd11395;
	add.f64 	%fd546, %fd4710, %fd4709;
	@%p655 bra 	$L__BB2_414;
	setp.lt.s32 	%p657, %r33, 0;
	setp.eq.s32 	%p658, %r34, 1127219200;
	selp.b32 	%r1911, %r199, 0, %p658;
	or.b32  	%r1912, %r1911, 2146435072;
	selp.b32 	%r1913, %r1912, %r1911, %p657;
	mov.b32 	%r1914, 0;
	mov.b64 	%fd11399, {%r1914, %r1913};
	bra.uni 	$L__BB2_415;
$L__BB2_414:
	setp.lt.s32 	%p656, %r199, 0;
	{ // callseq 95, 0
	.param .b64 param0;
	st.param.f64 	[param0], %fd522;
	.param .b64 param1;
	st.param.f64 	[param1], 0d3FFAAAAAAAAAAAAB;
	.param .b64 retval0;
	call.uni (retval0), 
	__internal_accurate_pow, 
	(
	param0, 
	param1
	);
	ld.param.f64 	%fd4711, [retval0];
	} // callseq 95
	selp.f64 	%fd11399, 0dFFF8000000000000, %fd4711, %p656;
$L__BB2_415:
	add.f64 	%fd4713, %fd11414, 0d3FFAAAAAAAAAAAAB;
	{
	.reg .b32 %temp; 
	mov.b64 	{%temp, %r1915}, %fd4713;
	}
	and.b32  	%r1916, %r1915, 2146435072;
	setp.ne.s32 	%p659, %r1916, 2146435072;
	@%p659 bra 	$L__BB2_420;
	setp.num.f64 	%p660, %fd11414, %fd11414;
	@%p660 bra 	$L__BB2_418;
	mov.f64 	%fd4714, 0d3FFAAAAAAAAAAAAB;
	add.rn.f64 	%fd11399, %fd11414, %fd4714;
	bra.uni 	$L__BB2_420;
$L__BB2_418:
	setp.neu.f64 	%p661, %fd522, 0d7FF0000000000000;
	@%p661 bra 	$L__BB2_420;
	setp.lt.s32 	%p662, %r199, 0;
	setp.eq.s32 	%p663, %r34, 1127219200;
	and.b32  	%r1918, %r33, 2147483647;
	setp.ne.s32 	%p664, %r1918, 1071644672;
	selp.b32 	%r1919, %r36, %r35, %p664;
	selp.b32 	%r1920, %r1919, %r35, %p663;
	selp.b32 	%r1921, %r1920, %r35, %p662;
	mov.b32 	%r1922, 0;
	mov.b64 	%fd11399, {%r1922, %r1921};
$L__BB2_420:
	{ // callseq 96, 0
	.param .b64 param0;
	st.param.f64 	[param0], 0d4024000000000000;
	.param .b64 param1;
	st.param.f64 	[param1], 0dC024000000000000;
	.param .b64 retval0;
	call.uni (retval0), 
	__internal_accurate_pow, 
	(
	param0, 
	param1
	);
	ld.param.f64 	%fd4715, [retval0];
	} // callseq 96
	{ // callseq 97, 0
	.param .b64 param0;
	st.param.f64 	[param0], %fd164;
	.param .b64 param1;
	st.param.f64 	[param1], 0d4014000000000000;
	.param .b64 retval0;
	call.uni (retval0), 
	__internal_accurate_pow, 
	(
	param0, 
	param1
	);
	ld.param.f64 	%fd4717, [retval0];
	} // callseq 97
	setp.eq.f64 	%p665, %fd11414, 0d3FF0000000000000;
	mov.f64 	%fd4719, 0d3FE102DE00D1B717;
	div.rn.f64 	%fd4720, %fd4719, %fd11399;
	add.f64 	%fd4721, %fd546, %fd4720;
	selp.f64 	%fd4722, 0d3FFEE7D566CF41F2, %fd4721, %p665;
	neg.f64 	%fd4723, %fd4717;
	selp.f64 	%fd4724, %fd4723, %fd4717, %p7;
	setp.eq.f64 	%p666, %fd91, 0d0000000000000000;
	selp.f64 	%fd4725, %fd346, %fd4724, %p666;
	selp.f64 	%fd4726, %fd347, %fd4725, %p8;
	add.f64 	%fd4727, %fd4726, %fd4726;
	setp.eq.f64 	%p667, %fd91, 0d3FF0000000000000;
	selp.f64 	%fd4728, 0d4000000000000000, %fd4727, %p667;
	neg.f64 	%fd4729, %fd4715;
	selp.f64 	%fd4730, %fd4729, %fd4715, %p4;
	mul.f64 	%fd4731, %fd4730, 0d4003EB851EB851EC;
	mul.f64 	%fd4732, %fd4731, 0d4028000000000000;
	mul.f64 	%fd4733, %fd4732, 0dC00921FB54442D18;
	mul.f64 	%fd4734, %fd70, %fd4733;
	mul.f64 	%fd4735, %fd64, %fd4734;
	div.rn.f64 	%fd4736, %fd4735, %fd82;
	div.rn.f64 	%fd4737, %fd4736, %fd4728;
	fma.rn.f64 	%fd11413, %fd4737, %fd4722, %fd11393;
	bra.uni 	$L__BB2_465;
$L__BB2_421:
	setp.gtu.f64 	%p564, %fd328, 0d4000000000000000;
	mov.f64 	%fd11401, %fd352;
	@%p564 bra 	$L__BB2_425;
	setp.gt.u32 	%p565, %r178, 2146435070;
	mov.f64 	%fd11400, %fd11786;
	@%p565 bra 	$L__BB2_424;
	setp.gt.u32 	%p566, %r180, 1073127582;
	selp.f64 	%fd4546, %fd350, %fd11785, %p566;
	selp.u32 	%r1795, 1, 0, %p566;
	add.s32 	%r1796, %r4694, %r1795;
	add.f64 	%fd4547, %fd4546, 0dBFF0000000000000;
	add.f64 	%fd4548, %fd4546, 0d3FF0000000000000;
	rcp.approx.ftz.f64 	%fd4549, %fd4548;
	neg.f64 	%fd4550, %fd4548;
	fma.rn.f64 	%fd4551, %fd4550, %fd4549, 0d3FF0000000000000;
	fma.rn.f64 	%fd4552, %fd4551, %fd4551, %fd4551;
	fma.rn.f64 	%fd4553, %fd4552, %fd4549, %fd4549;
	mul.f64 	%fd4554, %fd4547, %fd4553;
	fma.rn.f64 	%fd4555, %fd4547, %fd4553, %fd4554;
	mul.f64 	%fd4556, %fd4555, %fd4555;
	fma.rn.f64 	%fd4557, %fd4556, 0d3EB1380B3AE80F1E, 0d3ED0EE258B7A8B04;
	fma.rn.f64 	%fd4558, %fd4557, %fd4556, 0d3EF3B2669F02676F;
	fma.rn.f64 	%fd4559, %fd4558, %fd4556, 0d3F1745CBA9AB0956;
	fma.rn.f64 	%fd4560, %fd4559, %fd4556, 0d3F3C71C72D1B5154;
	fma.rn.f64 	%fd4561, %fd4560, %fd4556, 0d3F624924923BE72D;
	fma.rn.f64 	%fd4562, %fd4561, %fd4556, 0d3F8999999999A3C4;
	fma.rn.f64 	%fd4563, %fd4562, %fd4556, 0d3FB5555555555554;
	sub.f64 	%fd4564, %fd4547, %fd4555;
	add.f64 	%fd4565, %fd4564, %fd4564;
	neg.f64 	%fd4566, %fd4555;
	fma.rn.f64 	%fd4567, %fd4566, %fd4547, %fd4565;
	mul.f64 	%fd4568, %fd4553, %fd4567;
	mul.f64 	%fd4569, %fd4556, %fd4563;
	fma.rn.f64 	%fd4570, %fd4569, %fd4555, %fd4568;
	xor.b32  	%r1797, %r1796, -2147483648;
	mov.b32 	%r1798, 1127219200;
	mov.b64 	%fd4571, {%r1797, %r1798};
	sub.f64 	%fd4572, %fd4571, %fd2;
	fma.rn.f64 	%fd4573, %fd4572, 0d3FE62E42FEFA39EF, %fd4555;
	fma.rn.f64 	%fd4574, %fd4572, 0dBFE62E42FEFA39EF, %fd4573;
	sub.f64 	%fd4575, %fd4574, %fd4555;
	sub.f64 	%fd4576, %fd4570, %fd4575;
	fma.rn.f64 	%fd4577, %fd4572, 0d3C7ABC9E3B39803F, %fd4576;
	add.f64 	%fd11400, %fd4573, %fd4577;
$L__BB2_424:
	setp.lt.f64 	%p567, %fd328, 0d400E000000000000;
	selp.f64 	%fd4578, %fd11782, %fd351, %p567;
	mul.f64 	%fd4579, %fd11400, %fd4578;
	sub.f64 	%fd11401, %fd336, %fd4579;
$L__BB2_425:
	setp.gtu.f64 	%p568, %fd328, 0d4000000000000000;
	mov.f64 	%fd11403, %fd354;
	@%p568 bra 	$L__BB2_429;
	setp.gt.u32 	%p569, %r178, 2146435070;
	mov.f64 	%fd11402, %fd11786;
	@%p569 bra 	$L__BB2_428;
	setp.gt.u32 	%p570, %r180, 1073127582;
	selp.f64 	%fd4580, %fd350, %fd11785, %p570;
	selp.u32 	%r1799, 1, 0, %p570;
	add.s32 	%r1800, %r4694, %r1799;
	add.f64 	%fd4581, %fd4580, 0dBFF0000000000000;
	add.f64 	%fd4582, %fd4580, 0d3FF0000000000000;
	rcp.approx.ftz.f64 	%fd4583, %fd4582;
	neg.f64 	%fd4584, %fd4582;
	fma.rn.f64 	%fd4585, %fd4584, %fd4583, 0d3FF0000000000000;
	fma.rn.f64 	%fd4586, %fd4585, %fd4585, %fd4585;
	fma.rn.f64 	%fd4587, %fd4586, %fd4583, %fd4583;
	mul.f64 	%fd4588, %fd4581, %fd4587;
	fma.rn.f64 	%fd4589, %fd4581, %fd4587, %fd4588;
	mul.f64 	%fd4590, %fd4589, %fd4589;
	fma.rn.f64 	%fd4591, %fd4590, 0d3EB1380B3AE80F1E, 0d3ED0EE258B7A8B04;
	fma.rn.f64 	%fd4592, %fd4591, %fd4590, 0d3EF3B2669F02676F;
	fma.rn.f64 	%fd4593, %fd4592, %fd4590, 0d3F1745CBA9AB0956;
	fma.rn.f64 	%fd4594, %fd4593, %fd4590, 0d3F3C71C72D1B5154;
	fma.rn.f64 	%fd4595, %fd4594, %fd4590, 0d3F624924923BE72D;
	fma.rn.f64 	%fd4596, %fd4595, %fd4590, 0d3F8999999999A3C4;
	fma.rn.f64 	%fd4597, %fd4596, %fd4590, 0d3FB5555555555554;
	sub.f64 	%fd4598, %fd4581, %fd4589;
	add.f64 	%fd4599, %fd4598, %fd4598;
	neg.f64 	%fd4600, %fd4589;
	fma.rn.f64 	%fd4601, %fd4600, %fd4581, %fd4599;
	mul.f64 	%fd4602, %fd4587, %fd4601;
	mul.f64 	%fd4603, %fd4590, %fd4597;
	fma.rn.f64 	%fd4604, %fd4603, %fd4589, %fd4602;
	xor.b32  	%r1801, %r1800, -2147483648;
	mov.b32 	%r1802, 1127219200;
	mov.b64 	%fd4605, {%r1801, %r1802};
	sub.f64 	%fd4606, %fd4605, %fd2;
	fma.rn.f64 	%fd4607, %fd4606, 0d3FE62E42FEFA39EF, %fd4589;
	fma.rn.f64 	%fd4608, %fd4606, 0dBFE62E42FEFA39EF, %fd4607;
	sub.f64 	%fd4609, %fd4608, %fd4589;
	sub.f64 	%fd4610, %fd4604, %fd4609;
	fma.rn.f64 	%fd4611, %fd4606, 0d3C7ABC9E3B39803F, %fd4610;
	add.f64 	%fd11402, %fd4607, %fd4611;
$L__BB2_428:
	setp.lt.f64 	%p571, %fd328, 0d400E000000000000;
	selp.f64 	%fd4612, %fd11788, %fd353, %p571;
	fma.rn.f64 	%fd11403, %fd11402, %fd4612, %fd342;
$L__BB2_429:
	fma.rn.f64 	%fd562, %fd329, %fd11403, %fd11401;
	{
	.reg .b32 %temp; 
	mov.b64 	{%temp, %r203}, %fd11414;
	}
	abs.f64 	%fd563, %fd11414;
	setp.neu.f64 	%p572, %fd11414, 0d0000000000000000;
	@%p572 bra 	$L__BB2_431;
	setp.lt.s32 	%p574, %r16, 0;
	setp.eq.s32 	%p575, %r17, 1127219200;
	selp.b32 	%r1803, %r203, 0, %p575;
	or.b32  	%r1804, %r1803, 2146435072;
	selp.b32 	%r1805, %r1804, %r1803, %p574;
	mov.b32 	%r1806, 0;
	mov.b64 	%fd11405, {%r1806, %r1805};
	bra.uni 	$L__BB2_432;
$L__BB2_431:
	setp.lt.s32 	%p573, %r203, 0;
	{ // callseq 86, 0
	.param .b64 param0;
	st.param.f64 	[param0], %fd563;
	.param .b64 param1;
	st.param.f64 	[param1], 0d3FD5555555555555;
	.param .b64 retval0;
	call.uni (retval0), 
	__internal_accurate_pow, 
	(
	param0, 
	param1
	);
	ld.param.f64 	%fd4613, [retval0];
	} // callseq 86
	selp.f64 	%fd11405, 0dFFF8000000000000, %fd4613, %p573;
$L__BB2_432:
	add.f64 	%fd4615, %fd11414, 0d3FD5555555555555;
	{
	.reg .b32 %temp; 
	mov.b64 	{%temp, %r1807}, %fd4615;
	}
	and.b32  	%r1808, %r1807, 2146435072;
	setp.ne.s32 	%p576, %r1808, 2146435072;
	@%p576 bra 	$L__BB2_437;
	setp.num.f64 	%p577, %fd11414, %fd11414;
	@%p577 bra 	$L__BB2_435;
	mov.f64 	%fd4616, 0d3FD5555555555555;
	add.rn.f64 	%fd11405, %fd11414, %fd4616;
	bra.uni 	$L__BB2_437;
$L__BB2_435:
	setp.neu.f64 	%p578, %fd563, 0d7FF0000000000000;
	@%p578 bra 	$L__BB2_437;
	setp.lt.s32 	%p579, %r203, 0;
	setp.eq.s32 	%p580, %r17, 1127219200;
	and.b32  	%r1810, %r16, 2147483647;
	setp.ne.s32 	%p581, %r1810, 1071644672;
	selp.b32 	%r1811, %r19, %r18, %p581;
	selp.b32 	%r1812, %r1811, %r18, %p580;
	selp.b32 	%r1813, %r1812, %r18, %p579;
	mov.b32 	%r1814, 0;
	mov.b64 	%fd11405, {%r1814, %r1813};
$L__BB2_437:
	setp.eq.f64 	%p582, %fd11414, 0d3FF0000000000000;
	mul.f64 	%fd4617, %fd11405, 0d3FFE3D07C84B5DCC;
	selp.f64 	%fd570, 0d3FFE3D07C84B5DCC, %fd4617, %p582;
	fma.rn.f64 	%fd4618, %fd570, 0d3FF71547652B82FE, 0d4338000000000000;
	{
	.reg .b32 %temp; 
	mov.b64 	{%r204, %temp}, %fd4618;
	}
	mov.f64 	%fd4619, 0dC338000000000000;
	add.rn.f64 	%fd4620, %fd4618, %fd4619;
	fma.rn.f64 	%fd4621, %fd4620, 0dBFE62E42FEFA39EF, %fd570;
	fma.rn.f64 	%fd4622, %fd4620, 0dBC7ABC9E3B39803F, %fd4621;
	fma.rn.f64 	%fd4623, %fd4622, 0d3E5ADE1569CE2BDF, 0d3E928AF3FCA213EA;
	fma.rn.f64 	%fd4624, %fd4623, %fd4622, 0d3EC71DEE62401315;
	fma.rn.f64 	%fd4625, %fd4624, %fd4622, 0d3EFA01997C89EB71;
	fma.rn.f64 	%fd4626, %fd4625, %fd4622, 0d3F2A01A014761F65;
	fma.rn.f64 	%fd4627, %fd4626, %fd4622, 0d3F56C16C1852B7AF;
	fma.rn.f64 	%fd4628, %fd4627, %fd4622, 0d3F81111111122322;
	fma.rn.f64 	%fd4629, %fd4628, %fd4622, 0d3FA55555555502A1;
	fma.rn.f64 	%fd4630, %fd4629, %fd4622, 0d3FC5555555555511;
	fma.rn.f64 	%fd4631, %fd4630, %fd4622, 0d3FE000000000000B;
	fma.rn.f64 	%fd4632, %fd4631, %fd4622, 0d3FF0000000000000;
	fma.rn.f64 	%fd4633, %fd4632, %fd4622, 0d3FF0000000000000;
	{
	.reg .b32 %temp; 
	mov.b64 	{%r205, %temp}, %fd4633;
	}
	{
	.reg .b32 %temp; 
	mov.b64 	{%temp, %r206}, %fd4633;
	}
	shl.b32 	%r1815, %r204, 20;
	add.s32 	%r1816, %r1815, %r206;
	mov.b64 	%fd11406, {%r205, %r1816};
	{
	.reg .b32 %temp; 
	mov.b64 	{%temp, %r1817}, %fd570;
	}
	mov.b32 	%f85, %r1817;
	abs.f32 	%f20, %f85;
	setp.lt.f32 	%p583, %f20, 0f4086232B;
	@%p583 bra 	$L__BB2_440;
	setp.lt.f64 	%p584, %fd570, 0d0000000000000000;
	add.f64 	%fd4634, %fd570, 0d7FF0000000000000;
	selp.f64 	%fd11406, 0d0000000000000000, %fd4634, %p584;
	setp.geu.f32 	%p585, %f20, 0f40874800;
	@%p585 bra 	$L__BB2_440;
	shr.u32 	%r1818, %r204, 31;
	add.s32 	%r1819, %r204, %r1818;
	shr.s32 	%r1820, %r1819, 1;
	shl.b32 	%r1821, %r1820, 20;
	add.s32 	%r1822, %r206, %r1821;
	mov.b64 	%fd4635, {%r205, %r1822};
	sub.s32 	%r1823, %r204, %r1820;
	shl.b32 	%r1824, %r1823, 20;
	add.s32 	%r1825, %r1824, 1072693248;
	mov.b32 	%r1826, 0;
	mov.b64 	%fd4636, {%r1826, %r1825};
	mul.f64 	%fd11406, %fd4636, %fd4635;
$L__BB2_440:
	setp.neu.f64 	%p586, %fd11414, 0d0000000000000000;
	@%p586 bra 	$L__BB2_442;
	setp.lt.s32 	%p588, %r25, 0;
	setp.eq.s32 	%p589, %r26, 1127219200;
	selp.b32 	%r1827, %r203, 0, %p589;
	or.b32  	%r1828, %r1827, 2146435072;
	selp.b32 	%r1829, %r1828, %r1827, %p588;
	mov.b32 	%r1830, 0;
	mov.b64 	%fd11408, {%r1830, %r1829};
	bra.uni 	$L__BB2_443;
$L__BB2_442:
	setp.lt.s32 	%p587, %r203, 0;
	{ // callseq 87, 0
	.param .b64 param0;
	st.param.f64 	[param0], %fd563;
	.param .b64 param1;
	st.param.f64 	[param1], 0d3FF2AAAAAAAAAAAB;
	.param .b64 retval0;
	call.uni (retval0), 
	__internal_accurate_pow, 
	(
	param0, 
	param1
	);
	ld.param.f64 	%fd4637, [retval0];
	} // callseq 87
	selp.f64 	%fd11408, 0dFFF8000000000000, %fd4637, %p587;
$L__BB2_443:
	add.f64 	%fd4639, %fd11414, 0d3FF2AAAAAAAAAAAB;
	{
	.reg .b32 %temp; 
	mov.b64 	{%temp, %r1831}, %fd4639;
	}
	and.b32  	%r1832, %r1831, 2146435072;
	setp.ne.s32 	%p590, %r1832, 2146435072;
	@%p590 bra 	$L__BB2_448;
	setp.num.f64 	%p591, %fd11414, %fd11414;
	@%p591 bra 	$L__BB2_446;
	mov.f64 	%fd4640, 0d3FF2AAAAAAAAAAAB;
	add.rn.f64 	%fd11408, %fd11414, %fd4640;
	bra.uni 	$L__BB2_448;
$L__BB2_446:
	setp.neu.f64 	%p592, %fd563, 0d7FF0000000000000;
	@%p592 bra 	$L__BB2_448;
	setp.lt.s32 	%p593, %r203, 0;
	setp.eq.s32 	%p594, %r26, 1127219200;
	and.b32  	%r1834, %r25, 2147483647;
	setp.ne.s32 	%p595, %r1834, 1071644672;
	selp.b32 	%r1835, %r28, %r27, %p595;
	selp.b32 	%r1836, %r1835, %r27, %p594;
	selp.b32 	%r1837, %r1836, %r27, %p593;
	mov.b32 	%r1838, 0;
	mov.b64 	%fd11408, {%r1838, %r1837};
$L__BB2_448:
	setp.neu.f64 	%p596, %fd11414, 0d0000000000000000;
	@%p596 bra 	$L__BB2_450;
	setp.lt.s32 	%p598, %r29, 0;
	setp.eq.s32 	%p599, %r30, 1127219200;
	selp.b32 	%r1839, %r203, 0, %p599;
	or.b32  	%r1840, %r1839, 2146435072;
	selp.b32 	%r1841, %r1840, %r1839, %p598;
	mov.b32 	%r1842, 0;
	mov.b64 	%fd11410, {%r1842, %r1841};
	bra.uni 	$L__BB2_451;
$L__BB2_450:
	setp.lt.s32 	%p597, %r203, 0;
	{ // callseq 88, 0
	.param .b64 param0;
	st.param.f64 	[param0], %fd563;
	.param .b64 param1;
	st.param.f64 	[param1], 0d3FF6AAAAAAAAAAAB;
	.param .b64 retval0;
	call.uni (retval0), 
	__internal_accurate_pow, 
	(
	param0, 
	param1
	);
	ld.param.f64 	%fd4641, [retval0];
	} // callseq 88
	selp.f64 	%fd11410, 0dFFF8000000000000, %fd4641, %p597;
$L__BB2_451:
	add.f64 	%fd4643, %fd11414, 0d3FF6AAAAAAAAAAAB;
	{
	.reg .b32 %temp; 
	mov.b64 	{%temp, %r1843}, %fd4643;
	}
	and.b32  	%r1844, %r1843, 2146435072;
	setp.ne.s32 	%p600, %r1844, 2146435072;
	@%p600 bra 	$L__BB2_456;
	setp.num.f64 	%p601, %fd11414, %fd11414;
	@%p601 bra 	$L__BB2_454;
	mov.f64 	%fd4644, 0d3FF6AAAAAAAAAAAB;
	add.rn.f64 	%fd11410, %fd11414, %fd4644;
	bra.uni 	$L__BB2_456;
$L__BB2_454:
	setp.neu.f64 	%p602, %fd563, 0d7FF0000000000000;
	@%p602 bra 	$L__BB2_456;
	setp.lt.s32 	%p603, %r203, 0;
	setp.eq.s32 	%p604, %r30, 1127219200;
	and.b32  	%r1846, %r29, 2147483647;
	setp.ne.s32 	%p605, %r1846, 1071644672;
	selp.b32 	%r1847, %r32, %r31, %p605;
	selp.b32 	%r1848, %r1847, %r31, %p604;
	selp.b32 	%r1849, %r1848, %r31, %p603;
	mov.b32 	%r1850, 0;
	mov.b64 	%fd11410, {%r1850, %r1849};
$L__BB2_456:
	setp.neu.f64 	%p606, %fd11414, 0d0000000000000000;
	mov.f64 	%fd4645, 0d3FD999999999999A;
	div.rn.f64 	%fd4646, %fd4645, %fd11410;
	rcp.rn.f64 	%fd4647, %fd11408;
	add.f64 	%fd587, %fd4647, %fd4646;
	@%p606 bra 	$L__BB2_458;
	setp.lt.s32 	%p608, %r33, 0;
	setp.eq.s32 	%p609, %r34, 1127219200;
	selp.b32 	%r1851, %r203, 0, %p609;
	or.b32  	%r1852, %r1851, 2146435072;
	selp.b32 	%r1853, %r1852, %r1851, %p608;
	mov.b32 	%r1854, 0;
	mov.b64 	%fd11412, {%r1854, %r1853};
	bra.uni 	$L__BB2_459;
$L__BB2_458:
	setp.lt.s32 	%p607, %r203, 0;
	{ // callseq 89, 0
	.param .b64 param0;
	st.param.f64 	[param0], %fd563;
	.param .b64 param1;
	st.param.f64 	[param1], 0d3FFAAAAAAAAAAAAB;
	.param .b64 retval0;
	call.uni (retval0), 
	__internal_accurate_pow, 
	(
	param0, 
	param1
	);
	ld.param.f64 	%fd4648, [retval0];
	} // callseq 89
	selp.f64 	%fd11412, 0dFFF8000000000000, %fd4648, %p607;
$L__BB2_459:
	add.f64 	%fd4650, %fd11414, 0d3FFAAAAAAAAAAAAB;
	{
	.reg .b32 %temp; 
	mov.b64 	{%temp, %r1855}, %fd4650;
	}
	and.b32  	%r1856, %r1855, 2146435072;
	setp.ne.s32 	%p610, %r1856, 2146435072;
	@%p610 bra 	$L__BB2_464;
	setp.num.f64 	%p611, %fd11414, %fd11414;
	@%p611 bra 	$L__BB2_462;
	mov.f64 	%fd4651, 0d3FFAAAAAAAAAAAAB;
	add.rn.f64 	%fd11412, %fd11414, %fd4651;
	bra.uni 	$L__BB2_464;
$L__BB2_462:
	setp.neu.f64 	%p612, %fd563, 0d7FF0000000000000;
	@%p612 bra 	$L__BB2_464;
	setp.lt.s32 	%p613, %r203, 0;
	setp.eq.s32 	%p614, %r34, 1127219200;
	and.b32  	%r1858, %r33, 2147483647;
	setp.ne.s32 	%p615, %r1858, 1071644672;
	selp.b32 	%r1859, %r36, %r35, %p615;
	selp.b32 	%r1860, %r1859, %r35, %p614;
	selp.b32 	%r1861, %r1860, %r35, %p613;
	mov.b32 	%r1862, 0;
	mov.b64 	%fd11412, {%r1862, %r1861};
$L__BB2_464:
	{ // callseq 90, 0
	.param .b64 param0;
	st.param.f64 	[param0], 0d4024000000000000;
	.param .b64 param1;
	st.param.f64 	[param1], 0dC024000000000000;
	.param .b64 retval0;
	call.uni (retval0), 
	__internal_accurate_pow, 
	(
	param0, 
	param1
	);
	ld.param.f64 	%fd4652, [retval0];
	} // callseq 90
	{ // callseq 91, 0
	.param .b64 param0;
	st.param.f64 	[param0], %fd164;
	.param .b64 param1;
	st.param.f64 	[param1], 0d4008000000000000;
	.param .b64 retval0;
	call.uni (retval0), 
	__internal_accurate_pow, 
	(
	param0, 
	param1
	);
	ld.param.f64 	%fd4654, [retval0];
	} // callseq 91
	neg.f64 	%fd4656, %fd4654;
	selp.f64 	%fd4657, %fd4656, %fd4654, %p6;
	setp.eq.f64 	%p616, %fd11414, 0d3FF0000000000000;
	mov.f64 	%fd4658, 0d3FE102DE00D1B717;
	div.rn.f64 	%fd4659, %fd4658, %fd11412;
	add.f64 	%fd4660, %fd587, %fd4659;
	selp.f64 	%fd4661, 0d3FFEE7D566CF41F2, %fd4660, %p616;
	neg.f64 	%fd4662, %fd4652;
	selp.f64 	%fd4663, %fd4662, %fd4652, %p4;
	mul.f64 	%fd4664, %fd4663, 0d4003EB851EB851EC;
	mul.f64 	%fd4665, %fd4664, 0d4028000000000000;
	mul.f64 	%fd4666, %fd4665, 0dC00921FB54442D18;
	mul.f64 	%fd4667, %fd70, %fd4666;
	mul.f64 	%fd4668, %fd64, %fd4667;
	div.rn.f64 	%fd4669, %fd4668, %fd82;
	setp.nan.f64 	%p617, %fd91, %fd91;
	selp.f64 	%fd4670, %fd345, %fd4657, %p617;
	setp.neu.f64 	%p618, %fd164, 0d7FF0000000000000;
	selp.f64 	%fd4671, %fd4670, %fd344, %p618;
	setp.eq.s32 	%p619, %r177, 2146435072;
	selp.f64 	%fd4672, %fd4671, %fd4657, %p619;
	setp.eq.f64 	%p620, %fd91, 0d3FF0000000000000;
	selp.f64 	%fd4673, 0d3FF0000000000000, %fd4672, %p620;
	mul.f64 	%fd4674, %fd562, %fd4673;
	div.rn.f64 	%fd4675, %fd4669, %fd4674;
	fma.rn.f64 	%fd11413, %fd4675, %fd4661, %fd11406;
$L__BB2_465:
	abs.f64 	%fd4738, %fd520;
	setp.geu.f64 	%p668, %fd4738, 0d3EE4F8B588E368F1;
	setp.neu.f64 	%p669, %fd11413, 0d0000000000000000;
	and.pred  	%p670, %p668, %p669;
	@%p670 bra 	$L__BB2_383;
$L__BB2_466:
	mul.f64 	%fd597, %fd191, %fd11414;
	setp.neu.f64 	%p672, %fd597, 0d0000000000000000;
	@%p672 bra 	$L__BB2_468;
	cvta.to.local.u64 	%rd32, %rd31;
	st.local.v2.f64 	[%rd32], {%fd64, %fd82};
	st.local.v2.f64 	[%rd32+16], {%fd70, %fd76};
	mov.u64 	%rd33, $str$8;
	cvta.global.u64 	%rd34, %rd33;
	{ // callseq 98, 0
	.param .b64 param0;
	st.param.b64 	[param0], %rd34;
	.param .b64 param1;
	st.param.b64 	[param1], %rd31;
	.param .b32 retval0;
	call.uni (retval0), 
	vprintf, 
	(
	param0, 
	param1
	);
	ld.param.b32 	%r1923, [retval0];
	} // callseq 98
$L__BB2_468:
	setp.leu.f64 	%p673, %fd91, 0d3FE0000000000000;
	@%p673 bra 	$L__BB2_713;
	setp.eq.f64 	%p918, %fd597, 0d0000000000000000;
	setp.lt.s32 	%p919, %r976, 0;
	setp.eq.s32 	%p920, %r12, 1073741824;
	{
	.reg .b32 %temp; 
	mov.b64 	{%temp, %r207}, %fd597;
	}
	abs.f64 	%fd598, %fd597;
	{ // callseq 117, 0
	.param .b64 param0;
	st.param.f64 	[param0], %fd598;
	.param .b64 param1;
	st.param.f64 	[param1], 0d4008000000000000;
	.param .b64 retval0;
	call.uni (retval0), 
	__internal_accurate_pow, 
	(
	param0, 
	param1
	);
	ld.param.f64 	%fd5603, [retval0];
	} // callseq 117
	setp.lt.s32 	%p922, %r207, 0;
	neg.f64 	%fd5605, %fd5603;
	selp.f64 	%fd5606, %fd5605, %fd5603, %p920;
	selp.f64 	%fd5607, %fd5606, %fd5603, %p922;
	selp.b32 	%r2286, %r207, 0, %p920;
	or.b32  	%r2287, %r2286, 2146435072;
	selp.b32 	%r2288, %r2287, %r2286, %p919;
	mov.b32 	%r2289, 0;
	mov.b64 	%fd5608, {%r2289, %r2288};
	selp.f64 	%fd11415, %fd5608, %fd5607, %p918;
	add.f64 	%fd5609, %fd597, 0d4008000000000000;
	{
	.reg .b32 %temp; 
	mov.b64 	{%temp, %r2290}, %fd5609;
	}
	and.b32  	%r2291, %r2290, 2146435072;
	setp.ne.s32 	%p923, %r2291, 2146435072;
	@%p923 bra 	$L__BB2_474;
	setp.num.f64 	%p924, %fd597, %fd597;
	@%p924 bra 	$L__BB2_472;
	mov.f64 	%fd5610, 0d4008000000000000;
	add.rn.f64 	%fd11415, %fd597, %fd5610;
	bra.uni 	$L__BB2_474;
$L__BB2_472:
	setp.neu.f64 	%p925, %fd598, 0d7FF0000000000000;
	@%p925 bra 	$L__BB2_474;
	setp.lt.s32 	%p926, %r207, 0;
	setp.eq.s32 	%p927, %r12, 1073741824;
	and.b32  	%r2293, %r976, 2147483647;
	setp.ne.s32 	%p928, %r2293, 1071644672;
	selp.b32 	%r2294, %r21, %r20, %p928;
	selp.b32 	%r2295, %r2294, %r20, %p927;
	selp.b32 	%r2296, %r2295, %r20, %p926;
	mov.b32 	%r2297, 0;
	mov.b64 	%fd11415, {%r2297, %r2296};
$L__BB2_474:
	setp.gtu.f64 	%p929, %fd328, 0d4000000000000000;
	setp.eq.f64 	%p930, %fd597, 0d3FF0000000000000;
	selp.f64 	%fd5611, 0d3FF0000000000000, %fd11415, %p930;
	mul.f64 	%fd5612, %fd76, 0d3CCF412AAC30D1B7;
	mul.f64 	%fd603, %fd5612, %fd5611;
	@%p929 bra 	$L__BB2_485;
	setp.gt.u32 	%p931, %r178, 2146435070;
	mov.f64 	%fd11417, %fd11786;
	@%p931 bra 	$L__BB2_479;
	setp.lt.u32 	%p932, %r180, 1073127583;
	mov.f64 	%fd11416, %fd11785;
	mov.u32 	%r4577, %r4694;
	@%p932 bra 	$L__BB2_478;
	add.s32 	%r4577, %r4694, 1;
	mov.f64 	%fd11416, %fd350;
$L__BB2_478:
	add.f64 	%fd5613, %fd11416, 0dBFF0000000000000;
	add.f64 	%fd5614, %fd11416, 0d3FF0000000000000;
	rcp.approx.ftz.f64 	%fd5615, %fd5614;
	neg.f64 	%fd5616, %fd5614;
	fma.rn.f64 	%fd5617, %fd5616, %fd5615, 0d3FF0000000000000;
	fma.rn.f64 	%fd5618, %fd5617, %fd5617, %fd5617;
	fma.rn.f64 	%fd5619, %fd5618, %fd5615, %fd5615;
	mul.f64 	%fd5620, %fd5613, %fd5619;
	fma.rn.f64 	%fd5621, %fd5613, %fd5619, %fd5620;
	mul.f64 	%fd5622, %fd5621, %fd5621;
	fma.rn.f64 	%fd5623, %fd5622, 0d3EB1380B3AE80F1E, 0d3ED0EE258B7A8B04;
	fma.rn.f64 	%fd5624, %fd5623, %fd5622, 0d3EF3B2669F02676F;
	fma.rn.f64 	%fd5625, %fd5624, %fd5622, 0d3F1745CBA9AB0956;
	fma.rn.f64 	%fd5626, %fd5625, %fd5622, 0d3F3C71C72D1B5154;
	fma.rn.f64 	%fd5627, %fd5626, %fd5622, 0d3F624924923BE72D;
	fma.rn.f64 	%fd5628, %fd5627, %fd5622, 0d3F8999999999A3C4;
	fma.rn.f64 	%fd5629, %fd5628, %fd5622, 0d3FB5555555555554;
	sub.f64 	%fd5630, %fd5613, %fd5621;
	add.f64 	%fd5631, %fd5630, %fd5630;
	neg.f64 	%fd5632, %fd5621;
	fma.rn.f64 	%fd5633, %fd5632, %fd5613, %fd5631;
	mul.f64 	%fd5634, %fd5619, %fd5633;
	mul.f64 	%fd5635, %fd5622, %fd5629;
	fma.rn.f64 	%fd5636, %fd5635, %fd5621, %fd5634;
	xor.b32  	%r2298, %r4577, -2147483648;
	mov.b32 	%r2299, 1127219200;
	mov.b64 	%fd5637, {%r2298, %r2299};
	sub.f64 	%fd5638, %fd5637, %fd2;
	fma.rn.f64 	%fd5639, %fd5638, 0d3FE62E42FEFA39EF, %fd5621;
	fma.rn.f64 	%fd5640, %fd5638, 0dBFE62E42FEFA39EF, %fd5639;
	sub.f64 	%fd5641, %fd5640, %fd5621;
	sub.f64 	%fd5642, %fd5636, %fd5641;
	fma.rn.f64 	%fd5643, %fd5638, 0d3C7ABC9E3B39803F, %fd5642;
	add.f64 	%fd11417, %fd5639, %fd5643;
$L__BB2_479:
	setp.lt.f64 	%p933, %fd328, 0d400E000000000000;
	mov.f64 	%fd11419, %fd11782;
	@%p933 bra 	$L__BB2_484;
	setp.lt.f32 	%p934, %f13, 0f4086232B;
	mov.f64 	%fd11418, %fd11787;
	@%p934 bra 	$L__BB2_483;
	setp.geu.f32 	%p935, %f13, 0f40874800;
	mov.f64 	%fd11418, %fd331;
	@%p935 bra 	$L__BB2_483;
	mov.f64 	%fd11418, %fd332;
$L__BB2_483:
	div.rn.f64 	%fd5644, %fd11418, %fd333;
	mul.f64 	%fd11419, %fd334, %fd5644;
$L__BB2_484:
	mul.f64 	%fd5645, %fd11417, %fd11419;
	sub.f64 	%fd11421, %fd336, %fd5645;
	bra.uni 	$L__BB2_489;
$L__BB2_485:
	setp.lt.f32 	%p936, %f14, 0f4086232B;
	mov.f64 	%fd11420, %fd11789;
	@%p936 bra 	$L__BB2_488;
	setp.geu.f32 	%p937, %f14, 0f40874800;
	mov.f64 	%fd11420, 0d0000000000000000;
	@%p937 bra 	$L__BB2_488;
	mov.f64 	%fd11420, %fd338;
$L__BB2_488:
	div.rn.f64 	%fd5647, %fd11420, %fd333;
	mul.f64 	%fd11421, %fd339, %fd5647;
$L__BB2_489:
	setp.gtu.f64 	%p938, %fd328, 0d4000000000000000;
	@%p938 bra 	$L__BB2_500;
	setp.gt.u32 	%p939, %r178, 2146435070;
	mov.f64 	%fd11423, %fd11786;
	@%p939 bra 	$L__BB2_494;
	setp.lt.u32 	%p940, %r180, 1073127583;
	mov.f64 	%fd11422, %fd11785;
	mov.u32 	%r4578, %r4694;
	@%p940 bra 	$L__BB2_493;
	add.s32 	%r4578, %r4694, 1;
	mov.f64 	%fd11422, %fd350;
$L__BB2_493:
	add.f64 	%fd5648, %fd11422, 0dBFF0000000000000;
	add.f64 	%fd5649, %fd11422, 0d3FF0000000000000;
	rcp.approx.ftz.f64 	%fd5650, %fd5649;
	neg.f64 	%fd5651, %fd5649;
	fma.rn.f64 	%fd5652, %fd5651, %fd5650, 0d3FF0000000000000;
	fma.rn.f64 	%fd5653, %fd5652, %fd5652, %fd5652;
	fma.rn.f64 	%fd5654, %fd5653, %fd5650, %fd5650;
	mul.f64 	%fd5655, %fd5648, %fd5654;
	fma.rn.f64 	%fd5656, %fd5648, %fd5654, %fd5655;
	mul.f64 	%fd5657, %fd5656, %fd5656;
	fma.rn.f64 	%fd5658, %fd5657, 0d3EB1380B3AE80F1E, 0d3ED0EE258B7A8B04;
	fma.rn.f64 	%fd5659, %fd5658, %fd5657, 0d3EF3B2669F02676F;
	fma.rn.f64 	%fd5660, %fd5659, %fd5657, 0d3F1745CBA9AB0956;
	fma.rn.f64 	%fd5661, %fd5660, %fd5657, 0d3F3C71C72D1B5154;
	fma.rn.f64 	%fd5662, %fd5661, %fd5657, 0d3F624924923BE72D;
	fma.rn.f64 	%fd5663, %fd5662, %fd5657, 0d3F8999999999A3C4;
	fma.rn.f64 	%fd5664, %fd5663, %fd5657, 0d3FB5555555555554;
	sub.f64 	%fd5665, %fd5648, %fd5656;
	add.f64 	%fd5666, %fd5665, %fd5665;
	neg.f64 	%fd5667, %fd5656;
	fma.rn.f64 	%fd5668, %fd5667, %fd5648, %fd5666;
	mul.f64 	%fd5669, %fd5654, %fd5668;
	mul.f64 	%fd5670, %fd5657, %fd5664;
	fma.rn.f64 	%fd5671, %fd5670, %fd5656, %fd5669;
	xor.b32  	%r2300, %r4578, -2147483648;
	mov.b32 	%r2301, 1127219200;
	mov.b64 	%fd5672, {%r2300, %r2301};
	sub.f64 	%fd5673, %fd5672, %fd2;
	fma.rn.f64 	%fd5674, %fd5673, 0d3FE62E42FEFA39EF, %fd5656;
	fma.rn.f64 	%fd5675, %fd5673, 0dBFE62E42FEFA39EF, %fd5674;
	sub.f64 	%fd5676, %fd5675, %fd5656;
	sub.f64 	%fd5677, %fd5671, %fd5676;
	fma.rn.f64 	%fd5678, %fd5673, 0d3C7ABC9E3B39803F, %fd5677;
	add.f64 	%fd11423, %fd5674, %fd5678;
$L__BB2_494:
	setp.lt.f64 	%p941, %fd328, 0d400E000000000000;
	mov.f64 	%fd11425, %fd11788;
	@%p941 bra 	$L__BB2_499;
	setp.lt.f32 	%p942, %f13, 0f4086232B;
	mov.f64 	%fd11424, %fd11787;
	@%p942 bra 	$L__BB2_498;
	setp.geu.f32 	%p943, %f13, 0f40874800;
	mov.f64 	%fd11424, %fd331;
	@%p943 bra 	$L__BB2_498;
	mov.f64 	%fd11424, %fd332;
$L__BB2_498:
	div.rn.f64 	%fd5679, %fd11424, %fd333;
	mul.f64 	%fd11425, %fd340, %fd5679;
$L__BB2_499:
	fma.rn.f64 	%fd11427, %fd11423, %fd11425, %fd342;
	bra.uni 	$L__BB2_504;
$L__BB2_500:
	setp.lt.f32 	%p944, %f14, 0f4086232B;
	mov.f64 	%fd11426, %fd11789;
	@%p944 bra 	$L__BB2_503;
	setp.geu.f32 	%p945, %f14, 0f40874800;
	mov.f64 	%fd11426, 0d0000000000000000;
	@%p945 bra 	$L__BB2_503;
	mov.f64 	%fd11426, %fd338;
$L__BB2_503:
	div.rn.f64 	%fd5681, %fd11426, %fd333;
	mul.f64 	%fd11427, %fd343, %fd5681;
$L__BB2_504:
	setp.neu.f64 	%p946, %fd170, 0d0000000000000000;
	fma.rn.f64 	%fd624, %fd329, %fd11427, %fd11421;
	@%p946 bra 	$L__BB2_506;
	setp.lt.s32 	%p948, %r37, 0;
	and.b32  	%r2302, %r37, 2146435072;
	setp.eq.s32 	%p949, %r2302, 1127219200;
	selp.b32 	%r2303, %r98, 0, %p949;
	or.b32  	%r2304, %r2303, 2146435072;
	selp.b32 	%r2305, %r2304, %r2303, %p948;
	mov.b32 	%r2306, 0;
	mov.b64 	%fd11429, {%r2306, %r2305};
	bra.uni 	$L__BB2_507;
$L__BB2_506:
	setp.lt.s32 	%p947, %r98, 0;
	{ // callseq 118, 0
	.param .b64 param0;
	st.param.f64 	[param0], %fd171;
	.param .b64 param1;
	st.param.f64 	[param1], 0d3FC5555555555555;
	.param .b64 retval0;
	call.uni (retval0), 
	__internal_accurate_pow, 
	(
	param0, 
	param1
	);
	ld.param.f64 	%fd5682, [retval0];
	} // callseq 118
	selp.f64 	%fd11429, 0dFFF8000000000000, %fd5682, %p947;
$L__BB2_507:
	add.f64 	%fd5684, %fd170, 0d3FC5555555555555;
	{
	.reg .b32 %temp; 
	mov.b64 	{%temp, %r2307}, %fd5684;
	}
	and.b32  	%r2308, %r2307, 2146435072;
	setp.ne.s32 	%p950, %r2308, 2146435072;
	@%p950 bra 	$L__BB2_512;
	setp.num.f64 	%p951, %fd170, %fd170;
	@%p951 bra 	$L__BB2_510;
	mov.f64 	%fd5685, 0d3FC5555555555555;
	add.rn.f64 	%fd11429, %fd170, %fd5685;
	bra.uni 	$L__BB2_512;
$L__BB2_510:
	setp.neu.f64 	%p952, %fd171, 0d7FF0000000000000;
	@%p952 bra 	$L__BB2_512;
	setp.lt.s32 	%p953, %r98, 0;
	and.b32  	%r2309, %r37, 2146435072;
	setp.eq.s32 	%p954, %r2309, 1127219200;
	and.b32  	%r2310, %r37, 2147483647;
	setp.ne.s32 	%p955, %r2310, 1071644672;
	or.b32  	%r2311, %r38, -2147483648;
	selp.b32 	%r2312, %r2311, %r38, %p955;
	selp.b32 	%r2313, %r2312, %r38, %p954;
	selp.b32 	%r2314, %r2313, %r38, %p953;
	mov.b32 	%r2315, 0;
	mov.b64 	%fd11429, {%r2315, %r2314};
$L__BB2_512:
	{ // callseq 119, 0
	.param .b64 param0;
	st.param.f64 	[param0], 0d4024000000000000;
	.param .b64 param1;
	st.param.f64 	[param1], 0dC03C000000000000;
	.param .b64 retval0;
	call.uni (retval0), 
	__internal_accurate_pow, 
	(
	param0, 
	param1
	);
	ld.param.f64 	%fd5686, [retval0];
	} // callseq 119
	setp.eq.f64 	%p956, %fd170, 0d3FF0000000000000;
	selp.f64 	%fd5688, 0d3FF0000000000000, %fd11429, %p956;
	mul.f64 	%fd5689, %fd624, %fd5688;
	neg.f64 	%fd5690, %fd5686;
	selp.f64 	%fd5691, %fd5690, %fd5686, %p5;
	mul.f64 	%fd5692, %fd5691, 0d401B0A3D70A3D70A;
	mul.f64 	%fd5693, %fd70, %fd5692;
	div.rn.f64 	%fd631, %fd5693, %fd5689;
	{
	.reg .b32 %temp; 
	mov.b64 	{%temp, %r212}, %fd190;
	}
	abs.f64 	%fd632, %fd190;
	setp.neu.f64 	%p957, %fd190, 0d0000000000000000;
	@%p957 bra 	$L__BB2_514;
	setp.lt.s32 	%p959, %r39, 0;
	and.b32  	%r2316, %r39, 2146435072;
	setp.eq.s32 	%p960, %r2316, 1075838976;
	selp.b32 	%r2317, %r212, 0, %p960;
	or.b32  	%r2318, %r2317, 2146435072;
	selp.b32 	%r2319, %r2318, %r2317, %p959;
	mov.b32 	%r2320, 0;
	mov.b64 	%fd11431, {%r2320, %r2319};
	bra.uni 	$L__BB2_515;
$L__BB2_514:
	setp.lt.s32 	%p958, %r212, 0;
	{ // callseq 120, 0
	.param .b64 param0;
	st.param.f64 	[param0], %fd632;
	.param .b64 param1;
	st.param.f64 	[param1], 0d4016000000000000;
	.param .b64 retval0;
	call.uni (retval0), 
	__internal_accurate_pow, 
	(
	param0, 
	param1
	);
	ld.param.f64 	%fd5694, [retval0];
	} // callseq 120
	selp.f64 	%fd11431, 0dFFF8000000000000, %fd5694, %p958;
$L__BB2_515:
	add.f64 	%fd5696, %fd190, 0d4016000000000000;
	{
	.reg .b32 %temp; 
	mov.b64 	{%temp, %r2321}, %fd5696;
	}
	and.b32  	%r2322, %r2321, 2146435072;
	setp.ne.s32 	%p961, %r2322, 2146435072;
	@%p961 bra 	$L__BB2_520;
	setp.num.f64 	%p962, %fd190, %fd190;
	@%p962 bra 	$L__BB2_518;
	mov.f64 	%fd5697, 0d4016000000000000;
	add.rn.f64 	%fd11431, %fd190, %fd5697;
	bra.uni 	$L__BB2_520;
$L__BB2_518:
	setp.neu.f64 	%p963, %fd632, 0d7FF0000000000000;
	@%p963 bra 	$L__BB2_520;
	setp.lt.s32 	%p964, %r212, 0;
	and.b32  	%r2323, %r39, 2146435072;
	setp.eq.s32 	%p965, %r2323, 1075838976;
	and.b32  	%r2324, %r39, 2147483647;
	setp.ne.s32 	%p966, %r2324, 1071644672;
	or.b32  	%r2325, %r40, -2147483648;
	selp.b32 	%r2326, %r2325, %r40, %p966;
	selp.b32 	%r2327, %r2326, %r40, %p965;
	selp.b32 	%r2328, %r2327, %r40, %p964;
	mov.b32 	%r2329, 0;
	mov.b64 	%fd11431, {%r2329, %r2328};
$L__BB2_520:
	setp.gt.u32 	%p967, %r46, 2146435070;
	mov.f64 	%fd11432, %fd5;
	@%p967 bra 	$L__BB2_522;
	setp.gt.u32 	%p968, %r48, 1073127582;
	selp.f64 	%fd5698, %fd7, %fd6, %p968;
	selp.u32 	%r2330, 1, 0, %p968;
	add.s32 	%r2331, %r47, %r2330;
	add.f64 	%fd5699, %fd5698, 0dBFF0000000000000;
	add.f64 	%fd5700, %fd5698, 0d3FF0000000000000;
	rcp.approx.ftz.f64 	%fd5701, %fd5700;
	neg.f64 	%fd5702, %fd5700;
	fma.rn.f64 	%fd5703, %fd5702, %fd5701, 0d3FF0000000000000;
	fma.rn.f64 	%fd5704, %fd5703, %fd5703, %fd5703;
	fma.rn.f64 	%fd5705, %fd5704, %fd5701, %fd5701;
	mul.f64 	%fd5706, %fd5699, %fd5705;
	fma.rn.f64 	%fd5707, %fd5699, %fd5705, %fd5706;
	mul.f64 	%fd5708, %fd5707, %fd5707;
	fma.rn.f64 	%fd5709, %fd5708, 0d3EB1380B3AE80F1E, 0d3ED0EE258B7A8B04;
	fma.rn.f64 	%fd5710, %fd5709, %fd5708, 0d3EF3B2669F02676F;
	fma.rn.f64 	%fd5711, %fd5710, %fd5708, 0d3F1745CBA9AB0956;
	fma.rn.f64 	%fd5712, %fd5711, %fd5708, 0d3F3C71C72D1B5154;
	fma.rn.f64 	%fd5713, %fd5712, %fd5708, 0d3F624924923BE72D;
	fma.rn.f64 	%fd5714, %fd5713, %fd5708, 0d3F8999999999A3C4;
	fma.rn.f64 	%fd5715, %fd5714, %fd5708, 0d3FB5555555555554;
	sub.f64 	%fd5716, %fd5699, %fd5707;
	add.f64 	%fd5717, %fd5716, %fd5716;
	neg.f64 	%fd5718, %fd5707;
	fma.rn.f64 	%fd5719, %fd5718, %fd5699, %fd5717;
	mul.f64 	%fd5720, %fd5705, %fd5719;
	mul.f64 	%fd5721, %fd5708, %fd5715;
	fma.rn.f64 	%fd5722, %fd5721, %fd5707, %fd5720;
	xor.b32  	%r2332, %r2331, -2147483648;
	mov.b32 	%r2333, 1127219200;
	mov.b64 	%fd5723, {%r2332, %r2333};
	sub.f64 	%fd5724, %fd5723, %fd2;
	fma.rn.f64 	%fd5725, %fd5724, 0d3FE62E42FEFA39EF, %fd5707;
	fma.rn.f64 	%fd5726, %fd5724, 0dBFE62E42FEFA39EF, %fd5725;
	sub.f64 	%fd5727, %fd5726, %fd5707;
	sub.f64 	%fd5728, %fd5722, %fd5727;
	fma.rn.f64 	%fd5729, %fd5724, 0d3C7ABC9E3B39803F, %fd5728;
	add.f64 	%fd11432, %fd5725, %fd5729;
$L__BB2_522:
	setp.lt.s32 	%p969, %r49, 1048576;
	fma.rn.f64 	%fd641, %fd11432, 0dC018000000000000, 0d4026000000000000;
	selp.b32 	%r213, %r51, %r49, %p969;
	selp.b32 	%r214, %r52, %r50, %p969;
	add.s32 	%r215, %r213, -1;
	setp.gt.u32 	%p970, %r215, 2146435070;
	@%p970 bra 	$L__BB2_526;
	setp.lt.s32 	%p973, %r49, 1048576;
	selp.b32 	%r2336, -1077, -1023, %p973;
	shr.u32 	%r2337, %r213, 20;
	add.s32 	%r4579, %r2336, %r2337;
	and.b32  	%r2338, %r213, 1048575;
	or.b32  	%r2339, %r2338, 1072693248;
	mov.b64 	%fd11433, {%r214, %r2339};
	setp.lt.u32 	%p974, %r2339, 1073127583;
	@%p974 bra 	$L__BB2_525;
	{
	.reg .b32 %temp; 
	mov.b64 	{%r2340, %temp}, %fd11433;
	}
	{
	.reg .b32 %temp; 
	mov.b64 	{%temp, %r2341}, %fd11433;
	}
	add.s32 	%r2342, %r2341, -1048576;
	mov.b64 	%fd11433, {%r2340, %r2342};
	add.s32 	%r4579, %r4579, 1;
$L__BB2_525:
	add.f64 	%fd5732, %fd11433, 0dBFF0000000000000;
	add.f64 	%fd5733, %fd11433, 0d3FF0000000000000;
	rcp.approx.ftz.f64 	%fd5734, %fd5733;
	neg.f64 	%fd5735, %fd5733;
	fma.rn.f64 	%fd5736, %fd5735, %fd5734, 0d3FF0000000000000;
	fma.rn.f64 	%fd5737, %fd5736, %fd5736, %fd5736;
	fma.rn.f64 	%fd5738, %fd5737, %fd5734, %fd5734;
	mul.f64 	%fd5739, %fd5732, %fd5738;
	fma.rn.f64 	%fd5740, %fd5732, %fd5738, %fd5739;
	mul.f64 	%fd5741, %fd5740, %fd5740;
	fma.rn.f64 	%fd5742, %fd5741, 0d3EB1380B3AE80F1E, 0d3ED0EE258B7A8B04;
	fma.rn.f64 	%fd5743, %fd5742, %fd5741, 0d3EF3B2669F02676F;
	fma.rn.f64 	%fd5744, %fd5743, %fd5741, 0d3F1745CBA9AB0956;
	fma.rn.f64 	%fd5745, %fd5744, %fd5741, 0d3F3C71C72D1B5154;
	fma.rn.f64 	%fd5746, %fd5745, %fd5741, 0d3F624924923BE72D;
	fma.rn.f64 	%fd5747, %fd5746, %fd5741, 0d3F8999999999A3C4;
	fma.rn.f64 	%fd5748, %fd5747, %fd5741, 0d3FB5555555555554;
	sub.f64 	%fd5749, %fd5732, %fd5740;
	add.f64 	%fd5750, %fd5749, %fd5749;
	neg.f64 	%fd5751, %fd5740;
	fma.rn.f64 	%fd5752, %fd5751, %fd5732, %fd5750;
	mul.f64 	%fd5753, %fd5738, %fd5752;
	mul.f64 	%fd5754, %fd5741, %fd5748;
	fma.rn.f64 	%fd5755, %fd5754, %fd5740, %fd5753;
	xor.b32  	%r2343, %r4579, -2147483648;
	mov.b32 	%r2344, 1127219200;
	mov.b64 	%fd5756, {%r2343, %r2344};
	sub.f64 	%fd5757, %fd5756, %fd2;
	fma.rn.f64 	%fd5758, %fd5757, 0d3FE62E42FEFA39EF, %fd5740;
	fma.rn.f64 	%fd5759, %fd5757, 0dBFE62E42FEFA39EF, %fd5758;
	sub.f64 	%fd5760, %fd5759, %fd5740;
	sub.f64 	%fd5761, %fd5755, %fd5760;
	fma.rn.f64 	%fd5762, %fd5757, 0d3C7ABC9E3B39803F, %fd5761;
	add.f64 	%fd11434, %fd5758, %fd5762;
	bra.uni 	$L__BB2_527;
$L__BB2_526:
	setp.lt.s32 	%p971, %r49, 1048576;
	selp.f64 	%fd5730, 0d435C4E06B9F096A3, 0d3FFC4E06B9F096A3, %p971;
	fma.rn.f64 	%fd5731, %fd5730, 0d7FF0000000000000, 0d7FF0000000000000;
	{
	.reg .b32 %temp; 
	mov.b64 	{%temp, %r2334}, %fd5730;
	}
	and.b32  	%r2335, %r2334, 2147483647;
	setp.eq.s32 	%p972, %r2335, 0;
	selp.f64 	%fd11434, 0dFFF0000000000000, %fd5731, %p972;
$L__BB2_527:
	sub.f64 	%fd648, %fd11434, %fd641;
	fma.rn.f64 	%fd5763, %fd648, 0d3FF71547652B82FE, 0d4338000000000000;
	{
	.reg .b32 %temp; 
	mov.b64 	{%r219, %temp}, %fd5763;
	}
	mov.f64 	%fd5764, 0dC338000000000000;
	add.rn.f64 	%fd5765, %fd5763, %fd5764;
	fma.rn.f64 	%fd5766, %fd5765, 0dBFE62E42FEFA39EF, %fd648;
	fma.rn.f64 	%fd5767, %fd5765, 0dBC7ABC9E3B39803F, %fd5766;
	fma.rn.f64 	%fd5768, %fd5767, 0d3E5ADE1569CE2BDF, 0d3E928AF3FCA213EA;
	fma.rn.f64 	%fd5769, %fd5768, %fd5767, 0d3EC71DEE62401315;
	fma.rn.f64 	%fd5770, %fd5769, %fd5767, 0d3EFA01997C89EB71;
	fma.rn.f64 	%fd5771, %fd5770, %fd5767, 0d3F2A01A014761F65;
	fma.rn.f64 	%fd5772, %fd5771, %fd5767, 0d3F56C16C1852B7AF;
	fma.rn.f64 	%fd5773, %fd5772, %fd5767, 0d3F81111111122322;
	fma.rn.f64 	%fd5774, %fd5773, %fd5767, 0d3FA55555555502A1;
	fma.rn.f64 	%fd5775, %fd5774, %fd5767, 0d3FC5555555555511;
	fma.rn.f64 	%fd5776, %fd5775, %fd5767, 0d3FE000000000000B;
	fma.rn.f64 	%fd5777, %fd5776, %fd5767, 0d3FF0000000000000;
	fma.rn.f64 	%fd5778, %fd5777, %fd5767, 0d3FF0000000000000;
	{
	.reg .b32 %temp; 
	mov.b64 	{%r220, %temp}, %fd5778;
	}
	{
	.reg .b32 %temp; 
	mov.b64 	{%temp, %r221}, %fd5778;
	}
	shl.b32 	%r2345, %r219, 20;
	add.s32 	%r2346, %r2345, %r221;
	mov.b64 	%fd11435, {%r220, %r2346};
	{
	.reg .b32 %temp; 
	mov.b64 	{%temp, %r2347}, %fd648;
	}
	mov.b32 	%f94, %r2347;
	abs.f32 	%f21, %f94;
	setp.lt.f32 	%p975, %f21, 0f4086232B;
	@%p975 bra 	$L__BB2_530;
	setp.lt.f64 	%p976, %fd648, 0d0000000000000000;
	add.f64 	%fd5779, %fd648, 0d7FF0000000000000;
	selp.f64 	%fd11435, 0d0000000000000000, %fd5779, %p976;
	setp.geu.f32 	%p977, %f21, 0f40874800;
	@%p977 bra 	$L__BB2_530;
	shr.u32 	%r2348, %r219, 31;
	add.s32 	%r2349, %r219, %r2348;
	shr.s32 	%r2350, %r2349, 1;
	shl.b32 	%r2351, %r2350, 20;
	add.s32 	%r2352, %r221, %r2351;
	mov.b64 	%fd5780, {%r220, %r2352};
	sub.s32 	%r2353, %r219, %r2350;
	shl.b32 	%r2354, %r2353, 20;
	add.s32 	%r2355, %r2354, 1072693248;
	mov.b32 	%r2356, 0;
	mov.b64 	%fd5781, {%r2356, %r2355};
	mul.f64 	%fd11435, %fd5781, %fd5780;
$L__BB2_530:
	setp.neu.f64 	%p978, %fd597, 0d0000000000000000;
	rcp.rn.f64 	%fd5782, %fd11431;
	setp.eq.f64 	%p979, %fd190, 0d3FF0000000000000;
	selp.f64 	%fd5783, 0d3FF0000000000000, %fd5782, %p979;
	mul.f64 	%fd653, %fd5783, %fd11435;
	@%p978 bra 	$L__BB2_532;
	setp.lt.s32 	%p981, %r16, 0;
	setp.eq.s32 	%p982, %r17, 1127219200;
	selp.b32 	%r2357, %r207, 0, %p982;
	or.b32  	%r2358, %r2357, 2146435072;
	selp.b32 	%r2359, %r2358, %r2357, %p981;
	mov.b32 	%r2360, 0;
	mov.b64 	%fd11437, {%r2360, %r2359};
	bra.uni 	$L__BB2_533;
$L__BB2_532:
	setp.lt.s32 	%p980, %r207, 0;
	{ // callseq 121, 0
	.param .b64 param0;
	st.param.f64 	[param0], %fd598;
	.param .b64 param1;
	st.param.f64 	[param1], 0d3FD5555555555555;
	.param .b64 retval0;
	call.uni (retval0), 
	__internal_accurate_pow, 
	(
	param0, 
	param1
	);
	ld.param.f64 	%fd5784, [retval0];
	} // callseq 121
	selp.f64 	%fd11437, 0dFFF8000000000000, %fd5784, %p980;
$L__BB2_533:
	add.f64 	%fd5786, %fd597, 0d3FD5555555555555;
	{
	.reg .b32 %temp; 
	mov.b64 	{%temp, %r2361}, %fd5786;
	}
	and.b32  	%r2362, %r2361, 2146435072;
	setp.ne.s32 	%p983, %r2362, 2146435072;
	@%p983 bra 	$L__BB2_538;
	setp.num.f64 	%p984, %fd597, %fd597;
	@%p984 bra 	$L__BB2_536;
	mov.f64 	%fd5787, 0d3FD5555555555555;
	add.rn.f64 	%fd11437, %fd597, %fd5787;
	bra.uni 	$L__BB2_538;
$L__BB2_536:
	setp.neu.f64 	%p985, %fd598, 0d7FF0000000000000;
	@%p985 bra 	$L__BB2_538;
	setp.lt.s32 	%p986, %r207, 0;
	setp.eq.s32 	%p987, %r17, 1127219200;
	and.b32  	%r2364, %r16, 2147483647;
	setp.ne.s32 	%p988, %r2364, 1071644672;
	selp.b32 	%r2365, %r19, %r18, %p988;
	selp.b32 	%r2366, %r2365, %r18, %p987;
	selp.b32 	%r2367, %r2366, %r18, %p986;
	mov.b32 	%r2368, 0;
	mov.b64 	%fd11437, {%r2368, %r2367};
$L__BB2_538:
	setp.eq.f64 	%p989, %fd597, 0d3FF0000000000000;
	selp.f64 	%fd660, 0d3FF0000000000000, %fd11437, %p989;
	mul.f64 	%fd661, %fd190, %fd660;
	setp.geu.f64 	%p990, %fd661, 0d0000000000000000;
	@%p990 bra 	$L__BB2_540;
	mov.u64 	%rd51, $str$7;
	cvta.global.u64 	%rd52, %rd51;
	{ // callseq 122, 0
	.param .b64 param0;
	st.param.b64 	[param0], %rd52;
	.param .b64 param1;
	st.param.b64 	[param1], 0;
	.param .b32 retval0;
	call.uni (retval0), 
	vprintf, 
	(
	param0, 
	param1
	);
	ld.param.b32 	%r2369, [retval0];
	} // callseq 122
$L__BB2_540:
	setp.geu.f64 	%p991, %fd661, 0d401A000000000000;
	@%p991 bra 	$L__BB2_580;
	setp.gt.u32 	%p1017, %r215, 2146435070;
	@%p1017 bra 	$L__BB2_545;
	setp.lt.s32 	%p1020, %r49, 1048576;
	selp.b32 	%r2419, -1077, -1023, %p1020;
	shr.u32 	%r2420, %r213, 20;
	add.s32 	%r4580, %r2419, %r2420;
	and.b32  	%r2421, %r213, 1048575;
	or.b32  	%r2422, %r2421, 1072693248;
	mov.b64 	%fd11438, {%r214, %r2422};
	setp.lt.u32 	%p1021, %r2422, 1073127583;
	@%p1021 bra 	$L__BB2_544;
	{
	.reg .b32 %temp; 
	mov.b64 	{%r2423, %temp}, %fd11438;
	}
	{
	.reg .b32 %temp; 
	mov.b64 	{%temp, %r2424}, %fd11438;
	}
	add.s32 	%r2425, %r2424, -1048576;
	mov.b64 	%fd11438, {%r2423, %r2425};
	add.s32 	%r4580, %r4580, 1;
$L__BB2_544:
	add.f64 	%fd5931, %fd11438, 0dBFF0000000000000;
	add.f64 	%fd5932, %fd11438, 0d3FF0000000000000;
	rcp.approx.ftz.f64 	%fd5933, %fd5932;
	neg.f64 	%fd5934, %fd5932;
	fma.rn.f64 	%fd5935, %fd5934, %fd5933, 0d3FF0000000000000;
	fma.rn.f64 	%fd5936, %fd5935, %fd5935, %fd5935;
	fma.rn.f64 	%fd5937, %fd5936, %fd5933, %fd5933;
	mul.f64 	%fd5938, %fd5931, %fd5937;
	fma.rn.f64 	%fd5939, %fd5931, %fd5937, %fd5938;
	mul.f64 	%fd5940, %fd5939, %fd5939;
	fma.rn.f64 	%fd5941, %fd5940, 0d3EB1380B3AE80F1E, 0d3ED0EE258B7A8B04;
	fma.rn.f64 	%fd5942, %fd5941, %fd5940, 0d3EF3B2669F02676F;
	fma.rn.f64 	%fd5943, %fd5942, %fd5940, 0d3F1745CBA9AB0956;
	fma.rn.f64 	%fd5944, %fd5943, %fd5940, 0d3F3C71C72D1B5154;
	fma.rn.f64 	%fd5945, %fd5944, %fd5940, 0d3F624924923BE72D;
	fma.rn.f64 	%fd5946, %fd5945, %fd5940, 0d3F8999999999A3C4;
	fma.rn.f64 	%fd5947, %fd5946, %fd5940, 0d3FB5555555555554;
	sub.f64 	%fd5948, %fd5931, %fd5939;
	add.f64 	%fd5949, %fd5948, %fd5948;
	neg.f64 	%fd5950, %fd5939;
	fma.rn.f64 	%fd5951, %fd5950, %fd5931, %fd5949;
	mul.f64 	%fd5952, %fd5937, %fd5951;
	mul.f64 	%fd5953, %fd5940, %fd5947;
	fma.rn.f64 	%fd5954, %fd5953, %fd5939, %fd5952;
	xor.b32  	%r2426, %r4580, -2147483648;
	mov.b32 	%r2427, 1127219200;
	mov.b64 	%fd5955, {%r2426, %r2427};
	sub.f64 	%fd5956, %fd5955, %fd2;
	fma.rn.f64 	%fd5957, %fd5956, 0d3FE62E42FEFA39EF, %fd5939;
	fma.rn.f64 	%fd5958, %fd5956, 0dBFE62E42FEFA39EF, %fd5957;
	sub.f64 	%fd5959, %fd5958, %fd5939;
	sub.f64 	%fd5960, %fd5954, %fd5959;
	fma.rn.f64 	%fd5961, %fd5956, 0d3C7ABC9E3B39803F, %fd5960;
	add.f64 	%fd11439, %fd5957, %fd5961;
	bra.uni 	$L__BB2_546;
$L__BB2_545:
	setp.lt.s32 	%p1018, %r49, 1048576;
	selp.f64 	%fd5929, 0d435C4E06B9F096A3, 0d3FFC4E06B9F096A3, %p1018;
	fma.rn.f64 	%fd5930, %fd5929, 0d7FF0000000000000, 0d7FF0000000000000;
	{
	.reg .b32 %temp; 
	mov.b64 	{%temp, %r2417}, %fd5929;
	}
	and.b32  	%r2418, %r2417, 2147483647;
	setp.eq.s32 	%p1019, %r2418, 0;
	selp.f64 	%fd11439, 0dFFF0000000000000, %fd5930, %p1019;
$L__BB2_546:
	setp.le.f64 	%p1022, %fd661, 0d0000000000000000;
	mov.f64 	%fd11209, 0d0000000000000000;
	@%p1022 bra 	$L__BB2_548;
	mov.b32 	%r4581, 1;
	mov.f64 	%fd11441, 0d3FC745D1745D1746;
	mov.f64 	%fd11440, 0d4016000000000000;
	mov.f64 	%fd11443, %fd11441;
	bra.uni 	$L__BB2_566;
$L__BB2_548:
	setp.geu.f64 	%p1023, %fd661, 0d0000000000000000;
	mov.f64 	%fd11448, %fd11209;
	@%p1023 bra 	$L__BB2_579;
	mov.u64 	%rd55, $str$4;
	cvta.global.u64 	%rd56, %rd55;
	{ // callseq 124, 0
	.param .b64 param0;
	st.param.b64 	[param0], %rd56;
	.param .b64 param1;
	st.param.b64 	[param1], 0;
	.param .b32 retval0;
	call.uni (retval0), 
	vprintf, 
	(
	param0, 
	param1
	);
	ld.param.b32 	%r2428, [retval0];
	} // callseq 124
	mov.f64 	%fd11448, %fd11209;
	bra.uni 	$L__BB2_579;
$L__BB2_550:
	add.f64 	%fd668, %fd716, 0d3FF0000000000000;
	div.rn.f64 	%fd5970, %fd661, %fd668;
	mul.f64 	%fd669, %fd717, %fd5970;
	add.f64 	%fd11443, %fd11443, %fd669;
	abs.f64 	%fd5971, %fd669;
	abs.f64 	%fd5972, %fd11443;
	mul.f64 	%fd5973, %fd5972, 0d3E9421F5F40D8376;
	setp.lt.f64 	%p1025, %fd5971, %fd5973;
	@%p1025 bra 	$L__BB2_567;
	add.f64 	%fd671, %fd668, 0d3FF0000000000000;
	div.rn.f64 	%fd5974, %fd661, %fd671;
	mul.f64 	%fd672, %fd669, %fd5974;
	add.f64 	%fd11443, %fd11443, %fd672;
	abs.f64 	%fd5975, %fd672;
	abs.f64 	%fd5976, %fd11443;
	mul.f64 	%fd5977, %fd5976, 0d3E9421F5F40D8376;
	setp.lt.f64 	%p1026, %fd5975, %fd5977;
	@%p1026 bra 	$L__BB2_567;
	add.f64 	%fd674, %fd671, 0d3FF0000000000000;
	div.rn.f64 	%fd5978, %fd661, %fd674;
	mul.f64 	%fd675, %fd672, %fd5978;
	add.f64 	%fd11443, %fd11443, %fd675;
	abs.f64 	%fd5979, %fd675;
	abs.f64 	%fd5980, %fd11443;
	mul.f64 	%fd5981, %fd5980, 0d3E9421F5F40D8376;
	setp.lt.f64 	%p1027, %fd5979, %fd5981;
	@%p1027 bra 	$L__BB2_567;
	add.f64 	%fd677, %fd674, 0d3FF0000000000000;
	div.rn.f64 	%fd5982, %fd661, %fd677;
	mul.f64 	%fd678, %fd675, %fd5982;
	add.f64 	%fd11443, %fd11443, %fd678;
	abs.f64 	%fd5983, %fd678;
	abs.f64 	%fd5984, %fd11443;
	mul.f64 	%fd5985, %fd5984, 0d3E9421F5F40D8376;
	setp.lt.f64 	%p1028, %fd5983, %fd5985;
	@%p1028 bra 	$L__BB2_567;
	add.f64 	%fd680, %fd677, 0d3FF0000000000000;
	div.rn.f64 	%fd5986, %fd661, %fd680;
	mul.f64 	%fd681, %fd678, %fd5986;
	add.f64 	%fd11443, %fd11443, %fd681;
	abs.f64 	%fd5987, %fd681;
	abs.f64 	%fd5988, %fd11443;
	mul.f64 	%fd5989, %fd5988, 0d3E9421F5F40D8376;
	setp.lt.f64 	%p1029, %fd5987, %fd5989;
	@%p1029 bra 	$L__BB2_567;
	add.f64 	%fd683, %fd680, 0d3FF0000000000000;
	div.rn.f64 	%fd5990, %fd661, %fd683;
	mul.f64 	%fd684, %fd681, %fd5990;
	add.f64 	%fd11443, %fd11443, %fd684;
	abs.f64 	%fd5991, %fd684;
	abs.f64 	%fd5992, %fd11443;
	mul.f64 	%fd5993, %fd5992, 0d3E9421F5F40D8376;
	setp.lt.f64 	%p1030, %fd5991, %fd5993;
	@%p1030 bra 	$L__BB2_567;
	add.f64 	%fd686, %fd683, 0d3FF0000000000000;
	div.rn.f64 	%fd5994, %fd661, %fd686;
	mul.f64 	%fd687, %fd684, %fd5994;
	add.f64 	%fd11443, %fd11443, %fd687;
	abs.f64 	%fd5995, %fd687;
	abs.f64 	%fd5996, %fd11443;
	mul.f64 	%fd5997, %fd5996, 0d3E9421F5F40D8376;
	setp.lt.f64 	%p1031, %fd5995, %fd5997;
	@%p1031 bra 	$L__BB2_567;
	add.f64 	%fd689, %fd686, 0d3FF0000000000000;
	div.rn.f64 	%fd5998, %fd661, %fd689;
	mul.f64 	%fd690, %fd687, %fd5998;
	add.f64 	%fd11443, %fd11443, %fd690;
	abs.f64 	%fd5999, %fd690;
	abs.f64 	%fd6000, %fd11443;
	mul.f64 	%fd6001, %fd6000, 0d3E9421F5F40D8376;
	setp.lt.f64 	%p1032, %fd5999, %fd6001;
	@%p1032 bra 	$L__BB2_567;
	add.f64 	%fd692, %fd689, 0d3FF0000000000000;
	div.rn.f64 	%fd6002, %fd661, %fd692;
	mul.f64 	%fd693, %fd690, %fd6002;
	add.f64 	%fd11443, %fd11443, %fd693;
	abs.f64 	%fd6003, %fd693;
	abs.f64 	%fd6004, %fd11443;
	mul.f64 	%fd6005, %fd6004, 0d3E9421F5F40D8376;
	setp.lt.f64 	%p1033, %fd6003, %fd6005;
	@%p1033 bra 	$L__BB2_567;
	add.f64 	%fd695, %fd692, 0d3FF0000000000000;
	div.rn.f64 	%fd6006, %fd661, %fd695;
	mul.f64 	%fd696, %fd693, %fd6006;
	add.f64 	%fd11443, %fd11443, %fd696;
	abs.f64 	%fd6007, %fd696;
	abs.f64 	%fd6008, %fd11443;
	mul.f64 	%fd6009, %fd6008, 0d3E9421F5F40D8376;
	setp.lt.f64 	%p1034, %fd6007, %fd6009;
	@%p1034 bra 	$L__BB2_567;
	add.f64 	%fd698, %fd695, 0d3FF0000000000000;
	div.rn.f64 	%fd6010, %fd661, %fd698;
	mul.f64 	%fd699, %fd696, %fd6010;
	add.f64 	%fd11443, %fd11443, %fd699;
	abs.f64 	%fd6011, %fd699;
	abs.f64 	%fd6012, %fd11443;
	mul.f64 	%fd6013, %fd6012, 0d3E9421F5F40D8376;
	setp.lt.f64 	%p1035, %fd6011, %fd6013;
	@%p1035 bra 	$L__BB2_567;
	add.f64 	%fd701, %fd698, 0d3FF0000000000000;
	div.rn.f64 	%fd6014, %fd661, %fd701;
	mul.f64 	%fd702, %fd699, %fd6014;
	add.f64 	%fd11443, %fd11443, %fd702;
	abs.f64 	%fd6015, %fd702;
	abs.f64 	%fd6016, %fd11443;
	mul.f64 	%fd6017, %fd6016, 0d3E9421F5F40D8376;
	setp.lt.f64 	%p1036, %fd6015, %fd6017;
	@%p1036 bra 	$L__BB2_567;
	add.f64 	%fd704, %fd701, 0d3FF0000000000000;
	div.rn.f64 	%fd6018, %fd661, %fd704;
	mul.f64 	%fd705, %fd702, %fd6018;
	add.f64 	%fd11443, %fd11443, %fd705;
	abs.f64 	%fd6019, %fd705;
	abs.f64 	%fd6020, %fd11443;
	mul.f64 	%fd6021, %fd6020, 0d3E9421F5F40D8376;
	setp.lt.f64 	%p1037, %fd6019, %fd6021;
	@%p1037 bra 	$L__BB2_567;
	add.f64 	%fd707, %fd704, 0d3FF0000000000000;
	div.rn.f64 	%fd6022, %fd661, %fd707;
	mul.f64 	%fd708, %fd705, %fd6022;
	add.f64 	%fd11443, %fd11443, %fd708;
	abs.f64 	%fd6023, %fd708;
	abs.f64 	%fd6024, %fd11443;
	mul.f64 	%fd6025, %fd6024, 0d3E9421F5F40D8376;
	setp.lt.f64 	%p1038, %fd6023, %fd6025;
	@%p1038 bra 	$L__BB2_567;
	add.f64 	%fd11440, %fd707, 0d3FF0000000000000;
	div.rn.f64 	%fd6026, %fd661, %fd11440;
	mul.f64 	%fd11441, %fd708, %fd6026;
	add.f64 	%fd11443, %fd11443, %fd11441;
	abs.f64 	%fd6027, %fd11441;
	abs.f64 	%fd6028, %fd11443;
	mul.f64 	%fd6029, %fd6028, 0d3E9421F5F40D8376;
	setp.lt.f64 	%p1039, %fd6027, %fd6029;
	@%p1039 bra 	$L__BB2_567;
	add.s32 	%r4581, %r4581, 16;
	setp.eq.s32 	%p1040, %r4581, 100000001;
	@%p1040 bra 	$L__BB2_578;
$L__BB2_566:
	add.f64 	%fd716, %fd11440, 0d3FF0000000000000;
	div.rn.f64 	%fd5966, %fd661, %fd716;
	mul.f64 	%fd717, %fd11441, %fd5966;
	add.f64 	%fd11443, %fd11443, %fd717;
	abs.f64 	%fd5967, %fd717;
	abs.f64 	%fd5968, %fd11443;
	mul.f64 	%fd5969, %fd5968, 0d3E9421F5F40D8376;
	setp.geu.f64 	%p1024, %fd5967, %fd5969;
	@%p1024 bra 	$L__BB2_550;
$L__BB2_567:
	{
	.reg .b32 %temp; 
	mov.b64 	{%temp, %r4582}, %fd661;
	}
	{
	.reg .b32 %temp; 
	mov.b64 	{%r4583, %temp}, %fd661;
	}
	setp.gt.s32 	%p1041, %r4582, 1048575;
	mov.b32 	%r4584, -1023;
	mov.f64 	%fd11444, %fd661;
	@%p1041 bra 	$L__BB2_569;
	mul.f64 	%fd11444, %fd661, 0d4350000000000000;
	{
	.reg .b32 %temp; 
	mov.b64 	{%temp, %r4582}, %fd11444;
	}
	{
	.reg .b32 %temp; 
	mov.b64 	{%r4583, %temp}, %fd11444;
	}
	mov.b32 	%r4584, -1077;
$L__BB2_569:
	add.s32 	%r2435, %r4582, -1;
	setp.gt.u32 	%p1042, %r2435, 2146435070;
	@%p1042 bra 	$L__BB2_573;
	shr.u32 	%r2438, %r4582, 20;
	add.s32 	%r4585, %r4584, %r2438;
	and.b32  	%r2439, %r4582, 1048575;
	or.b32  	%r2440, %r2439, 1072693248;
	mov.b64 	%fd11445, {%r4583, %r2440};
	setp.lt.u32 	%p1044, %r2440, 1073127583;
	@%p1044 bra 	$L__BB2_572;
	{
	.reg .b32 %temp; 
	mov.b64 	{%r2441, %temp}, %fd11445;
	}
	{
	.reg .b32 %temp; 
	mov.b64 	{%temp, %r2442}, %fd11445;
	}
	add.s32 	%r2443, %r2442, -1048576;
	mov.b64 	%fd11445, {%r2441, %r2443};
	add.s32 	%r4585, %r4585, 1;
$L__BB2_572:
	add.f64 	%fd6031, %fd11445, 0dBFF0000000000000;
	add.f64 	%fd6032, %fd11445, 0d3FF0000000000000;
	rcp.approx.ftz.f64 	%fd6033, %fd6032;
	neg.f64 	%fd6034, %fd6032;
	fma.rn.f64 	%fd6035, %fd6034, %fd6033, 0d3FF0000000000000;
	fma.rn.f64 	%fd6036, %fd6035, %fd6035, %fd6035;
	fma.rn.f64 	%fd6037, %fd6036, %fd6033, %fd6033;
	mul.f64 	%fd6038, %fd6031, %fd6037;
	fma.rn.f64 	%fd6039, %fd6031, %fd6037, %fd6038;
	mul.f64 	%fd6040, %fd6039, %fd6039;
	fma.rn.f64 	%fd6041, %fd6040, 0d3EB1380B3AE80F1E, 0d3ED0EE258B7A8B04;
	fma.rn.f64 	%fd6042, %fd6041, %fd6040, 0d3EF3B2669F02676F;
	fma.rn.f64 	%fd6043, %fd6042, %fd6040, 0d3F1745CBA9AB0956;
	fma.rn.f64 	%fd6044, %fd6043, %fd6040, 0d3F3C71C72D1B5154;
	fma.rn.f64 	%fd6045, %fd6044, %fd6040, 0d3F624924923BE72D;
	fma.rn.f64 	%fd6046, %fd6045, %fd6040, 0d3F8999999999A3C4;
	fma.rn.f64 	%fd6047, %fd6046, %fd6040, 0d3FB5555555555554;
	sub.f64 	%fd6048, %fd6031, %fd6039;
	add.f64 	%fd6049, %fd6048, %fd6048;
	neg.f64 	%fd6050, %fd6039;
	fma.rn.f64 	%fd6051, %fd6050, %fd6031, %fd6049;
	mul.f64 	%fd6052, %fd6037, %fd6051;
	mul.f64 	%fd6053, %fd6040, %fd6047;
	fma.rn.f64 	%fd6054, %fd6053, %fd6039, %fd6052;
	xor.b32  	%r2444, %r4585, -2147483648;
	mov.b32 	%r2445, 1127219200;
	mov.b64 	%fd6055, {%r2444, %r2445};
	sub.f64 	%fd6056, %fd6055, %fd2;
	fma.rn.f64 	%fd6057, %fd6056, 0d3FE62E42FEFA39EF, %fd6039;
	fma.rn.f64 	%fd6058, %fd6056, 0dBFE62E42FEFA39EF, %fd6057;
	sub.f64 	%fd6059, %fd6058, %fd6039;
	sub.f64 	%fd6060, %fd6054, %fd6059;
	fma.rn.f64 	%fd6061, %fd6056, 0d3C7ABC9E3B39803F, %fd6060;
	add.f64 	%fd11446, %fd6057, %fd6061;
	bra.uni 	$L__BB2_574;
$L__BB2_573:
	fma.rn.f64 	%fd6030, %fd11444, 0d7FF0000000000000, 0d7FF0000000000000;
	{
	.reg .b32 %temp; 
	mov.b64 	{%temp, %r2436}, %fd11444;
	}
	and.b32  	%r2437, %r2436, 2147483647;
	setp.eq.s32 	%p1043, %r2437, 0;
	selp.f64 	%fd11446, 0dFFF0000000000000, %fd6030, %p1043;
$L__BB2_574:
	mul.f64 	%fd6062, %fd11446, 0d4016000000000000;
	sub.f64 	%fd6063, %fd6062, %fd661;
	sub.f64 	%fd6064, %fd641, %fd11439;
	add.f64 	%fd728, %fd6064, %fd6063;
	fma.rn.f64 	%fd6065, %fd728, 0d3FF71547652B82FE, 0d4338000000000000;
	{
	.reg .b32 %temp; 
	mov.b64 	{%r237, %temp}, %fd6065;
	}
	mov.f64 	%fd6066, 0dC338000000000000;
	add.rn.f64 	%fd6067, %fd6065, %fd6066;
	fma.rn.f64 	%fd6068, %fd6067, 0dBFE62E42FEFA39EF, %fd728;
	fma.rn.f64 	%fd6069, %fd6067, 0dBC7ABC9E3B39803F, %fd6068;
	fma.rn.f64 	%fd6070, %fd6069, 0d3E5ADE1569CE2BDF, 0d3E928AF3FCA213EA;
	fma.rn.f64 	%fd6071, %fd6070, %fd6069, 0d3EC71DEE62401315;
	fma.rn.f64 	%fd6072, %fd6071, %fd6069, 0d3EFA01997C89EB71;
	fma.rn.f64 	%fd6073, %fd6072, %fd6069, 0d3F2A01A014761F65;
	fma.rn.f64 	%fd6074, %fd6073, %fd6069, 0d3F56C16C1852B7AF;
	fma.rn.f64 	%fd6075, %fd6074, %fd6069, 0d3F81111111122322;
	fma.rn.f64 	%fd6076, %fd6075, %fd6069, 0d3FA55555555502A1;
	fma.rn.f64 	%fd6077, %fd6076, %fd6069, 0d3FC5555555555511;
	fma.rn.f64 	%fd6078, %fd6077, %fd6069, 0d3FE000000000000B;
	fma.rn.f64 	%fd6079, %fd6078, %fd6069, 0d3FF0000000000000;
	fma.rn.f64 	%fd6080, %fd6079, %fd6069, 0d3FF0000000000000;
	{
	.reg .b32 %temp; 
	mov.b64 	{%r238, %temp}, %fd6080;
	}
	{
	.reg .b32 %temp; 
	mov.b64 	{%temp, %r239}, %fd6080;
	}
	shl.b32 	%r2446, %r237, 20;
	add.s32 	%r2447, %r2446, %r239;
	mov.b64 	%fd11447, {%r238, %r2447};
	{
	.reg .b32 %temp; 
	mov.b64 	{%temp, %r2448}, %fd728;
	}
	mov.b32 	%f96, %r2448;
	abs.f32 	%f22, %f96;
	setp.lt.f32 	%p1045, %f22, 0f4086232B;
	@%p1045 bra 	$L__BB2_577;
	setp.lt.f64 	%p1046, %fd728, 0d0000000000000000;
	add.f64 	%fd6081, %fd728, 0d7FF0000000000000;
	selp.f64 	%fd11447, 0d0000000000000000, %fd6081, %p1046;
	setp.geu.f32 	%p1047, %f22, 0f40874800;
	@%p1047 bra 	$L__BB2_577;
	shr.u32 	%r2449, %r237, 31;
	add.s32 	%r2450, %r237, %r2449;
	shr.s32 	%r2451, %r2450, 1;
	shl.b32 	%r2452, %r2451, 20;
	add.s32 	%r2453, %r239, %r2452;
	mov.b64 	%fd6082, {%r238, %r2453};
	sub.s32 	%r2454, %r237, %r2451;
	shl.b32 	%r2455, %r2454, 20;
	add.s32 	%r2456, %r2455, 1072693248;
	mov.b32 	%r2457, 0;
	mov.b64 	%fd6083, {%r2457, %r2456};
	mul.f64 	%fd11447, %fd6083, %fd6082;
$L__BB2_577:
	mul.f64 	%fd11448, %fd11443, %fd11447;
	bra.uni 	$L__BB2_579;
$L__BB2_578:
	mov.u64 	%rd57, $str$5;
	cvta.global.u64 	%rd58, %rd57;
	{ // callseq 125, 0
	.param .b64 param0;
	st.param.b64 	[param0], %rd58;
	.param .b64 param1;
	st.param.b64 	[param1], 0;
	.param .b32 retval0;
	call.uni (retval0), 
	vprintf, 
	(
	param0, 
	param1
	);
	ld.param.b32 	%r2431, [retval0];
	} // callseq 125
$L__BB2_579:
	mov.f64 	%fd6084, 0d3FF0000000000000;
	sub.f64 	%fd11461, %fd6084, %fd11448;
	bra.uni 	$L__BB2_603;
$L__BB2_580:
	setp.gt.u32 	%p992, %r215, 2146435070;
	@%p992 bra 	$L__BB2_584;
	setp.lt.s32 	%p995, %r49, 1048576;
	selp.b32 	%r2373, -1077, -1023, %p995;
	shr.u32 	%r2374, %r213, 20;
	add.s32 	%r4586, %r2373, %r2374;
	and.b32  	%r2375, %r213, 1048575;
	or.b32  	%r2376, %r2375, 1072693248;
	mov.b64 	%fd11449, {%r214, %r2376};
	setp.lt.u32 	%p996, %r2376, 1073127583;
	@%p996 bra 	$L__BB2_583;
	{
	.reg .b32 %temp; 
	mov.b64 	{%r2377, %temp}, %fd11449;
	}
	{
	.reg .b32 %temp; 
	mov.b64 	{%temp, %r2378}, %fd11449;
	}
	add.s32 	%r2379, %r2378, -1048576;
	mov.b64 	%fd11449, {%r2377, %r2379};
	add.s32 	%r4586, %r4586, 1;
$L__BB2_583:
	add.f64 	%fd5790, %fd11449, 0dBFF0000000000000;
	add.f64 	%fd5791, %fd11449, 0d3FF0000000000000;
	rcp.approx.ftz.f64 	%fd5792, %fd5791;
	neg.f64 	%fd5793, %fd5791;
	fma.rn.f64 	%fd5794, %fd5793, %fd5792, 0d3FF0000000000000;
	fma.rn.f64 	%fd5795, %fd5794, %fd5794, %fd5794;
	fma.rn.f64 	%fd5796, %fd5795, %fd5792, %fd5792;
	mul.f64 	%fd5797, %fd5790, %fd5796;
	fma.rn.f64 	%fd5798, %fd5790, %fd5796, %fd5797;
	mul.f64 	%fd5799, %fd5798, %fd5798;
	fma.rn.f64 	%fd5800, %fd5799, 0d3EB1380B3AE80F1E, 0d3ED0EE258B7A8B04;
	fma.rn.f64 	%fd5801, %fd5800, %fd5799, 0d3EF3B2669F02676F;
	fma.rn.f64 	%fd5802, %fd5801, %fd5799, 0d3F1745CBA9AB0956;
	fma.rn.f64 	%fd5803, %fd5802, %fd5799, 0d3F3C71C72D1B5154;
	fma.rn.f64 	%fd5804, %fd5803, %fd5799, 0d3F624924923BE72D;
	fma.rn.f64 	%fd5805, %fd5804, %fd5799, 0d3F8999999999A3C4;
	fma.rn.f64 	%fd5806, %fd5805, %fd5799, 0d3FB5555555555554;
	sub.f64 	%fd5807, %fd5790, %fd5798;
	add.f64 	%fd5808, %fd5807, %fd5807;
	neg.f64 	%fd5809, %fd5798;
	fma.rn.f64 	%fd5810, %fd5809, %fd5790, %fd5808;
	mul.f64 	%fd5811, %fd5796, %fd5810;
	mul.f64 	%fd5812, %fd5799, %fd5806;
	fma.rn.f64 	%fd5813, %fd5812, %fd5798, %fd5811;
	xor.b32  	%r2380, %r4586, -2147483648;
	mov.b32 	%r2381, 1127219200;
	mov.b64 	%fd5814, {%r2380, %r2381};
	sub.f64 	%fd5815, %fd5814, %fd2;
	fma.rn.f64 	%fd5816, %fd5815, 0d3FE62E42FEFA39EF, %fd5798;
	fma.rn.f64 	%fd5817, %fd5815, 0dBFE62E42FEFA39EF, %fd5816;
	sub.f64 	%fd5818, %fd5817, %fd5798;
	sub.f64 	%fd5819, %fd5813, %fd5818;
	fma.rn.f64 	%fd5820, %fd5815, 0d3C7ABC9E3B39803F, %fd5819;
	add.f64 	%fd11450, %fd5816, %fd5820;
	bra.uni 	$L__BB2_585;
$L__BB2_584:
	setp.lt.s32 	%p993, %r49, 1048576;
	selp.f64 	%fd5788, 0d435C4E06B9F096A3, 0d3FFC4E06B9F096A3, %p993;
	fma.rn.f64 	%fd5789, %fd5788, 0d7FF0000000000000, 0d7FF0000000000000;
	{
	.reg .b32 %temp; 
	mov.b64 	{%temp, %r2371}, %fd5788;
	}
	and.b32  	%r2372, %r2371, 2147483647;
	setp.eq.s32 	%p994, %r2372, 0;
	selp.f64 	%fd11450, 0dFFF0000000000000, %fd5789, %p994;
$L__BB2_585:
	add.f64 	%fd5822, %fd661, 0d3FF0000000000000;
	add.f64 	%fd11454, %fd5822, 0dC016000000000000;
	rcp.rn.f64 	%fd11455, %fd11454;
	mov.b32 	%r4587, 1;
	mov.f64 	%fd11453, 0d46293E5939A08CE9;
	mov.f64 	%fd11452, %fd11455;
	bra.uni 	$L__BB2_590;
$L__BB2_586:
	add.s32 	%r2384, %r4587, 1;
	not.b32 	%r2385, %r4587;
	cvt.rn.f64.s32 	%fd5836, %r2385;
	cvt.rn.f64.u32 	%fd5837, %r2384;
	add.f64 	%fd5838, %fd5837, 0dC016000000000000;
	mul.f64 	%fd5839, %fd5838, %fd5836;
	add.f64 	%fd744, %fd760, 0d4000000000000000;
	fma.rn.f64 	%fd5840, %fd5839, %fd762, %fd744;
	abs.f64 	%fd5841, %fd5840;
	setp.lt.f64 	%p1000, %fd5841, 0d39B4484BFEEBC2A0;
	div.rn.f64 	%fd5842, %fd5839, %fd761;
	add.f64 	%fd5843, %fd744, %fd5842;
	abs.f64 	%fd5844, %fd5843;
	setp.lt.f64 	%p1001, %fd5844, 0d39B4484BFEEBC2A0;
	selp.f64 	%fd745, 0d39B4484BFEEBC2A0, %fd5843, %p1001;
	rcp.rn.f64 	%fd5845, %fd5840;
	selp.f64 	%fd746, 0d46293E5939A08CE9, %fd5845, %p1000;
	mul.f64 	%fd5846, %fd746, %fd745;
	mul.f64 	%fd11455, %fd11455, %fd5846;
	add.f64 	%fd5847, %fd5846, 0dBFF0000000000000;
	abs.f64 	%fd5848, %fd5847;
	setp.lt.f64 	%p1002, %fd5848, 0d3E9421F5F40D8376;
	@%p1002 bra 	$L__BB2_592;
	add.s32 	%r2386, %r4587, 2;
	sub.s32 	%r2387, -2, %r4587;
	cvt.rn.f64.s32 	%fd5849, %r2387;
	cvt.rn.f64.u32 	%fd5850, %r2386;
	add.f64 	%fd5851, %fd5850, 0dC016000000000000;
	mul.f64 	%fd5852, %fd5851, %fd5849;
	add.f64 	%fd748, %fd744, 0d4000000000000000;
	fma.rn.f64 	%fd5853, %fd5852, %fd746, %fd748;
	abs.f64 	%fd5854, %fd5853;
	setp.lt.f64 	%p1003, %fd5854, 0d39B4484BFEEBC2A0;
	div.rn.f64 	%fd5855, %fd5852, %fd745;
	add.f64 	%fd5856, %fd748, %fd5855;
	abs.f64 	%fd5857, %fd5856;
	setp.lt.f64 	%p1004, %fd5857, 0d39B4484BFEEBC2A0;
	selp.f64 	%fd749, 0d39B4484BFEEBC2A0, %fd5856, %p1004;
	rcp.rn.f64 	%fd5858, %fd5853;
	selp.f64 	%fd750, 0d46293E5939A08CE9, %fd5858, %p1003;
	mul.f64 	%fd5859, %fd750, %fd749;
	mul.f64 	%fd11455, %fd11455, %fd5859;
	add.f64 	%fd5860, %fd5859, 0dBFF0000000000000;
	abs.f64 	%fd5861, %fd5860;
	setp.lt.f64 	%p1005, %fd5861, 0d3E9421F5F40D8376;
	@%p1005 bra 	$L__BB2_592;
	add.s32 	%r2388, %r4587, 3;
	sub.s32 	%r2389, -3, %r4587;
	cvt.rn.f64.s32 	%fd5862, %r2389;
	cvt.rn.f64.u32 	%fd5863, %r2388;
	add.f64 	%fd5864, %fd5863, 0dC016000000000000;
	mul.f64 	%fd5865, %fd5864, %fd5862;
	add.f64 	%fd11454, %fd748, 0d4000000000000000;
	fma.rn.f64 	%fd5866, %fd5865, %fd750, %fd11454;
	abs.f64 	%fd5867, %fd5866;
	setp.lt.f64 	%p1006, %fd5867, 0d39B4484BFEEBC2A0;
	div.rn.f64 	%fd5868, %fd5865, %fd749;
	add.f64 	%fd5869, %fd11454, %fd5868;
	abs.f64 	%fd5870, %fd5869;
	setp.lt.f64 	%p1007, %fd5870, 0d39B4484BFEEBC2A0;
	selp.f64 	%fd11453, 0d39B4484BFEEBC2A0, %fd5869, %p1007;
	rcp.rn.f64 	%fd5871, %fd5866;
	selp.f64 	%fd11452, 0d46293E5939A08CE9, %fd5871, %p1006;
	mul.f64 	%fd5872, %fd11452, %fd11453;
	mul.f64 	%fd11455, %fd11455, %fd5872;
	add.f64 	%fd5873, %fd5872, 0dBFF0000000000000;
	abs.f64 	%fd5874, %fd5873;
	setp.lt.f64 	%p1008, %fd5874, 0d3E9421F5F40D8376;
	@%p1008 bra 	$L__BB2_592;
	add.s32 	%r4587, %r4587, 4;
	setp.eq.s32 	%p1009, %r4587, 100000001;
	@%p1009 bra 	$L__BB2_591;
$L__BB2_590:
	neg.s32 	%r2383, %r4587;
	cvt.rn.f64.s32 	%fd5823, %r2383;
	cvt.rn.f64.u32 	%fd5824, %r4587;
	add.f64 	%fd5825, %fd5824, 0dC016000000000000;
	mul.f64 	%fd5826, %fd5825, %fd5823;
	add.f64 	%fd760, %fd11454, 0d4000000000000000;
	fma.rn.f64 	%fd5827, %fd5826, %fd11452, %fd760;
	abs.f64 	%fd5828, %fd5827;
	setp.lt.f64 	%p997, %fd5828, 0d39B4484BFEEBC2A0;
	div.rn.f64 	%fd5829, %fd5826, %fd11453;
	add.f64 	%fd5830, %fd760, %fd5829;
	abs.f64 	%fd5831, %fd5830;
	setp.lt.f64 	%p998, %fd5831, 0d39B4484BFEEBC2A0;
	selp.f64 	%fd761, 0d39B4484BFEEBC2A0, %fd5830, %p998;
	rcp.rn.f64 	%fd5832, %fd5827;
	selp.f64 	%fd762, 0d46293E5939A08CE9, %fd5832, %p997;
	mul.f64 	%fd5833, %fd762, %fd761;
	mul.f64 	%fd11455, %fd11455, %fd5833;
	add.f64 	%fd5834, %fd5833, 0dBFF0000000000000;
	abs.f64 	%fd5835, %fd5834;
	setp.lt.f64 	%p999, %fd5835, 0d3E9421F5F40D8376;
	@%p999 bra 	$L__BB2_592;
	bra.uni 	$L__BB2_586;
$L__BB2_591:
	mov.u64 	%rd53, $str$3;
	cvta.global.u64 	%rd54, %rd53;
	{ // callseq 123, 0
	.param .b64 param0;
	st.param.b64 	[param0], %rd54;
	.param .b64 param1;
	st.param.b64 	[param1], 0;
	.param .b32 retval0;
	call.uni (retval0), 
	vprintf, 
	(
	param0, 
	param1
	);
	ld.param.b32 	%r2390, [retval0];
	} // callseq 123
$L__BB2_592:
	{
	.reg .b32 %temp; 
	mov.b64 	{%temp, %r4588}, %fd661;
	}
	{
	.reg .b32 %temp; 
	mov.b64 	{%r4589, %temp}, %fd661;
	}
	setp.gt.s32 	%p1010, %r4588, 1048575;
	mov.b32 	%r4590, -1023;
	mov.f64 	%fd11456, %fd661;
	@%p1010 bra 	$L__BB2_594;
	mul.f64 	%fd11456, %fd661, 0d4350000000000000;
	{
	.reg .b32 %temp; 
	mov.b64 	{%temp, %r4588}, %fd11456;
	}
	{
	.reg .b32 %temp; 
	mov.b64 	{%r4589, %temp}, %fd11456;
	}
	mov.b32 	%r4590, -1077;
$L__BB2_594:
	add.s32 	%r2394, %r4588, -1;
	setp.gt.u32 	%p1011, %r2394, 2146435070;
	@%p1011 bra 	$L__BB2_598;
	shr.u32 	%r2397, %r4588, 20;
	add.s32 	%r4591, %r4590, %r2397;
	and.b32  	%r2398, %r4588, 1048575;
	or.b32  	%r2399, %r2398, 1072693248;
	mov.b64 	%fd11457, {%r4589, %r2399};
	setp.lt.u32 	%p1013, %r2399, 1073127583;
	@%p1013 bra 	$L__BB2_597;
	{
	.reg .b32 %temp; 
	mov.b64 	{%r2400, %temp}, %fd11457;
	}
	{
	.reg .b32 %temp; 
	mov.b64 	{%temp, %r2401}, %fd11457;
	}
	add.s32 	%r2402, %r2401, -1048576;
	mov.b64 	%fd11457, {%r2400, %r2402};
	add.s32 	%r4591, %r4591, 1;
$L__BB2_597:
	add.f64 	%fd5876, %fd11457, 0dBFF0000000000000;
	add.f64 	%fd5877, %fd11457, 0d3FF0000000000000;
	rcp.approx.ftz.f64 	%fd5878, %fd5877;
	neg.f64 	%fd5879, %fd5877;
	fma.rn.f64 	%fd5880, %fd5879, %fd5878, 0d3FF0000000000000;
	fma.rn.f64 	%fd5881, %fd5880, %fd5880, %fd5880;
	fma.rn.f64 	%fd5882, %fd5881, %fd5878, %fd5878;
	mul.f64 	%fd5883, %fd5876, %fd5882;
	fma.rn.f64 	%fd5884, %fd5876, %fd5882, %fd5883;
	mul.f64 	%fd5885, %fd5884, %fd5884;
	fma.rn.f64 	%fd5886, %fd5885, 0d3EB1380B3AE80F1E, 0d3ED0EE258B7A8B04;
	fma.rn.f64 	%fd5887, %fd5886, %fd5885, 0d3EF3B2669F02676F;
	fma.rn.f64 	%fd5888, %fd5887, %fd5885, 0d3F1745CBA9AB0956;
	fma.rn.f64 	%fd5889, %fd5888, %fd5885, 0d3F3C71C72D1B5154;
	fma.rn.f64 	%fd5890, %fd5889, %fd5885, 0d3F624924923BE72D;
	fma.rn.f64 	%fd5891, %fd5890, %fd5885, 0d3F8999999999A3C4;
	fma.rn.f64 	%fd5892, %fd5891, %fd5885, 0d3FB5555555555554;
	sub.f64 	%fd5893, %fd5876, %fd5884;
	add.f64 	%fd5894, %fd5893, %fd5893;
	neg.f64 	%fd5895, %fd5884;
	fma.rn.f64 	%fd5896, %fd5895, %fd5876, %fd5894;
	mul.f64 	%fd5897, %fd5882, %fd5896;
	mul.f64 	%fd5898, %fd5885, %fd5892;
	fma.rn.f64 	%fd5899, %fd5898, %fd5884, %fd5897;
	xor.b32  	%r2403, %r4591, -2147483648;
	mov.b32 	%r2404, 1127219200;
	mov.b64 	%fd5900, {%r2403, %r2404};
	sub.f64 	%fd5901, %fd5900, %fd2;
	fma.rn.f64 	%fd5902, %fd5901, 0d3FE62E42FEFA39EF, %fd5884;
	fma.rn.f64 	%fd5903, %fd5901, 0dBFE62E42FEFA39EF, %fd5902;
	sub.f64 	%fd5904, %fd5903, %fd5884;
	sub.f64 	%fd5905, %fd5899, %fd5904;
	fma.rn.f64 	%fd5906, %fd5901, 0d3C7ABC9E3B39803F, %fd5905;
	add.f64 	%fd11458, %fd5902, %fd5906;
	bra.uni 	$L__BB2_599;
$L__BB2_598:
	fma.rn.f64 	%fd5875, %fd11456, 0d7FF0000000000000, 0d7FF0000000000000;
	{
	.reg .b32 %temp; 
	mov.b64 	{%temp, %r2395}, %fd11456;
	}
	and.b32  	%r2396, %r2395, 2147483647;
	setp.eq.s32 	%p1012, %r2396, 0;
	selp.f64 	%fd11458, 0dFFF0000000000000, %fd5875, %p1012;
$L__BB2_599:
	mul.f64 	%fd5907, %fd11458, 0d4016000000000000;
	sub.f64 	%fd5908, %fd5907, %fd661;
	sub.f64 	%fd5909, %fd641, %fd11450;
	add.f64 	%fd773, %fd5909, %fd5908;
	fma.rn.f64 	%fd5910, %fd773, 0d3FF71547652B82FE, 0d4338000000000000;
	{
	.reg .b32 %temp; 
	mov.b64 	{%r255, %temp}, %fd5910;
	}
	mov.f64 	%fd5911, 0dC338000000000000;
	add.rn.f64 	%fd5912, %fd5910, %fd5911;
	fma.rn.f64 	%fd5913, %fd5912, 0dBFE62E42FEFA39EF, %fd773;
	fma.rn.f64 	%fd5914, %fd5912, 0dBC7ABC9E3B39803F, %fd5913;
	fma.rn.f64 	%fd5915, %fd5914, 0d3E5ADE1569CE2BDF, 0d3E928AF3FCA213EA;
	fma.rn.f64 	%fd5916, %fd5915, %fd5914, 0d3EC71DEE62401315;
	fma.rn.f64 	%fd5917, %fd5916, %fd5914, 0d3EFA01997C89EB71;
	fma.rn.f64 	%fd5918, %fd5917, %fd5914, 0d3F2A01A014761F65;
	fma.rn.f64 	%fd5919, %fd5918, %fd5914, 0d3F56C16C1852B7AF;
	fma.rn.f64 	%fd5920, %fd5919, %fd5914, 0d3F81111111122322;
	fma.rn.f64 	%fd5921, %fd5920, %fd5914, 0d3FA55555555502A1;
	fma.rn.f64 	%fd5922, %fd5921, %fd5914, 0d3FC5555555555511;
	fma.rn.f64 	%fd5923, %fd5922, %fd5914, 0d3FE000000000000B;
	fma.rn.f64 	%fd5924, %fd5923, %fd5914, 0d3FF0000000000000;
	fma.rn.f64 	%fd5925, %fd5924, %fd5914, 0d3FF0000000000000;
	{
	.reg .b32 %temp; 
	mov.b64 	{%r256, %temp}, %fd5925;
	}
	{
	.reg .b32 %temp; 
	mov.b64 	{%temp, %r257}, %fd5925;
	}
	shl.b32 	%r2405, %r255, 20;
	add.s32 	%r2406, %r2405, %r257;
	mov.b64 	%fd11459, {%r256, %r2406};
	{
	.reg .b32 %temp; 
	mov.b64 	{%temp, %r2407}, %fd773;
	}
	mov.b32 	%f95, %r2407;
	abs.f32 	%f23, %f95;
	setp.lt.f32 	%p1014, %f23, 0f4086232B;
	@%p1014 bra 	$L__BB2_602;
	setp.lt.f64 	%p1015, %fd773, 0d0000000000000000;
	add.f64 	%fd5926, %fd773, 0d7FF0000000000000;
	selp.f64 	%fd11459, 0d0000000000000000, %fd5926, %p1015;
	setp.geu.f32 	%p1016, %f23, 0f40874800;
	@%p1016 bra 	$L__BB2_602;
	shr.u32 	%r2408, %r255, 31;
	add.s32 	%r2409, %r255, %r2408;
	shr.s32 	%r2410, %r2409, 1;
	shl.b32 	%r2411, %r2410, 20;
	add.s32 	%r2412, %r257, %r2411;
	mov.b64 	%fd5927, {%r256, %r2412};
	sub.s32 	%r2413, %r255, %r2410;
	shl.b32 	%r2414, %r2413, 20;
	add.s32 	%r2415, %r2414, 1072693248;
	mov.b32 	%r2416, 0;
	mov.b64 	%fd5928, {%r2416, %r2415};
	mul.f64 	%fd11459, %fd5928, %fd5927;
$L__BB2_602:
	mul.f64 	%fd11461, %fd11455, %fd11459;
$L__BB2_603:
	setp.neu.f64 	%p1048, %fd190, 0d0000000000000000;
	mul.f64 	%fd781, %fd653, %fd11461;
	@%p1048 bra 	$L__BB2_605;
	setp.lt.s32 	%p1050, %r41, 0;
	and.b32  	%r2458, %r41, 2146435072;
	setp.eq.s32 	%p1051, %r2458, 1076887552;
	selp.b32 	%r2459, %r212, 0, %p1051;
	or.b32  	%r2460, %r2459, 2146435072;
	selp.b32 	%r2461, %r2460, %r2459, %p1050;
	mov.b32 	%r2462, 0;
	mov.b64 	%fd11463, {%r2462, %r2461};
	bra.uni 	$L__BB2_606;
$L__BB2_605:
	setp.lt.s32 	%p1049, %r212, 0;
	{ // callseq 126, 0
	.param .b64 param0;
	st.param.f64 	[param0], %fd632;
	.param .b64 param1;
	st.param.f64 	[param1], 0d4013000000000000;
	.param .b64 retval0;
	call.uni (retval0), 
	__internal_accurate_pow, 
	(
	param0, 
	param1
	);
	ld.param.f64 	%fd6085, [retval0];
	} // callseq 126
	selp.f64 	%fd11463, 0dFFF8000000000000, %fd6085, %p1049;
$L__BB2_606:
	add.f64 	%fd6087, %fd190, 0d4013000000000000;
	{
	.reg .b32 %temp; 
	mov.b64 	{%temp, %r2463}, %fd6087;
	}
	and.b32  	%r2464, %r2463, 2146435072;
	setp.ne.s32 	%p1052, %r2464, 2146435072;
	@%p1052 bra 	$L__BB2_611;
	setp.num.f64 	%p1053, %fd190, %fd190;
	@%p1053 bra 	$L__BB2_609;
	mov.f64 	%fd6088, 0d4013000000000000;
	add.rn.f64 	%fd11463, %fd190, %fd6088;
	bra.uni 	$L__BB2_611;
$L__BB2_609:
	setp.neu.f64 	%p1054, %fd632, 0d7FF0000000000000;
	@%p1054 bra 	$L__BB2_611;
	setp.lt.s32 	%p1055, %r212, 0;
	and.b32  	%r2465, %r41, 2146435072;
	setp.eq.s32 	%p1056, %r2465, 1076887552;
	and.b32  	%r2466, %r41, 2147483647;
	setp.ne.s32 	%p1057, %r2466, 1071644672;
	or.b32  	%r2467, %r42, -2147483648;
	selp.b32 	%r2468, %r2467, %r42, %p1057;
	selp.b32 	%r2469, %r2468, %r42, %p1056;
	selp.b32 	%r2470, %r2469, %r42, %p1055;
	mov.b32 	%r2471, 0;
	mov.b64 	%fd11463, {%r2471, %r2470};
$L__BB2_611:
	setp.eq.f64 	%p1058, %fd190, 0d3FF0000000000000;
	setp.gt.u32 	%p1059, %r53, 2146435070;
	selp.f64 	%fd788, 0d3FF0000000000000, %fd11463, %p1058;
	mov.f64 	%fd11464, %fd8;
	@%p1059 bra 	$L__BB2_613;
	setp.gt.u32 	%p1060, %r55, 1073127582;
	selp.f64 	%fd6089, %fd10, %fd9, %p1060;
	selp.u32 	%r2472, 1, 0, %p1060;
	add.s32 	%r2473, %r54, %r2472;
	add.f64 	%fd6090, %fd6089, 0dBFF0000000000000;
	add.f64 	%fd6091, %fd6089, 0d3FF0000000000000;
	rcp.approx.ftz.f64 	%fd6092, %fd6091;
	neg.f64 	%fd6093, %fd6091;
	fma.rn.f64 	%fd6094, %fd6093, %fd6092, 0d3FF0000000000000;
	fma.rn.f64 	%fd6095, %fd6094, %fd6094, %fd6094;
	fma.rn.f64 	%fd6096, %fd6095, %fd6092, %fd6092;
	mul.f64 	%fd6097, %fd6090, %fd6096;
	fma.rn.f64 	%fd6098, %fd6090, %fd6096, %fd6097;
	mul.f64 	%fd6099, %fd6098, %fd6098;
	fma.rn.f64 	%fd6100, %fd6099, 0d3EB1380B3AE80F1E, 0d3ED0EE258B7A8B04;
	fma.rn.f64 	%fd6101, %fd6100, %fd6099, 0d3EF3B2669F02676F;
	fma.rn.f64 	%fd6102, %fd6101, %fd6099, 0d3F1745CBA9AB0956;
	fma.rn.f64 	%fd6103, %fd6102, %fd6099, 0d3F3C71C72D1B5154;
	fma.rn.f64 	%fd6104, %fd6103, %fd6099, 0d3F624924923BE72D;
	fma.rn.f64 	%fd6105, %fd6104, %fd6099, 0d3F8999999999A3C4;
	fma.rn.f64 	%fd6106, %fd6105, %fd6099, 0d3FB5555555555554;
	sub.f64 	%fd6107, %fd6090, %fd6098;
	add.f64 	%fd6108, %fd6107, %fd6107;
	neg.f64 	%fd6109, %fd6098;
	fma.rn.f64 	%fd6110, %fd6109, %fd6090, %fd6108;
	mul.f64 	%fd6111, %fd6096, %fd6110;
	mul.f64 	%fd6112, %fd6099, %fd6106;
	fma.rn.f64 	%fd6113, %fd6112, %fd6098, %fd6111;
	xor.b32  	%r2474, %r2473, -2147483648;
	mov.b32 	%r2475, 1127219200;
	mov.b64 	%fd6114, {%r2474, %r2475};
	sub.f64 	%fd6115, %fd6114, %fd2;
	fma.rn.f64 	%fd6116, %fd6115, 0d3FE62E42FEFA39EF, %fd6098;
	fma.rn.f64 	%fd6117, %fd6115, 0dBFE62E42FEFA39EF, %fd6116;
	sub.f64 	%fd6118, %fd6117, %fd6098;
	sub.f64 	%fd6119, %fd6113, %fd6118;
	fma.rn.f64 	%fd6120, %fd6115, 0d3C7ABC9E3B39803F, %fd6119;
	add.f64 	%fd11464, %fd6116, %fd6120;
$L__BB2_613:
	setp.lt.s32 	%p1061, %r56, 1048576;
	fma.rn.f64 	%fd791, %fd11464, 0dC015000000000000, 0d4024800000000000;
	selp.b32 	%r258, %r58, %r56, %p1061;
	selp.b32 	%r259, %r59, %r57, %p1061;
	add.s32 	%r260, %r258, -1;
	setp.gt.u32 	%p1062, %r260, 2146435070;
	@%p1062 bra 	$L__BB2_617;
	setp.lt.s32 	%p1065, %r56, 1048576;
	selp.b32 	%r2478, -1077, -1023, %p1065;
	shr.u32 	%r2479, %r258, 20;
	add.s32 	%r4592, %r2478, %r2479;
	and.b32  	%r2480, %r258, 1048575;
	or.b32  	%r2481, %r2480, 1072693248;
	mov.b64 	%fd11465, {%r259, %r2481};
	setp.lt.u32 	%p1066, %r2481, 1073127583;
	@%p1066 bra 	$L__BB2_616;
	{
	.reg .b32 %temp; 
	mov.b64 	{%r2482, %temp}, %fd11465;
	}
	{
	.reg .b32 %temp; 
	mov.b64 	{%temp, %r2483}, %fd11465;
	}
	add.s32 	%r2484, %r2483, -1048576;
	mov.b64 	%fd11465, {%r2482, %r2484};
	add.s32 	%r4592, %r4592, 1;
$L__BB2_616:
	add.f64 	%fd6123, %fd11465, 0dBFF0000000000000;
	add.f64 	%fd6124, %fd11465, 0d3FF0000000000000;
	rcp.approx.ftz.f64 	%fd6125, %fd6124;
	neg.f64 	%fd6126, %fd6124;
	fma.rn.f64 	%fd6127, %fd6126, %fd6125, 0d3FF0000000000000;
	fma.rn.f64 	%fd6128, %fd6127, %fd6127, %fd6127;
	fma.rn.f64 	%fd6129, %fd6128, %fd6125, %fd6125;
	mul.f64 	%fd6130, %fd6123, %fd6129;
	fma.rn.f64 	%fd6131, %fd6123, %fd6129, %fd6130;
	mul.f64 	%fd6132, %fd6131, %fd6131;
	fma.rn.f64 	%fd6133, %fd6132, 0d3EB1380B3AE80F1E, 0d3ED0EE258B7A8B04;
	fma.rn.f64 	%fd6134, %fd6133, %fd6132, 0d3EF3B2669F02676F;
	fma.rn.f64 	%fd6135, %fd6134, %fd6132, 0d3F1745CBA9AB0956;
	fma.rn.f64 	%fd6136, %fd6135, %fd6132, 0d3F3C71C72D1B5154;
	fma.rn.f64 	%fd6137, %fd6136, %fd6132, 0d3F624924923BE72D;
	fma.rn.f64 	%fd6138, %fd6137, %fd6132, 0d3F8999999999A3C4;
	fma.rn.f64 	%fd6139, %fd6138, %fd6132, 0d3FB5555555555554;
	sub.f64 	%fd6140, %fd6123, %fd6131;
	add.f64 	%fd6141, %fd6140, %fd6140;
	neg.f64 	%fd6142, %fd6131;
	fma.rn.f64 	%fd6143, %fd6142, %fd6123, %fd6141;
	mul.f64 	%fd6144, %fd6129, %fd6143;
	mul.f64 	%fd6145, %fd6132, %fd6139;
	fma.rn.f64 	%fd6146, %fd6145, %fd6131, %fd6144;
	xor.b32  	%r2485, %r4592, -2147483648;
	mov.b32 	%r2486, 1127219200;
	mov.b64 	%fd6147, {%r2485, %r2486};
	sub.f64 	%fd6148, %fd6147, %fd2;
	fma.rn.f64 	%fd6149, %fd6148, 0d3FE62E42FEFA39EF, %fd6131;
	fma.rn.f64 	%fd6150, %fd6148, 0dBFE62E42FEFA39EF, %fd6149;
	sub.f64 	%fd6151, %fd6150, %fd6131;
	sub.f64 	%fd6152, %fd6146, %fd6151;
	fma.rn.f64 	%fd6153, %fd6148, 0d3C7ABC9E3B39803F, %fd6152;
	add.f64 	%fd11466, %fd6149, %fd6153;
	bra.uni 	$L__BB2_618;
$L__BB2_617:
	setp.lt.s32 	%p1063, %r56, 1048576;
	selp.f64 	%fd6121, 0d436289A4E5827C1E, 0d400289A4E5827C1E, %p1063;
	fma.rn.f64 	%fd6122, %fd6121, 0d7FF0000000000000, 0d7FF0000000000000;
	{
	.reg .b32 %temp; 
	mov.b64 	{%temp, %r2476}, %fd6121;
	}
	and.b32  	%r2477, %r2476, 2147483647;
	setp.eq.s32 	%p1064, %r2477, 0;
	selp.f64 	%fd11466, 0dFFF0000000000000, %fd6122, %p1064;
$L__BB2_618:
	sub.f64 	%fd798, %fd11466, %fd791;
	fma.rn.f64 	%fd6154, %fd798, 0d3FF71547652B82FE, 0d4338000000000000;
	{
	.reg .b32 %temp; 
	mov.b64 	{%r264, %temp}, %fd6154;
	}
	mov.f64 	%fd6155, 0dC338000000000000;
	add.rn.f64 	%fd6156, %fd6154, %fd6155;
	fma.rn.f64 	%fd6157, %fd6156, 0dBFE62E42FEFA39EF, %fd798;
	fma.rn.f64 	%fd6158, %fd6156, 0dBC7ABC9E3B39803F, %fd6157;
	fma.rn.f64 	%fd6159, %fd6158, 0d3E5ADE1569CE2BDF, 0d3E928AF3FCA213EA;
	fma.rn.f64 	%fd6160, %fd6159, %fd6158, 0d3EC71DEE62401315;
	fma.rn.f64 	%fd6161, %fd6160, %fd6158, 0d3EFA01997C89EB71;
	fma.rn.f64 	%fd6162, %fd6161, %fd6158, 0d3F2A01A014761F65;
	fma.rn.f64 	%fd6163, %fd6162, %fd6158, 0d3F56C16C1852B7AF;
	fma.rn.f64 	%fd6164, %fd6163, %fd6158, 0d3F81111111122322;
	fma.rn.f64 	%fd6165, %fd6164, %fd6158, 0d3FA55555555502A1;
	fma.rn.f64 	%fd6166, %fd6165, %fd6158, 0d3FC5555555555511;
	fma.rn.f64 	%fd6167, %fd6166, %fd6158, 0d3FE000000000000B;
	fma.rn.f64 	%fd6168, %fd6167, %fd6158, 0d3FF0000000000000;
	fma.rn.f64 	%fd6169, %fd6168, %fd6158, 0d3FF0000000000000;
	{
	.reg .b32 %temp; 
	mov.b64 	{%r265, %temp}, %fd6169;
	}
	{
	.reg .b32 %temp; 
	mov.b64 	{%temp, %r266}, %fd6169;
	}
	shl.b32 	%r2487, %r264, 20;
	add.s32 	%r2488, %r2487, %r266;
	mov.b64 	%fd11467, {%r265, %r2488};
	{
	.reg .b32 %temp; 
	mov.b64 	{%temp, %r2489}, %fd798;
	}
	mov.b32 	%f97, %r2489;
	abs.f32 	%f24, %f97;
	setp.lt.f32 	%p1067, %f24, 0f4086232B;
	@%p1067 bra 	$L__BB2_621;
	setp.lt.f64 	%p1068, %fd798, 0d0000000000000000;
	add.f64 	%fd6170, %fd798, 0d7FF0000000000000;
	selp.f64 	%fd11467, 0d0000000000000000, %fd6170, %p1068;
	setp.geu.f32 	%p1069, %f24, 0f40874800;
	@%p1069 bra 	$L__BB2_621;
	shr.u32 	%r2490, %r264, 31;
	add.s32 	%r2491, %r264, %r2490;
	shr.s32 	%r2492, %r2491, 1;
	shl.b32 	%r2493, %r2492, 20;
	add.s32 	%r2494, %r266, %r2493;
	mov.b64 	%fd6171, {%r265, %r2494};
	sub.s32 	%r2495, %r264, %r2492;
	shl.b32 	%r2496, %r2495, 20;
	add.s32 	%r2497, %r2496, 1072693248;
	mov.b32 	%r2498, 0;
	mov.b64 	%fd6172, {%r2498, %r2497};
	mul.f64 	%fd11467, %fd6172, %fd6171;
$L__BB2_621:
	setp.geu.f64 	%p1070, %fd661, 0d0000000000000000;
	div.rn.f64 	%fd6173, %fd178, %fd788;
	mul.f64 	%fd803, %fd6173, %fd11467;
	@%p1070 bra 	$L__BB2_623;
	mov.u64 	%rd59, $str$7;
	cvta.global.u64 	%rd60, %rd59;
	{ // callseq 127, 0
	.param .b64 param0;
	st.param.b64 	[param0], %rd60;
	.param .b64 param1;
	st.param.b64 	[param1], 0;
	.param .b32 retval0;
	call.uni (retval0), 
	vprintf, 
	(
	param0, 
	param1
	);
	ld.param.b32 	%r2499, [retval0];
	} // callseq 127
$L__BB2_623:
	setp.geu.f64 	%p1071, %fd661, 0d4017000000000000;
	@%p1071 bra 	$L__BB2_663;
	setp.gt.u32 	%p1097, %r260, 2146435070;
	@%p1097 bra 	$L__BB2_628;
	setp.lt.s32 	%p1100, %r56, 1048576;
	selp.b32 	%r2549, -1077, -1023, %p1100;
	shr.u32 	%r2550, %r258, 20;
	add.s32 	%r4593, %r2549, %r2550;
	and.b32  	%r2551, %r258, 1048575;
	or.b32  	%r2552, %r2551, 1072693248;
	mov.b64 	%fd11468, {%r259, %r2552};
	setp.lt.u32 	%p1101, %r2552, 1073127583;
	@%p1101 bra 	$L__BB2_627;
	{
	.reg .b32 %temp; 
	mov.b64 	{%r2553, %temp}, %fd11468;
	}
	{
	.reg .b32 %temp; 
	mov.b64 	{%temp, %r2554}, %fd11468;
	}
	add.s32 	%r2555, %r2554, -1048576;
	mov.b64 	%fd11468, {%r2553, %r2555};
	add.s32 	%r4593, %r4593, 1;
$L__BB2_627:
	add.f64 	%fd6317, %fd11468, 0dBFF0000000000000;
	add.f64 	%fd6318, %fd11468, 0d3FF0000000000000;
	rcp.approx.ftz.f64 	%fd6319, %fd6318;
	neg.f64 	%fd6320, %fd6318;
	fma.rn.f64 	%fd6321, %fd6320, %fd6319, 0d3FF0000000000000;
	fma.rn.f64 	%fd6322, %fd6321, %fd6321, %fd6321;
	fma.rn.f64 	%fd6323, %fd6322, %fd6319, %fd6319;
	mul.f64 	%fd6324, %fd6317, %fd6323;
	fma.rn.f64 	%fd6325, %fd6317, %fd6323, %fd6324;
	mul.f64 	%fd6326, %fd6325, %fd6325;
	fma.rn.f64 	%fd6327, %fd6326, 0d3EB1380B3AE80F1E, 0d3ED0EE258B7A8B04;
	fma.rn.f64 	%fd6328, %fd6327, %fd6326, 0d3EF3B2669F02676F;
	fma.rn.f64 	%fd6329, %fd6328, %fd6326, 0d3F1745CBA9AB0956;
	fma.rn.f64 	%fd6330, %fd6329, %fd6326, 0d3F3C71C72D1B5154;
	fma.rn.f64 	%fd6331, %fd6330, %fd6326, 0d3F624924923BE72D;
	fma.rn.f64 	%fd6332, %fd6331, %fd6326, 0d3F8999999999A3C4;
	fma.rn.f64 	%fd6333, %fd6332, %fd6326, 0d3FB5555555555554;
	sub.f64 	%fd6334, %fd6317, %fd6325;
	add.f64 	%fd6335, %fd6334, %fd6334;
	neg.f64 	%fd6336, %fd6325;
	fma.rn.f64 	%fd6337, %fd6336, %fd6317, %fd6335;
	mul.f64 	%fd6338, %fd6323, %fd6337;
	mul.f64 	%fd6339, %fd6326, %fd6333;
	fma.rn.f64 	%fd6340, %fd6339, %fd6325, %fd6338;
	xor.b32  	%r2556, %r4593, -2147483648;
	mov.b32 	%r2557, 1127219200;
	mov.b64 	%fd6341, {%r2556, %r2557};
	sub.f64 	%fd6342, %fd6341, %fd2;
	fma.rn.f64 	%fd6343, %fd6342, 0d3FE62E42FEFA39EF, %fd6325;
	fma.rn.f64 	%fd6344, %fd6342, 0dBFE62E42FEFA39EF, %fd6343;
	sub.f64 	%fd6345, %fd6344, %fd6325;
	sub.f64 	%fd6346, %fd6340, %fd6345;
	fma.rn.f64 	%fd6347, %fd6342, 0d3C7ABC9E3B39803F, %fd6346;
	add.f64 	%fd11469, %fd6343, %fd6347;
	bra.uni 	$L__BB2_629;
$L__BB2_628:
	setp.lt.s32 	%p1098, %r56, 1048576;
	selp.f64 	%fd6315, 0d436289A4E5827C1E, 0d400289A4E5827C1E, %p1098;
	fma.rn.f64 	%fd6316, %fd6315, 0d7FF0000000000000, 0d7FF0000000000000;
	{
	.reg .b32 %temp; 
	mov.b64 	{%temp, %r2547}, %fd6315;
	}
	and.b32  	%r2548, %r2547, 2147483647;
	setp.eq.s32 	%p1099, %r2548, 0;
	selp.f64 	%fd11469, 0dFFF0000000000000, %fd6316, %p1099;
$L__BB2_629:
	setp.le.f64 	%p1102, %fd661, 0d0000000000000000;
	mov.f64 	%fd11210, 0d0000000000000000;
	@%p1102 bra 	$L__BB2_631;
	mov.b32 	%r4594, 1;
	mov.f64 	%fd11471, 0d3FCAF286BCA1AF28;
	mov.f64 	%fd11470, 0d4013000000000000;
	mov.f64 	%fd11473, %fd11471;
	bra.uni 	$L__BB2_649;
$L__BB2_631:
	setp.geu.f64 	%p1103, %fd661, 0d0000000000000000;
	mov.f64 	%fd11478, %fd11210;
	@%p1103 bra 	$L__BB2_662;
	mov.u64 	%rd63, $str$4;
	cvta.global.u64 	%rd64, %rd63;
	{ // callseq 129, 0
	.param .b64 param0;
	st.param.b64 	[param0], %rd64;
	.param .b64 param1;
	st.param.b64 	[param1], 0;
	.param .b32 retval0;
	call.uni (retval0), 
	vprintf, 
	(
	param0, 
	param1
	);
	ld.param.b32 	%r2558, [retval0];
	} // callseq 129
	mov.f64 	%fd11478, %fd11210;
	bra.uni 	$L__BB2_662;
$L__BB2_633:
	add.f64 	%fd810, %fd858, 0d3FF0000000000000;
	div.rn.f64 	%fd6356, %fd661, %fd810;
	mul.f64 	%fd811, %fd859, %fd6356;
	add.f64 	%fd11473, %fd11473, %fd811;
	abs.f64 	%fd6357, %fd811;
	abs.f64 	%fd6358, %fd11473;
	mul.f64 	%fd6359, %fd6358, 0d3E9421F5F40D8376;
	setp.lt.f64 	%p1105, %fd6357, %fd6359;
	@%p1105 bra 	$L__BB2_650;
	add.f64 	%fd813, %fd810, 0d3FF0000000000000;
	div.rn.f64 	%fd6360, %fd661, %fd813;
	mul.f64 	%fd814, %fd811, %fd6360;
	add.f64 	%fd11473, %fd11473, %fd814;
	abs.f64 	%fd6361, %fd814;
	abs.f64 	%fd6362, %fd11473;
	mul.f64 	%fd6363, %fd6362, 0d3E9421F5F40D8376;
	setp.lt.f64 	%p1106, %fd6361, %fd6363;
	@%p1106 bra 	$L__BB2_650;
	add.f64 	%fd816, %fd813, 0d3FF0000000000000;
	div.rn.f64 	%fd6364, %fd661, %fd816;
	mul.f64 	%fd817, %fd814, %fd6364;
	add.f64 	%fd11473, %fd11473, %fd817;
	abs.f64 	%fd6365, %fd817;
	abs.f64 	%fd6366, %fd11473;
	mul.f64 	%fd6367, %fd6366, 0d3E9421F5F40D8376;
	setp.lt.f64 	%p1107, %fd6365, %fd6367;
	@%p1107 bra 	$L__BB2_650;
	add.f64 	%fd819, %fd816, 0d3FF0000000000000;
	div.rn.f64 	%fd6368, %fd661, %fd819;
	mul.f64 	%fd820, %fd817, %fd6368;
	add.f64 	%fd11473, %fd11473, %fd820;
	abs.f64 	%fd6369, %fd820;
	abs.f64 	%fd6370, %fd11473;
	mul.f64 	%fd6371, %fd6370, 0d3E9421F5F40D8376;
	setp.lt.f64 	%p1108, %fd6369, %fd6371;
	@%p1108 bra 	$L__BB2_650;
	add.f64 	%fd822, %fd819, 0d3FF0000000000000;
	div.rn.f64 	%fd6372, %fd661, %fd822;
	mul.f64 	%fd823, %fd820, %fd6372;
	add.f64 	%fd11473, %fd11473, %fd823;
	abs.f64 	%fd6373, %fd823;
	abs.f64 	%fd6374, %fd11473;
	mul.f64 	%fd6375, %fd6374, 0d3E9421F5F40D8376;
	setp.lt.f64 	%p1109, %fd6373, %fd6375;
	@%p1109 bra 	$L__BB2_650;
	add.f64 	%fd825, %fd822, 0d3FF0000000000000;
	div.rn.f64 	%fd6376, %fd661, %fd825;
	mul.f64 	%fd826, %fd823, %fd6376;
	add.f64 	%fd11473, %fd11473, %fd826;
	abs.f64 	%fd6377, %fd826;
	abs.f64 	%fd6378, %fd11473;
	mul.f64 	%fd6379, %fd6378, 0d3E9421F5F40D8376;
	setp.lt.f64 	%p1110, %fd6377, %fd6379;
	@%p1110 bra 	$L__BB2_650;
	add.f64 	%fd828, %fd825, 0d3FF0000000000000;
	div.rn.f64 	%fd6380, %fd661, %fd828;
	mul.f64 	%fd829, %fd826, %fd6380;
	add.f64 	%fd11473, %fd11473, %fd829;
	abs.f64 	%fd6381, %fd829;
	abs.f64 	%fd6382, %fd11473;
	mul.f64 	%fd6383, %fd6382, 0d3E9421F5F40D8376;
	setp.lt.f64 	%p1111, %fd6381, %fd6383;
	@%p1111 bra 	$L__BB2_650;
	add.f64 	%fd831, %fd828, 0d3FF0000000000000;
	div.rn.f64 	%fd6384, %fd661, %fd831;
	mul.f64 	%fd832, %fd829, %fd6384;
	add.f64 	%fd11473, %fd11473, %fd832;
	abs.f64 	%fd6385, %fd832;
	abs.f64 	%fd6386, %fd11473;
	mul.f64 	%fd6387, %fd6386, 0d3E9421F5F40D8376;
	setp.lt.f64 	%p1112, %fd6385, %fd6387;
	@%p1112 bra 	$L__BB2_650;
	add.f64 	%fd834, %fd831, 0d3FF0000000000000;
	div.rn.f64 	%fd6388, %fd661, %fd834;
	mul.f64 	%fd835, %fd832, %fd6388;
	add.f64 	%fd11473, %fd11473, %fd835;
	abs.f64 	%fd6389, %fd835;
	abs.f64 	%fd6390, %fd11473;
	mul.f64 	%fd6391, %fd6390, 0d3E9421F5F40D8376;
	setp.lt.f64 	%p1113, %fd6389, %fd6391;
	@%p1113 bra 	$L__BB2_650;
	add.f64 	%fd837, %fd834, 0d3FF0000000000000;
	div.rn.f64 	%fd6392, %fd661, %fd837;
	mul.f64 	%fd838, %fd835, %fd6392;
	add.f64 	%fd11473, %fd11473, %fd838;
	abs.f64 	%fd6393, %fd838;
	abs.f64 	%fd6394, %fd11473;
	mul.f64 	%fd6395, %fd6394, 0d3E9421F5F40D8376;
	setp.lt.f64 	%p1114, %fd6393, %fd6395;
	@%p1114 bra 	$L__BB2_650;
	add.f64 	%fd840, %fd837, 0d3FF0000000000000;
	div.rn.f64 	%fd6396, %fd661, %fd840;
	mul.f64 	%fd841, %fd838, %fd6396;
	add.f64 	%fd11473, %fd11473, %fd841;
	abs.f64 	%fd6397, %fd841;
	abs.f64 	%fd6398, %fd11473;
	mul.f64 	%fd6399, %fd6398, 0d3E9421F5F40D8376;
	setp.lt.f64 	%p1115, %fd6397, %fd6399;
	@%p1115 bra 	$L__BB2_650;
	add.f64 	%fd843, %fd840, 0d3FF0000000000000;
	div.rn.f64 	%fd6400, %fd661, %fd843;
	mul.f64 	%fd844, %fd841, %fd6400;
	add.f64 	%fd11473, %fd11473, %fd844;
	abs.f64 	%fd6401, %fd844;
	abs.f64 	%fd6402, %fd11473;
	mul.f64 	%fd6403, %fd6402, 0d3E9421F5F40D8376;
	setp.lt.f64 	%p1116, %fd6401, %fd6403;
	@%p1116 bra 	$L__BB2_650;
	add.f64 	%fd846, %fd843, 0d3FF0000000000000;
	div.rn.f64 	%fd6404, %fd661, %fd846;
	mul.f64 	%fd847, %fd844, %fd6404;
	add.f64 	%fd11473, %fd11473, %fd847;
	abs.f64 	%fd6405, %fd847;
	abs.f64 	%fd6406, %fd11473;
	mul.f64 	%fd6407, %fd6406, 0d3E9421F5F40D8376;
	setp.lt.f64 	%p1117, %fd6405, %fd6407;
	@%p1117 bra 	$L__BB2_650;
	add.f64 	%fd849, %fd846, 0d3FF0000000000000;
	div.rn.f64 	%fd6408, %fd661, %fd849;
	mul.f64 	%fd850, %fd847, %fd6408;
	add.f64 	%fd11473, %fd11473, %fd850;
	abs.f64 	%fd6409, %fd850;
	abs.f64 	%fd6410, %fd11473;
	mul.f64 	%fd6411, %fd6410, 0d3E9421F5F40D8376;
	setp.lt.f64 	%p1118, %fd6409, %fd6411;
	@%p1118 bra 	$L__BB2_650;
	add.f64 	%fd11470, %fd849, 0d3FF0000000000000;
	div.rn.f64 	%fd6412, %fd661, %fd11470;
	mul.f64 	%fd11471, %fd850, %fd6412;
	add.f64 	%fd11473, %fd11473, %fd11471;
	abs.f64 	%fd6413, %fd11471;
	abs.f64 	%fd6414, %fd11473;
	mul.f64 	%fd6415, %fd6414, 0d3E9421F5F40D8376;
	setp.lt.f64 	%p1119, %fd6413, %fd6415;
	@%p1119 bra 	$L__BB2_650;
	add.s32 	%r4594, %r4594, 16;
	setp.eq.s32 	%p1120, %r4594, 100000001;
	@%p1120 bra 	$L__BB2_661;
$L__BB2_649:
	add.f64 	%fd858, %fd11470, 0d3FF0000000000000;
	div.rn.f64 	%fd6352, %fd661, %fd858;
	mul.f64 	%fd859, %fd11471, %fd6352;
	add.f64 	%fd11473, %fd11473, %fd859;
	abs.f64 	%fd6353, %fd859;
	abs.f64 	%fd6354, %fd11473;
	mul.f64 	%fd6355, %fd6354, 0d3E9421F5F40D8376;
	setp.geu.f64 	%p1104, %fd6353, %fd6355;
	@%p1104 bra 	$L__BB2_633;
$L__BB2_650:
	{
	.reg .b32 %temp; 
	mov.b64 	{%temp, %r4595}, %fd661;
	}
	{
	.reg .b32 %temp; 
	mov.b64 	{%r4596, %temp}, %fd661;
	}
	setp.gt.s32 	%p1121, %r4595, 1048575;
	mov.b32 	%r4597, -1023;
	mov.f64 	%fd11474, %fd661;
	@%p1121 bra 	$L__BB2_652;
	mul.f64 	%fd11474, %fd661, 0d4350000000000000;
	{
	.reg .b32 %temp; 
	mov.b64 	{%temp, %r4595}, %fd11474;
	}
	{
	.reg .b32 %temp; 
	mov.b64 	{%r4596, %temp}, %fd11474;
	}
	mov.b32 	%r4597, -1077;
$L__BB2_652:
	add.s32 	%r2565, %r4595, -1;
	setp.gt.u32 	%p1122, %r2565, 2146435070;
	@%p1122 bra 	$L__BB2_656;
	shr.u32 	%r2568, %r4595, 20;
	add.s32 	%r4598, %r4597, %r2568;
	and.b32  	%r2569, %r4595, 1048575;
	or.b32  	%r2570, %r2569, 1072693248;
	mov.b64 	%fd11475, {%r4596, %r2570};
	setp.lt.u32 	%p1124, %r2570, 1073127583;
	@%p1124 bra 	$L__BB2_655;
	{
	.reg .b32 %temp; 
	mov.b64 	{%r2571, %temp}, %fd11475;
	}
	{
	.reg .b32 %temp; 
	mov.b64 	{%temp, %r2572}, %fd11475;
	}
	add.s32 	%r2573, %r2572, -1048576;
	mov.b64 	%fd11475, {%r2571, %r2573};
	add.s32 	%r4598, %r4598, 1;
$L__BB2_655:
	add.f64 	%fd6417, %fd11475, 0dBFF0000000000000;
	add.f64 	%fd6418, %fd11475, 0d3FF0000000000000;
	rcp.approx.ftz.f64 	%fd6419, %fd6418;
	neg.f64 	%fd6420, %fd6418;
	fma.rn.f64 	%fd6421, %fd6420, %fd6419, 0d3FF0000000000000;
	fma.rn.f64 	%fd6422, %fd6421, %fd6421, %fd6421;
	fma.rn.f64 	%fd6423, %fd6422, %fd6419, %fd6419;
	mul.f64 	%fd6424, %fd6417, %fd6423;
	fma.rn.f64 	%fd6425, %fd6417, %fd6423, %fd6424;
	mul.f64 	%fd6426, %fd6425, %fd6425;
	fma.rn.f64 	%fd6427, %fd6426, 0d3EB1380B3AE80F1E, 0d3ED0EE258B7A8B04;
	fma.rn.f64 	%fd6428, %fd6427, %fd6426, 0d3EF3B2669F02676F;
	fma.rn.f64 	%fd6429, %fd6428, %fd6426, 0d3F1745CBA9AB0956;
	fma.rn.f64 	%fd6430, %fd6429, %fd6426, 0d3F3C71C72D1B5154;
	fma.rn.f64 	%fd6431, %fd6430, %fd6426, 0d3F624924923BE72D;
	fma.rn.f64 	%fd6432, %fd6431, %fd6426, 0d3F8999999999A3C4;
	fma.rn.f64 	%fd6433, %fd6432, %fd6426, 0d3FB5555555555554;
	sub.f64 	%fd6434, %fd6417, %fd6425;
	add.f64 	%fd6435, %fd6434, %fd6434;
	neg.f64 	%fd6436, %fd6425;
	fma.rn.f64 	%fd6437, %fd6436, %fd6417, %fd6435;
	mul.f64 	%fd6438, %fd6423, %fd6437;
	mul.f64 	%fd6439, %fd6426, %fd6433;
	fma.rn.f64 	%fd6440, %fd6439, %fd6425, %fd6438;
	xor.b32  	%r2574, %r4598, -2147483648;
	mov.b32 	%r2575, 1127219200;
	mov.b64 	%fd6441, {%r2574, %r2575};
	sub.f64 	%fd6442, %fd6441, %fd2;
	fma.rn.f64 	%fd6443, %fd6442, 0d3FE62E42FEFA39EF, %fd6425;
	fma.rn.f64 	%fd6444, %fd6442, 0dBFE62E42FEFA39EF, %fd6443;
	sub.f64 	%fd6445, %fd6444, %fd6425;
	sub.f64 	%fd6446, %fd6440, %fd6445;
	fma.rn.f64 	%fd6447, %fd6442, 0d3C7ABC9E3B39803F, %fd6446;
	add.f64 	%fd11476, %fd6443, %fd6447;
	bra.uni 	$L__BB2_657;
$L__BB2_656:
	fma.rn.f64 	%fd6416, %fd11474, 0d7FF0000000000000, 0d7FF0000000000000;
	{
	.reg .b32 %temp; 
	mov.b64 	{%temp, %r2566}, %fd11474;
	}
	and.b32  	%r2567, %r2566, 2147483647;
	setp.eq.s32 	%p1123, %r2567, 0;
	selp.f64 	%fd11476, 0dFFF0000000000000, %fd6416, %p1123;
$L__BB2_657:
	mul.f64 	%fd6448, %fd11476, 0d4013000000000000;
	sub.f64 	%fd6449, %fd6448, %fd661;
	sub.f64 	%fd6450, %fd791, %fd11469;
	add.f64 	%fd870, %fd6450, %fd6449;
	fma.rn.f64 	%fd6451, %fd870, 0d3FF71547652B82FE, 0d4338000000000000;
	{
	.reg .b32 %temp; 
	mov.b64 	{%r282, %temp}, %fd6451;
	}
	mov.f64 	%fd6452, 0dC338000000000000;
	add.rn.f64 	%fd6453, %fd6451, %fd6452;
	fma.rn.f64 	%fd6454, %fd6453, 0dBFE62E42FEFA39EF, %fd870;
	fma.rn.f64 	%fd6455, %fd6453, 0dBC7ABC9E3B39803F, %fd6454;
	fma.rn.f64 	%fd6456, %fd6455, 0d3E5ADE1569CE2BDF, 0d3E928AF3FCA213EA;
	fma.rn.f64 	%fd6457, %fd6456, %fd6455, 0d3EC71DEE62401315;
	fma.rn.f64 	%fd6458, %fd6457, %fd6455, 0d3EFA01997C89EB71;
	fma.rn.f64 	%fd6459, %fd6458, %fd6455, 0d3F2A01A014761F65;
	fma.rn.f64 	%fd6460, %fd6459, %fd6455, 0d3F56C16C1852B7AF;
	fma.rn.f64 	%fd6461, %fd6460, %fd6455, 0d3F81111111122322;
	fma.rn.f64 	%fd6462, %fd6461, %fd6455, 0d3FA55555555502A1;
	fma.rn.f64 	%fd6463, %fd6462, %fd6455, 0d3FC5555555555511;
	fma.rn.f64 	%fd6464, %fd6463, %fd6455, 0d3FE000000000000B;
	fma.rn.f64 	%fd6465, %fd6464, %fd6455, 0d3FF0000000000000;
	fma.rn.f64 	%fd6466, %fd6465, %fd6455, 0d3FF0000000000000;
	{
	.reg .b32 %temp; 
	mov.b64 	{%r283, %temp}, %fd6466;
	}
	{
	.reg .b32 %temp; 
	mov.b64 	{%temp, %r284}, %fd6466;
	}
	shl.b32 	%r2576, %r282, 20;
	add.s32 	%r2577, %r2576, %r284;
	mov.b64 	%fd11477, {%r283, %r2577};
	{
	.reg .b32 %temp; 
	mov.b64 	{%temp, %r2578}, %fd870;
	}
	mov.b32 	%f99, %r2578;
	abs.f32 	%f25, %f99;
	setp.lt.f32 	%p1125, %f25, 0f4086232B;
	@%p1125 bra 	$L__BB2_660;
	setp.lt.f64 	%p1126, %fd870, 0d0000000000000000;
	add.f64 	%fd6467, %fd870, 0d7FF0000000000000;
	selp.f64 	%fd11477, 0d0000000000000000, %fd6467, %p1126;
	setp.geu.f32 	%p1127, %f25, 0f40874800;
	@%p1127 bra 	$L__BB2_660;
	shr.u32 	%r2579, %r282, 31;
	add.s32 	%r2580, %r282, %r2579;
	shr.s32 	%r2581, %r2580, 1;
	shl.b32 	%r2582, %r2581, 20;
	add.s32 	%r2583, %r284, %r2582;
	mov.b64 	%fd6468, {%r283, %r2583};
	sub.s32 	%r2584, %r282, %r2581;
	shl.b32 	%r2585, %r2584, 20;
	add.s32 	%r2586, %r2585, 1072693248;
	mov.b32 	%r2587, 0;
	mov.b64 	%fd6469, {%r2587, %r2586};
	mul.f64 	%fd11477, %fd6469, %fd6468;
$L__BB2_660:
	mul.f64 	%fd11478, %fd11473, %fd11477;
	bra.uni 	$L__BB2_662;
$L__BB2_661:
	mov.u64 	%rd65, $str$5;
	cvta.global.u64 	%rd66, %rd65;
	{ // callseq 130, 0
	.param .b64 param0;
	st.param.b64 	[param0], %rd66;
	.param .b64 param1;
	st.param.b64 	[param1], 0;
	.param .b32 retval0;
	call.uni (retval0), 
	vprintf, 
	(
	param0, 
	param1
	);
	ld.param.b32 	%r2561, [retval0];
	} // callseq 130
$L__BB2_662:
	mov.f64 	%fd6470, 0d3FF0000000000000;
	sub.f64 	%fd11491, %fd6470, %fd11478;
	bra.uni 	$L__BB2_686;
$L__BB2_663:
	setp.gt.u32 	%p1072, %r260, 2146435070;
	@%p1072 bra 	$L__BB2_667;
	setp.lt.s32 	%p1075, %r56, 1048576;
	selp.b32 	%r2503, -1077, -1023, %p1075;
	shr.u32 	%r2504, %r258, 20;
	add.s32 	%r4599, %r2503, %r2504;
	and.b32  	%r2505, %r258, 1048575;
	or.b32  	%r2506, %r2505, 1072693248;
	mov.b64 	%fd11479, {%r259, %r2506};
	setp.lt.u32 	%p1076, %r2506, 1073127583;
	@%p1076 bra 	$L__BB2_666;
	{
	.reg .b32 %temp; 
	mov.b64 	{%r2507, %temp}, %fd11479;
	}
	{
	.reg .b32 %temp; 
	mov.b64 	{%temp, %r2508}, %fd11479;
	}
	add.s32 	%r2509, %r2508, -1048576;
	mov.b64 	%fd11479, {%r2507, %r2509};
	add.s32 	%r4599, %r4599, 1;
$L__BB2_666:
	add.f64 	%fd6176, %fd11479, 0dBFF0000000000000;
	add.f64 	%fd6177, %fd11479, 0d3FF0000000000000;
	rcp.approx.ftz.f64 	%fd6178, %fd6177;
	neg.f64 	%fd6179, %fd6177;
	fma.rn.f64 	%fd6180, %fd6179, %fd6178, 0d3FF0000000000000;
	fma.rn.f64 	%fd6181, %fd6180, %fd6180, %fd6180;
	fma.rn.f64 	%fd6182, %fd6181, %fd6178, %fd6178;
	mul.f64 	%fd6183, %fd6176, %fd6182;
	fma.rn.f64 	%fd6184, %fd6176, %fd6182, %fd6183;
	mul.f64 	%fd6185, %fd6184, %fd6184;
	fma.rn.f64 	%fd6186, %fd6185, 0d3EB1380B3AE80F1E, 0d3ED0EE258B7A8B04;
	fma.rn.f64 	%fd6187, %fd6186, %fd6185, 0d3EF3B2669F02676F;
	fma.rn.f64 	%fd6188, %fd6187, %fd6185, 0d3F1745CBA9AB0956;
	fma.rn.f64 	%fd6189, %fd6188, %fd6185, 0d3F3C71C72D1B5154;
	fma.rn.f64 	%fd6190, %fd6189, %fd6185, 0d3F624924923BE72D;
	fma.rn.f64 	%fd6191, %fd6190, %fd6185, 0d3F8999999999A3C4;
	fma.rn.f64 	%fd6192, %fd6191, %fd6185, 0d3FB5555555555554;
	sub.f64 	%fd6193, %fd6176, %fd6184;
	add.f64 	%fd6194, %fd6193, %fd6193;
	neg.f64 	%fd6195, %fd6184;
	fma.rn.f64 	%fd6196, %fd6195, %fd6176, %fd6194;
	mul.f64 	%fd6197, %fd6182, %fd6196;
	mul.f64 	%fd6198, %fd6185, %fd6192;
	fma.rn.f64 	%fd6199, %fd6198, %fd6184, %fd6197;
	xor.b32  	%r2510, %r4599, -2147483648;
	mov.b32 	%r2511, 1127219200;
	mov.b64 	%fd6200, {%r2510, %r2511};
	sub.f64 	%fd6201, %fd6200, %fd2;
	fma.rn.f64 	%fd6202, %fd6201, 0d3FE62E42FEFA39EF, %fd6184;
	fma.rn.f64 	%fd6203, %fd6201, 0dBFE62E42FEFA39EF, %fd6202;
	sub.f64 	%fd6204, %fd6203, %fd6184;
	sub.f64 	%fd6205, %fd6199, %fd6204;
	fma.rn.f64 	%fd6206, %fd6201, 0d3C7ABC9E3B39803F, %fd6205;
	add.f64 	%fd11480, %fd6202, %fd6206;
	bra.uni 	$L__BB2_668;
$L__BB2_667:
	setp.lt.s32 	%p1073, %r56, 1048576;
	selp.f64 	%fd6174, 0d436289A4E5827C1E, 0d400289A4E5827C1E, %p1073;
	fma.rn.f64 	%fd6175, %fd6174, 0d7FF0000000000000, 0d7FF0000000000000;
	{
	.reg .b32 %temp; 
	mov.b64 	{%temp, %r2501}, %fd6174;
	}
	and.b32  	%r2502, %r2501, 2147483647;
	setp.eq.s32 	%p1074, %r2502, 0;
	selp.f64 	%fd11480, 0dFFF0000000000000, %fd6175, %p1074;
$L__BB2_668:
	add.f64 	%fd6208, %fd661, 0d3FF0000000000000;
	add.f64 	%fd11484, %fd6208, 0dC013000000000000;
	rcp.rn.f64 	%fd11485, %fd11484;
	mov.b32 	%r4600, 1;
	mov.f64 	%fd11483, 0d46293E5939A08CE9;
	mov.f64 	%fd11482, %fd11485;
	bra.uni 	$L__BB2_673;
$L__BB2_669:
	add.s32 	%r2514, %r4600, 1;
	not.b32 	%r2515, %r4600;
	cvt.rn.f64.s32 	%fd6222, %r2515;
	cvt.rn.f64.u32 	%fd6223, %r2514;
	add.f64 	%fd6224, %fd6223, 0dC013000000000000;
	mul.f64 	%fd6225, %fd6224, %fd6222;
	add.f64 	%fd886, %fd902, 0d4000000000000000;
	fma.rn.f64 	%fd6226, %fd6225, %fd904, %fd886;
	abs.f64 	%fd6227, %fd6226;
	setp.lt.f64 	%p1080, %fd6227, 0d39B4484BFEEBC2A0;
	div.rn.f64 	%fd6228, %fd6225, %fd903;
	add.f64 	%fd6229, %fd886, %fd6228;
	abs.f64 	%fd6230, %fd6229;
	setp.lt.f64 	%p1081, %fd6230, 0d39B4484BFEEBC2A0;
	selp.f64 	%fd887, 0d39B4484BFEEBC2A0, %fd6229, %p1081;
	rcp.rn.f64 	%fd6231, %fd6226;
	selp.f64 	%fd888, 0d46293E5939A08CE9, %fd6231, %p1080;
	mul.f64 	%fd6232, %fd888, %fd887;
	mul.f64 	%fd11485, %fd11485, %fd6232;
	add.f64 	%fd6233, %fd6232, 0dBFF0000000000000;
	abs.f64 	%fd6234, %fd6233;
	setp.lt.f64 	%p1082, %fd6234, 0d3E9421F5F40D8376;
	@%p1082 bra 	$L__BB2_675;
	add.s32 	%r2516, %r4600, 2;
	sub.s32 	%r2517, -2, %r4600;
	cvt.rn.f64.s32 	%fd6235, %r2517;
	cvt.rn.f64.u32 	%fd6236, %r2516;
	add.f64 	%fd6237, %fd6236, 0dC013000000000000;
	mul.f64 	%fd6238, %fd6237, %fd6235;
	add.f64 	%fd890, %fd886, 0d4000000000000000;
	fma.rn.f64 	%fd6239, %fd6238, %fd888, %fd890;
	abs.f64 	%fd6240, %fd6239;
	setp.lt.f64 	%p1083, %fd6240, 0d39B4484BFEEBC2A0;
	div.rn.f64 	%fd6241, %fd6238, %fd887;
	add.f64 	%fd6242, %fd890, %fd6241;
	abs.f64 	%fd6243, %fd6242;
	setp.lt.f64 	%p1084, %fd6243, 0d39B4484BFEEBC2A0;
	selp.f64 	%fd891, 0d39B4484BFEEBC2A0, %fd6242, %p1084;
	rcp.rn.f64 	%fd6244, %fd6239;
	selp.f64 	%fd892, 0d46293E5939A08CE9, %fd6244, %p1083;
	mul.f64 	%fd6245, %fd892, %fd891;
	mul.f64 	%fd11485, %fd11485, %fd6245;
	add.f64 	%fd6246, %fd6245, 0dBFF0000000000000;
	abs.f64 	%fd6247, %fd6246;
	setp.lt.f64 	%p1085, %fd6247, 0d3E9421F5F40D8376;
	@%p1085 bra 	$L__BB2_675;
	add.s32 	%r2518, %r4600, 3;
	sub.s32 	%r2519, -3, %r4600;
	cvt.rn.f64.s32 	%fd6248, %r2519;
	cvt.rn.f64.u32 	%fd6249, %r2518;
	add.f64 	%fd6250, %fd6249, 0dC013000000000000;
	mul.f64 	%fd6251, %fd6250, %fd6248;
	add.f64 	%fd11484, %fd890, 0d4000000000000000;
	fma.rn.f64 	%fd6252, %fd6251, %fd892, %fd11484;
	abs.f64 	%fd6253, %fd6252;
	setp.lt.f64 	%p1086, %fd6253, 0d39B4484BFEEBC2A0;
	div.rn.f64 	%fd6254, %fd6251, %fd891;
	add.f64 	%fd6255, %fd11484, %fd6254;
	abs.f64 	%fd6256, %fd6255;
	setp.lt.f64 	%p1087, %fd6256, 0d39B4484BFEEBC2A0;
	selp.f64 	%fd11483, 0d39B4484BFEEBC2A0, %fd6255, %p1087;
	rcp.rn.f64 	%fd6257, %fd6252;
	selp.f64 	%fd11482, 0d46293E5939A08CE9, %fd6257, %p1086;
	mul.f64 	%fd6258, %fd11482, %fd11483;
	mul.f64 	%fd11485, %fd11485, %fd6258;
	add.f64 	%fd6259, %fd6258, 0dBFF0000000000000;
	abs.f64 	%fd6260, %fd6259;
	setp.lt.f64 	%p1088, %fd6260, 0d3E9421F5F40D8376;
	@%p1088 bra 	$L__BB2_675;
	add.s32 	%r4600, %r4600, 4;
	setp.eq.s32 	%p1089, %r4600, 100000001;
	@%p1089 bra 	$L__BB2_674;
$L__BB2_673:
	neg.s32 	%r2513, %r4600;
	cvt.rn.f64.s32 	%fd6209, %r2513;
	cvt.rn.f64.u32 	%fd6210, %r4600;
	add.f64 	%fd6211, %fd6210, 0dC013000000000000;
	mul.f64 	%fd6212, %fd6211, %fd6209;
	add.f64 	%fd902, %fd11484, 0d4000000000000000;
	fma.rn.f64 	%fd6213, %fd6212, %fd11482, %fd902;
	abs.f64 	%fd6214, %fd6213;
	setp.lt.f64 	%p1077, %fd6214, 0d39B4484BFEEBC2A0;
	div.rn.f64 	%fd6215, %fd6212, %fd11483;
	add.f64 	%fd6216, %fd902, %fd6215;
	abs.f64 	%fd6217, %fd6216;
	setp.lt.f64 	%p1078, %fd6217, 0d39B4484BFEEBC2A0;
	selp.f64 	%fd903, 0d39B4484BFEEBC2A0, %fd6216, %p1078;
	rcp.rn.f64 	%fd6218, %fd6213;
	selp.f64 	%fd904, 0d46293E5939A08CE9, %fd6218, %p1077;
	mul.f64 	%fd6219, %fd904, %fd903;
	mul.f64 	%fd11485, %fd11485, %fd6219;
	add.f64 	%fd6220, %fd6219, 0dBFF0000000000000;
	abs.f64 	%fd6221, %fd6220;
	setp.lt.f64 	%p1079, %fd6221, 0d3E9421F5F40D8376;
	@%p1079 bra 	$L__BB2_675;
	bra.uni 	$L__BB2_669;
$L__BB2_674:
	mov.u64 	%rd61, $str$3;
	cvta.global.u64 	%rd62, %rd61;
	{ // callseq 128, 0
	.param .b64 param0;
	st.param.b64 	[param0], %rd62;
	.param .b64 param1;
	st.param.b64 	[param1], 0;
	.param .b32 retval0;
	call.uni (retval0), 
	vprintf, 
	(
	param0, 
	param1
	);
	ld.param.b32 	%r2520, [retval0];
	} // callseq 128
$L__BB2_675:
	{
	.reg .b32 %temp; 
	mov.b64 	{%temp, %r4601}, %fd661;
	}
	{
	.reg .b32 %temp; 
	mov.b64 	{%r4602, %temp}, %fd661;
	}
	setp.gt.s32 	%p1090, %r4601, 1048575;
	mov.b32 	%r4603, -1023;
	mov.f64 	%fd11486, %fd661;
	@%p1090 bra 	$L__BB2_677;
	mul.f64 	%fd11486, %fd661, 0d4350000000000000;
	{
	.reg .b32 %temp; 
	mov.b64 	{%temp, %r4601}, %fd11486;
	}
	{
	.reg .b32 %temp; 
	mov.b64 	{%r4602, %temp}, %fd11486;
	}
	mov.b32 	%r4603, -1077;
$L__BB2_677:
	add.s32 	%r2524, %r4601, -1;
	setp.gt.u32 	%p1091, %r2524, 2146435070;
	@%p1091 bra 	$L__BB2_681;
	shr.u32 	%r2527, %r4601, 20;
	add.s32 	%r4604, %r4603, %r2527;
	and.b32  	%r2528, %r4601, 1048575;
	or.b32  	%r2529, %r2528, 1072693248;
	mov.b64 	%fd11487, {%r4602, %r2529};
	setp.lt.u32 	%p1093, %r2529, 1073127583;
	@%p1093 bra 	$L__BB2_680;
	{
	.reg .b32 %temp; 
	mov.b64 	{%r2530, %temp}, %fd11487;
	}
	{
	.reg .b32 %temp; 
	mov.b64 	{%temp, %r2531}, %fd11487;
	}
	add.s32 	%r2532, %r2531, -1048576;
	mov.b64 	%fd11487, {%r2530, %r2532};
	add.s32 	%r4604, %r4604, 1;
$L__BB2_680:
	add.f64 	%fd6262, %fd11487, 0dBFF0000000000000;
	add.f64 	%fd6263, %fd11487, 0d3FF0000000000000;
	rcp.approx.ftz.f64 	%fd6264, %fd6263;
	neg.f64 	%fd6265, %fd6263;
	fma.rn.f64 	%fd6266, %fd6265, %fd6264, 0d3FF0000000000000;
	fma.rn.f64 	%fd6267, %fd6266, %fd6266, %fd6266;
	fma.rn.f64 	%fd6268, %fd6267, %fd6264, %fd6264;
	mul.f64 	%fd6269, %fd6262, %fd6268;
	fma.rn.f64 	%fd6270, %fd6262, %fd6268, %fd6269;
	mul.f64 	%fd6271, %fd6270, %fd6270;
	fma.rn.f64 	%fd6272, %fd6271, 0d3EB1380B3AE80F1E, 0d3ED0EE258B7A8B04;
	fma.rn.f64 	%fd6273, %fd6272, %fd6271, 0d3EF3B2669F02676F;
	fma.rn.f64 	%fd6274, %fd6273, %fd6271, 0d3F1745CBA9AB0956;
	fma.rn.f64 	%fd6275, %fd6274, %fd6271, 0d3F3C71C72D1B5154;
	fma.rn.f64 	%fd6276, %fd6275, %fd6271, 0d3F624924923BE72D;
	fma.rn.f64 	%fd6277, %fd6276, %fd6271, 0d3F8999999999A3C4;
	fma.rn.f64 	%fd6278, %fd6277, %fd6271, 0d3FB5555555555554;
	sub.f64 	%fd6279, %fd6262, %fd6270;
	add.f64 	%fd6280, %fd6279, %fd6279;
	neg.f64 	%fd6281, %fd6270;
	fma.rn.f64 	%fd6282, %fd6281, %fd6262, %fd6280;
	mul.f64 	%fd6283, %fd6268, %fd6282;
	mul.f64 	%fd6284, %fd6271, %fd6278;
	fma.rn.f64 	%fd6285, %fd6284, %fd6270, %fd6283;
	xor.b32  	%r2533, %r4604, -2147483648;
	mov.b32 	%r2534, 1127219200;
	mov.b64 	%fd6286, {%r2533, %r2534};
	sub.f64 	%fd6287, %fd6286, %fd2;
	fma.rn.f64 	%fd6288, %fd6287, 0d3FE62E42FEFA39EF, %fd6270;
	fma.rn.f64 	%fd6289, %fd6287, 0dBFE62E42FEFA39EF, %fd6288;
	sub.f64 	%fd6290, %fd6289, %fd6270;
	sub.f64 	%fd6291, %fd6285, %fd6290;
	fma.rn.f64 	%fd6292, %fd6287, 0d3C7ABC9E3B39803F, %fd6291;
	add.f64 	%fd11488, %fd6288, %fd6292;
	bra.uni 	$L__BB2_682;
$L__BB2_681:
	fma.rn.f64 	%fd6261, %fd11486, 0d7FF0000000000000, 0d7FF0000000000000;
	{
	.reg .b32 %temp; 
	mov.b64 	{%temp, %r2525}, %fd11486;
	}
	and.b32  	%r2526, %r2525, 2147483647;
	setp.eq.s32 	%p1092, %r2526, 0;
	selp.f64 	%fd11488, 0dFFF0000000000000, %fd6261, %p1092;
$L__BB2_682:
	mul.f64 	%fd6293, %fd11488, 0d4013000000000000;
	sub.f64 	%fd6294, %fd6293, %fd661;
	sub.f64 	%fd6295, %fd791, %fd11480;
	add.f64 	%fd915, %fd6295, %fd6294;
	fma.rn.f64 	%fd6296, %fd915, 0d3FF71547652B82FE, 0d4338000000000000;
	{
	.reg .b32 %temp; 
	mov.b64 	{%r300, %temp}, %fd6296;
	}
	mov.f64 	%fd6297, 0dC338000000000000;
	add.rn.f64 	%fd6298, %fd6296, %fd6297;
	fma.rn.f64 	%fd6299, %fd6298, 0dBFE62E42FEFA39EF, %fd915;
	fma.rn.f64 	%fd6300, %fd6298, 0dBC7ABC9E3B39803F, %fd6299;
	fma.rn.f64 	%fd6301, %fd6300, 0d3E5ADE1569CE2BDF, 0d3E928AF3FCA213EA;
	fma.rn.f64 	%fd6302, %fd6301, %fd6300, 0d3EC71DEE62401315;
	fma.rn.f64 	%fd6303, %fd6302, %fd6300, 0d3EFA01997C89EB71;
	fma.rn.f64 	%fd6304, %fd6303, %fd6300, 0d3F2A01A014761F65;
	fma.rn.f64 	%fd6305, %fd6304, %fd6300, 0d3F56C16C1852B7AF;
	fma.rn.f64 	%fd6306, %fd6305, %fd6300, 0d3F81111111122322;
	fma.rn.f64 	%fd6307, %fd6306, %fd6300, 0d3FA55555555502A1;
	fma.rn.f64 	%fd6308, %fd6307, %fd6300, 0d3FC5555555555511;
	fma.rn.f64 	%fd6309, %fd6308, %fd6300, 0d3FE000000000000B;
	fma.rn.f64 	%fd6310, %fd6309, %fd6300, 0d3FF0000000000000;
	fma.rn.f64 	%fd6311, %fd6310, %fd6300, 0d3FF0000000000000;
	{
	.reg .b32 %temp; 
	mov.b64 	{%r301, %temp}, %fd6311;
	}
	{
	.reg .b32 %temp; 
	mov.b64 	{%temp, %r302}, %fd6311;
	}
	shl.b32 	%r2535, %r300, 20;
	add.s32 	%r2536, %r2535, %r302;
	mov.b64 	%fd11489, {%r301, %r2536};
	{
	.reg .b32 %temp; 
	mov.b64 	{%temp, %r2537}, %fd915;
	}
	mov.b32 	%f98, %r2537;
	abs.f32 	%f26, %f98;
	setp.lt.f32 	%p1094, %f26, 0f4086232B;
	@%p1094 bra 	$L__BB2_685;
	setp.lt.f64 	%p1095, %fd915, 0d0000000000000000;
	add.f64 	%fd6312, %fd915, 0d7FF0000000000000;
	selp.f64 	%fd11489, 0d0000000000000000, %fd6312, %p1095;
	setp.geu.f32 	%p1096, %f26, 0f40874800;
	@%p1096 bra 	$L__BB2_685;
	shr.u32 	%r2538, %r300, 31;
	add.s32 	%r2539, %r300, %r2538;
	shr.s32 	%r2540, %r2539, 1;
	shl.b32 	%r2541, %r2540, 20;
	add.s32 	%r2542, %r302, %r2541;
	mov.b64 	%fd6313, {%r301, %r2542};
	sub.s32 	%r2543, %r300, %r2540;
	shl.b32 	%r2544, %r2543, 20;
	add.s32 	%r2545, %r2544, 1072693248;
	mov.b32 	%r2546, 0;
	mov.b64 	%fd6314, {%r2546, %r2545};
	mul.f64 	%fd11489, %fd6314, %fd6313;
$L__BB2_685:
	mul.f64 	%fd11491, %fd11485, %fd11489;
$L__BB2_686:
	setp.eq.f64 	%p1128, %fd190, 0d0000000000000000;
	setp.lt.s32 	%p1129, %r212, 0;
	setp.lt.s32 	%p1130, %r2, 0;
	setp.eq.s32 	%p1131, %r3, 1072693248;
	mul.f64 	%fd923, %fd803, %fd11491;
	{ // callseq 131, 0
	.param .b64 param0;
	st.param.f64 	[param0], %fd632;
	.param .b64 param1;
	st.param.f64 	[param1], 0d4010000000000000;
	.param .b64 retval0;
	call.uni (retval0), 
	__internal_accurate_pow, 
	(
	param0, 
	param1
	);
	ld.param.f64 	%fd6471, [retval0];
	} // callseq 131
	neg.f64 	%fd6473, %fd6471;
	selp.f64 	%fd6474, %fd6473, %fd6471, %p1131;
	selp.f64 	%fd6475, %fd6474, %fd6471, %p1129;
	selp.b32 	%r2588, %r212, 0, %p1131;
	or.b32  	%r2589, %r2588, 2146435072;
	selp.b32 	%r2590, %r2589, %r2588, %p1130;
	mov.b32 	%r2591, 0;
	mov.b64 	%fd6476, {%r2591, %r2590};
	selp.f64 	%fd11492, %fd6476, %fd6475, %p1128;
	add.f64 	%fd6477, %fd190, 0d4010000000000000;
	{
	.reg .b32 %temp; 
	mov.b64 	{%temp, %r2592}, %fd6477;
	}
	and.b32  	%r2593, %r2592, 2146435072;
	setp.ne.s32 	%p1133, %r2593, 2146435072;
	@%p1133 bra 	$L__BB2_691;
	setp.num.f64 	%p1134, %fd190, %fd190;
	@%p1134 bra 	$L__BB2_689;
	mov.f64 	%fd6478, 0d4010000000000000;
	add.rn.f64 	%fd11492, %fd190, %fd6478;
	bra.uni 	$L__BB2_691;
$L__BB2_689:
	setp.neu.f64 	%p1135, %fd632, 0d7FF0000000000000;
	@%p1135 bra 	$L__BB2_691;
	setp.lt.s32 	%p1136, %r212, 0;
	setp.eq.s32 	%p1137, %r3, 1072693248;
	and.b32  	%r2595, %r2, 2147483647;
	setp.ne.s32 	%p1138, %r2595, 1071644672;
	or.b32  	%r2596, %r4, -2147483648;
	selp.b32 	%r2597, %r2596, %r4, %p1138;
	selp.b32 	%r2598, %r2597, %r4, %p1137;
	selp.b32 	%r2599, %r2598, %r4, %p1136;
	mov.b32 	%r2600, 0;
	mov.b64 	%fd11492, {%r2600, %r2599};
$L__BB2_691:
	setp.eq.f64 	%p1139, %fd190, 0d3FF0000000000000;
	setp.eq.f64 	%p1140, %fd190, 0d0000000000000000;
	setp.lt.s32 	%p1141, %r212, 0;
	setp.lt.s32 	%p1142, %r976, 0;
	setp.eq.s32 	%p1143, %r12, 1073741824;
	selp.f64 	%fd928, 0d3FF0000000000000, %fd11492, %p1139;
	{ // callseq 132, 0
	.param .b64 param0;
	st.param.f64 	[param0], %fd632;
	.param .b64 param1;
	st.param.f64 	[param1], 0d4008000000000000;
	.param .b64 retval0;
	call.uni (retval0), 
	__internal_accurate_pow, 
	(
	param0, 
	param1
	);
	ld.param.f64 	%fd6479, [retval0];
	} // callseq 132
	neg.f64 	%fd6481, %fd6479;
	selp.f64 	%fd6482, %fd6481, %fd6479, %p1143;
	selp.f64 	%fd6483, %fd6482, %fd6479, %p1141;
	selp.b32 	%r2601, %r212, 0, %p1143;
	or.b32  	%r2602, %r2601, 2146435072;
	selp.b32 	%r2603, %r2602, %r2601, %p1142;
	mov.b32 	%r2604, 0;
	mov.b64 	%fd6484, {%r2604, %r2603};
	selp.f64 	%fd11493, %fd6484, %fd6483, %p1140;
	add.f64 	%fd6485, %fd190, 0d4008000000000000;
	{
	.reg .b32 %temp; 
	mov.b64 	{%temp, %r2605}, %fd6485;
	}
	and.b32  	%r2606, %r2605, 2146435072;
	setp.ne.s32 	%p1145, %r2606, 2146435072;
	@%p1145 bra 	$L__BB2_696;
	setp.num.f64 	%p1146, %fd190, %fd190;
	@%p1146 bra 	$L__BB2_694;
	mov.f64 	%fd6486, 0d4008000000000000;
	add.rn.f64 	%fd11493, %fd190, %fd6486;
	bra.uni 	$L__BB2_696;
$L__BB2_694:
	setp.neu.f64 	%p1147, %fd632, 0d7FF0000000000000;
	@%p1147 bra 	$L__BB2_696;
	setp.lt.s32 	%p1148, %r212, 0;
	setp.eq.s32 	%p1149, %r12, 1073741824;
	and.b32  	%r2608, %r976, 2147483647;
	setp.ne.s32 	%p1150, %r2608, 1071644672;
	selp.b32 	%r2609, %r21, %r20, %p1150;
	selp.b32 	%r2610, %r2609, %r20, %p1149;
	selp.b32 	%r2611, %r2610, %r20, %p1148;
	mov.b32 	%r2612, 0;
	mov.b64 	%fd11493, {%r2612, %r2611};
$L__BB2_696:
	setp.eq.f64 	%p1151, %fd190, 0d3FF0000000000000;
	setp.eq.f64 	%p1152, %fd190, 0d0000000000000000;
	setp.lt.s32 	%p1153, %r212, 0;
	setp.lt.s32 	%p1154, %r969, 0;
	setp.eq.s32 	%p1155, %r6, 1062207488;
	selp.f64 	%fd933, 0d3FF0000000000000, %fd11493, %p1151;
	{ // callseq 133, 0
	.param .b64 param0;
	st.param.f64 	[param0], %fd632;
	.param .b64 param1;
	st.param.f64 	[param1], 0d4000000000000000;
	.param .b64 retval0;
	call.uni (retval0), 
	__internal_accurate_pow, 
	(
	param0, 
	param1
	);
	ld.param.f64 	%fd6487, [retval0];
	} // callseq 133
	neg.f64 	%fd6489, %fd6487;
	selp.f64 	%fd6490, %fd6489, %fd6487, %p1155;
	selp.f64 	%fd6491, %fd6490, %fd6487, %p1153;
	selp.b32 	%r2613, %r212, 0, %p1155;
	or.b32  	%r2614, %r2613, 2146435072;
	selp.b32 	%r2615, %r2614, %r2613, %p1154;
	mov.b32 	%r2616, 0;
	mov.b64 	%fd6492, {%r2616, %r2615};
	selp.f64 	%fd11494, %fd6492, %fd6491, %p1152;
	add.f64 	%fd6493, %fd190, 0d4000000000000000;
	{
	.reg .b32 %temp; 
	mov.b64 	{%temp, %r2617}, %fd6493;
	}
	and.b32  	%r2618, %r2617, 2146435072;
	setp.ne.s32 	%p1157, %r2618, 2146435072;
	@%p1157 bra 	$L__BB2_701;
	setp.num.f64 	%p1158, %fd190, %fd190;
	@%p1158 bra 	$L__BB2_699;
	mov.f64 	%fd6494, 0d4000000000000000;
	add.rn.f64 	%fd11494, %fd190, %fd6494;
	bra.uni 	$L__BB2_701;
$L__BB2_699:
	setp.neu.f64 	%p1159, %fd632, 0d7FF0000000000000;
	@%p1159 bra 	$L__BB2_701;
	setp.lt.s32 	%p1160, %r212, 0;
	setp.eq.s32 	%p1161, %r6, 1062207488;
	and.b32  	%r2620, %r969, 2147483647;
	setp.ne.s32 	%p1162, %r2620, 1071644672;
	selp.b32 	%r2621, %r8, %r7, %p1162;
	selp.b32 	%r2622, %r2621, %r7, %p1161;
	selp.b32 	%r2623, %r2622, %r7, %p1160;
	mov.b32 	%r2624, 0;
	mov.b64 	%fd11494, {%r2624, %r2623};
$L__BB2_701:
	setp.neu.f64 	%p1163, %fd597, 0d0000000000000000;
	@%p1163 bra 	$L__BB2_703;
	setp.lt.s32 	%p1165, %r43, 0;
	and.b32  	%r2625, %r43, 2146435072;
	setp.eq.s32 	%p1166, %r2625, 1127219200;
	selp.b32 	%r2626, %r207, 0, %p1166;
	or.b32  	%r2627, %r2626, 2146435072;
	selp.b32 	%r2628, %r2627, %r2626, %p1165;
	mov.b32 	%r2629, 0;
	mov.b64 	%fd11496, {%r2629, %r2628};
	bra.uni 	$L__BB2_704;
$L__BB2_703:
	setp.lt.s32 	%p1164, %r207, 0;
	{ // callseq 134, 0
	.param .b64 param0;
	st.param.f64 	[param0], %fd598;
	.param .b64 param1;
	st.param.f64 	[param1], 0d3FE5555555555555;
	.param .b64 retval0;
	call.uni (retval0), 
	__internal_accurate_pow, 
	(
	param0, 
	param1
	);
	ld.param.f64 	%fd6495, [retval0];
	} // callseq 134
	selp.f64 	%fd11496, 0dFFF8000000000000, %fd6495, %p1164;
$L__BB2_704:
	add.f64 	%fd6497, %fd597, 0d3FE5555555555555;
	{
	.reg .b32 %temp; 
	mov.b64 	{%temp, %r2630}, %fd6497;
	}
	and.b32  	%r2631, %r2630, 2146435072;
	setp.ne.s32 	%p1167, %r2631, 2146435072;
	@%p1167 bra 	$L__BB2_709;
	setp.num.f64 	%p1168, %fd597, %fd597;
	@%p1168 bra 	$L__BB2_707;
	mov.f64 	%fd6498, 0d3FE5555555555555;
	add.rn.f64 	%fd11496, %fd597, %fd6498;
	bra.uni 	$L__BB2_709;
$L__BB2_707:
	setp.neu.f64 	%p1169, %fd598, 0d7FF0000000000000;
	@%p1169 bra 	$L__BB2_709;
	setp.lt.s32 	%p1170, %r207, 0;
	and.b32  	%r2632, %r43, 2146435072;
	setp.eq.s32 	%p1171, %r2632, 1127219200;
	and.b32  	%r2633, %r43, 2147483647;
	setp.ne.s32 	%p1172, %r2633, 1071644672;
	or.b32  	%r2634, %r44, -2147483648;
	selp.b32 	%r2635, %r2634, %r44, %p1172;
	selp.b32 	%r2636, %r2635, %r44, %p1171;
	selp.b32 	%r2637, %r2636, %r44, %p1170;
	mov.b32 	%r2638, 0;
	mov.b64 	%fd11496, {%r2638, %r2637};
$L__BB2_709:
	setp.eq.f64 	%p1173, %fd597, 0d3FF0000000000000;
	selp.f64 	%fd6499, 0d3FF0000000000000, %fd11496, %p1173;
	mul.f64 	%fd6500, %fd11494, 0d4008000000000000;
	setp.eq.f64 	%p1174, %fd190, 0d3FF0000000000000;
	selp.f64 	%fd6501, 0d4008000000000000, %fd6500, %p1174;
	mul.f64 	%fd6502, %fd6501, %fd6499;
	fma.rn.f64 	%fd6503, %fd597, %fd933, %fd6502;
	mul.f64 	%fd6504, %fd190, 0d4018000000000000;
	fma.rn.f64 	%fd6505, %fd6504, %fd660, %fd6503;
	add.f64 	%fd6506, %fd6505, 0d4018000000000000;
	div.rn.f64 	%fd6507, %fd183, %fd928;
	mul.f64 	%fd944, %fd6507, %fd6506;
	neg.f64 	%fd6508, %fd190;
	mul.f64 	%fd945, %fd660, %fd6508;
	fma.rn.f64 	%fd6509, %fd945, 0d3FF71547652B82FE, 0d4338000000000000;
	{
	.reg .b32 %temp; 
	mov.b64 	{%r303, %temp}, %fd6509;
	}
	mov.f64 	%fd6510, 0dC338000000000000;
	add.rn.f64 	%fd6511, %fd6509, %fd6510;
	fma.rn.f64 	%fd6512, %fd6511, 0dBFE62E42FEFA39EF, %fd945;
	fma.rn.f64 	%fd6513, %fd6511, 0dBC7ABC9E3B39803F, %fd6512;
	fma.rn.f64 	%fd6514, %fd6513, 0d3E5ADE1569CE2BDF, 0d3E928AF3FCA213EA;
	fma.rn.f64 	%fd6515, %fd6514, %fd6513, 0d3EC71DEE62401315;
	fma.rn.f64 	%fd6516, %fd6515, %fd6513, 0d3EFA01997C89EB71;
	fma.rn.f64 	%fd6517, %fd6516, %fd6513, 0d3F2A01A014761F65;
	fma.rn.f64 	%fd6518, %fd6517, %fd6513, 0d3F56C16C1852B7AF;
	fma.rn.f64 	%fd6519, %fd6518, %fd6513, 0d3F81111111122322;
	fma.rn.f64 	%fd6520, %fd6519, %fd6513, 0d3FA55555555502A1;
	fma.rn.f64 	%fd6521, %fd6520, %fd6513, 0d3FC5555555555511;
	fma.rn.f64 	%fd6522, %fd6521, %fd6513, 0d3FE000000000000B;
	fma.rn.f64 	%fd6523, %fd6522, %fd6513, 0d3FF0000000000000;
	fma.rn.f64 	%fd6524, %fd6523, %fd6513, 0d3FF0000000000000;
	{
	.reg .b32 %temp; 
	mov.b64 	{%r304, %temp}, %fd6524;
	}
	{
	.reg .b32 %temp; 
	mov.b64 	{%temp, %r305}, %fd6524;
	}
	shl.b32 	%r2639, %r303, 20;
	add.s32 	%r2640, %r2639, %r305;
	mov.b64 	%fd11497, {%r304, %r2640};
	{
	.reg .b32 %temp; 
	mov.b64 	{%temp, %r2641}, %fd945;
	}
	mov.b32 	%f100, %r2641;
	abs.f32 	%f27, %f100;
	setp.lt.f32 	%p1175, %f27, 0f4086232B;
	@%p1175 bra 	$L__BB2_712;
	setp.lt.f64 	%p1176, %fd945, 0d0000000000000000;
	add.f64 	%fd6525, %fd945, 0d7FF0000000000000;
	selp.f64 	%fd11497, 0d0000000000000000, %fd6525, %p1176;
	setp.geu.f32 	%p1177, %f27, 0f40874800;
	@%p1177 bra 	$L__BB2_712;
	shr.u32 	%r2642, %r303, 31;
	add.s32 	%r2643, %r303, %r2642;
	shr.s32 	%r2644, %r2643, 1;
	shl.b32 	%r2645, %r2644, 20;
	add.s32 	%r2646, %r305, %r2645;
	mov.b64 	%fd6526, {%r304, %r2646};
	sub.s32 	%r2647, %r303, %r2644;
	shl.b32 	%r2648, %r2647, 20;
	add.s32 	%r2649, %r2648, 1072693248;
	mov.b32 	%r2650, 0;
	mov.b64 	%fd6527, {%r2650, %r2649};
	mul.f64 	%fd11497, %fd6527, %fd6526;
$L__BB2_712:
	add.f64 	%fd6528, %fd781, %fd923;
	fma.rn.f64 	%fd6529, %fd944, %fd11497, %fd6528;
	mul.f64 	%fd6530, %fd64, 0d4008000000000000;
	mul.f64 	%fd6531, %fd6530, %fd1;
	div.rn.f64 	%fd6532, %fd603, %fd6531;
	fma.rn.f64 	%fd11573, %fd631, %fd6529, %fd6532;
	bra.uni 	$L__BB2_927;
$L__BB2_713:
	setp.eq.f64 	%p674, %fd597, 0d0000000000000000;
	setp.lt.s32 	%p675, %r976, 0;
	setp.eq.s32 	%p676, %r12, 1073741824;
	{
	.reg .b32 %temp; 
	mov.b64 	{%temp, %r306}, %fd597;
	}
	abs.f64 	%fd951, %fd597;
	{ // callseq 99, 0
	.param .b64 param0;
	st.param.f64 	[param0], %fd951;
	.param .b64 param1;
	st.param.f64 	[param1], 0d4008000000000000;
	.param .b64 retval0;
	call.uni (retval0), 
	__internal_accurate_pow, 
	(
	param0, 
	param1
	);
	ld.param.f64 	%fd4740, [retval0];
	} // callseq 99
	setp.lt.s32 	%p678, %r306, 0;
	neg.f64 	%fd4742, %fd4740;
	selp.f64 	%fd4743, %fd4742, %fd4740, %p676;
	selp.f64 	%fd4744, %fd4743, %fd4740, %p678;
	selp.b32 	%r1925, %r306, 0, %p676;
	or.b32  	%r1926, %r1925, 2146435072;
	selp.b32 	%r1927, %r1926, %r1925, %p675;
	mov.b32 	%r1928, 0;
	mov.b64 	%fd4745, {%r1928, %r1927};
	selp.f64 	%fd11498, %fd4745, %fd4744, %p674;
	add.f64 	%fd4746, %fd597, 0d4008000000000000;
	{
	.reg .b32 %temp; 
	mov.b64 	{%temp, %r1929}, %fd4746;
	}
	and.b32  	%r1930, %r1929, 2146435072;
	setp.ne.s32 	%p679, %r1930, 2146435072;
	@%p679 bra 	$L__BB2_718;
	setp.num.f64 	%p680, %fd597, %fd597;
	@%p680 bra 	$L__BB2_716;
	mov.f64 	%fd4747, 0d4008000000000000;
	add.rn.f64 	%fd11498, %fd597, %fd4747;
	bra.uni 	$L__BB2_718;
$L__BB2_716:
	setp.neu.f64 	%p681, %fd951, 0d7FF0000000000000;
	@%p681 bra 	$L__BB2_718;
	setp.lt.s32 	%p682, %r306, 0;
	setp.eq.s32 	%p683, %r12, 1073741824;
	and.b32  	%r1932, %r976, 2147483647;
	setp.ne.s32 	%p684, %r1932, 1071644672;
	selp.b32 	%r1933, %r21, %r20, %p684;
	selp.b32 	%r1934, %r1933, %r20, %p683;
	selp.b32 	%r1935, %r1934, %r20, %p682;
	mov.b32 	%r1936, 0;
	mov.b64 	%fd11498, {%r1936, %r1935};
$L__BB2_718:
	setp.neu.f64 	%p685, %fd170, 0d0000000000000000;
	setp.eq.f64 	%p686, %fd597, 0d3FF0000000000000;
	selp.f64 	%fd4748, 0d3FF0000000000000, %fd11498, %p686;
	mul.f64 	%fd4749, %fd76, 0d3CCF412AAC30D1B7;
	mul.f64 	%fd956, %fd4749, %fd4748;
	@%p685 bra 	$L__BB2_720;
	setp.lt.s32 	%p688, %r37, 0;
	and.b32  	%r1937, %r37, 2146435072;
	setp.eq.s32 	%p689, %r1937, 1127219200;
	selp.b32 	%r1938, %r98, 0, %p689;
	or.b32  	%r1939, %r1938, 2146435072;
	selp.b32 	%r1940, %r1939, %r1938, %p688;
	mov.b32 	%r1941, 0;
	mov.b64 	%fd11500, {%r1941, %r1940};
	bra.uni 	$L__BB2_721;
$L__BB2_720:
	setp.lt.s32 	%p687, %r98, 0;
	{ // callseq 100, 0
	.param .b64 param0;
	st.param.f64 	[param0], %fd171;
	.param .b64 param1;
	st.param.f64 	[param1], 0d3FC5555555555555;
	.param .b64 retval0;
	call.uni (retval0), 
	__internal_accurate_pow, 
	(
	param0, 
	param1
	);
	ld.param.f64 	%fd4750, [retval0];
	} // callseq 100
	selp.f64 	%fd11500, 0dFFF8000000000000, %fd4750, %p687;
$L__BB2_721:
	add.f64 	%fd4752, %fd170, 0d3FC5555555555555;
	{
	.reg .b32 %temp; 
	mov.b64 	{%temp, %r1942}, %fd4752;
	}
	and.b32  	%r1943, %r1942, 2146435072;
	setp.ne.s32 	%p690, %r1943, 2146435072;
	@%p690 bra 	$L__BB2_726;
	setp.num.f64 	%p691, %fd170, %fd170;
	@%p691 bra 	$L__BB2_724;
	mov.f64 	%fd4753, 0d3FC5555555555555;
	add.rn.f64 	%fd11500, %fd170, %fd4753;
	bra.uni 	$L__BB2_726;
$L__BB2_724:
	setp.neu.f64 	%p692, %fd171, 0d7FF0000000000000;
	@%p692 bra 	$L__BB2_726;
	setp.lt.s32 	%p693, %r98, 0;
	and.b32  	%r1944, %r37, 2146435072;
	setp.eq.s32 	%p694, %r1944, 1127219200;
	and.b32  	%r1945, %r37, 2147483647;
	setp.ne.s32 	%p695, %r1945, 1071644672;
	or.b32  	%r1946, %r38, -2147483648;
	selp.b32 	%r1947, %r1946, %r38, %p695;
	selp.b32 	%r1948, %r1947, %r38, %p694;
	selp.b32 	%r1949, %r1948, %r38, %p693;
	mov.b32 	%r1950, 0;
	mov.b64 	%fd11500, {%r1950, %r1949};
$L__BB2_726:
	{
	.reg .b32 %temp; 
	mov.b64 	{%temp, %r307}, %fd190;
	}
	abs.f64 	%fd963, %fd190;
	setp.neu.f64 	%p696, %fd190, 0d0000000000000000;
	@%p696 bra 	$L__BB2_728;
	setp.lt.s32 	%p698, %r39, 0;
	and.b32  	%r1951, %r39, 2146435072;
	setp.eq.s32 	%p699, %r1951, 1075838976;
	selp.b32 	%r1952, %r307, 0, %p699;
	or.b32  	%r1953, %r1952, 2146435072;
	selp.b32 	%r1954, %r1953, %r1952, %p698;
	mov.b32 	%r1955, 0;
	mov.b64 	%fd11502, {%r1955, %r1954};
	bra.uni 	$L__BB2_729;
$L__BB2_728:
	setp.lt.s32 	%p697, %r307, 0;
	{ // callseq 101, 0
	.param .b64 param0;
	st.param.f64 	[param0], %fd963;
	.param .b64 param1;
	st.param.f64 	[param1], 0d4016000000000000;
	.param .b64 retval0;
	call.uni (retval0), 
	__internal_accurate_pow, 
	(
	param0, 
	param1
	);
	ld.param.f64 	%fd4754, [retval0];
	} // callseq 101
	selp.f64 	%fd11502, 0dFFF8000000000000, %fd4754, %p697;
$L__BB2_729:
	add.f64 	%fd4756, %fd190, 0d4016000000000000;
	{
	.reg .b32 %temp; 
	mov.b64 	{%temp, %r1956}, %fd4756;
	}
	and.b32  	%r1957, %r1956, 2146435072;
	setp.ne.s32 	%p700, %r1957, 2146435072;
	@%p700 bra 	$L__BB2_734;
	setp.num.f64 	%p701, %fd190, %fd190;
	@%p701 bra 	$L__BB2_732;
	mov.f64 	%fd4757, 0d4016000000000000;
	add.rn.f64 	%fd11502, %fd190, %fd4757;
	bra.uni 	$L__BB2_734;
$L__BB2_732:
	setp.neu.f64 	%p702, %fd963, 0d7FF0000000000000;
	@%p702 bra 	$L__BB2_734;
	setp.lt.s32 	%p703, %r307, 0;
	and.b32  	%r1958, %r39, 2146435072;
	setp.eq.s32 	%p704, %r1958, 1075838976;
	and.b32  	%r1959, %r39, 2147483647;
	setp.ne.s32 	%p705, %r1959, 1071644672;
	or.b32  	%r1960, %r40, -2147483648;
	selp.b32 	%r1961, %r1960, %r40, %p705;
	selp.b32 	%r1962, %r1961, %r40, %p704;
	selp.b32 	%r1963, %r1962, %r40, %p703;
	mov.b32 	%r1964, 0;
	mov.b64 	%fd11502, {%r1964, %r1963};
$L__BB2_734:
	setp.gt.u32 	%p706, %r46, 2146435070;
	mov.f64 	%fd11503, %fd5;
	@%p706 bra 	$L__BB2_736;
	setp.gt.u32 	%p707, %r48, 1073127582;
	selp.f64 	%fd4758, %fd7, %fd6, %p707;
	selp.u32 	%r1965, 1, 0, %p707;
	add.s32 	%r1966, %r47, %r1965;
	add.f64 	%fd4759, %fd4758, 0dBFF0000000000000;
	add.f64 	%fd4760, %fd4758, 0d3FF0000000000000;
	rcp.approx.ftz.f64 	%fd4761, %fd4760;
	neg.f64 	%fd4762, %fd4760;
	fma.rn.f64 	%fd4763, %fd4762, %fd4761, 0d3FF0000000000000;
	fma.rn.f64 	%fd4764, %fd4763, %fd4763, %fd4763;
	fma.rn.f64 	%fd4765, %fd4764, %fd4761, %fd4761;
	mul.f64 	%fd4766, %fd4759, %fd4765;
	fma.rn.f64 	%fd4767, %fd4759, %fd4765, %fd4766;
	mul.f64 	%fd4768, %fd4767, %fd4767;
	fma.rn.f64 	%fd4769, %fd4768, 0d3EB1380B3AE80F1E, 0d3ED0EE258B7A8B04;
	fma.rn.f64 	%fd4770, %fd4769, %fd4768, 0d3EF3B2669F02676F;
	fma.rn.f64 	%fd4771, %fd4770, %fd4768, 0d3F1745CBA9AB0956;
	fma.rn.f64 	%fd4772, %fd4771, %fd4768, 0d3F3C71C72D1B5154;
	fma.rn.f64 	%fd4773, %fd4772, %fd4768, 0d3F624924923BE72D;
	fma.rn.f64 	%fd4774, %fd4773, %fd4768, 0d3F8999999999A3C4;
	fma.rn.f64 	%fd4775, %fd4774, %fd4768, 0d3FB5555555555554;
	sub.f64 	%fd4776, %fd4759, %fd4767;
	add.f64 	%fd4777, %fd4776, %fd4776;
	neg.f64 	%fd4778, %fd4767;
	fma.rn.f64 	%fd4779, %fd4778, %fd4759, %fd4777;
	mul.f64 	%fd4780, %fd4765, %fd4779;
	mul.f64 	%fd4781, %fd4768, %fd4775;
	fma.rn.f64 	%fd4782, %fd4781, %fd4767, %fd4780;
	xor.b32  	%r1967, %r1966, -2147483648;
	mov.b32 	%r1968, 1127219200;
	mov.b64 	%fd4783, {%r1967, %r1968};
	sub.f64 	%fd4784, %fd4783, %fd2;
	fma.rn.f64 	%fd4785, %fd4784, 0d3FE62E42FEFA39EF, %fd4767;
	fma.rn.f64 	%fd4786, %fd4784, 0dBFE62E42FEFA39EF, %fd4785;
	sub.f64 	%fd4787, %fd4786, %fd4767;
	sub.f64 	%fd4788, %fd4782, %fd4787;
	fma.rn.f64 	%fd4789, %fd4784, 0d3C7ABC9E3B39803F, %fd4788;
	add.f64 	%fd11503, %fd4785, %fd4789;
$L__BB2_736:
	setp.lt.s32 	%p708, %r49, 1048576;
	fma.rn.f64 	%fd972, %fd11503, 0dC018000000000000, 0d4026000000000000;
	selp.b32 	%r308, %r51, %r49, %p708;
	selp.b32 	%r309, %r52, %r50, %p708;
	add.s32 	%r310, %r308, -1;
	setp.gt.u32 	%p709, %r310, 2146435070;
	@%p709 bra 	$L__BB2_740;
	setp.lt.s32 	%p712, %r49, 1048576;
	selp.b32 	%r1971, -1077, -1023, %p712;
	shr.u32 	%r1972, %r308, 20;
	add.s32 	%r4605, %r1971, %r1972;
	and.b32  	%r1973, %r308, 1048575;
	or.b32  	%r1974, %r1973, 1072693248;
	mov.b64 	%fd11504, {%r309, %r1974};
	setp.lt.u32 	%p713, %r1974, 1073127583;
	@%p713 bra 	$L__BB2_739;
	{
	.reg .b32 %temp; 
	mov.b64 	{%r1975, %temp}, %fd11504;
	}
	{
	.reg .b32 %temp; 
	mov.b64 	{%temp, %r1976}, %fd11504;
	}
	add.s32 	%r1977, %r1976, -1048576;
	mov.b64 	%fd11504, {%r1975, %r1977};
	add.s32 	%r4605, %r4605, 1;
$L__BB2_739:
	add.f64 	%fd4792, %fd11504, 0dBFF0000000000000;
	add.f64 	%fd4793, %fd11504, 0d3FF0000000000000;
	rcp.approx.ftz.f64 	%fd4794, %fd4793;
	neg.f64 	%fd4795, %fd4793;
	fma.rn.f64 	%fd4796, %fd4795, %fd4794, 0d3FF0000000000000;
	fma.rn.f64 	%fd4797, %fd4796, %fd4796, %fd4796;
	fma.rn.f64 	%fd4798, %fd4797, %fd4794, %fd4794;
	mul.f64 	%fd4799, %fd4792, %fd4798;
	fma.rn.f64 	%fd4800, %fd4792, %fd4798, %fd4799;
	mul.f64 	%fd4801, %fd4800, %fd4800;
	fma.rn.f64 	%fd4802, %fd4801, 0d3EB1380B3AE80F1E, 0d3ED0EE258B7A8B04;
	fma.rn.f64 	%fd4803, %fd4802, %fd4801, 0d3EF3B2669F02676F;
	fma.rn.f64 	%fd4804, %fd4803, %fd4801, 0d3F1745CBA9AB0956;
	fma.rn.f64 	%fd4805, %fd4804, %fd4801, 0d3F3C71C72D1B5154;
	fma.rn.f64 	%fd4806, %fd4805, %fd4801, 0d3F624924923BE72D;
	fma.rn.f64 	%fd4807, %fd4806, %fd4801, 0d3F8999999999A3C4;
	fma.rn.f64 	%fd4808, %fd4807, %fd4801, 0d3FB5555555555554;
	sub.f64 	%fd4809, %fd4792, %fd4800;
	add.f64 	%fd4810, %fd4809, %fd4809;
	neg.f64 	%fd4811, %fd4800;
	fma.rn.f64 	%fd4812, %fd4811, %fd4792, %fd4810;
	mul.f64 	%fd4813, %fd4798, %fd4812;
	mul.f64 	%fd4814, %fd4801, %fd4808;
	fma.rn.f64 	%fd4815, %fd4814, %fd4800, %fd4813;
	xor.b32  	%r1978, %r4605, -2147483648;
	mov.b32 	%r1979, 1127219200;
	mov.b64 	%fd4816, {%r1978, %r1979};
	sub.f64 	%fd4817, %fd4816, %fd2;
	fma.rn.f64 	%fd4818, %fd4817, 0d3FE62E42FEFA39EF, %fd4800;
	fma.rn.f64 	%fd4819, %fd4817, 0dBFE62E42FEFA39EF, %fd4818;
	sub.f64 	%fd4820, %fd4819, %fd4800;
	sub.f64 	%fd4821, %fd4815, %fd4820;
	fma.rn.f64 	%fd4822, %fd4817, 0d3C7ABC9E3B39803F, %fd4821;
	add.f64 	%fd11505, %fd4818, %fd4822;
	bra.uni 	$L__BB2_741;
$L__BB2_740:
	setp.lt.s32 	%p710, %r49, 1048576;
	selp.f64 	%fd4790, 0d435C4E06B9F096A3, 0d3FFC4E06B9F096A3, %p710;
	fma.rn.f64 	%fd4791, %fd4790, 0d7FF0000000000000, 0d7FF0000000000000;
	{
	.reg .b32 %temp; 
	mov.b64 	{%temp, %r1969}, %fd4790;
	}
	and.b32  	%r1970, %r1969, 2147483647;
	setp.eq.s32 	%p711, %r1970, 0;
	selp.f64 	%fd11505, 0dFFF0000000000000, %fd4791, %p711;
$L__BB2_741:
	sub.f64 	%fd979, %fd11505, %fd972;
	fma.rn.f64 	%fd4823, %fd979, 0d3FF71547652B82FE, 0d4338000000000000;
	{
	.reg .b32 %temp; 
	mov.b64 	{%r314, %temp}, %fd4823;
	}
	mov.f64 	%fd4824, 0dC338000000000000;
	add.rn.f64 	%fd4825, %fd4823, %fd4824;
	fma.rn.f64 	%fd4826, %fd4825, 0dBFE62E42FEFA39EF, %fd979;
	fma.rn.f64 	%fd4827, %fd4825, 0dBC7ABC9E3B39803F, %fd4826;
	fma.rn.f64 	%fd4828, %fd4827, 0d3E5ADE1569CE2BDF, 0d3E928AF3FCA213EA;
	fma.rn.f64 	%fd4829, %fd4828, %fd4827, 0d3EC71DEE62401315;
	fma.rn.f64 	%fd4830, %fd4829, %fd4827, 0d3EFA01997C89EB71;
	fma.rn.f64 	%fd4831, %fd4830, %fd4827, 0d3F2A01A014761F65;
	fma.rn.f64 	%fd4832, %fd4831, %fd4827, 0d3F56C16C1852B7AF;
	fma.rn.f64 	%fd4833, %fd4832, %fd4827, 0d3F81111111122322;
	fma.rn.f64 	%fd4834, %fd4833, %fd4827, 0d3FA55555555502A1;
	fma.rn.f64 	%fd4835, %fd4834, %fd4827, 0d3FC5555555555511;
	fma.rn.f64 	%fd4836, %fd4835, %fd4827, 0d3FE000000000000B;
	fma.rn.f64 	%fd4837, %fd4836, %fd4827, 0d3FF0000000000000;
	fma.rn.f64 	%fd4838, %fd4837, %fd4827, 0d3FF0000000000000;
	{
	.reg .b32 %temp; 
	mov.b64 	{%r315, %temp}, %fd4838;
	}
	{
	.reg .b32 %temp; 
	mov.b64 	{%temp, %r316}, %fd4838;
	}
	shl.b32 	%r1980, %r314, 20;
	add.s32 	%r1981, %r1980, %r316;
	mov.b64 	%fd11506, {%r315, %r1981};
	{
	.reg .b32 %temp; 
	mov.b64 	{%temp, %r1982}, %fd979;
	}
	mov.b32 	%f87, %r1982;
	abs.f32 	%f28, %f87;
	setp.lt.f32 	%p714, %f28, 0f4086232B;
	@%p714 bra 	$L__BB2_744;
	setp.lt.f64 	%p715, %fd979, 0d0000000000000000;
	add.f64 	%fd4839, %fd979, 0d7FF0000000000000;
	selp.f64 	%fd11506, 0d0000000000000000, %fd4839, %p715;
	setp.geu.f32 	%p716, %f28, 0f40874800;
	@%p716 bra 	$L__BB2_744;
	shr.u32 	%r1983, %r314, 31;
	add.s32 	%r1984, %r314, %r1983;
	shr.s32 	%r1985, %r1984, 1;
	shl.b32 	%r1986, %r1985, 20;
	add.s32 	%r1987, %r316, %r1986;
	mov.b64 	%fd4840, {%r315, %r1987};
	sub.s32 	%r1988, %r314, %r1985;
	shl.b32 	%r1989, %r1988, 20;
	add.s32 	%r1990, %r1989, 1072693248;
	mov.b32 	%r1991, 0;
	mov.b64 	%fd4841, {%r1991, %r1990};
	mul.f64 	%fd11506, %fd4841, %fd4840;
$L__BB2_744:
	setp.neu.f64 	%p717, %fd597, 0d0000000000000000;
	rcp.rn.f64 	%fd4842, %fd11502;
	setp.eq.f64 	%p718, %fd190, 0d3FF0000000000000;
	selp.f64 	%fd4843, 0d3FF0000000000000, %fd4842, %p718;
	mul.f64 	%fd984, %fd4843, %fd11506;
	@%p717 bra 	$L__BB2_746;
	setp.lt.s32 	%p720, %r16, 0;
	setp.eq.s32 	%p721, %r17, 1127219200;
	selp.b32 	%r1992, %r306, 0, %p721;
	or.b32  	%r1993, %r1992, 2146435072;
	selp.b32 	%r1994, %r1993, %r1992, %p720;
	mov.b32 	%r1995, 0;
	mov.b64 	%fd11508, {%r1995, %r1994};
	bra.uni 	$L__BB2_747;
$L__BB2_746:
	setp.lt.s32 	%p719, %r306, 0;
	{ // callseq 102, 0
	.param .b64 param0;
	st.param.f64 	[param0], %fd951;
	.param .b64 param1;
	st.param.f64 	[param1], 0d3FD5555555555555;
	.param .b64 retval0;
	call.uni (retval0), 
	__internal_accurate_pow, 
	(
	param0, 
	param1
	);
	ld.param.f64 	%fd4844, [retval0];
	} // callseq 102
	selp.f64 	%fd11508, 0dFFF8000000000000, %fd4844, %p719;
$L__BB2_747:
	add.f64 	%fd4846, %fd597, 0d3FD5555555555555;
	{
	.reg .b32 %temp; 
	mov.b64 	{%temp, %r1996}, %fd4846;
	}
	and.b32  	%r1997, %r1996, 2146435072;
	setp.ne.s32 	%p722, %r1997, 2146435072;
	@%p722 bra 	$L__BB2_752;
	setp.num.f64 	%p723, %fd597, %fd597;
	@%p723 bra 	$L__BB2_750;
	mov.f64 	%fd4847, 0d3FD5555555555555;
	add.rn.f64 	%fd11508, %fd597, %fd4847;
	bra.uni 	$L__BB2_752;
$L__BB2_750:
	setp.neu.f64 	%p724, %fd951, 0d7FF0000000000000;
	@%p724 bra 	$L__BB2_752;
	setp.lt.s32 	%p725, %r306, 0;
	setp.eq.s32 	%p726, %r17, 1127219200;
	and.b32  	%r1999, %r16, 2147483647;
	setp.ne.s32 	%p727, %r1999, 1071644672;
	selp.b32 	%r2000, %r19, %r18, %p727;
	selp.b32 	%r2001, %r2000, %r18, %p726;
	selp.b32 	%r2002, %r2001, %r18, %p725;
	mov.b32 	%r2003, 0;
	mov.b64 	%fd11508, {%r2003, %r2002};
$L__BB2_752:
	setp.eq.f64 	%p728, %fd597, 0d3FF0000000000000;
	selp.f64 	%fd991, 0d3FF0000000000000, %fd11508, %p728;
	mul.f64 	%fd992, %fd190, %fd991;
	setp.geu.f64 	%p729, %fd992, 0d0000000000000000;
	@%p729 bra 	$L__BB2_754;
	mov.u64 	%rd35, $str$7;
	cvta.global.u64 	%rd36, %rd35;
	{ // callseq 103, 0
	.param .b64 param0;
	st.param.b64 	[param0], %rd36;
	.param .b64 param1;
	st.param.b64 	[param1], 0;
	.param .b32 retval0;
	call.uni (retval0), 
	vprintf, 
	(
	param0, 
	param1
	);
	ld.param.b32 	%r2004, [retval0];
	} // callseq 103
$L__BB2_754:
	setp.geu.f64 	%p730, %fd992, 0d401A000000000000;
	@%p730 bra 	$L__BB2_794;
	setp.gt.u32 	%p756, %r310, 2146435070;
	@%p756 bra 	$L__BB2_759;
	setp.lt.s32 	%p759, %r49, 1048576;
	selp.b32 	%r2054, -1077, -1023, %p759;
	shr.u32 	%r2055, %r308, 20;
	add.s32 	%r4606, %r2054, %r2055;
	and.b32  	%r2056, %r308, 1048575;
	or.b32  	%r2057, %r2056, 1072693248;
	mov.b64 	%fd11509, {%r309, %r2057};
	setp.lt.u32 	%p760, %r2057, 1073127583;
	@%p760 bra 	$L__BB2_758;
	{
	.reg .b32 %temp; 
	mov.b64 	{%r2058, %temp}, %fd11509;
	}
	{
	.reg .b32 %temp; 
	mov.b64 	{%temp, %r2059}, %fd11509;
	}
	add.s32 	%r2060, %r2059, -1048576;
	mov.b64 	%fd11509, {%r2058, %r2060};
	add.s32 	%r4606, %r4606, 1;
$L__BB2_758:
	add.f64 	%fd4991, %fd11509, 0dBFF0000000000000;
	add.f64 	%fd4992, %fd11509, 0d3FF0000000000000;
	rcp.approx.ftz.f64 	%fd4993, %fd4992;
	neg.f64 	%fd4994, %fd4992;
	fma.rn.f64 	%fd4995, %fd4994, %fd4993, 0d3FF0000000000000;
	fma.rn.f64 	%fd4996, %fd4995, %fd4995, %fd4995;
	fma.rn.f64 	%fd4997, %fd4996, %fd4993, %fd4993;
	mul.f64 	%fd4998, %fd4991, %fd4997;
	fma.rn.f64 	%fd4999, %fd4991, %fd4997, %fd4998;
	mul.f64 	%fd5000, %fd4999, %fd4999;
	fma.rn.f64 	%fd5001, %fd5000, 0d3EB1380B3AE80F1E, 0d3ED0EE258B7A8B04;
	fma.rn.f64 	%fd5002, %fd5001, %fd5000, 0d3EF3B2669F02676F;
	fma.rn.f64 	%fd5003, %fd5002, %fd5000, 0d3F1745CBA9AB0956;
	fma.rn.f64 	%fd5004, %fd5003, %fd5000, 0d3F3C71C72D1B5154;
	fma.rn.f64 	%fd5005, %fd5004, %fd5000, 0d3F624924923BE72D;
	fma.rn.f64 	%fd5006, %fd5005, %fd5000, 0d3F8999999999A3C4;
	fma.rn.f64 	%fd5007, %fd5006, %fd5000, 0d3FB5555555555554;
	sub.f64 	%fd5008, %fd4991, %fd4999;
	add.f64 	%fd5009, %fd5008, %fd5008;
	neg.f64 	%fd5010, %fd4999;
	fma.rn.f64 	%fd5011, %fd5010, %fd4991, %fd5009;
	mul.f64 	%fd5012, %fd4997, %fd5011;
	mul.f64 	%fd5013, %fd5000, %fd5007;
	fma.rn.f64 	%fd5014, %fd5013, %fd4999, %fd5012;
	xor.b32  	%r2061, %r4606, -2147483648;
	mov.b32 	%r2062, 1127219200;
	mov.b64 	%fd5015, {%r2061, %r2062};
	sub.f64 	%fd5016, %fd5015, %fd2;
	fma.rn.f64 	%fd5017, %fd5016, 0d3FE62E42FEFA39EF, %fd4999;
	fma.rn.f64 	%fd5018, %fd5016, 0dBFE62E42FEFA39EF, %fd5017;
	sub.f64 	%fd5019, %fd5018, %fd4999;
	sub.f64 	%fd5020, %fd5014, %fd5019;
	fma.rn.f64 	%fd5021, %fd5016, 0d3C7ABC9E3B39803F, %fd5020;
	add.f64 	%fd11510, %fd5017, %fd5021;
	bra.uni 	$L__BB2_760;
$L__BB2_759:
	setp.lt.s32 	%p757, %r49, 1048576;
	selp.f64 	%fd4989, 0d435C4E06B9F096A3, 0d3FFC4E06B9F096A3, %p757;
	fma.rn.f64 	%fd4990, %fd4989, 0d7FF0000000000000, 0d7FF0000000000000;
	{
	.reg .b32 %temp; 
	mov.b64 	{%temp, %r2052}, %fd4989;
	}
	and.b32  	%r2053, %r2052, 2147483647;
	setp.eq.s32 	%p758, %r2053, 0;
	selp.f64 	%fd11510, 0dFFF0000000000000, %fd4990, %p758;
$L__BB2_760:
	setp.le.f64 	%p761, %fd992, 0d0000000000000000;
	mov.f64 	%fd11211, 0d0000000000000000;
	@%p761 bra 	$L__BB2_762;
	mov.b32 	%r4607, 1;
	mov.f64 	%fd11512, 0d3FC745D1745D1746;
	mov.f64 	%fd11511, 0d4016000000000000;
	mov.f64 	%fd11514, %fd11512;
	bra.uni 	$L__BB2_780;
$L__BB2_762:
	setp.geu.f64 	%p762, %fd992, 0d0000000000000000;
	mov.f64 	%fd51, %fd11211;
	@%p762 bra 	$L__BB2_793;
	mov.u64 	%rd39, $str$4;
	cvta.global.u64 	%rd40, %rd39;
	{ // callseq 105, 0
	.param .b64 param0;
	st.param.b64 	[param0], %rd40;
	.param .b64 param1;
	st.param.b64 	[param1], 0;
	.param .b32 retval0;
	call.uni (retval0), 
	vprintf, 
	(
	param0, 
	param1
	);
	ld.param.b32 	%r2063, [retval0];
	} // callseq 105
	mov.f64 	%fd51, %fd11211;
	bra.uni 	$L__BB2_793;
$L__BB2_764:
	add.f64 	%fd999, %fd1047, 0d3FF0000000000000;
	div.rn.f64 	%fd5030, %fd992, %fd999;
	mul.f64 	%fd1000, %fd1048, %fd5030;
	add.f64 	%fd11514, %fd11514, %fd1000;
	abs.f64 	%fd5031, %fd1000;
	abs.f64 	%fd5032, %fd11514;
	mul.f64 	%fd5033, %fd5032, 0d3E9421F5F40D8376;
	setp.lt.f64 	%p764, %fd5031, %fd5033;
	@%p764 bra 	$L__BB2_781;
	add.f64 	%fd1002, %fd999, 0d3FF0000000000000;
	div.rn.f64 	%fd5034, %fd992, %fd1002;
	mul.f64 	%fd1003, %fd1000, %fd5034;
	add.f64 	%fd11514, %fd11514, %fd1003;
	abs.f64 	%fd5035, %fd1003;
	abs.f64 	%fd5036, %fd11514;
	mul.f64 	%fd5037, %fd5036, 0d3E9421F5F40D8376;
	setp.lt.f64 	%p765, %fd5035, %fd5037;
	@%p765 bra 	$L__BB2_781;
	add.f64 	%fd1005, %fd1002, 0d3FF0000000000000;
	div.rn.f64 	%fd5038, %fd992, %fd1005;
	mul.f64 	%fd1006, %fd1003, %fd5038;
	add.f64 	%fd11514, %fd11514, %fd1006;
	abs.f64 	%fd5039, %fd1006;
	abs.f64 	%fd5040, %fd11514;
	mul.f64 	%fd5041, %fd5040, 0d3E9421F5F40D8376;
	setp.lt.f64 	%p766, %fd5039, %fd5041;
	@%p766 bra 	$L__BB2_781;
	add.f64 	%fd1008, %fd1005, 0d3FF0000000000000;
	div.rn.f64 	%fd5042, %fd992, %fd1008;
	mul.f64 	%fd1009, %fd1006, %fd5042;
	add.f64 	%fd11514, %fd11514, %fd1009;
	abs.f64 	%fd5043, %fd1009;
	abs.f64 	%fd5044, %fd11514;
	mul.f64 	%fd5045, %fd5044, 0d3E9421F5F40D8376;
	setp.lt.f64 	%p767, %fd5043, %fd5045;
	@%p767 bra 	$L__BB2_781;
	add.f64 	%fd1011, %fd1008, 0d3FF0000000000000;
	div.rn.f64 	%fd5046, %fd992, %fd1011;
	mul.f64 	%fd1012, %fd1009, %fd5046;
	add.f64 	%fd11514, %fd11514, %fd1012;
	abs.f64 	%fd5047, %fd1012;
	abs.f64 	%fd5048, %fd11514;
	mul.f64 	%fd5049, %fd5048, 0d3E9421F5F40D8376;
	setp.lt.f64 	%p768, %fd5047, %fd5049;
	@%p768 bra 	$L__BB2_781;
	add.f64 	%fd1014, %fd1011, 0d3FF0000000000000;
	div.rn.f64 	%fd5050, %fd992, %fd1014;
	mul.f64 	%fd1015, %fd1012, %fd5050;
	add.f64 	%fd11514, %fd11514, %fd1015;
	abs.f64 	%fd5051, %fd1015;
	abs.f64 	%fd5052, %fd11514;
	mul.f64 	%fd5053, %fd5052, 0d3E9421F5F40D8376;
	setp.lt.f64 	%p769, %fd5051, %fd5053;
	@%p769 bra 	$L__BB2_781;
	add.f64 	%fd1017, %fd1014, 0d3FF0000000000000;
	div.rn.f64 	%fd5054, %fd992, %fd1017;
	mul.f64 	%fd1018, %fd1015, %fd5054;
	add.f64 	%fd11514, %fd11514, %fd1018;
	abs.f64 	%fd5055, %fd1018;
	abs.f64 	%fd5056, %fd11514;
	mul.f64 	%fd5057, %fd5056, 0d3E9421F5F40D8376;
	setp.lt.f64 	%p770, %fd5055, %fd5057;
	@%p770 bra 	$L__BB2_781;
	add.f64 	%fd1020, %fd1017, 0d3FF0000000000000;
	div.rn.f64 	%fd5058, %fd992, %fd1020;
	mul.f64 	%fd1021, %fd1018, %fd5058;
	add.f64 	%fd11514, %fd11514, %fd1021;
	abs.f64 	%fd5059, %fd1021;
	abs.f64 	%fd5060, %fd11514;
	mul.f64 	%fd5061, %fd5060, 0d3E9421F5F40D8376;
	setp.lt.f64 	%p771, %fd5059, %fd5061;
	@%p771 bra 	$L__BB2_781;
	add.f64 	%fd1023, %fd1020, 0d3FF0000000000000;
	div.rn.f64 	%fd5062, %fd992, %fd1023;
	mul.f64 	%fd1024, %fd1021, %fd5062;
	add.f64 	%fd11514, %fd11514, %fd1024;
	abs.f64 	%fd5063, %fd1024;
	abs.f64 	%fd5064, %fd11514;
	mul.f64 	%fd5065, %fd5064, 0d3E9421F5F40D8376;
	setp.lt.f64 	%p772, %fd5063, %fd5065;
	@%p772 bra 	$L__BB2_781;
	add.f64 	%fd1026, %fd1023, 0d3FF0000000000000;
	div.rn.f64 	%fd5066, %fd992, %fd1026;
	mul.f64 	%fd1027, %fd1024, %fd5066;
	add.f64 	%fd11514, %fd11514, %fd1027;
	abs.f64 	%fd5067, %fd1027;
	abs.f64 	%fd5068, %fd11514;
	mul.f64 	%fd5069, %fd5068, 0d3E9421F5F40D8376;
	setp.lt.f64 	%p773, %fd5067, %fd5069;
	@%p773 bra 	$L__BB2_781;
	add.f64 	%fd1029, %fd1026, 0d3FF0000000000000;
	div.rn.f64 	%fd5070, %fd992, %fd1029;
	mul.f64 	%fd1030, %fd1027, %fd5070;
	add.f64 	%fd11514, %fd11514, %fd1030;
	abs.f64 	%fd5071, %fd1030;
	abs.f64 	%fd5072, %fd11514;
	mul.f64 	%fd5073, %fd5072, 0d3E9421F5F40D8376;
	setp.lt.f64 	%p774, %fd5071, %fd5073;
	@%p774 bra 	$L__BB2_781;
	add.f64 	%fd1032, %fd1029, 0d3FF0000000000000;
	div.rn.f64 	%fd5074, %fd992, %fd1032;
	mul.f64 	%fd1033, %fd1030, %fd5074;
	add.f64 	%fd11514, %fd11514, %fd1033;
	abs.f64 	%fd5075, %fd1033;
	abs.f64 	%fd5076, %fd11514;
	mul.f64 	%fd5077, %fd5076, 0d3E9421F5F40D8376;
	setp.lt.f64 	%p775, %fd5075, %fd5077;
	@%p775 bra 	$L__BB2_781;
	add.f64 	%fd1035, %fd1032, 0d3FF0000000000000;
	div.rn.f64 	%fd5078, %fd992, %fd1035;
	mul.f64 	%fd1036, %fd1033, %fd5078;
	add.f64 	%fd11514, %fd11514, %fd1036;
	abs.f64 	%fd5079, %fd1036;
	abs.f64 	%fd5080, %fd11514;
	mul.f64 	%fd5081, %fd5080, 0d3E9421F5F40D8376;
	setp.lt.f64 	%p776, %fd5079, %fd5081;
	@%p776 bra 	$L__BB2_781;
	add.f64 	%fd1038, %fd1035, 0d3FF0000000000000;
	div.rn.f64 	%fd5082, %fd992, %fd1038;
	mul.f64 	%fd1039, %fd1036, %fd5082;
	add.f64 	%fd11514, %fd11514, %fd1039;
	abs.f64 	%fd5083, %fd1039;
	abs.f64 	%fd5084, %fd11514;
	mul.f64 	%fd5085, %fd5084, 0d3E9421F5F40D8376;
	setp.lt.f64 	%p777, %fd5083, %fd5085;
	@%p777 bra 	$L__BB2_781;
	add.f64 	%fd11511, %fd1038, 0d3FF0000000000000;
	div.rn.f64 	%fd5086, %fd992, %fd11511;
	mul.f64 	%fd11512, %fd1039, %fd5086;
	add.f64 	%fd11514, %fd11514, %fd11512;
	abs.f64 	%fd5087, %fd11512;
	abs.f64 	%fd5088, %fd11514;
	mul.f64 	%fd5089, %fd5088, 0d3E9421F5F40D8376;
	setp.lt.f64 	%p778, %fd5087, %fd5089;
	@%p778 bra 	$L__BB2_781;
	add.s32 	%r4607, %r4607, 16;
	setp.eq.s32 	%p779, %r4607, 100000001;
	@%p779 bra 	$L__BB2_792;
$L__BB2_780:
	add.f64 	%fd1047, %fd11511, 0d3FF0000000000000;
	div.rn.f64 	%fd5026, %fd992, %fd1047;
	mul.f64 	%fd1048, %fd11512, %fd5026;
	add.f64 	%fd11514, %fd11514, %fd1048;
	abs.f64 	%fd5027, %fd1048;
	abs.f64 	%fd5028, %fd11514;
	mul.f64 	%fd5029, %fd5028, 0d3E9421F5F40D8376;
	setp.geu.f64 	%p763, %fd5027, %fd5029;
	@%p763 bra 	$L__BB2_764;
$L__BB2_781:
	{
	.reg .b32 %temp; 
	mov.b64 	{%temp, %r4608}, %fd992;
	}
	{
	.reg .b32 %temp; 
	mov.b64 	{%r4609, %temp}, %fd992;
	}
	setp.gt.s32 	%p780, %r4608, 1048575;
	mov.b32 	%r4610, -1023;
	mov.f64 	%fd11515, %fd992;
	@%p780 bra 	$L__BB2_783;
	mul.f64 	%fd11515, %fd992, 0d4350000000000000;
	{
	.reg .b32 %temp; 
	mov.b64 	{%temp, %r4608}, %fd11515;
	}
	{
	.reg .b32 %temp; 
	mov.b64 	{%r4609, %temp}, %fd11515;
	}
	mov.b32 	%r4610, -1077;
$L__BB2_783:
	add.s32 	%r2070, %r4608, -1;
	setp.gt.u32 	%p781, %r2070, 2146435070;
	@%p781 bra 	$L__BB2_787;
	shr.u32 	%r2073, %r4608, 20;
	add.s32 	%r4611, %r4610, %r2073;
	and.b32  	%r2074, %r4608, 1048575;
	or.b32  	%r2075, %r2074, 1072693248;
	mov.b64 	%fd11516, {%r4609, %r2075};
	setp.lt.u32 	%p783, %r2075, 1073127583;
	@%p783 bra 	$L__BB2_786;
	{
	.reg .b32 %temp; 
	mov.b64 	{%r2076, %temp}, %fd11516;
	}
	{
	.reg .b32 %temp; 
	mov.b64 	{%temp, %r2077}, %fd11516;
	}
	add.s32 	%r2078, %r2077, -1048576;
	mov.b64 	%fd11516, {%r2076, %r2078};
	add.s32 	%r4611, %r4611, 1;
$L__BB2_786:
	add.f64 	%fd5091, %fd11516, 0dBFF0000000000000;
	add.f64 	%fd5092, %fd11516, 0d3FF0000000000000;
	rcp.approx.ftz.f64 	%fd5093, %fd5092;
	neg.f64 	%fd5094, %fd5092;
	fma.rn.f64 	%fd5095, %fd5094, %fd5093, 0d3FF0000000000000;
	fma.rn.f64 	%fd5096, %fd5095, %fd5095, %fd5095;
	fma.rn.f64 	%fd5097, %fd5096, %fd5093, %fd5093;
	mul.f64 	%fd5098, %fd5091, %fd5097;
	fma.rn.f64 	%fd5099, %fd5091, %fd5097, %fd5098;
	mul.f64 	%fd5100, %fd5099, %fd5099;
	fma.rn.f64 	%fd5101, %fd5100, 0d3EB1380B3AE80F1E, 0d3ED0EE258B7A8B04;
	fma.rn.f64 	%fd5102, %fd5101, %fd5100, 0d3EF3B2669F02676F;
	fma.rn.f64 	%fd5103, %fd5102, %fd5100, 0d3F1745CBA9AB0956;
	fma.rn.f64 	%fd5104, %fd5103, %fd5100, 0d3F3C71C72D1B5154;
	fma.rn.f64 	%fd5105, %fd5104, %fd5100, 0d3F624924923BE72D;
	fma.rn.f64 	%fd5106, %fd5105, %fd5100, 0d3F8999999999A3C4;
	fma.rn.f64 	%fd5107, %fd5106, %fd5100, 0d3FB5555555555554;
	sub.f64 	%fd5108, %fd5091, %fd5099;
	add.f64 	%fd5109, %fd5108, %fd5108;
	neg.f64 	%fd5110, %fd5099;
	fma.rn.f64 	%fd5111, %fd5110, %fd5091, %fd5109;
	mul.f64 	%fd5112, %fd5097, %fd5111;
	mul.f64 	%fd5113, %fd5100, %fd5107;
	fma.rn.f64 	%fd5114, %fd5113, %fd5099, %fd5112;
	xor.b32  	%r2079, %r4611, -2147483648;
	mov.b32 	%r2080, 1127219200;
	mov.b64 	%fd5115, {%r2079, %r2080};
	sub.f64 	%fd5116, %fd5115, %fd2;
	fma.rn.f64 	%fd5117, %fd5116, 0d3FE62E42FEFA39EF, %fd5099;
	fma.rn.f64 	%fd5118, %fd5116, 0dBFE62E42FEFA39EF, %fd5117;
	sub.f64 	%fd5119, %fd5118, %fd5099;
	sub.f64 	%fd5120, %fd5114, %fd5119;
	fma.rn.f64 	%fd5121, %fd5116, 0d3C7ABC9E3B39803F, %fd5120;
	add.f64 	%fd11517, %fd5117, %fd5121;
	bra.uni 	$L__BB2_788;
$L__BB2_787:
	fma.rn.f64 	%fd5090, %fd11515, 0d7FF0000000000000, 0d7FF0000000000000;
	{
	.reg .b32 %temp; 
	mov.b64 	{%temp, %r2071}, %fd11515;
	}
	and.b32  	%r2072, %r2071, 2147483647;
	setp.eq.s32 	%p782, %r2072, 0;
	selp.f64 	%fd11517, 0dFFF0000000000000, %fd5090, %p782;
$L__BB2_788:
	mul.f64 	%fd5122, %fd11517, 0d4016000000000000;
	sub.f64 	%fd5123, %fd5122, %fd992;
	sub.f64 	%fd5124, %fd972, %fd11510;
	add.f64 	%fd1059, %fd5124, %fd5123;
	fma.rn.f64 	%fd5125, %fd1059, 0d3FF71547652B82FE, 0d4338000000000000;
	{
	.reg .b32 %temp; 
	mov.b64 	{%r332, %temp}, %fd5125;
	}
	mov.f64 	%fd5126, 0dC338000000000000;
	add.rn.f64 	%fd5127, %fd5125, %fd5126;
	fma.rn.f64 	%fd5128, %fd5127, 0dBFE62E42FEFA39EF, %fd1059;
	fma.rn.f64 	%fd5129, %fd5127, 0dBC7ABC9E3B39803F, %fd5128;
	fma.rn.f64 	%fd5130, %fd5129, 0d3E5ADE1569CE2BDF, 0d3E928AF3FCA213EA;
	fma.rn.f64 	%fd5131, %fd5130, %fd5129, 0d3EC71DEE62401315;
	fma.rn.f64 	%fd5132, %fd5131, %fd5129, 0d3EFA01997C89EB71;
	fma.rn.f64 	%fd5133, %fd5132, %fd5129, 0d3F2A01A014761F65;
	fma.rn.f64 	%fd5134, %fd5133, %fd5129, 0d3F56C16C1852B7AF;
	fma.rn.f64 	%fd5135, %fd5134, %fd5129, 0d3F81111111122322;
	fma.rn.f64 	%fd5136, %fd5135, %fd5129, 0d3FA55555555502A1;
	fma.rn.f64 	%fd5137, %fd5136, %fd5129, 0d3FC5555555555511;
	fma.rn.f64 	%fd5138, %fd5137, %fd5129, 0d3FE000000000000B;
	fma.rn.f64 	%fd5139, %fd5138, %fd5129, 0d3FF0000000000000;
	fma.rn.f64 	%fd5140, %fd5139, %fd5129, 0d3FF0000000000000;
	{
	.reg .b32 %temp; 
	mov.b64 	{%r333, %temp}, %fd5140;
	}
	{
	.reg .b32 %temp; 
	mov.b64 	{%temp, %r334}, %fd5140;
	}
	shl.b32 	%r2081, %r332, 20;
	add.s32 	%r2082, %r2081, %r334;
	mov.b64 	%fd11518, {%r333, %r2082};
	{
	.reg .b32 %temp; 
	mov.b64 	{%temp, %r2083}, %fd1059;
	}
	mov.b32 	%f89, %r2083;
	abs.f32 	%f29, %f89;
	setp.lt.f32 	%p784, %f29, 0f4086232B;
	@%p784 bra 	$L__BB2_791;
	setp.lt.f64 	%p785, %fd1059, 0d0000000000000000;
	add.f64 	%fd5141, %fd1059, 0d7FF0000000000000;
	selp.f64 	%fd11518, 0d0000000000000000, %fd5141, %p785;
	setp.geu.f32 	%p786, %f29, 0f40874800;
	@%p786 bra 	$L__BB2_791;
	shr.u32 	%r2084, %r332, 31;
	add.s32 	%r2085, %r332, %r2084;
	shr.s32 	%r2086, %r2085, 1;
	shl.b32 	%r2087, %r2086, 20;
	add.s32 	%r2088, %r334, %r2087;
	mov.b64 	%fd5142, {%r333, %r2088};
	sub.s32 	%r2089, %r332, %r2086;
	shl.b32 	%r2090, %r2089, 20;
	add.s32 	%r2091, %r2090, 1072693248;
	mov.b32 	%r2092, 0;
	mov.b64 	%fd5143, {%r2092, %r2091};
	mul.f64 	%fd11518, %fd5143, %fd5142;
$L__BB2_791:
	mul.f64 	%fd51, %fd11514, %fd11518;
	bra.uni 	$L__BB2_793;
$L__BB2_792:
	mov.u64 	%rd41, $str$5;
	cvta.global.u64 	%rd42, %rd41;
	{ // callseq 106, 0
	.param .b64 param0;
	st.param.b64 	[param0], %rd42;
	.param .b64 param1;
	st.param.b64 	[param1], 0;
	.param .b32 retval0;
	call.uni (retval0), 
	vprintf, 
	(
	param0, 
	param1
	);
	ld.param.b32 	%r2066, [retval0];
	} // callseq 106
$L__BB2_793:
	mov.f64 	%fd5144, 0d3FF0000000000000;
	sub.f64 	%fd11532, %fd5144, %fd51;
	bra.uni 	$L__BB2_817;
$L__BB2_794:
	setp.gt.u32 	%p731, %r310, 2146435070;
	@%p731 bra 	$L__BB2_798;
	setp.lt.s32 	%p734, %r49, 1048576;
	selp.b32 	%r2008, -1077, -1023, %p734;
	shr.u32 	%r2009, %r308, 20;
	add.s32 	%r4612, %r2008, %r2009;
	and.b32  	%r2010, %r308, 1048575;
	or.b32  	%r2011, %r2010, 1072693248;
	mov.b64 	%fd11520, {%r309, %r2011};
	setp.lt.u32 	%p735, %r2011, 1073127583;
	@%p735 bra 	$L__BB2_797;
	{
	.reg .b32 %temp; 
	mov.b64 	{%r2012, %temp}, %fd11520;
	}
	{
	.reg .b32 %temp; 
	mov.b64 	{%temp, %r2013}, %fd11520;
	}
	add.s32 	%r2014, %r2013, -1048576;
	mov.b64 	%fd11520, {%r2012, %r2014};
	add.s32 	%r4612, %r4612, 1;
$L__BB2_797:
	add.f64 	%fd4850, %fd11520, 0dBFF0000000000000;
	add.f64 	%fd4851, %fd11520, 0d3FF0000000000000;
	rcp.approx.ftz.f64 	%fd4852, %fd4851;
	neg.f64 	%fd4853, %fd4851;
	fma.rn.f64 	%fd4854, %fd4853, %fd4852, 0d3FF0000000000000;
	fma.rn.f64 	%fd4855, %fd4854, %fd4854, %fd4854;
	fma.rn.f64 	%fd4856, %fd4855, %fd4852, %fd4852;
	mul.f64 	%fd4857, %fd4850, %fd4856;
	fma.rn.f64 	%fd4858, %fd4850, %fd4856, %fd4857;
	mul.f64 	%fd4859, %fd4858, %fd4858;
	fma.rn.f64 	%fd4860, %fd4859, 0d3EB1380B3AE80F1E, 0d3ED0EE258B7A8B04;
	fma.rn.f64 	%fd4861, %fd4860, %fd4859, 0d3EF3B2669F02676F;
	fma.rn.f64 	%fd4862, %fd4861, %fd4859, 0d3F1745CBA9AB0956;
	fma.rn.f64 	%fd4863, %fd4862, %fd4859, 0d3F3C71C72D1B5154;
	fma.rn.f64 	%fd4864, %fd4863, %fd4859, 0d3F624924923BE72D;
	fma.rn.f64 	%fd4865, %fd4864, %fd4859, 0d3F8999999999A3C4;
	fma.rn.f64 	%fd4866, %fd4865, %fd4859, 0d3FB5555555555554;
	sub.f64 	%fd4867, %fd4850, %fd4858;
	add.f64 	%fd4868, %fd4867, %fd4867;
	neg.f64 	%fd4869, %fd4858;
	fma.rn.f64 	%fd4870, %fd4869, %fd4850, %fd4868;
	mul.f64 	%fd4871, %fd4856, %fd4870;
	mul.f64 	%fd4872, %fd4859, %fd4866;
	fma.rn.f64 	%fd4873, %fd4872, %fd4858, %fd4871;
	xor.b32  	%r2015, %r4612, -2147483648;
	mov.b32 	%r2016, 1127219200;
	mov.b64 	%fd4874, {%r2015, %r2016};
	sub.f64 	%fd4875, %fd4874, %fd2;
	fma.rn.f64 	%fd4876, %fd4875, 0d3FE62E42FEFA39EF, %fd4858;
	fma.rn.f64 	%fd4877, %fd4875, 0dBFE62E42FEFA39EF, %fd4876;
	sub.f64 	%fd4878, %fd4877, %fd4858;
	sub.f64 	%fd4879, %fd4873, %fd4878;
	fma.rn.f64 	%fd4880, %fd4875, 0d3C7ABC9E3B39803F, %fd4879;
	add.f64 	%fd11521, %fd4876, %fd4880;
	bra.uni 	$L__BB2_799;
$L__BB2_798:
	setp.lt.s32 	%p732, %r49, 1048576;
	selp.f64 	%fd4848, 0d435C4E06B9F096A3, 0d3FFC4E06B9F096A3, %p732;
	fma.rn.f64 	%fd4849, %fd4848, 0d7FF0000000000000, 0d7FF0000000000000;
	{
	.reg .b32 %temp; 
	mov.b64 	{%temp, %r2006}, %fd4848;
	}
	and.b32  	%r2007, %r2006, 2147483647;
	setp.eq.s32 	%p733, %r2007, 0;
	selp.f64 	%fd11521, 0dFFF0000000000000, %fd4849, %p733;
$L__BB2_799:
	add.f64 	%fd4882, %fd992, 0d3FF0000000000000;
	add.f64 	%fd11525, %fd4882, 0dC016000000000000;
	rcp.rn.f64 	%fd11526, %fd11525;
	mov.b32 	%r4613, 1;
	mov.f64 	%fd11524, 0d46293E5939A08CE9;
	mov.f64 	%fd11523, %fd11526;
	bra.uni 	$L__BB2_804;
$L__BB2_800:
	add.s32 	%r2019, %r4613, 1;
	not.b32 	%r2020, %r4613;
	cvt.rn.f64.s32 	%fd4896, %r2020;
	cvt.rn.f64.u32 	%fd4897, %r2019;
	add.f64 	%fd4898, %fd4897, 0dC016000000000000;
	mul.f64 	%fd4899, %fd4898, %fd4896;
	add.f64 	%fd1075, %fd1091, 0d4000000000000000;
	fma.rn.f64 	%fd4900, %fd4899, %fd1093, %fd1075;
	abs.f64 	%fd4901, %fd4900;
	setp.lt.f64 	%p739, %fd4901, 0d39B4484BFEEBC2A0;
	div.rn.f64 	%fd4902, %fd4899, %fd1092;
	add.f64 	%fd4903, %fd1075, %fd4902;
	abs.f64 	%fd4904, %fd4903;
	setp.lt.f64 	%p740, %fd4904, 0d39B4484BFEEBC2A0;
	selp.f64 	%fd1076, 0d39B4484BFEEBC2A0, %fd4903, %p740;
	rcp.rn.f64 	%fd4905, %fd4900;
	selp.f64 	%fd1077, 0d46293E5939A08CE9, %fd4905, %p739;
	mul.f64 	%fd4906, %fd1077, %fd1076;
	mul.f64 	%fd11526, %fd11526, %fd4906;
	add.f64 	%fd4907, %fd4906, 0dBFF0000000000000;
	abs.f64 	%fd4908, %fd4907;
	setp.lt.f64 	%p741, %fd4908, 0d3E9421F5F40D8376;
	@%p741 bra 	$L__BB2_806;
	add.s32 	%r2021, %r4613, 2;
	sub.s32 	%r2022, -2, %r4613;
	cvt.rn.f64.s32 	%fd4909, %r2022;
	cvt.rn.f64.u32 	%fd4910, %r2021;
	add.f64 	%fd4911, %fd4910, 0dC016000000000000;
	mul.f64 	%fd4912, %fd4911, %fd4909;
	add.f64 	%fd1079, %fd1075, 0d4000000000000000;
	fma.rn.f64 	%fd4913, %fd4912, %fd1077, %fd1079;
	abs.f64 	%fd4914, %fd4913;
	setp.lt.f64 	%p742, %fd4914, 0d39B4484BFEEBC2A0;
	div.rn.f64 	%fd4915, %fd4912, %fd1076;
	add.f64 	%fd4916, %fd1079, %fd4915;
	abs.f64 	%fd4917, %fd4916;
	setp.lt.f64 	%p743, %fd4917, 0d39B4484BFEEBC2A0;
	selp.f64 	%fd1080, 0d39B4484BFEEBC2A0, %fd4916, %p743;
	rcp.rn.f64 	%fd4918, %fd4913;
	selp.f64 	%fd1081, 0d46293E5939A08CE9, %fd4918, %p742;
	mul.f64 	%fd4919, %fd1081, %fd1080;
	mul.f64 	%fd11526, %fd11526, %fd4919;
	add.f64 	%fd4920, %fd4919, 0dBFF0000000000000;
	abs.f64 	%fd4921, %fd4920;
	setp.lt.f64 	%p744, %fd4921, 0d3E9421F5F40D8376;
	@%p744 bra 	$L__BB2_806;
	add.s32 	%r2023, %r4613, 3;
	sub.s32 	%r2024, -3, %r4613;
	cvt.rn.f64.s32 	%fd4922, %r2024;
	cvt.rn.f64.u32 	%fd4923, %r2023;
	add.f64 	%fd4924, %fd4923, 0dC016000000000000;
	mul.f64 	%fd4925, %fd4924, %fd4922;
	add.f64 	%fd11525, %fd1079, 0d4000000000000000;
	fma.rn.f64 	%fd4926, %fd4925, %fd1081, %fd11525;
	abs.f64 	%fd4927, %fd4926;
	setp.lt.f64 	%p745, %fd4927, 0d39B4484BFEEBC2A0;
	div.rn.f64 	%fd4928, %fd4925, %fd1080;
	add.f64 	%fd4929, %fd11525, %fd4928;
	abs.f64 	%fd4930, %fd4929;
	setp.lt.f64 	%p746, %fd4930, 0d39B4484BFEEBC2A0;
	selp.f64 	%fd11524, 0d39B4484BFEEBC2A0, %fd4929, %p746;
	rcp.rn.f64 	%fd4931, %fd4926;
	selp.f64 	%fd11523, 0d46293E5939A08CE9, %fd4931, %p745;
	mul.f64 	%fd4932, %fd11523, %fd11524;
	mul.f64 	%fd11526, %fd11526, %fd4932;
	add.f64 	%fd4933, %fd4932, 0dBFF0000000000000;
	abs.f64 	%fd4934, %fd4933;
	setp.lt.f64 	%p747, %fd4934, 0d3E9421F5F40D8376;
	@%p747 bra 	$L__BB2_806;
	add.s32 	%r4613, %r4613, 4;
	setp.eq.s32 	%p748, %r4613, 100000001;
	@%p748 bra 	$L__BB2_805;
$L__BB2_804:
	neg.s32 	%r2018, %r4613;
	cvt.rn.f64.s32 	%fd4883, %r2018;
	cvt.rn.f64.u32 	%fd4884, %r4613;
	add.f64 	%fd4885, %fd4884, 0dC016000000000000;
	mul.f64 	%fd4886, %fd4885, %fd4883;
	add.f64 	%fd1091, %fd11525, 0d4000000000000000;
	fma.rn.f64 	%fd4887, %fd4886, %fd11523, %fd1091;
	abs.f64 	%fd4888, %fd4887;
	setp.lt.f64 	%p736, %fd4888, 0d39B4484BFEEBC2A0;
	div.rn.f64 	%fd4889, %fd4886, %fd11524;
	add.f64 	%fd4890, %fd1091, %fd4889;
	abs.f64 	%fd4891, %fd4890;
	setp.lt.f64 	%p737, %fd4891, 0d39B4484BFEEBC2A0;
	selp.f64 	%fd1092, 0d39B4484BFEEBC2A0, %fd4890, %p737;
	rcp.rn.f64 	%fd4892, %fd4887;
	selp.f64 	%fd1093, 0d46293E5939A08CE9, %fd4892, %p736;
	mul.f64 	%fd4893, %fd1093, %fd1092;
	mul.f64 	%fd11526, %fd11526, %fd4893;
	add.f64 	%fd4894, %fd4893, 0dBFF0000000000000;
	abs.f64 	%fd4895, %fd4894;
	setp.lt.f64 	%p738, %fd4895, 0d3E9421F5F40D8376;
	@%p738 bra 	$L__BB2_806;
	bra.uni 	$L__BB2_800;
$L__BB2_805:
	mov.u64 	%rd37, $str$3;
	cvta.global.u64 	%rd38, %rd37;
	{ // callseq 104, 0
	.param .b64 param0;
	st.param.b64 	[param0], %rd38;
	.param .b64 param1;
	st.param.b64 	[param1], 0;
	.param .b32 retval0;
	call.uni (retval0), 
	vprintf, 
	(
	param0, 
	param1
	);
	ld.param.b32 	%r2025, [retval0];
	} // callseq 104
$L__BB2_806:
	{
	.reg .b32 %temp; 
	mov.b64 	{%temp, %r4614}, %fd992;
	}
	{
	.reg .b32 %temp; 
	mov.b64 	{%r4615, %temp}, %fd992;
	}
	setp.gt.s32 	%p749, %r4614, 1048575;
	mov.b32 	%r4616, -1023;
	mov.f64 	%fd11527, %fd992;
	@%p749 bra 	$L__BB2_808;
	mul.f64 	%fd11527, %fd992, 0d4350000000000000;
	{
	.reg .b32 %temp; 
	mov.b64 	{%temp, %r4614}, %fd11527;
	}
	{
	.reg .b32 %temp; 
	mov.b64 	{%r4615, %temp}, %fd11527;
	}
	mov.b32 	%r4616, -1077;
$L__BB2_808:
	add.s32 	%r2029, %r4614, -1;
	setp.gt.u32 	%p750, %r2029, 2146435070;
	@%p750 bra 	$L__BB2_812;
	shr.u32 	%r2032, %r4614, 20;
	add.s32 	%r4617, %r4616, %r2032;
	and.b32  	%r2033, %r4614, 1048575;
	or.b32  	%r2034, %r2033, 1072693248;
	mov.b64 	%fd11528, {%r4615, %r2034};
	setp.lt.u32 	%p752, %r2034, 1073127583;
	@%p752 bra 	$L__BB2_811;
	{
	.reg .b32 %temp; 
	mov.b64 	{%r2035, %temp}, %fd11528;
	}
	{
	.reg .b32 %temp; 
	mov.b64 	{%temp, %r2036}, %fd11528;
	}
	add.s32 	%r2037, %r2036, -1048576;
	mov.b64 	%fd11528, {%r2035, %r2037};
	add.s32 	%r4617, %r4617, 1;
$L__BB2_811:
	add.f64 	%fd4936, %fd11528, 0dBFF0000000000000;
	add.f64 	%fd4937, %fd11528, 0d3FF0000000000000;
	rcp.approx.ftz.f64 	%fd4938, %fd4937;
	neg.f64 	%fd4939, %fd4937;
	fma.rn.f64 	%fd4940, %fd4939, %fd4938, 0d3FF0000000000000;
	fma.rn.f64 	%fd4941, %fd4940, %fd4940, %fd4940;
	fma.rn.f64 	%fd4942, %fd4941, %fd4938, %fd4938;
	mul.f64 	%fd4943, %fd4936, %fd4942;
	fma.rn.f64 	%fd4944, %fd4936, %fd4942, %fd4943;
	mul.f64 	%fd4945, %fd4944, %fd4944;
	fma.rn.f64 	%fd4946, %fd4945, 0d3EB1380B3AE80F1E, 0d3ED0EE258B7A8B04;
	fma.rn.f64 	%fd4947, %fd4946, %fd4945, 0d3EF3B2669F02676F;
	fma.rn.f64 	%fd4948, %fd4947, %fd4945, 0d3F1745CBA9AB0956;
	fma.rn.f64 	%fd4949, %fd4948, %fd4945, 0d3F3C71C72D1B5154;
	fma.rn.f64 	%fd4950, %fd4949, %fd4945, 0d3F624924923BE72D;
	fma.rn.f64 	%fd4951, %fd4950, %fd4945, 0d3F8999999999A3C4;
	fma.rn.f64 	%fd4952, %fd4951, %fd4945, 0d3FB5555555555554;
	sub.f64 	%fd4953, %fd4936, %fd4944;
	add.f64 	%fd4954, %fd4953, %fd4953;
	neg.f64 	%fd4955, %fd4944;
	fma.rn.f64 	%fd4956, %fd4955, %fd4936, %fd4954;
	mul.f64 	%fd4957, %fd4942, %fd4956;
	mul.f64 	%fd4958, %fd4945, %fd4952;
	fma.rn.f64 	%fd4959, %fd4958, %fd4944, %fd4957;
	xor.b32  	%r2038, %r4617, -2147483648;
	mov.b32 	%r2039, 1127219200;
	mov.b64 	%fd4960, {%r2038, %r2039};
	sub.f64 	%fd4961, %fd4960, %fd2;
	fma.rn.f64 	%fd4962, %fd4961, 0d3FE62E42FEFA39EF, %fd4944;
	fma.rn.f64 	%fd4963, %fd4961, 0dBFE62E42FEFA39EF, %fd4962;
	sub.f64 	%fd4964, %fd4963, %fd4944;
	sub.f64 	%fd4965, %fd4959, %fd4964;
	fma.rn.f64 	%fd4966, %fd4961, 0d3C7ABC9E3B39803F, %fd4965;
	add.f64 	%fd11529, %fd4962, %fd4966;
	bra.uni 	$L__BB2_813;
$L__BB2_812:
	fma.rn.f64 	%fd4935, %fd11527, 0d7FF0000000000000, 0d7FF0000000000000;
	{
	.reg .b32 %temp; 
	mov.b64 	{%temp, %r2030}, %fd11527;
	}
	and.b32  	%r2031, %r2030, 2147483647;
	setp.eq.s32 	%p751, %r2031, 0;
	selp.f64 	%fd11529, 0dFFF0000000000000, %fd4935, %p751;
$L__BB2_813:
	mul.f64 	%fd4967, %fd11529, 0d4016000000000000;
	sub.f64 	%fd4968, %fd4967, %fd992;
	sub.f64 	%fd4969, %fd972, %fd11521;
	add.f64 	%fd1104, %fd4969, %fd4968;
	fma.rn.f64 	%fd4970, %fd1104, 0d3FF71547652B82FE, 0d4338000000000000;
	{
	.reg .b32 %temp; 
	mov.b64 	{%r350, %temp}, %fd4970;
	}
	mov.f64 	%fd4971, 0dC338000000000000;
	add.rn.f64 	%fd4972, %fd4970, %fd4971;
	fma.rn.f64 	%fd4973, %fd4972, 0dBFE62E42FEFA39EF, %fd1104;
	fma.rn.f64 	%fd4974, %fd4972, 0dBC7ABC9E3B39803F, %fd4973;
	fma.rn.f64 	%fd4975, %fd4974, 0d3E5ADE1569CE2BDF, 0d3E928AF3FCA213EA;
	fma.rn.f64 	%fd4976, %fd4975, %fd4974, 0d3EC71DEE62401315;
	fma.rn.f64 	%fd4977, %fd4976, %fd4974, 0d3EFA01997C89EB71;
	fma.rn.f64 	%fd4978, %fd4977, %fd4974, 0d3F2A01A014761F65;
	fma.rn.f64 	%fd4979, %fd4978, %fd4974, 0d3F56C16C1852B7AF;
	fma.rn.f64 	%fd4980, %fd4979, %fd4974, 0d3F81111111122322;
	fma.rn.f64 	%fd4981, %fd4980, %fd4974, 0d3FA55555555502A1;
	fma.rn.f64 	%fd4982, %fd4981, %fd4974, 0d3FC5555555555511;
	fma.rn.f64 	%fd4983, %fd4982, %fd4974, 0d3FE000000000000B;
	fma.rn.f64 	%fd4984, %fd4983, %fd4974, 0d3FF0000000000000;
	fma.rn.f64 	%fd4985, %fd4984, %fd4974, 0d3FF0000000000000;
	{
	.reg .b32 %temp; 
	mov.b64 	{%r351, %temp}, %fd4985;
	}
	{
	.reg .b32 %temp; 
	mov.b64 	{%temp, %r352}, %fd4985;
	}
	shl.b32 	%r2040, %r350, 20;
	add.s32 	%r2041, %r2040, %r352;
	mov.b64 	%fd11530, {%r351, %r2041};
	{
	.reg .b32 %temp; 
	mov.b64 	{%temp, %r2042}, %fd1104;
	}
	mov.b32 	%f88, %r2042;
	abs.f32 	%f30, %f88;
	setp.lt.f32 	%p753, %f30, 0f4086232B;
	@%p753 bra 	$L__BB2_816;
	setp.lt.f64 	%p754, %fd1104, 0d0000000000000000;
	add.f64 	%fd4986, %fd1104, 0d7FF0000000000000;
	selp.f64 	%fd11530, 0d0000000000000000, %fd4986, %p754;
	setp.geu.f32 	%p755, %f30, 0f40874800;
	@%p755 bra 	$L__BB2_816;
	shr.u32 	%r2043, %r350, 31;
	add.s32 	%r2044, %r350, %r2043;
	shr.s32 	%r2045, %r2044, 1;
	shl.b32 	%r2046, %r2045, 20;
	add.s32 	%r2047, %r352, %r2046;
	mov.b64 	%fd4987, {%r351, %r2047};
	sub.s32 	%r2048, %r350, %r2045;
	shl.b32 	%r2049, %r2048, 20;
	add.s32 	%r2050, %r2049, 1072693248;
	mov.b32 	%r2051, 0;
	mov.b64 	%fd4988, {%r2051, %r2050};
	mul.f64 	%fd11530, %fd4988, %fd4987;
$L__BB2_816:
	mul.f64 	%fd11532, %fd11526, %fd11530;
$L__BB2_817:
	setp.neu.f64 	%p787, %fd190, 0d0000000000000000;
	mul.f64 	%fd1112, %fd984, %fd11532;
	@%p787 bra 	$L__BB2_819;
	setp.lt.s32 	%p789, %r41, 0;
	and.b32  	%r2093, %r41, 2146435072;
	setp.eq.s32 	%p790, %r2093, 1076887552;
	selp.b32 	%r2094, %r307, 0, %p790;
	or.b32  	%r2095, %r2094, 2146435072;
	selp.b32 	%r2096, %r2095, %r2094, %p789;
	mov.b32 	%r2097, 0;
	mov.b64 	%fd11534, {%r2097, %r2096};
	bra.uni 	$L__BB2_820;
$L__BB2_819:
	setp.lt.s32 	%p788, %r307, 0;
	{ // callseq 107, 0
	.param .b64 param0;
	st.param.f64 	[param0], %fd963;
	.param .b64 param1;
	st.param.f64 	[param1], 0d4013000000000000;
	.param .b64 retval0;
	call.uni (retval0), 
	__internal_accurate_pow, 
	(
	param0, 
	param1
	);
	ld.param.f64 	%fd5145, [retval0];
	} // callseq 107
	selp.f64 	%fd11534, 0dFFF8000000000000, %fd5145, %p788;
$L__BB2_820:
	add.f64 	%fd5147, %fd190, 0d4013000000000000;
	{
	.reg .b32 %temp; 
	mov.b64 	{%temp, %r2098}, %fd5147;
	}
	and.b32  	%r2099, %r2098, 2146435072;
	setp.ne.s32 	%p791, %r2099, 2146435072;
	@%p791 bra 	$L__BB2_825;
	setp.num.f64 	%p792, %fd190, %fd190;
	@%p792 bra 	$L__BB2_823;
	mov.f64 	%fd5148, 0d4013000000000000;
	add.rn.f64 	%fd11534, %fd190, %fd5148;
	bra.uni 	$L__BB2_825;
$L__BB2_823:
	setp.neu.f64 	%p793, %fd963, 0d7FF0000000000000;
	@%p793 bra 	$L__BB2_825;
	setp.lt.s32 	%p794, %r307, 0;
	and.b32  	%r2100, %r41, 2146435072;
	setp.eq.s32 	%p795, %r2100, 1076887552;
	and.b32  	%r2101, %r41, 2147483647;
	setp.ne.s32 	%p796, %r2101, 1071644672;
	or.b32  	%r2102, %r42, -2147483648;
	selp.b32 	%r2103, %r2102, %r42, %p796;
	selp.b32 	%r2104, %r2103, %r42, %p795;
	selp.b32 	%r2105, %r2104, %r42, %p794;
	mov.b32 	%r2106, 0;
	mov.b64 	%fd11534, {%r2106, %r2105};
$L__BB2_825:
	setp.eq.f64 	%p797, %fd190, 0d3FF0000000000000;
	setp.gt.u32 	%p798, %r53, 2146435070;
	selp.f64 	%fd1119, 0d3FF0000000000000, %fd11534, %p797;
	mov.f64 	%fd11535, %fd8;
	@%p798 bra 	$L__BB2_827;
	setp.gt.u32 	%p799, %r55, 1073127582;
	selp.f64 	%fd5149, %fd10, %fd9, %p799;
	selp.u32 	%r2107, 1, 0, %p799;
	add.s32 	%r2108, %r54, %r2107;
	add.f64 	%fd5150, %fd5149, 0dBFF0000000000000;
	add.f64 	%fd5151, %fd5149, 0d3FF0000000000000;
	rcp.approx.ftz.f64 	%fd5152, %fd5151;
	neg.f64 	%fd5153, %fd5151;
	fma.rn.f64 	%fd5154, %fd5153, %fd5152, 0d3FF0000000000000;
	fma.rn.f64 	%fd5155, %fd5154, %fd5154, %fd5154;
	fma.rn.f64 	%fd5156, %fd5155, %fd5152, %fd5152;
	mul.f64 	%fd5157, %fd5150, %fd5156;
	fma.rn.f64 	%fd5158, %fd5150, %fd5156, %fd5157;
	mul.f64 	%fd5159, %fd5158, %fd5158;
	fma.rn.f64 	%fd5160, %fd5159, 0d3EB1380B3AE80F1E, 0d3ED0EE258B7A8B04;
	fma.rn.f64 	%fd5161, %fd5160, %fd5159, 0d3EF3B2669F02676F;
	fma.rn.f64 	%fd5162, %fd5161, %fd5159, 0d3F1745CBA9AB0956;
	fma.rn.f64 	%fd5163, %fd5162, %fd5159, 0d3F3C71C72D1B5154;
	fma.rn.f64 	%fd5164, %fd5163, %fd5159, 0d3F624924923BE72D;
	fma.rn.f64 	%fd5165, %fd5164, %fd5159, 0d3F8999999999A3C4;
	fma.rn.f64 	%fd5166, %fd5165, %fd5159, 0d3FB5555555555554;
	sub.f64 	%fd5167, %fd5150, %fd5158;
	add.f64 	%fd5168, %fd5167, %fd5167;
	neg.f64 	%fd5169, %fd5158;
	fma.rn.f64 	%fd5170, %fd5169, %fd5150, %fd5168;
	mul.f64 	%fd5171, %fd5156, %fd5170;
	mul.f64 	%fd5172, %fd5159, %fd5166;
	fma.rn.f64 	%fd5173, %fd5172, %fd5158, %fd5171;
	xor.b32  	%r2109, %r2108, -2147483648;
	mov.b32 	%r2110, 1127219200;
	mov.b64 	%fd5174, {%r2109, %r2110};
	sub.f64 	%fd5175, %fd5174, %fd2;
	fma.rn.f64 	%fd5176, %fd5175, 0d3FE62E42FEFA39EF, %fd5158;
	fma.rn.f64 	%fd5177, %fd5175, 0dBFE62E42FEFA39EF, %fd5176;
	sub.f64 	%fd5178, %fd5177, %fd5158;
	sub.f64 	%fd5179, %fd5173, %fd5178;
	fma.rn.f64 	%fd5180, %fd5175, 0d3C7ABC9E3B39803F, %fd5179;
	add.f64 	%fd11535, %fd5176, %fd5180;
$L__BB2_827:
	setp.lt.s32 	%p800, %r56, 1048576;
	fma.rn.f64 	%fd1122, %fd11535, 0dC015000000000000, 0d4024800000000000;
	selp.b32 	%r353, %r58, %r56, %p800;
	selp.b32 	%r354, %r59, %r57, %p800;
	add.s32 	%r355, %r353, -1;
	setp.gt.u32 	%p801, %r355, 2146435070;
	@%p801 bra 	$L__BB2_831;
	setp.lt.s32 	%p804, %r56, 1048576;
	selp.b32 	%r2113, -1077, -1023, %p804;
	shr.u32 	%r2114, %r353, 20;
	add.s32 	%r4618, %r2113, %r2114;
	and.b32  	%r2115, %r353, 1048575;
	or.b32  	%r2116, %r2115, 1072693248;
	mov.b64 	%fd11536, {%r354, %r2116};
	setp.lt.u32 	%p805, %r2116, 1073127583;
	@%p805 bra 	$L__BB2_830;
	{
	.reg .b32 %temp; 
	mov.b64 	{%r2117, %temp}, %fd11536;
	}
	{
	.reg .b32 %temp; 
	mov.b64 	{%temp, %r2118}, %fd11536;
	}
	add.s32 	%r2119, %r2118, -1048576;
	mov.b64 	%fd11536, {%r2117, %r2119};
	add.s32 	%r4618, %r4618, 1;
$L__BB2_830:
	add.f64 	%fd5183, %fd11536, 0dBFF0000000000000;
	add.f64 	%fd5184, %fd11536, 0d3FF0000000000000;
	rcp.approx.ftz.f64 	%fd5185, %fd5184;
	neg.f64 	%fd5186, %fd5184;
	fma.rn.f64 	%fd5187, %fd5186, %fd5185, 0d3FF0000000000000;
	fma.rn.f64 	%fd5188, %fd5187, %fd5187, %fd5187;
	fma.rn.f64 	%fd5189, %fd5188, %fd5185, %fd5185;
	mul.f64 	%fd5190, %fd5183, %fd5189;
	fma.rn.f64 	%fd5191, %fd5183, %fd5189, %fd5190;
	mul.f64 	%fd5192, %fd5191, %fd5191;
	fma.rn.f64 	%fd5193, %fd5192, 0d3EB1380B3AE80F1E, 0d3ED0EE258B7A8B04;
	fma.rn.f64 	%fd5194, %fd5193, %fd5192, 0d3EF3B2669F02676F;
	fma.rn.f64 	%fd5195, %fd5194, %fd5192, 0d3F1745CBA9AB0956;
	fma.rn.f64 	%fd5196, %fd5195, %fd5192, 0d3F3C71C72D1B5154;
	fma.rn.f64 	%fd5197, %fd5196, %fd5192, 0d3F624924923BE72D;
	fma.rn.f64 	%fd5198, %fd5197, %fd5192, 0d3F8999999999A3C4;
	fma.rn.f64 	%fd5199, %fd5198, %fd5192, 0d3FB5555555555554;
	sub.f64 	%fd5200, %fd5183, %fd5191;
	add.f64 	%fd5201, %fd5200, %fd5200;
	neg.f64 	%fd5202, %fd5191;
	fma.rn.f64 	%fd5203, %fd5202, %fd5183, %fd5201;
	mul.f64 	%fd5204, %fd5189, %fd5203;
	mul.f64 	%fd5205, %fd5192, %fd5199;
	fma.rn.f64 	%fd5206, %fd5205, %fd5191, %fd5204;
	xor.b32  	%r2120, %r4618, -2147483648;
	mov.b32 	%r2121, 1127219200;
	mov.b64 	%fd5207, {%r2120, %r2121};
	sub.f64 	%fd5208, %fd5207, %fd2;
	fma.rn.f64 	%fd5209, %fd5208, 0d3FE62E42FEFA39EF, %fd5191;
	fma.rn.f64 	%fd5210, %fd5208, 0dBFE62E42FEFA39EF, %fd5209;
	sub.f64 	%fd5211, %fd5210, %fd5191;
	sub.f64 	%fd5212, %fd5206, %fd5211;
	fma.rn.f64 	%fd5213, %fd5208, 0d3C7ABC9E3B39803F, %fd5212;
	add.f64 	%fd11537, %fd5209, %fd5213;
	bra.uni 	$L__BB2_832;
$L__BB2_831:
	setp.lt.s32 	%p802, %r56, 1048576;
	selp.f64 	%fd5181, 0d436289A4E5827C1E, 0d400289A4E5827C1E, %p802;
	fma.rn.f64 	%fd5182, %fd5181, 0d7FF0000000000000, 0d7FF0000000000000;
	{
	.reg .b32 %temp; 
	mov.b64 	{%temp, %r2111}, %fd5181;
	}
	and.b32  	%r2112, %r2111, 2147483647;
	setp.eq.s32 	%p803, %r2112, 0;
	selp.f64 	%fd11537, 0dFFF0000000000000, %fd5182, %p803;
$L__BB2_832:
	sub.f64 	%fd1129, %fd11537, %fd1122;
	fma.rn.f64 	%fd5214, %fd1129, 0d3FF71547652B82FE, 0d4338000000000000;
	{
	.reg .b32 %temp; 
	mov.b64 	{%r359, %temp}, %fd5214;
	}
	mov.f64 	%fd5215, 0dC338000000000000;
	add.rn.f64 	%fd5216, %fd5214, %fd5215;
	fma.rn.f64 	%fd5217, %fd5216, 0dBFE62E42FEFA39EF, %fd1129;
	fma.rn.f64 	%fd5218, %fd5216, 0dBC7ABC9E3B39803F, %fd5217;
	fma.rn.f64 	%fd5219, %fd5218, 0d3E5ADE1569CE2BDF, 0d3E928AF3FCA213EA;
	fma.rn.f64 	%fd5220, %fd5219, %fd5218, 0d3EC71DEE62401315;
	fma.rn.f64 	%fd5221, %fd5220, %fd5218, 0d3EFA01997C89EB71;
	fma.rn.f64 	%fd5222, %fd5221, %fd5218, 0d3F2A01A014761F65;
	fma.rn.f64 	%fd5223, %fd5222, %fd5218, 0d3F56C16C1852B7AF;
	fma.rn.f64 	%fd5224, %fd5223, %fd5218, 0d3F81111111122322;
	fma.rn.f64 	%fd5225, %fd5224, %fd5218, 0d3FA55555555502A1;
	fma.rn.f64 	%fd5226, %fd5225, %fd5218, 0d3FC5555555555511;
	fma.rn.f64 	%fd5227, %fd5226, %fd5218, 0d3FE000000000000B;
	fma.rn.f64 	%fd5228, %fd5227, %fd5218, 0d3FF0000000000000;
	fma.rn.f64 	%fd5229, %fd5228, %fd5218, 0d3FF0000000000000;
	{
	.reg .b32 %temp; 
	mov.b64 	{%r360, %temp}, %fd5229;
	}
	{
	.reg .b32 %temp; 
	mov.b64 	{%temp, %r361}, %fd5229;
	}
	shl.b32 	%r2122, %r359, 20;
	add.s32 	%r2123, %r2122, %r361;
	mov.b64 	%fd11538, {%r360, %r2123};
	{
	.reg .b32 %temp; 
	mov.b64 	{%temp, %r2124}, %fd1129;
	}
	mov.b32 	%f90, %r2124;
	abs.f32 	%f31, %f90;
	setp.lt.f32 	%p806, %f31, 0f4086232B;
	@%p806 bra 	$L__BB2_835;
	setp.lt.f64 	%p807, %fd1129, 0d0000000000000000;
	add.f64 	%fd5230, %fd1129, 0d7FF0000000000000;
	selp.f64 	%fd11538, 0d0000000000000000, %fd5230, %p807;
	setp.geu.f32 	%p808, %f31, 0f40874800;
	@%p808 bra 	$L__BB2_835;
	shr.u32 	%r2125, %r359, 31;
	add.s32 	%r2126, %r359, %r2125;
	shr.s32 	%r2127, %r2126, 1;
	shl.b32 	%r2128, %r2127, 20;
	add.s32 	%r2129, %r361, %r2128;
	mov.b64 	%fd5231, {%r360, %r2129};
	sub.s32 	%r2130, %r359, %r2127;
	shl.b32 	%r2131, %r2130, 20;
	add.s32 	%r2132, %r2131, 1072693248;
	mov.b32 	%r2133, 0;
	mov.b64 	%fd5232, {%r2133, %r2132};
	mul.f64 	%fd11538, %fd5232, %fd5231;
$L__BB2_835:
	setp.geu.f64 	%p809, %fd992, 0d0000000000000000;
	div.rn.f64 	%fd5233, %fd178, %fd1119;
	mul.f64 	%fd1134, %fd5233, %fd11538;
	@%p809 bra 	$L__BB2_837;
	mov.u64 	%rd43, $str$7;
	cvta.global.u64 	%rd44, %rd43;
	{ // callseq 108, 0
	.param .b64 param0;
	st.param.b64 	[param0], %rd44;
	.param .b64 param1;
	st.param.b64 	[param1], 0;
	.param .b32 retval0;
	call.uni (retval0), 
	vprintf, 
	(
	param0, 
	param1
	);
	ld.param.b32 	%r2134, [retval0];
	} // callseq 108
$L__BB2_837:
	setp.geu.f64 	%p810, %fd992, 0d4017000000000000;
	@%p810 bra 	$L__BB2_877;
	setp.gt.u32 	%p836, %r355, 2146435070;
	@%p836 bra 	$L__BB2_842;
	setp.lt.s32 	%p839, %r56, 1048576;
	selp.b32 	%r2184, -1077, -1023, %p839;
	shr.u32 	%r2185, %r353, 20;
	add.s32 	%r4619, %r2184, %r2185;
	and.b32  	%r2186, %r353, 1048575;
	or.b32  	%r2187, %r2186, 1072693248;
	mov.b64 	%fd11539, {%r354, %r2187};
	setp.lt.u32 	%p840, %r2187, 1073127583;
	@%p840 bra 	$L__BB2_841;
	{
	.reg .b32 %temp; 
	mov.b64 	{%r2188, %temp}, %fd11539;
	}
	{
	.reg .b32 %temp; 
	mov.b64 	{%temp, %r2189}, %fd11539;
	}
	add.s32 	%r2190, %r2189, -1048576;
	mov.b64 	%fd11539, {%r2188, %r2190};
	add.s32 	%r4619, %r4619, 1;
$L__BB2_841:
	add.f64 	%fd5377, %fd11539, 0dBFF0000000000000;
	add.f64 	%fd5378, %fd11539, 0d3FF0000000000000;
	rcp.approx.ftz.f64 	%fd5379, %fd5378;
	neg.f64 	%fd5380, %fd5378;
	fma.rn.f64 	%fd5381, %fd5380, %fd5379, 0d3FF0000000000000;
	fma.rn.f64 	%fd5382, %fd5381, %fd5381, %fd5381;
	fma.rn.f64 	%fd5383, %fd5382, %fd5379, %fd5379;
	mul.f64 	%fd5384, %fd5377, %fd5383;
	fma.rn.f64 	%fd5385, %fd5377, %fd5383, %fd5384;
	mul.f64 	%fd5386, %fd5385, %fd5385;
	fma.rn.f64 	%fd5387, %fd5386, 0d3EB1380B3AE80F1E, 0d3ED0EE258B7A8B04;
	fma.rn.f64 	%fd5388, %fd5387, %fd5386, 0d3EF3B2669F02676F;
	fma.rn.f64 	%fd5389, %fd5388, %fd5386, 0d3F1745CBA9AB0956;
	fma.rn.f64 	%fd5390, %fd5389, %fd5386, 0d3F3C71C72D1B5154;
	fma.rn.f64 	%fd5391, %fd5390, %fd5386, 0d3F624924923BE72D;
	fma.rn.f64 	%fd5392, %fd5391, %fd5386, 0d3F8999999999A3C4;
	fma.rn.f64 	%fd5393, %fd5392, %fd5386, 0d3FB5555555555554;
	sub.f64 	%fd5394, %fd5377, %fd5385;
	add.f64 	%fd5395, %fd5394, %fd5394;
	neg.f64 	%fd5396, %fd5385;
	fma.rn.f64 	%fd5397, %fd5396, %fd5377, %fd5395;
	mul.f64 	%fd5398, %fd5383, %fd5397;
	mul.f64 	%fd5399, %fd5386, %fd5393;
	fma.rn.f64 	%fd5400, %fd5399, %fd5385, %fd5398;
	xor.b32  	%r2191, %r4619, -2147483648;
	mov.b32 	%r2192, 1127219200;
	mov.b64 	%fd5401, {%r2191, %r2192};
	sub.f64 	%fd5402, %fd5401, %fd2;
	fma.rn.f64 	%fd5403, %fd5402, 0d3FE62E42FEFA39EF, %fd5385;
	fma.rn.f64 	%fd5404, %fd5402, 0dBFE62E42FEFA39EF, %fd5403;
	sub.f64 	%fd5405, %fd5404, %fd5385;
	sub.f64 	%fd5406, %fd5400, %fd5405;
	fma.rn.f64 	%fd5407, %fd5402, 0d3C7ABC9E3B39803F, %fd5406;
	add.f64 	%fd11540, %fd5403, %fd5407;
	bra.uni 	$L__BB2_843;
$L__BB2_842:
	setp.lt.s32 	%p837, %r56, 1048576;
	selp.f64 	%fd5375, 0d436289A4E5827C1E, 0d400289A4E5827C1E, %p837;
	fma.rn.f64 	%fd5376, %fd5375, 0d7FF0000000000000, 0d7FF0000000000000;
	{
	.reg .b32 %temp; 
	mov.b64 	{%temp, %r2182}, %fd5375;
	}
	and.b32  	%r2183, %r2182, 2147483647;
	setp.eq.s32 	%p838, %r2183, 0;
	selp.f64 	%fd11540, 0dFFF0000000000000, %fd5376, %p838;
$L__BB2_843:
	setp.le.f64 	%p841, %fd992, 0d0000000000000000;
	mov.f64 	%fd11212, 0d0000000000000000;
	@%p841 bra 	$L__BB2_845;
	mov.b32 	%r4620, 1;
	mov.f64 	%fd11542, 0d3FCAF286BCA1AF28;
	mov.f64 	%fd11541, 0d4013000000000000;
	mov.f64 	%fd11544, %fd11542;
	bra.uni 	$L__BB2_863;
$L__BB2_845:
	setp.geu.f64 	%p842, %fd992, 0d0000000000000000;
	mov.f64 	%fd52, %fd11212;
	@%p842 bra 	$L__BB2_876;
	mov.u64 	%rd47, $str$4;
	cvta.global.u64 	%rd48, %rd47;
	{ // callseq 110, 0
	.param .b64 param0;
	st.param.b64 	[param0], %rd48;
	.param .b64 param1;
	st.param.b64 	[param1], 0;
	.param .b32 retval0;
	call.uni (retval0), 
	vprintf, 
	(
	param0, 
	param1
	);
	ld.param.b32 	%r2193, [retval0];
	} // callseq 110
	mov.f64 	%fd52, %fd11212;
	bra.uni 	$L__BB2_876;
$L__BB2_847:
	add.f64 	%fd1141, %fd1189, 0d3FF0000000000000;
	div.rn.f64 	%fd5416, %fd992, %fd1141;
	mul.f64 	%fd1142, %fd1190, %fd5416;
	add.f64 	%fd11544, %fd11544, %fd1142;
	abs.f64 	%fd5417, %fd1142;
	abs.f64 	%fd5418, %fd11544;
	mul.f64 	%fd5419, %fd5418, 0d3E9421F5F40D8376;
	setp.lt.f64 	%p844, %fd5417, %fd5419;
	@%p844 bra 	$L__BB2_864;
	add.f64 	%fd1144, %fd1141, 0d3FF0000000000000;
	div.rn.f64 	%fd5420, %fd992, %fd1144;
	mul.f64 	%fd1145, %fd1142, %fd5420;
	add.f64 	%fd11544, %fd11544, %fd1145;
	abs.f64 	%fd5421, %fd1145;
	abs.f64 	%fd5422, %fd11544;
	mul.f64 	%fd5423, %fd5422, 0d3E9421F5F40D8376;
	setp.lt.f64 	%p845, %fd5421, %fd5423;
	@%p845 bra 	$L__BB2_864;
	add.f64 	%fd1147, %fd1144, 0d3FF0000000000000;
	div.rn.f64 	%fd5424, %fd992, %fd1147;
	mul.f64 	%fd1148, %fd1145, %fd5424;
	add.f64 	%fd11544, %fd11544, %fd1148;
	abs.f64 	%fd5425, %fd1148;
	abs.f64 	%fd5426, %fd11544;
	mul.f64 	%fd5427, %fd5426, 0d3E9421F5F40D8376;
	setp.lt.f64 	%p846, %fd5425, %fd5427;
	@%p846 bra 	$L__BB2_864;
	add.f64 	%fd1150, %fd1147, 0d3FF0000000000000;
	div.rn.f64 	%fd5428, %fd992, %fd1150;
	mul.f64 	%fd1151, %fd1148, %fd5428;
	add.f64 	%fd11544, %fd11544, %fd1151;
	abs.f64 	%fd5429, %fd1151;
	abs.f64 	%fd5430, %fd11544;
	mul.f64 	%fd5431, %fd5430, 0d3E9421F5F40D8376;
	setp.lt.f64 	%p847, %fd5429, %fd5431;
	@%p847 bra 	$L__BB2_864;
	add.f64 	%fd1153, %fd1150, 0d3FF0000000000000;
	div.rn.f64 	%fd5432, %fd992, %fd1153;
	mul.f64 	%fd1154, %fd1151, %fd5432;
	add.f64 	%fd11544, %fd11544, %fd1154;
	abs.f64 	%fd5433, %fd1154;
	abs.f64 	%fd5434, %fd11544;
	mul.f64 	%fd5435, %fd5434, 0d3E9421F5F40D8376;
	setp.lt.f64 	%p848, %fd5433, %fd5435;
	@%p848 bra 	$L__BB2_864;
	add.f64 	%fd1156, %fd1153, 0d3FF0000000000000;
	div.rn.f64 	%fd5436, %fd992, %fd1156;
	mul.f64 	%fd1157, %fd1154, %fd5436;
	add.f64 	%fd11544, %fd11544, %fd1157;
	abs.f64 	%fd5437, %fd1157;
	abs.f64 	%fd5438, %fd11544;
	mul.f64 	%fd5439, %fd5438, 0d3E9421F5F40D8376;
	setp.lt.f64 	%p849, %fd5437, %fd5439;
	@%p849 bra 	$L__BB2_864;
	add.f64 	%fd1159, %fd1156, 0d3FF0000000000000;
	div.rn.f64 	%fd5440, %fd992, %fd1159;
	mul.f64 	%fd1160, %fd1157, %fd5440;
	add.f64 	%fd11544, %fd11544, %fd1160;
	abs.f64 	%fd5441, %fd1160;
	abs.f64 	%fd5442, %fd11544;
	mul.f64 	%fd5443, %fd5442, 0d3E9421F5F40D8376;
	setp.lt.f64 	%p850, %fd5441, %fd5443;
	@%p850 bra 	$L__BB2_864;
	add.f64 	%fd1162, %fd1159, 0d3FF0000000000000;
	div.rn.f64 	%fd5444, %fd992, %fd1162;
	mul.f64 	%fd1163, %fd1160, %fd5444;
	add.f64 	%fd11544, %fd11544, %fd1163;
	abs.f64 	%fd5445, %fd1163;
	abs.f64 	%fd5446, %fd11544;
	mul.f64 	%fd5447, %fd5446, 0d3E9421F5F40D8376;
	setp.lt.f64 	%p851, %fd5445, %fd5447;
	@%p851 bra 	$L__BB2_864;
	add.f64 	%fd1165, %fd1162, 0d3FF0000000000000;
	div.rn.f64 	%fd5448, %fd992, %fd1165;
	mul.f64 	%fd1166, %fd1163, %fd5448;
	add.f64 	%fd11544, %fd11544, %fd1166;
	abs.f64 	%fd5449, %fd1166;
	abs.f64 	%fd5450, %fd11544;
	mul.f64 	%fd5451, %fd5450, 0d3E9421F5F40D8376;
	setp.lt.f64 	%p852, %fd5449, %fd5451;
	@%p852 bra 	$L__BB2_864;
	add.f64 	%fd1168, %fd1165, 0d3FF0000000000000;
	div.rn.f64 	%fd5452, %fd992, %fd1168;
	mul.f64 	%fd1169, %fd1166, %fd5452;
	add.f64 	%fd11544, %fd11544, %fd1169;
	abs.f64 	%fd5453, %fd1169;
	abs.f64 	%fd5454, %fd11544;
	mul.f64 	%fd5455, %fd5454, 0d3E9421F5F40D8376;
	setp.lt.f64 	%p853, %fd5453, %fd5455;
	@%p853 bra 	$L__BB2_864;
	add.f64 	%fd1171, %fd1168, 0d3FF0000000000000;
	div.rn.f64 	%fd5456, %fd992, %fd1171;
	mul.f64 	%fd1172, %fd1169, %fd5456;
	add.f64 	%fd11544, %fd11544, %fd1172;
	abs.f64 	%fd5457, %fd1172;
	abs.f64 	%fd5458, %fd11544;
	mul.f64 	%fd5459, %fd5458, 0d3E9421F5F40D8376;
	setp.lt.f64 	%p854, %fd5457, %fd5459;
	@%p854 bra 	$L__BB2_864;
	add.f64 	%fd1174, %fd1171, 0d3FF0000000000000;
	div.rn.f64 	%fd5460, %fd992, %fd1174;
	mul.f64 	%fd1175, %fd1172, %fd5460;
	add.f64 	%fd11544, %fd11544, %fd1175;
	abs.f64 	%fd5461, %fd1175;
	abs.f64 	%fd5462, %fd11544;
	mul.f64 	%fd5463, %fd5462, 0d3E9421F5F40D8376;
	setp.lt.f64 	%p855, %fd5461, %fd5463;
	@%p855 bra 	$L__BB2_864;
	add.f64 	%fd1177, %fd1174, 0d3FF0000000000000;
	div.rn.f64 	%fd5464, %fd992, %fd1177;
	mul.f64 	%fd1178, %fd1175, %fd5464;
	add.f64 	%fd11544, %fd11544, %fd1178;
	abs.f64 	%fd5465, %fd1178;
	abs.f64 	%fd5466, %fd11544;
	mul.f64 	%fd5467, %fd5466, 0d3E9421F5F40D8376;
	setp.lt.f64 	%p856, %fd5465, %fd5467;
	@%p856 bra 	$L__BB2_864;
	add.f64 	%fd1180, %fd1177, 0d3FF0000000000000;
	div.rn.f64 	%fd5468, %fd992, %fd1180;
	mul.f64 	%fd1181, %fd1178, %fd5468;
	add.f64 	%fd11544, %fd11544, %fd1181;
	abs.f64 	%fd5469, %fd1181;
	abs.f64 	%fd5470, %fd11544;
	mul.f64 	%fd5471, %fd5470, 0d3E9421F5F40D8376;
	setp.lt.f64 	%p857, %fd5469, %fd5471;
	@%p857 bra 	$L__BB2_864;
	add.f64 	%fd11541, %fd1180, 0d3FF0000000000000;
	div.rn.f64 	%fd5472, %fd992, %fd11541;
	mul.f64 	%fd11542, %fd1181, %fd5472;
	add.f64 	%fd11544, %fd11544, %fd11542;
	abs.f64 	%fd5473, %fd11542;
	abs.f64 	%fd5474, %fd11544;
	mul.f64 	%fd5475, %fd5474, 0d3E9421F5F40D8376;
	setp.lt.f64 	%p858, %fd5473, %fd5475;
	@%p858 bra 	$L__BB2_864;
	add.s32 	%r4620, %r4620, 16;
	setp.eq.s32 	%p859, %r4620, 100000001;
	@%p859 bra 	$L__BB2_875;
$L__BB2_863:
	add.f64 	%fd1189, %fd11541, 0d3FF0000000000000;
	div.rn.f64 	%fd5412, %fd992, %fd1189;
	mul.f64 	%fd1190, %fd11542, %fd5412;
	add.f64 	%fd11544, %fd11544, %fd1190;
	abs.f64 	%fd5413, %fd1190;
	abs.f64 	%fd5414, %fd11544;
	mul.f64 	%fd5415, %fd5414, 0d3E9421F5F40D8376;
	setp.geu.f64 	%p843, %fd5413, %fd5415;
	@%p843 bra 	$L__BB2_847;
$L__BB2_864:
	{
	.reg .b32 %temp; 
	mov.b64 	{%temp, %r4621}, %fd992;
	}
	{
	.reg .b32 %temp; 
	mov.b64 	{%r4622, %temp}, %fd992;
	}
	setp.gt.s32 	%p860, %r4621, 1048575;
	mov.b32 	%r4623, -1023;
	mov.f64 	%fd11545, %fd992;
	@%p860 bra 	$L__BB2_866;
	mul.f64 	%fd11545, %fd992, 0d4350000000000000;
	{
	.reg .b32 %temp; 
	mov.b64 	{%temp, %r4621}, %fd11545;
	}
	{
	.reg .b32 %temp; 
	mov.b64 	{%r4622, %temp}, %fd11545;
	}
	mov.b32 	%r4623, -1077;
$L__BB2_866:
	add.s32 	%r2200, %r4621, -1;
	setp.gt.u32 	%p861, %r2200, 2146435070;
	@%p861 bra 	$L__BB2_870;
	shr.u32 	%r2203, %r4621, 20;
	add.s32 	%r4624, %r4623, %r2203;
	and.b32  	%r2204, %r4621, 1048575;
	or.b32  	%r2205, %r2204, 1072693248;
	mov.b64 	%fd11546, {%r4622, %r2205};
	setp.lt.u32 	%p863, %r2205, 1073127583;
	@%p863 bra 	$L__BB2_869;
	{
	.reg .b32 %temp; 
	mov.b64 	{%r2206, %temp}, %fd11546;
	}
	{
	.reg .b32 %temp; 
	mov.b64 	{%temp, %r2207}, %fd11546;
	}
	add.s32 	%r2208, %r2207, -1048576;
	mov.b64 	%fd11546, {%r2206, %r2208};
	add.s32 	%r4624, %r4624, 1;
$L__BB2_869:
	add.f64 	%fd5477, %fd11546, 0dBFF0000000000000;
	add.f64 	%fd5478, %fd11546, 0d3FF0000000000000;
	rcp.approx.ftz.f64 	%fd5479, %fd5478;
	neg.f64 	%fd5480, %fd5478;
	fma.rn.f64 	%fd5481, %fd5480, %fd5479, 0d3FF0000000000000;
	fma.rn.f64 	%fd5482, %fd5481, %fd5481, %fd5481;
	fma.rn.f64 	%fd5483, %fd5482, %fd5479, %fd5479;
	mul.f64 	%fd5484, %fd5477, %fd5483;
	fma.rn.f64 	%fd5485, %fd5477, %fd5483, %fd5484;
	mul.f64 	%fd5486, %fd5485, %fd5485;
	fma.rn.f64 	%fd5487, %fd5486, 0d3EB1380B3AE80F1E, 0d3ED0EE258B7A8B04;
	fma.rn.f64 	%fd5488, %fd5487, %fd5486, 0d3EF3B2669F02676F;
	fma.rn.f64 	%fd5489, %fd5488, %fd5486, 0d3F1745CBA9AB0956;
	fma.rn.f64 	%fd5490, %fd5489, %fd5486, 0d3F3C71C72D1B5154;
	fma.rn.f64 	%fd5491, %fd5490, %fd5486, 0d3F624924923BE72D;
	fma.rn.f64 	%fd5492, %fd5491, %fd5486, 0d3F8999999999A3C4;
	fma.rn.f64 	%fd5493, %fd5492, %fd5486, 0d3FB5555555555554;
	sub.f64 	%fd5494, %fd5477, %fd5485;
	add.f64 	%fd5495, %fd5494, %fd5494;
	neg.f64 	%fd5496, %fd5485;
	fma.rn.f64 	%fd5497, %fd5496, %fd5477, %fd5495;
	mul.f64 	%fd5498, %fd5483, %fd5497;
	mul.f64 	%fd5499, %fd5486, %fd5493;
	fma.rn.f64 	%fd5500, %fd5499, %fd5485, %fd5498;
	xor.b32  	%r2209, %r4624, -2147483648;
	mov.b32 	%r2210, 1127219200;
	mov.b64 	%fd5501, {%r2209, %r2210};
	sub.f64 	%fd5502, %fd5501, %fd2;
	fma.rn.f64 	%fd5503, %fd5502, 0d3FE62E42FEFA39EF, %fd5485;
	fma.rn.f64 	%fd5504, %fd5502, 0dBFE62E42FEFA39EF, %fd5503;
	sub.f64 	%fd5505, %fd5504, %fd5485;
	sub.f64 	%fd5506, %fd5500, %fd5505;
	fma.rn.f64 	%fd5507, %fd5502, 0d3C7ABC9E3B39803F, %fd5506;
	add.f64 	%fd11547, %fd5503, %fd5507;
	bra.uni 	$L__BB2_871;
$L__BB2_870:
	fma.rn.f64 	%fd5476, %fd11545, 0d7FF0000000000000, 0d7FF0000000000000;
	{
	.reg .b32 %temp; 
	mov.b64 	{%temp, %r2201}, %fd11545;
	}
	and.b32  	%r2202, %r2201, 2147483647;
	setp.eq.s32 	%p862, %r2202, 0;
	selp.f64 	%fd11547, 0dFFF0000000000000, %fd5476, %p862;
$L__BB2_871:
	mul.f64 	%fd5508, %fd11547, 0d4013000000000000;
	sub.f64 	%fd5509, %fd5508, %fd992;
	sub.f64 	%fd5510, %fd1122, %fd11540;
	add.f64 	%fd1201, %fd5510, %fd5509;
	fma.rn.f64 	%fd5511, %fd1201, 0d3FF71547652B82FE, 0d4338000000000000;
	{
	.reg .b32 %temp; 
	mov.b64 	{%r377, %temp}, %fd5511;
	}
	mov.f64 	%fd5512, 0dC338000000000000;
	add.rn.f64 	%fd5513, %fd5511, %fd5512;
	fma.rn.f64 	%fd5514, %fd5513, 0dBFE62E42FEFA39EF, %fd1201;
	fma.rn.f64 	%fd5515, %fd5513, 0dBC7ABC9E3B39803F, %fd5514;
	fma.rn.f64 	%fd5516, %fd5515, 0d3E5ADE1569CE2BDF, 0d3E928AF3FCA213EA;
	fma.rn.f64 	%fd5517, %fd5516, %fd5515, 0d3EC71DEE62401315;
	fma.rn.f64 	%fd5518, %fd5517, %fd5515, 0d3EFA01997C89EB71;
	fma.rn.f64 	%fd5519, %fd5518, %fd5515, 0d3F2A01A014761F65;
	fma.rn.f64 	%fd5520, %fd5519, %fd5515, 0d3F56C16C1852B7AF;
	fma.rn.f64 	%fd5521, %fd5520, %fd5515, 0d3F81111111122322;
	fma.rn.f64 	%fd5522, %fd5521, %fd5515, 0d3FA55555555502A1;
	fma.rn.f64 	%fd5523, %fd5522, %fd5515, 0d3FC5555555555511;
	fma.rn.f64 	%fd5524, %fd5523, %fd5515, 0d3FE000000000000B;
	fma.rn.f64 	%fd5525, %fd5524, %fd5515, 0d3FF0000000000000;
	fma.rn.f64 	%fd5526, %fd5525, %fd5515, 0d3FF0000000000000;
	{
	.reg .b32 %temp; 
	mov.b64 	{%r378, %temp}, %fd5526;
	}
	{
	.reg .b32 %temp; 
	mov.b64 	{%temp, %r379}, %fd5526;
	}
	shl.b32 	%r2211, %r377, 20;
	add.s32 	%r2212, %r2211, %r379;
	mov.b64 	%fd11548, {%r378, %r2212};
	{
	.reg .b32 %temp; 
	mov.b64 	{%temp, %r2213}, %fd1201;
	}
	mov.b32 	%f92, %r2213;
	abs.f32 	%f32, %f92;
	setp.lt.f32 	%p864, %f32, 0f4086232B;
	@%p864 bra 	$L__BB2_874;
	setp.lt.f64 	%p865, %fd1201, 0d0000000000000000;
	add.f64 	%fd5527, %fd1201, 0d7FF0000000000000;
	selp.f64 	%fd11548, 0d0000000000000000, %fd5527, %p865;
	setp.geu.f32 	%p866, %f32, 0f40874800;
	@%p866 bra 	$L__BB2_874;
	shr.u32 	%r2214, %r377, 31;
	add.s32 	%r2215, %r377, %r2214;
	shr.s32 	%r2216, %r2215, 1;
	shl.b32 	%r2217, %r2216, 20;
	add.s32 	%r2218, %r379, %r2217;
	mov.b64 	%fd5528, {%r378, %r2218};
	sub.s32 	%r2219, %r377, %r2216;
	shl.b32 	%r2220, %r2219, 20;
	add.s32 	%r2221, %r2220, 1072693248;
	mov.b32 	%r2222, 0;
	mov.b64 	%fd5529, {%r2222, %r2221};
	mul.f64 	%fd11548, %fd5529, %fd5528;
$L__BB2_874:
	mul.f64 	%fd52, %fd11544, %fd11548;
	bra.uni 	$L__BB2_876;
$L__BB2_875:
	mov.u64 	%rd49, $str$5;
	cvta.global.u64 	%rd50, %rd49;
	{ // callseq 111, 0
	.param .b64 param0;
	st.param.b64 	[param0], %rd50;
	.param .b64 param1;
	st.param.b64 	[param1], 0;
	.param .b32 retval0;
	call.uni (retval0), 
	vprintf, 
	(
	param0, 
	param1
	);
	ld.param.b32 	%r2196, [retval0];
	} // callseq 111
$L__BB2_876:
	mov.f64 	%fd5530, 0d3FF0000000000000;
	sub.f64 	%fd11562, %fd5530, %fd52;
	bra.uni 	$L__BB2_900;
$L__BB2_877:
	setp.gt.u32 	%p811, %r355, 2146435070;
	@%p811 bra 	$L__BB2_881;
	setp.lt.s32 	%p814, %r56, 1048576;
	selp.b32 	%r2138, -1077, -1023, %p814;
	shr.u32 	%r2139, %r353, 20;
	add.s32 	%r4625, %r2138, %r2139;
	and.b32  	%r2140, %r353, 1048575;
	or.b32  	%r2141, %r2140, 1072693248;
	mov.b64 	%fd11550, {%r354, %r2141};
	setp.lt.u32 	%p815, %r2141, 1073127583;
	@%p815 bra 	$L__BB2_880;
	{
	.reg .b32 %temp; 
	mov.b64 	{%r2142, %temp}, %fd11550;
	}
	{
	.reg .b32 %temp; 
	mov.b64 	{%temp, %r2143}, %fd11550;
	}
	add.s32 	%r2144, %r2143, -1048576;
	mov.b64 	%fd11550, {%r2142, %r2144};
	add.s32 	%r4625, %r4625, 1;
$L__BB2_880:
	add.f64 	%fd5236, %fd11550, 0dBFF0000000000000;
	add.f64 	%fd5237, %fd11550, 0d3FF0000000000000;
	rcp.approx.ftz.f64 	%fd5238, %fd5237;
	neg.f64 	%fd5239, %fd5237;
	fma.rn.f64 	%fd5240, %fd5239, %fd5238, 0d3FF0000000000000;
	fma.rn.f64 	%fd5241, %fd5240, %fd5240, %fd5240;
	fma.rn.f64 	%fd5242, %fd5241, %fd5238, %fd5238;
	mul.f64 	%fd5243, %fd5236, %fd5242;
	fma.rn.f64 	%fd5244, %fd5236, %fd5242, %fd5243;
	mul.f64 	%fd5245, %fd5244, %fd5244;
	fma.rn.f64 	%fd5246, %fd5245, 0d3EB1380B3AE80F1E, 0d3ED0EE258B7A8B04;
	fma.rn.f64 	%fd5247, %fd5246, %fd5245, 0d3EF3B2669F02676F;
	fma.rn.f64 	%fd5248, %fd5247, %fd5245, 0d3F1745CBA9AB0956;
	fma.rn.f64 	%fd5249, %fd5248, %fd5245, 0d3F3C71C72D1B5154;
	fma.rn.f64 	%fd5250, %fd5249, %fd5245, 0d3F624924923BE72D;
	fma.rn.f64 	%fd5251, %fd5250, %fd5245, 0d3F8999999999A3C4;
	fma.rn.f64 	%fd5252, %fd5251, %fd5245, 0d3FB5555555555554;
	sub.f64 	%fd5253, %fd5236, %fd5244;
	add.f64 	%fd5254, %fd5253, %fd5253;
	neg.f64 	%fd5255, %fd5244;
	fma.rn.f64 	%fd5256, %fd5255, %fd5236, %fd5254;
	mul.f64 	%fd5257, %fd5242, %fd5256;
	mul.f64 	%fd5258, %fd5245, %fd5252;
	fma.rn.f64 	%fd5259, %fd5258, %fd5244, %fd5257;
	xor.b32  	%r2145, %r4625, -2147483648;
	mov.b32 	%r2146, 1127219200;
	mov.b64 	%fd5260, {%r2145, %r2146};
	sub.f64 	%fd5261, %fd5260, %fd2;
	fma.rn.f64 	%fd5262, %fd5261, 0d3FE62E42FEFA39EF, %fd5244;
	fma.rn.f64 	%fd5263, %fd5261, 0dBFE62E42FEFA39EF, %fd5262;
	sub.f64 	%fd5264, %fd5263, %fd5244;
	sub.f64 	%fd5265, %fd5259, %fd5264;
	fma.rn.f64 	%fd5266, %fd5261, 0d3C7ABC9E3B39803F, %fd5265;
	add.f64 	%fd11551, %fd5262, %fd5266;
	bra.uni 	$L__BB2_882;
$L__BB2_881:
	setp.lt.s32 	%p812, %r56, 1048576;
	selp.f64 	%fd5234, 0d436289A4E5827C1E, 0d400289A4E5827C1E, %p812;
	fma.rn.f64 	%fd5235, %fd5234, 0d7FF0000000000000, 0d7FF0000000000000;
	{
	.reg .b32 %temp; 
	mov.b64 	{%temp, %r2136}, %fd5234;
	}
	and.b32  	%r2137, %r2136, 2147483647;
	setp.eq.s32 	%p813, %r2137, 0;
	selp.f64 	%fd11551, 0dFFF0000000000000, %fd5235, %p813;
$L__BB2_882:
	add.f64 	%fd5268, %fd992, 0d3FF0000000000000;
	add.f64 	%fd11555, %fd5268, 0dC013000000000000;
	rcp.rn.f64 	%fd11556, %fd11555;
	mov.b32 	%r4626, 1;
	mov.f64 	%fd11554, 0d46293E5939A08CE9;
	mov.f64 	%fd11553, %fd11556;
	bra.uni 	$L__BB2_887;
$L__BB2_883:
	add.s32 	%r2149, %r4626, 1;
	not.b32 	%r2150, %r4626;
	cvt.rn.f64.s32 	%fd5282, %r2150;
	cvt.rn.f64.u32 	%fd5283, %r2149;
	add.f64 	%fd5284, %fd5283, 0dC013000000000000;
	mul.f64 	%fd5285, %fd5284, %fd5282;
	add.f64 	%fd1217, %fd1233, 0d4000000000000000;
	fma.rn.f64 	%fd5286, %fd5285, %fd1235, %fd1217;
	abs.f64 	%fd5287, %fd5286;
	setp.lt.f64 	%p819, %fd5287, 0d39B4484BFEEBC2A0;
	div.rn.f64 	%fd5288, %fd5285, %fd1234;
	add.f64 	%fd5289, %fd1217, %fd5288;
	abs.f64 	%fd5290, %fd5289;
	setp.lt.f64 	%p820, %fd5290, 0d39B4484BFEEBC2A0;
	selp.f64 	%fd1218, 0d39B4484BFEEBC2A0, %fd5289, %p820;
	rcp.rn.f64 	%fd5291, %fd5286;
	selp.f64 	%fd1219, 0d46293E5939A08CE9, %fd5291, %p819;
	mul.f64 	%fd5292, %fd1219, %fd1218;
	mul.f64 	%fd11556, %fd11556, %fd5292;
	add.f64 	%fd5293, %fd5292, 0dBFF0000000000000;
	abs.f64 	%fd5294, %fd5293;
	setp.lt.f64 	%p821, %fd5294, 0d3E9421F5F40D8376;
	@%p821 bra 	$L__BB2_889;
	add.s32 	%r2151, %r4626, 2;
	sub.s32 	%r2152, -2, %r4626;
	cvt.rn.f64.s32 	%fd5295, %r2152;
	cvt.rn.f64.u32 	%fd5296, %r2151;
	add.f64 	%fd5297, %fd5296, 0dC013000000000000;
	mul.f64 	%fd5298, %fd5297, %fd5295;
	add.f64 	%fd1221, %fd1217, 0d4000000000000000;
	fma.rn.f64 	%fd5299, %fd5298, %fd1219, %fd1221;
	abs.f64 	%fd5300, %fd5299;
	setp.lt.f64 	%p822, %fd5300, 0d39B4484BFEEBC2A0;
	div.rn.f64 	%fd5301, %fd5298, %fd1218;
	add.f64 	%fd5302, %fd1221, %fd5301;
	abs.f64 	%fd5303, %fd5302;
	setp.lt.f64 	%p823, %fd5303, 0d39B4484BFEEBC2A0;
	selp.f64 	%fd1222, 0d39B4484BFEEBC2A0, %fd5302, %p823;
	rcp.rn.f64 	%fd5304, %fd5299;
	selp.f64 	%fd1223, 0d46293E5939A08CE9, %fd5304, %p822;
	mul.f64 	%fd5305, %fd1223, %fd1222;
	mul.f64 	%fd11556, %fd11556, %fd5305;
	add.f64 	%fd5306, %fd5305, 0dBFF0000000000000;
	abs.f64 	%fd5307, %fd5306;
	setp.lt.f64 	%p824, %fd5307, 0d3E9421F5F40D8376;
	@%p824 bra 	$L__BB2_889;
	add.s32 	%r2153, %r4626, 3;
	sub.s32 	%r2154, -3, %r4626;
	cvt.rn.f64.s32 	%fd5308, %r2154;
	cvt.rn.f64.u32 	%fd5309, %r2153;
	add.f64 	%fd5310, %fd5309, 0dC013000000000000;
	mul.f64 	%fd5311, %fd5310, %fd5308;
	add.f64 	%fd11555, %fd1221, 0d4000000000000000;
	fma.rn.f64 	%fd5312, %fd5311, %fd1223, %fd11555;
	abs.f64 	%fd5313, %fd5312;
	setp.lt.f64 	%p825, %fd5313, 0d39B4484BFEEBC2A0;
	div.rn.f64 	%fd5314, %fd5311, %fd1222;
	add.f64 	%fd5315, %fd11555, %fd5314;
	abs.f64 	%fd5316, %fd5315;
	setp.lt.f64 	%p826, %fd5316, 0d39B4484BFEEBC2A0;
	selp.f64 	%fd11554, 0d39B4484BFEEBC2A0, %fd5315, %p826;
	rcp.rn.f64 	%fd5317, %fd5312;
	selp.f64 	%fd11553, 0d46293E5939A08CE9, %fd5317, %p825;
	mul.f64 	%fd5318, %fd11553, %fd11554;
	mul.f64 	%fd11556, %fd11556, %fd5318;
	add.f64 	%fd5319, %fd5318, 0dBFF0000000000000;
	abs.f64 	%fd5320, %fd5319;
	setp.lt.f64 	%p827, %fd5320, 0d3E9421F5F40D8376;
	@%p827 bra 	$L__BB2_889;
	add.s32 	%r4626, %r4626, 4;
	setp.eq.s32 	%p828, %r4626, 100000001;
	@%p828 bra 	$L__BB2_888;
$L__BB2_887:
	neg.s32 	%r2148, %r4626;
	cvt.rn.f64.s32 	%fd5269, %r2148;
	cvt.rn.f64.u32 	%fd5270, %r4626;
	add.f64 	%fd5271, %fd5270, 0dC013000000000000;
	mul.f64 	%fd5272, %fd5271, %fd5269;
	add.f64 	%fd1233, %fd11555, 0d4000000000000000;
	fma.rn.f64 	%fd5273, %fd5272, %fd11553, %fd1233;
	abs.f64 	%fd5274, %fd5273;
	setp.lt.f64 	%p816, %fd5274, 0d39B4484BFEEBC2A0;
	div.rn.f64 	%fd5275, %fd5272, %fd11554;
	add.f64 	%fd5276, %fd1233, %fd5275;
	abs.f64 	%fd5277, %fd5276;
	setp.lt.f64 	%p817, %fd5277, 0d39B4484BFEEBC2A0;
	selp.f64 	%fd1234, 0d39B4484BFEEBC2A0, %fd5276, %p817;
	rcp.rn.f64 	%fd5278, %fd5273;
	selp.f64 	%fd1235, 0d46293E5939A08CE9, %fd5278, %p816;
	mul.f64 	%fd5279, %fd1235, %fd1234;
	mul.f64 	%fd11556, %fd11556, %fd5279;
	add.f64 	%fd5280, %fd5279, 0dBFF0000000000000;
	abs.f64 	%fd5281, %fd5280;
	setp.lt.f64 	%p818, %fd5281, 0d3E9421F5F40D8376;
	@%p818 bra 	$L__BB2_889;
	bra.uni 	$L__BB2_883;
$L__BB2_888:
	mov.u64 	%rd45, $str$3;
	cvta.global.u64 	%rd46, %rd45;
	{ // callseq 109, 0
	.param .b64 param0;
	st.param.b64 	[param0], %rd46;
	.param .b64 param1;
	st.param.b64 	[param1], 0;
	.param .b32 retval0;
	call.uni (retval0), 
	vprintf, 
	(
	param0, 
	param1
	);
	ld.param.b32 	%r2155, [retval0];
	} // callseq 109
$L__BB2_889:
	{
	.reg .b32 %temp; 
	mov.b64 	{%temp, %r4627}, %fd992;
	}
	{
	.reg .b32 %temp; 
	mov.b64 	{%r4628, %temp}, %fd992;
	}
	setp.gt.s32 	%p829, %r4627, 1048575;
	mov.b32 	%r4629, -1023;
	mov.f64 	%fd11557, %fd992;
	@%p829 bra 	$L__BB2_891;
	mul.f64 	%fd11557, %fd992, 0d4350000000000000;
	{
	.reg .b32 %temp; 
	mov.b64 	{%temp, %r4627}, %fd11557;
	}
	{
	.reg .b32 %temp; 
	mov.b64 	{%r4628, %temp}, %fd11557;
	}
	mov.b32 	%r4629, -1077;
$L__BB2_891:
	add.s32 	%r2159, %r4627, -1;
	setp.gt.u32 	%p830, %r2159, 2146435070;
	@%p830 bra 	$L__BB2_895;
	shr.u32 	%r2162, %r4627, 20;
	add.s32 	%r4630, %r4629, %r2162;
	and.b32  	%r2163, %r4627, 1048575;
	or.b32  	%r2164, %r2163, 1072693248;
	mov.b64 	%fd11558, {%r4628, %r2164};
	setp.lt.u32 	%p832, %r2164, 1073127583;
	@%p832 bra 	$L__BB2_894;
	{
	.reg .b32 %temp; 
	mov.b64 	{%r2165, %temp}, %fd11558;
	}
	{
	.reg .b32 %temp; 
	mov.b64 	{%temp, %r2166}, %fd11558;
	}
	add.s32 	%r2167, %r2166, -1048576;
	mov.b64 	%fd11558, {%r2165, %r2167};
	add.s32 	%r4630, %r4630, 1;
$L__BB2_894:
	add.f64 	%fd5322, %fd11558, 0dBFF0000000000000;
	add.f64 	%fd5323, %fd11558, 0d3FF0000000000000;
	rcp.approx.ftz.f64 	%fd5324, %fd5323;
	neg.f64 	%fd5325, %fd5323;
	fma.rn.f64 	%fd5326, %fd5325, %fd5324, 0d3FF0000000000000;
	fma.rn.f64 	%fd5327, %fd5326, %fd5326, %fd5326;
	fma.rn.f64 	%fd5328, %fd5327, %fd5324, %fd5324;
	mul.f64 	%fd5329, %fd5322, %fd5328;
	fma.rn.f64 	%fd5330, %fd5322, %fd5328, %fd5329;
	mul.f64 	%fd5331, %fd5330, %fd5330;
	fma.rn.f64 	%fd5332, %fd5331, 0d3EB1380B3AE80F1E, 0d3ED0EE258B7A8B04;
	fma.rn.f64 	%fd5333, %fd5332, %fd5331, 0d3EF3B2669F02676F;
	fma.rn.f64 	%fd5334, %fd5333, %fd5331, 0d3F1745CBA9AB0956;
	fma.rn.f64 	%fd5335, %fd5334, %fd5331, 0d3F3C71C72D1B5154;
	fma.rn.f64 	%fd5336, %fd5335, %fd5331, 0d3F624924923BE72D;
	fma.rn.f64 	%fd5337, %fd5336, %fd5331, 0d3F8999999999A3C4;
	fma.rn.f64 	%fd5338, %fd5337, %fd5331, 0d3FB5555555555554;
	sub.f64 	%fd5339, %fd5322, %fd5330;
	add.f64 	%fd5340, %fd5339, %fd5339;
	neg.f64 	%fd5341, %fd5330;
	fma.rn.f64 	%fd5342, %fd5341, %fd5322, %fd5340;
	mul.f64 	%fd5343, %fd5328, %fd5342;
	mul.f64 	%fd5344, %fd5331, %fd5338;
	fma.rn.f64 	%fd5345, %fd5344, %fd5330, %fd5343;
	xor.b32  	%r2168, %r4630, -2147483648;
	mov.b32 	%r2169, 1127219200;
	mov.b64 	%fd5346, {%r2168, %r2169};
	sub.f64 	%fd5347, %fd5346, %fd2;
	fma.rn.f64 	%fd5348, %fd5347, 0d3FE62E42FEFA39EF, %fd5330;
	fma.rn.f64 	%fd5349, %fd5347, 0dBFE62E42FEFA39EF, %fd5348;
	sub.f64 	%fd5350, %fd5349, %fd5330;
	sub.f64 	%fd5351, %fd5345, %fd5350;
	fma.rn.f64 	%fd5352, %fd5347, 0d3C7ABC9E3B39803F, %fd5351;
	add.f64 	%fd11559, %fd5348, %fd5352;
	bra.uni 	$L__BB2_896;
$L__BB2_895:
	fma.rn.f64 	%fd5321, %fd11557, 0d7FF0000000000000, 0d7FF0000000000000;
	{
	.reg .b32 %temp; 
	mov.b64 	{%temp, %r2160}, %fd11557;
	}
	and.b32  	%r2161, %r2160, 2147483647;
	setp.eq.s32 	%p831, %r2161, 0;
	selp.f64 	%fd11559, 0dFFF0000000000000, %fd5321, %p831;
$L__BB2_896:
	mul.f64 	%fd5353, %fd11559, 0d4013000000000000;
	sub.f64 	%fd5354, %fd5353, %fd992;
	sub.f64 	%fd5355, %fd1122, %fd11551;
	add.f64 	%fd1246, %fd5355, %fd5354;
	fma.rn.f64 	%fd5356, %fd1246, 0d3FF71547652B82FE, 0d4338000000000000;
	{
	.reg .b32 %temp; 
	mov.b64 	{%r395, %temp}, %fd5356;
	}
	mov.f64 	%fd5357, 0dC338000000000000;
	add.rn.f64 	%fd5358, %fd5356, %fd5357;
	fma.rn.f64 	%fd5359, %fd5358, 0dBFE62E42FEFA39EF, %fd1246;
	fma.rn.f64 	%fd5360, %fd5358, 0dBC7ABC9E3B39803F, %fd5359;
	fma.rn.f64 	%fd5361, %fd5360, 0d3E5ADE1569CE2BDF, 0d3E928AF3FCA213EA;
	fma.rn.f64 	%fd5362, %fd5361, %fd5360, 0d3EC71DEE62401315;
	fma.rn.f64 	%fd5363, %fd5362, %fd5360, 0d3EFA01997C89EB71;
	fma.rn.f64 	%fd5364, %fd5363, %fd5360, 0d3F2A01A014761F65;
	fma.rn.f64 	%fd5365, %fd5364, %fd5360, 0d3F56C16C1852B7AF;
	fma.rn.f64 	%fd5366, %fd5365, %fd5360, 0d3F81111111122322;
	fma.rn.f64 	%fd5367, %fd5366, %fd5360, 0d3FA55555555502A1;
	fma.rn.f64 	%fd5368, %fd5367, %fd5360, 0d3FC5555555555511;
	fma.rn.f64 	%fd5369, %fd5368, %fd5360, 0d3FE000000000000B;
	fma.rn.f64 	%fd5370, %fd5369, %fd5360, 0d3FF0000000000000;
	fma.rn.f64 	%fd5371, %fd5370, %fd5360, 0d3FF0000000000000;
	{
	.reg .b32 %temp; 
	mov.b64 	{%r396, %temp}, %fd5371;
	}
	{
	.reg .b32 %temp; 
	mov.b64 	{%temp, %r397}, %fd5371;
	}
	shl.b32 	%r2170, %r395, 20;
	add.s32 	%r2171, %r2170, %r397;
	mov.b64 	%fd11560, {%r396, %r2171};
	{
	.reg .b32 %temp; 
	mov.b64 	{%temp, %r2172}, %fd1246;
	}
	mov.b32 	%f91, %r2172;
	abs.f32 	%f33, %f91;
	setp.lt.f32 	%p833, %f33, 0f4086232B;
	@%p833 bra 	$L__BB2_899;
	setp.lt.f64 	%p834, %fd1246, 0d0000000000000000;
	add.f64 	%fd5372, %fd1246, 0d7FF0000000000000;
	selp.f64 	%fd11560, 0d0000000000000000, %fd5372, %p834;
	setp.geu.f32 	%p835, %f33, 0f40874800;
	@%p835 bra 	$L__BB2_899;
	shr.u32 	%r2173, %r395, 31;
	add.s32 	%r2174, %r395, %r2173;
	shr.s32 	%r2175, %r2174, 1;
	shl.b32 	%r2176, %r2175, 20;
	add.s32 	%r2177, %r397, %r2176;
	mov.b64 	%fd5373, {%r396, %r2177};
	sub.s32 	%r2178, %r395, %r2175;
	shl.b32 	%r2179, %r2178, 20;
	add.s32 	%r2180, %r2179, 1072693248;
	mov.b32 	%r2181, 0;
	mov.b64 	%fd5374, {%r2181, %r2180};
	mul.f64 	%fd11560, %fd5374, %fd5373;
$L__BB2_899:
	mul.f64 	%fd11562, %fd11556, %fd11560;
$L__BB2_900:
	setp.eq.f64 	%p867, %fd190, 0d0000000000000000;
	setp.lt.s32 	%p868, %r307, 0;
	setp.lt.s32 	%p869, %r2, 0;
	setp.eq.s32 	%p870, %r3, 1072693248;
	mul.f64 	%fd1254, %fd1134, %fd11562;
	{ // callseq 112, 0
	.param .b64 param0;
	st.param.f64 	[param0], %fd963;
	.param .b64 param1;
	st.param.f64 	[param1], 0d4010000000000000;
	.param .b64 retval0;
	call.uni (retval0), 
	__internal_accurate_pow, 
	(
	param0, 
	param1
	);
	ld.param.f64 	%fd5531, [retval0];
	} // callseq 112
	neg.f64 	%fd5533, %fd5531;
	selp.f64 	%fd5534, %fd5533, %fd5531, %p870;
	selp.f64 	%fd5535, %fd5534, %fd5531, %p868;
	selp.b32 	%r2223, %r307, 0, %p870;
	or.b32  	%r2224, %r2223, 2146435072;
	selp.b32 	%r2225, %r2224, %r2223, %p869;
	mov.b32 	%r2226, 0;
	mov.b64 	%fd5536, {%r2226, %r2225};
	selp.f64 	%fd11563, %fd5536, %fd5535, %p867;
	add.f64 	%fd5537, %fd190, 0d4010000000000000;
	{
	.reg .b32 %temp; 
	mov.b64 	{%temp, %r2227}, %fd5537;
	}
	and.b32  	%r2228, %r2227, 2146435072;
	setp.ne.s32 	%p872, %r2228, 2146435072;
	@%p872 bra 	$L__BB2_905;
	setp.num.f64 	%p873, %fd190, %fd190;
	@%p873 bra 	$L__BB2_903;
	mov.f64 	%fd5538, 0d4010000000000000;
	add.rn.f64 	%fd11563, %fd190, %fd5538;
	bra.uni 	$L__BB2_905;
$L__BB2_903:
	setp.neu.f64 	%p874, %fd963, 0d7FF0000000000000;
	@%p874 bra 	$L__BB2_905;
	setp.lt.s32 	%p875, %r307, 0;
	setp.eq.s32 	%p876, %r3, 1072693248;
	and.b32  	%r2230, %r2, 2147483647;
	setp.ne.s32 	%p877, %r2230, 1071644672;
	or.b32  	%r2231, %r4, -2147483648;
	selp.b32 	%r2232, %r2231, %r4, %p877;
	selp.b32 	%r2233, %r2232, %r4, %p876;
	selp.b32 	%r2234, %r2233, %r4, %p875;
	mov.b32 	%r2235, 0;
	mov.b64 	%fd11563, {%r2235, %r2234};
$L__BB2_905:
	setp.eq.f64 	%p878, %fd190, 0d3FF0000000000000;
	setp.eq.f64 	%p879, %fd190, 0d0000000000000000;
	setp.lt.s32 	%p880, %r307, 0;
	setp.lt.s32 	%p881, %r976, 0;
	setp.eq.s32 	%p882, %r12, 1073741824;
	selp.f64 	%fd1259, 0d3FF0000000000000, %fd11563, %p878;
	{ // callseq 113, 0
	.param .b64 param0;
	st.param.f64 	[param0], %fd963;
	.param .b64 param1;
	st.param.f64 	[param1], 0d4008000000000000;
	.param .b64 retval0;
	call.uni (retval0), 
	__internal_accurate_pow, 
	(
	param0, 
	param1
	);
	ld.param.f64 	%fd5539, [retval0];
	} // callseq 113
	neg.f64 	%fd5541, %fd5539;
	selp.f64 	%fd5542, %fd5541, %fd5539, %p882;
	selp.f64 	%fd5543, %fd5542, %fd5539, %p880;
	selp.b32 	%r2236, %r307, 0, %p882;
	or.b32  	%r2237, %r2236, 2146435072;
	selp.b32 	%r2238, %r2237, %r2236, %p881;
	mov.b32 	%r2239, 0;
	mov.b64 	%fd5544, {%r2239, %r2238};
	selp.f64 	%fd11564, %fd5544, %fd5543, %p879;
	add.f64 	%fd5545, %fd190, 0d4008000000000000;
	{
	.reg .b32 %temp; 
	mov.b64 	{%temp, %r2240}, %fd5545;
	}
	and.b32  	%r2241, %r2240, 2146435072;
	setp.ne.s32 	%p884, %r2241, 2146435072;
	@%p884 bra 	$L__BB2_910;
	setp.num.f64 	%p885, %fd190, %fd190;
	@%p885 bra 	$L__BB2_908;
	mov.f64 	%fd5546, 0d4008000000000000;
	add.rn.f64 	%fd11564, %fd190, %fd5546;
	bra.uni 	$L__BB2_910;
$L__BB2_908:
	setp.neu.f64 	%p886, %fd963, 0d7FF0000000000000;
	@%p886 bra 	$L__BB2_910;
	setp.lt.s32 	%p887, %r307, 0;
	setp.eq.s32 	%p888, %r12, 1073741824;
	and.b32  	%r2243, %r976, 2147483647;
	setp.ne.s32 	%p889, %r2243, 1071644672;
	selp.b32 	%r2244, %r21, %r20, %p889;
	selp.b32 	%r2245, %r2244, %r20, %p888;
	selp.b32 	%r2246, %r2245, %r20, %p887;
	mov.b32 	%r2247, 0;
	mov.b64 	%fd11564, {%r2247, %r2246};
$L__BB2_910:
	setp.eq.f64 	%p890, %fd190, 0d3FF0000000000000;
	setp.eq.f64 	%p891, %fd190, 0d0000000000000000;
	setp.lt.s32 	%p892, %r307, 0;
	setp.lt.s32 	%p893, %r969, 0;
	setp.eq.s32 	%p894, %r6, 1062207488;
	selp.f64 	%fd1264, 0d3FF0000000000000, %fd11564, %p890;
	{ // callseq 114, 0
	.param .b64 param0;
	st.param.f64 	[param0], %fd963;
	.param .b64 param1;
	st.param.f64 	[param1], 0d4000000000000000;
	.param .b64 retval0;
	call.uni (retval0), 
	__internal_accurate_pow, 
	(
	param0, 
	param1
	);
	ld.param.f64 	%fd5547, [retval0];
	} // callseq 114
	neg.f64 	%fd5549, %fd5547;
	selp.f64 	%fd5550, %fd5549, %fd5547, %p894;
	selp.f64 	%fd5551, %fd5550, %fd5547, %p892;
	selp.b32 	%r2248, %r307, 0, %p894;
	or.b32  	%r2249, %r2248, 2146435072;
	selp.b32 	%r2250, %r2249, %r2248, %p893;
	mov.b32 	%r2251, 0;
	mov.b64 	%fd5552, {%r2251, %r2250};
	selp.f64 	%fd11565, %fd5552, %fd5551, %p891;
	add.f64 	%fd5553, %fd190, 0d4000000000000000;
	{
	.reg .b32 %temp; 
	mov.b64 	{%temp, %r2252}, %fd5553;
	}
	and.b32  	%r2253, %r2252, 2146435072;
	setp.ne.s32 	%p896, %r2253, 2146435072;
	@%p896 bra 	$L__BB2_915;
	setp.num.f64 	%p897, %fd190, %fd190;
	@%p897 bra 	$L__BB2_913;
	mov.f64 	%fd5554, 0d4000000000000000;
	add.rn.f64 	%fd11565, %fd190, %fd5554;
	bra.uni 	$L__BB2_915;
$L__BB2_913:
	setp.neu.f64 	%p898, %fd963, 0d7FF0000000000000;
	@%p898 bra 	$L__BB2_915;
	setp.lt.s32 	%p899, %r307, 0;
	setp.eq.s32 	%p900, %r6, 1062207488;
	and.b32  	%r2255, %r969, 2147483647;
	setp.ne.s32 	%p901, %r2255, 1071644672;
	selp.b32 	%r2256, %r8, %r7, %p901;
	selp.b32 	%r2257, %r2256, %r7, %p900;
	selp.b32 	%r2258, %r2257, %r7, %p899;
	mov.b32 	%r2259, 0;
	mov.b64 	%fd11565, {%r2259, %r2258};
$L__BB2_915:
	setp.neu.f64 	%p902, %fd597, 0d0000000000000000;
	@%p902 bra 	$L__BB2_917;
	setp.lt.s32 	%p904, %r43, 0;
	and.b32  	%r2260, %r43, 2146435072;
	setp.eq.s32 	%p905, %r2260, 1127219200;
	selp.b32 	%r2261, %r306, 0, %p905;
	or.b32  	%r2262, %r2261, 2146435072;
	selp.b32 	%r2263, %r2262, %r2261, %p904;
	mov.b32 	%r2264, 0;
	mov.b64 	%fd11567, {%r2264, %r2263};
	bra.uni 	$L__BB2_918;
$L__BB2_917:
	setp.lt.s32 	%p903, %r306, 0;
	{ // callseq 115, 0
	.param .b64 param0;
	st.param.f64 	[param0], %fd951;
	.param .b64 param1;
	st.param.f64 	[param1], 0d3FE5555555555555;
	.param .b64 retval0;
	call.uni (retval0), 
	__internal_accurate_pow, 
	(
	param0, 
	param1
	);
	ld.param.f64 	%fd5555, [retval0];
	} // callseq 115
	selp.f64 	%fd11567, 0dFFF8000000000000, %fd5555, %p903;
$L__BB2_918:
	add.f64 	%fd5557, %fd597, 0d3FE5555555555555;
	{
	.reg .b32 %temp; 
	mov.b64 	{%temp, %r2265}, %fd5557;
	}
	and.b32  	%r2266, %r2265, 2146435072;
	setp.ne.s32 	%p906, %r2266, 2146435072;
	@%p906 bra 	$L__BB2_923;
	setp.num.f64 	%p907, %fd597, %fd597;
	@%p907 bra 	$L__BB2_921;
	mov.f64 	%fd5558, 0d3FE5555555555555;
	add.rn.f64 	%fd11567, %fd597, %fd5558;
	bra.uni 	$L__BB2_923;
$L__BB2_921:
	setp.neu.f64 	%p908, %fd951, 0d7FF0000000000000;
	@%p908 bra 	$L__BB2_923;
	setp.lt.s32 	%p909, %r306, 0;
	and.b32  	%r2267, %r43, 2146435072;
	setp.eq.s32 	%p910, %r2267, 1127219200;
	and.b32  	%r2268, %r43, 2147483647;
	setp.ne.s32 	%p911, %r2268, 1071644672;
	or.b32  	%r2269, %r44, -2147483648;
	selp.b32 	%r2270, %r2269, %r44, %p911;
	selp.b32 	%r2271, %r2270, %r44, %p910;
	selp.b32 	%r2272, %r2271, %r44, %p909;
	mov.b32 	%r2273, 0;
	mov.b64 	%fd11567, {%r2273, %r2272};
$L__BB2_923:
	setp.eq.f64 	%p912, %fd597, 0d3FF0000000000000;
	selp.f64 	%fd5559, 0d3FF0000000000000, %fd11567, %p912;
	mul.f64 	%fd5560, %fd11565, 0d4008000000000000;
	setp.eq.f64 	%p913, %fd190, 0d3FF0000000000000;
	selp.f64 	%fd5561, 0d4008000000000000, %fd5560, %p913;
	mul.f64 	%fd5562, %fd5561, %fd5559;
	fma.rn.f64 	%fd5563, %fd597, %fd1264, %fd5562;
	mul.f64 	%fd5564, %fd190, 0d4018000000000000;
	fma.rn.f64 	%fd5565, %fd5564, %fd991, %fd5563;
	add.f64 	%fd5566, %fd5565, 0d4018000000000000;
	div.rn.f64 	%fd5567, %fd183, %fd1259;
	mul.f64 	%fd1275, %fd5567, %fd5566;
	neg.f64 	%fd5568, %fd190;
	mul.f64 	%fd1276, %fd991, %fd5568;
	fma.rn.f64 	%fd5569, %fd1276, 0d3FF71547652B82FE, 0d4338000000000000;
	{
	.reg .b32 %temp; 
	mov.b64 	{%r398, %temp}, %fd5569;
	}
	mov.f64 	%fd5570, 0dC338000000000000;
	add.rn.f64 	%fd5571, %fd5569, %fd5570;
	fma.rn.f64 	%fd5572, %fd5571, 0dBFE62E42FEFA39EF, %fd1276;
	fma.rn.f64 	%fd5573, %fd5571, 0dBC7ABC9E3B39803F, %fd5572;
	fma.rn.f64 	%fd5574, %fd5573, 0d3E5ADE1569CE2BDF, 0d3E928AF3FCA213EA;
	fma.rn.f64 	%fd5575, %fd5574, %fd5573, 0d3EC71DEE62401315;
	fma.rn.f64 	%fd5576, %fd5575, %fd5573, 0d3EFA01997C89EB71;
	fma.rn.f64 	%fd5577, %fd5576, %fd5573, 0d3F2A01A014761F65;
	fma.rn.f64 	%fd5578, %fd5577, %fd5573, 0d3F56C16C1852B7AF;
	fma.rn.f64 	%fd5579, %fd5578, %fd5573, 0d3F81111111122322;
	fma.rn.f64 	%fd5580, %fd5579, %fd5573, 0d3FA55555555502A1;
	fma.rn.f64 	%fd5581, %fd5580, %fd5573, 0d3FC5555555555511;
	fma.rn.f64 	%fd5582, %fd5581, %fd5573, 0d3FE000000000000B;
	fma.rn.f64 	%fd5583, %fd5582, %fd5573, 0d3FF0000000000000;
	fma.rn.f64 	%fd5584, %fd5583, %fd5573, 0d3FF0000000000000;
	{
	.reg .b32 %temp; 
	mov.b64 	{%r399, %temp}, %fd5584;
	}
	{
	.reg .b32 %temp; 
	mov.b64 	{%temp, %r400}, %fd5584;
	}
	shl.b32 	%r2274, %r398, 20;
	add.s32 	%r2275, %r2274, %r400;
	mov.b64 	%fd11568, {%r399, %r2275};
	{
	.reg .b32 %temp; 
	mov.b64 	{%temp, %r2276}, %fd1276;
	}
	mov.b32 	%f93, %r2276;
	abs.f32 	%f34, %f93;
	setp.lt.f32 	%p914, %f34, 0f4086232B;
	@%p914 bra 	$L__BB2_926;
	setp.lt.f64 	%p915, %fd1276, 0d0000000000000000;
	add.f64 	%fd5585, %fd1276, 0d7FF0000000000000;
	selp.f64 	%fd11568, 0d0000000000000000, %fd5585, %p915;
	setp.geu.f32 	%p916, %f34, 0f40874800;
	@%p916 bra 	$L__BB2_926;
	shr.u32 	%r2277, %r398, 31;
	add.s32 	%r2278, %r398, %r2277;
	shr.s32 	%r2279, %r2278, 1;
	shl.b32 	%r2280, %r2279, 20;
	add.s32 	%r2281, %r400, %r2280;
	mov.b64 	%fd5586, {%r399, %r2281};
	sub.s32 	%r2282, %r398, %r2279;
	shl.b32 	%r2283, %r2282, 20;
	add.s32 	%r2284, %r2283, 1072693248;
	mov.b32 	%r2285, 0;
	mov.b64 	%fd5587, {%r2285, %r2284};
	mul.f64 	%fd11568, %fd5587, %fd5586;
$L__BB2_926:
	{ // callseq 116, 0
	.param .b64 param0;
	st.param.f64 	[param0], 0d4024000000000000;
	.param .b64 param1;
	st.param.f64 	[param1], 0dC03C000000000000;
	.param .b64 retval0;
	call.uni (retval0), 
	__internal_accurate_pow, 
	(
	param0, 
	param1
	);
	ld.param.f64 	%fd5588, [retval0];
	} // callseq 116
	add.f64 	%fd5590, %fd1112, %fd1254;
	fma.rn.f64 	%fd5591, %fd1275, %fd11568, %fd5590;
	neg.f64 	%fd5592, %fd5588;
	selp.f64 	%fd5593, %fd5592, %fd5588, %p5;
	mul.f64 	%fd5594, %fd5593, 0d401B0A3D70A3D70A;
	mul.f64 	%fd5595, %fd70, %fd5594;
	add.f64 	%fd5596, %fd169, %fd169;
	setp.eq.f64 	%p917, %fd170, 0d3FF0000000000000;
	selp.f64 	%fd5597, 0d3FF0000000000000, %fd11500, %p917;
	mul.f64 	%fd5598, %fd5596, %fd5597;
	div.rn.f64 	%fd5599, %fd5595, %fd5598;
	mul.f64 	%fd5600, %fd64, 0d4008000000000000;
	mul.f64 	%fd5601, %fd5600, %fd1;
	div.rn.f64 	%fd5602, %fd956, %fd5601;
	fma.rn.f64 	%fd11573, %fd5599, %fd5591, %fd5602;
$L__BB2_927:
	fma.rn.f64 	%fd6535, %fd91, 0d4010000000000000, 0d3FF0000000000000;
	fma.rn.f64 	%fd1287, %fd169, 0d4030000000000000, %fd6535;
	mul.f64 	%fd1288, %fd76, 0d3CBDD88D26ED2738;
	mov.f64 	%fd11577, 0d4024000000000000;
	mov.f64 	%fd11576, 0d4034000000000000;
	mov.f64 	%fd11574, %fd11937;
	mov.f64 	%fd11575, %fd11938;
$L__BB2_928:
	mov.f64 	%fd1292, %fd11577;
	mov.f64 	%fd1291, %fd11576;
	setp.geu.f64 	%p1178, %fd91, 0d3FE0000000000000;
	mul.f64 	%fd1293, %fd11575, %fd11574;
	setp.leu.f64 	%p1179, %fd1293, 0d0000000000000000;
	mul.f64 	%fd11577, %fd1292, 0d3FE0000000000000;
	add.f64 	%fd11576, %fd1291, %fd1291;
	selp.f64 	%fd1296, %fd1292, %fd11577, %p1179;
	selp.f64 	%fd1297, %fd1291, %fd11576, %p1179;
	@%p1178 bra 	$L__BB2_965;
	{
	.reg .b32 %temp; 
	mov.b64 	{%temp, %r401}, %fd1296;
	}
	abs.f64 	%fd1298, %fd1296;
	setp.neu.f64 	%p1237, %fd1296, 0d0000000000000000;
	@%p1237 bra 	$L__BB2_931;
	setp.lt.s32 	%p1239, %r16, 0;
	setp.eq.s32 	%p1240, %r17, 1127219200;
	selp.b32 	%r2719, %r401, 0, %p1240;
	or.b32  	%r2720, %r2719, 2146435072;
	selp.b32 	%r2721, %r2720, %r2719, %p1239;
	mov.b32 	%r2722, 0;
	mov.b64 	%fd11579, {%r2722, %r2721};
	bra.uni 	$L__BB2_932;
$L__BB2_931:
	setp.lt.s32 	%p1238, %r401, 0;
	{ // callseq 141, 0
	.param .b64 param0;
	st.param.f64 	[param0], %fd1298;
	.param .b64 param1;
	st.param.f64 	[param1], 0d3FD5555555555555;
	.param .b64 retval0;
	call.uni (retval0), 
	__internal_accurate_pow, 
	(
	param0, 
	param1
	);
	ld.param.f64 	%fd6666, [retval0];
	} // callseq 141
	selp.f64 	%fd11579, 0dFFF8000000000000, %fd6666, %p1238;
$L__BB2_932:
	add.f64 	%fd6668, %fd1296, 0d3FD5555555555555;
	{
	.reg .b32 %temp; 
	mov.b64 	{%temp, %r2723}, %fd6668;
	}
	and.b32  	%r2724, %r2723, 2146435072;
	setp.ne.s32 	%p1241, %r2724, 2146435072;
	@%p1241 bra 	$L__BB2_937;
	setp.num.f64 	%p1242, %fd1296, %fd1296;
	@%p1242 bra 	$L__BB2_935;
	mov.f64 	%fd6669, 0d3FD5555555555555;
	add.rn.f64 	%fd11579, %fd1296, %fd6669;
	bra.uni 	$L__BB2_937;
$L__BB2_935:
	setp.neu.f64 	%p1243, %fd1298, 0d7FF0000000000000;
	@%p1243 bra 	$L__BB2_937;
	setp.lt.s32 	%p1244, %r401, 0;
	setp.eq.s32 	%p1245, %r17, 1127219200;
	and.b32  	%r2726, %r16, 2147483647;
	setp.ne.s32 	%p1246, %r2726, 1071644672;
	selp.b32 	%r2727, %r19, %r18, %p1246;
	selp.b32 	%r2728, %r2727, %r18, %p1245;
	selp.b32 	%r2729, %r2728, %r18, %p1244;
	mov.b32 	%r2730, 0;
	mov.b64 	%fd11579, {%r2730, %r2729};
$L__BB2_937:
	setp.eq.f64 	%p1247, %fd1296, 0d3FF0000000000000;
	mul.f64 	%fd6670, %fd11579, 0d3FFE3D07C84B5DCC;
	selp.f64 	%fd1305, 0d3FFE3D07C84B5DCC, %fd6670, %p1247;
	fma.rn.f64 	%fd6671, %fd1305, 0d3FF71547652B82FE, 0d4338000000000000;
	{
	.reg .b32 %temp; 
	mov.b64 	{%r402, %temp}, %fd6671;
	}
	mov.f64 	%fd6672, 0dC338000000000000;
	add.rn.f64 	%fd6673, %fd6671, %fd6672;
	fma.rn.f64 	%fd6674, %fd6673, 0dBFE62E42FEFA39EF, %fd1305;
	fma.rn.f64 	%fd6675, %fd6673, 0dBC7ABC9E3B39803F, %fd6674;
	fma.rn.f64 	%fd6676, %fd6675, 0d3E5ADE1569CE2BDF, 0d3E928AF3FCA213EA;
	fma.rn.f64 	%fd6677, %fd6676, %fd6675, 0d3EC71DEE62401315;
	fma.rn.f64 	%fd6678, %fd6677, %fd6675, 0d3EFA01997C89EB71;
	fma.rn.f64 	%fd6679, %fd6678, %fd6675, 0d3F2A01A014761F65;
	fma.rn.f64 	%fd6680, %fd6679, %fd6675, 0d3F56C16C1852B7AF;
	fma.rn.f64 	%fd6681, %fd6680, %fd6675, 0d3F81111111122322;
	fma.rn.f64 	%fd6682, %fd6681, %fd6675, 0d3FA55555555502A1;
	fma.rn.f64 	%fd6683, %fd6682, %fd6675, 0d3FC5555555555511;
	fma.rn.f64 	%fd6684, %fd6683, %fd6675, 0d3FE000000000000B;
	fma.rn.f64 	%fd6685, %fd6684, %fd6675, 0d3FF0000000000000;
	fma.rn.f64 	%fd6686, %fd6685, %fd6675, 0d3FF0000000000000;
	{
	.reg .b32 %temp; 
	mov.b64 	{%r403, %temp}, %fd6686;
	}
	{
	.reg .b32 %temp; 
	mov.b64 	{%temp, %r404}, %fd6686;
	}
	shl.b32 	%r2731, %r402, 20;
	add.s32 	%r2732, %r2731, %r404;
	mov.b64 	%fd11580, {%r403, %r2732};
	{
	.reg .b32 %temp; 
	mov.b64 	{%temp, %r2733}, %fd1305;
	}
	mov.b32 	%f102, %r2733;
	abs.f32 	%f35, %f102;
	setp.lt.f32 	%p1248, %f35, 0f4086232B;
	@%p1248 bra 	$L__BB2_940;
	setp.lt.f64 	%p1249, %fd1305, 0d0000000000000000;
	add.f64 	%fd6687, %fd1305, 0d7FF0000000000000;
	selp.f64 	%fd11580, 0d0000000000000000, %fd6687, %p1249;
	setp.geu.f32 	%p1250, %f35, 0f40874800;
	@%p1250 bra 	$L__BB2_940;
	shr.u32 	%r2734, %r402, 31;
	add.s32 	%r2735, %r402, %r2734;
	shr.s32 	%r2736, %r2735, 1;
	shl.b32 	%r2737, %r2736, 20;
	add.s32 	%r2738, %r404, %r2737;
	mov.b64 	%fd6688, {%r403, %r2738};
	sub.s32 	%r2739, %r402, %r2736;
	shl.b32 	%r2740, %r2739, 20;
	add.s32 	%r2741, %r2740, 1072693248;
	mov.b32 	%r2742, 0;
	mov.b64 	%fd6689, {%r2742, %r2741};
	mul.f64 	%fd11580, %fd6689, %fd6688;
$L__BB2_940:
	setp.neu.f64 	%p1251, %fd1296, 0d0000000000000000;
	@%p1251 bra 	$L__BB2_942;
	setp.lt.s32 	%p1253, %r25, 0;
	setp.eq.s32 	%p1254, %r26, 1127219200;
	selp.b32 	%r2743, %r401, 0, %p1254;
	or.b32  	%r2744, %r2743, 2146435072;
	selp.b32 	%r2745, %r2744, %r2743, %p1253;
	mov.b32 	%r2746, 0;
	mov.b64 	%fd11582, {%r2746, %r2745};
	bra.uni 	$L__BB2_943;
$L__BB2_942:
	setp.lt.s32 	%p1252, %r401, 0;
	{ // callseq 142, 0
	.param .b64 param0;
	st.param.f64 	[param0], %fd1298;
	.param .b64 param1;
	st.param.f64 	[param1], 0d3FF2AAAAAAAAAAAB;
	.param .b64 retval0;
	call.uni (retval0), 
	__internal_accurate_pow, 
	(
	param0, 
	param1
	);
	ld.param.f64 	%fd6690, [retval0];
	} // callseq 142
	selp.f64 	%fd11582, 0dFFF8000000000000, %fd6690, %p1252;
$L__BB2_943:
	add.f64 	%fd6692, %fd1296, 0d3FF2AAAAAAAAAAAB;
	{
	.reg .b32 %temp; 
	mov.b64 	{%temp, %r2747}, %fd6692;
	}
	and.b32  	%r2748, %r2747, 2146435072;
	setp.ne.s32 	%p1255, %r2748, 2146435072;
	@%p1255 bra 	$L__BB2_948;
	setp.num.f64 	%p1256, %fd1296, %fd1296;
	@%p1256 bra 	$L__BB2_946;
	mov.f64 	%fd6693, 0d3FF2AAAAAAAAAAAB;
	add.rn.f64 	%fd11582, %fd1296, %fd6693;
	bra.uni 	$L__BB2_948;
$L__BB2_946:
	setp.neu.f64 	%p1257, %fd1298, 0d7FF0000000000000;
	@%p1257 bra 	$L__BB2_948;
	setp.lt.s32 	%p1258, %r401, 0;
	setp.eq.s32 	%p1259, %r26, 1127219200;
	and.b32  	%r2750, %r25, 2147483647;
	setp.ne.s32 	%p1260, %r2750, 1071644672;
	selp.b32 	%r2751, %r28, %r27, %p1260;
	selp.b32 	%r2752, %r2751, %r27, %p1259;
	selp.b32 	%r2753, %r2752, %r27, %p1258;
	mov.b32 	%r2754, 0;
	mov.b64 	%fd11582, {%r2754, %r2753};
$L__BB2_948:
	setp.neu.f64 	%p1261, %fd1296, 0d0000000000000000;
	@%p1261 bra 	$L__BB2_950;
	setp.lt.s32 	%p1263, %r29, 0;
	setp.eq.s32 	%p1264, %r30, 1127219200;
	selp.b32 	%r2755, %r401, 0, %p1264;
	or.b32  	%r2756, %r2755, 2146435072;
	selp.b32 	%r2757, %r2756, %r2755, %p1263;
	mov.b32 	%r2758, 0;
	mov.b64 	%fd11584, {%r2758, %r2757};
	bra.uni 	$L__BB2_951;
$L__BB2_950:
	setp.lt.s32 	%p1262, %r401, 0;
	{ // callseq 143, 0
	.param .b64 param0;
	st.param.f64 	[param0], %fd1298;
	.param .b64 param1;
	st.param.f64 	[param1], 0d3FF6AAAAAAAAAAAB;
	.param .b64 retval0;
	call.uni (retval0), 
	__internal_accurate_pow, 
	(
	param0, 
	param1
	);
	ld.param.f64 	%fd6694, [retval0];
	} // callseq 143
	selp.f64 	%fd11584, 0dFFF8000000000000, %fd6694, %p1262;
$L__BB2_951:
	add.f64 	%fd6696, %fd1296, 0d3FF6AAAAAAAAAAAB;
	{
	.reg .b32 %temp; 
	mov.b64 	{%temp, %r2759}, %fd6696;
	}
	and.b32  	%r2760, %r2759, 2146435072;
	setp.ne.s32 	%p1265, %r2760, 2146435072;
	@%p1265 bra 	$L__BB2_956;
	setp.num.f64 	%p1266, %fd1296, %fd1296;
	@%p1266 bra 	$L__BB2_954;
	mov.f64 	%fd6697, 0d3FF6AAAAAAAAAAAB;
	add.rn.f64 	%fd11584, %fd1296, %fd6697;
	bra.uni 	$L__BB2_956;
$L__BB2_954:
	setp.neu.f64 	%p1267, %fd1298, 0d7FF0000000000000;
	@%p1267 bra 	$L__BB2_956;
	setp.lt.s32 	%p1268, %r401, 0;
	setp.eq.s32 	%p1269, %r30, 1127219200;
	and.b32  	%r2762, %r29, 2147483647;
	setp.ne.s32 	%p1270, %r2762, 1071644672;
	selp.b32 	%r2763, %r32, %r31, %p1270;
	selp.b32 	%r2764, %r2763, %r31, %p1269;
	selp.b32 	%r2765, %r2764, %r31, %p1268;
	mov.b32 	%r2766, 0;
	mov.b64 	%fd11584, {%r2766, %r2765};
$L__BB2_956:
	setp.neu.f64 	%p1271, %fd1296, 0d0000000000000000;
	mov.f64 	%fd6698, 0d3FD999999999999A;
	div.rn.f64 	%fd6699, %fd6698, %fd11584;
	rcp.rn.f64 	%fd6700, %fd11582;
	add.f64 	%fd1322, %fd6700, %fd6699;
	@%p1271 bra 	$L__BB2_958;
	setp.lt.s32 	%p1273, %r33, 0;
	setp.eq.s32 	%p1274, %r34, 1127219200;
	selp.b32 	%r2767, %r401, 0, %p1274;
	or.b32  	%r2768, %r2767, 2146435072;
	selp.b32 	%r2769, %r2768, %r2767, %p1273;
	mov.b32 	%r2770, 0;
	mov.b64 	%fd11586, {%r2770, %r2769};
	bra.uni 	$L__BB2_959;
$L__BB2_958:
	setp.lt.s32 	%p1272, %r401, 0;
	{ // callseq 144, 0
	.param .b64 param0;
	st.param.f64 	[param0], %fd1298;
	.param .b64 param1;
	st.param.f64 	[param1], 0d3FFAAAAAAAAAAAAB;
	.param .b64 retval0;
	call.uni (retval0), 
	__internal_accurate_pow, 
	(
	param0, 
	param1
	);
	ld.param.f64 	%fd6701, [retval0];
	} // callseq 144
	selp.f64 	%fd11586, 0dFFF8000000000000, %fd6701, %p1272;
$L__BB2_959:
	add.f64 	%fd6703, %fd1296, 0d3FFAAAAAAAAAAAAB;
	{
	.reg .b32 %temp; 
	mov.b64 	{%temp, %r2771}, %fd6703;
	}
	and.b32  	%r2772, %r2771, 2146435072;
	setp.ne.s32 	%p1275, %r2772, 2146435072;
	@%p1275 bra 	$L__BB2_964;
	setp.num.f64 	%p1276, %fd1296, %fd1296;
	@%p1276 bra 	$L__BB2_962;
	mov.f64 	%fd6704, 0d3FFAAAAAAAAAAAAB;
	add.rn.f64 	%fd11586, %fd1296, %fd6704;
	bra.uni 	$L__BB2_964;
$L__BB2_962:
	setp.neu.f64 	%p1277, %fd1298, 0d7FF0000000000000;
	@%p1277 bra 	$L__BB2_964;
	setp.lt.s32 	%p1278, %r401, 0;
	setp.eq.s32 	%p1279, %r34, 1127219200;
	and.b32  	%r2774, %r33, 2147483647;
	setp.ne.s32 	%p1280, %r2774, 1071644672;
	selp.b32 	%r2775, %r36, %r35, %p1280;
	selp.b32 	%r2776, %r2775, %r35, %p1279;
	selp.b32 	%r2777, %r2776, %r35, %p1278;
	mov.b32 	%r2778, 0;
	mov.b64 	%fd11586, {%r2778, %r2777};
$L__BB2_964:
	{ // callseq 145, 0
	.param .b64 param0;
	st.param.f64 	[param0], 0d4024000000000000;
	.param .b64 param1;
	st.param.f64 	[param1], 0dC024000000000000;
	.param .b64 retval0;
	call.uni (retval0), 
	__internal_accurate_pow, 
	(
	param0, 
	param1
	);
	ld.param.f64 	%fd6705, [retval0];
	} // callseq 145
	{ // callseq 146, 0
	.param .b64 param0;
	st.param.f64 	[param0], %fd164;
	.param .b64 param1;
	st.param.f64 	[param1], 0d4014000000000000;
	.param .b64 retval0;
	call.uni (retval0), 
	__internal_accurate_pow, 
	(
	param0, 
	param1
	);
	ld.param.f64 	%fd6707, [retval0];
	} // callseq 146
	setp.eq.f64 	%p1281, %fd1296, 0d3FF0000000000000;
	mov.f64 	%fd6709, 0d3FE102DE00D1B717;
	div.rn.f64 	%fd6710, %fd6709, %fd11586;
	add.f64 	%fd6711, %fd1322, %fd6710;
	selp.f64 	%fd6712, 0d3FFEE7D566CF41F2, %fd6711, %p1281;
	neg.f64 	%fd6713, %fd6707;
	selp.f64 	%fd6714, %fd6713, %fd6707, %p7;
	setp.eq.f64 	%p1282, %fd91, 0d0000000000000000;
	selp.f64 	%fd6715, %fd346, %fd6714, %p1282;
	selp.f64 	%fd6716, %fd347, %fd6715, %p8;
	add.f64 	%fd6717, %fd6716, %fd6716;
	setp.eq.f64 	%p1283, %fd91, 0d3FF0000000000000;
	selp.f64 	%fd6718, 0d4000000000000000, %fd6717, %p1283;
	neg.f64 	%fd6719, %fd6705;
	selp.f64 	%fd6720, %fd6719, %fd6705, %p4;
	mul.f64 	%fd6721, %fd6720, 0d4003EB851EB851EC;
	mul.f64 	%fd6722, %fd6721, 0d4028000000000000;
	mul.f64 	%fd6723, %fd6722, 0dC00921FB54442D18;
	mul.f64 	%fd6724, %fd70, %fd6723;
	mul.f64 	%fd6725, %fd64, %fd6724;
	div.rn.f64 	%fd6726, %fd6725, %fd82;
	div.rn.f64 	%fd6727, %fd6726, %fd6718;
	fma.rn.f64 	%fd11575, %fd6727, %fd6712, %fd11580;
	bra.uni 	$L__BB2_1009;
$L__BB2_965:
	setp.gtu.f64 	%p1180, %fd328, 0d4000000000000000;
	mov.f64 	%fd11588, %fd352;
	@%p1180 bra 	$L__BB2_969;
	setp.gt.u32 	%p1181, %r178, 2146435070;
	mov.f64 	%fd11587, %fd11786;
	@%p1181 bra 	$L__BB2_968;
	setp.gt.u32 	%p1182, %r180, 1073127582;
	selp.f64 	%fd6536, %fd350, %fd11785, %p1182;
	selp.u32 	%r2651, 1, 0, %p1182;
	add.s32 	%r2652, %r4694, %r2651;
	add.f64 	%fd6537, %fd6536, 0dBFF0000000000000;
	add.f64 	%fd6538, %fd6536, 0d3FF0000000000000;
	rcp.approx.ftz.f64 	%fd6539, %fd6538;
	neg.f64 	%fd6540, %fd6538;
	fma.rn.f64 	%fd6541, %fd6540, %fd6539, 0d3FF0000000000000;
	fma.rn.f64 	%fd6542, %fd6541, %fd6541, %fd6541;
	fma.rn.f64 	%fd6543, %fd6542, %fd6539, %fd6539;
	mul.f64 	%fd6544, %fd6537, %fd6543;
	fma.rn.f64 	%fd6545, %fd6537, %fd6543, %fd6544;
	mul.f64 	%fd6546, %fd6545, %fd6545;
	fma.rn.f64 	%fd6547, %fd6546, 0d3EB1380B3AE80F1E, 0d3ED0EE258B7A8B04;
	fma.rn.f64 	%fd6548, %fd6547, %fd6546, 0d3EF3B2669F02676F;
	fma.rn.f64 	%fd6549, %fd6548, %fd6546, 0d3F1745CBA9AB0956;
	fma.rn.f64 	%fd6550, %fd6549, %fd6546, 0d3F3C71C72D1B5154;
	fma.rn.f64 	%fd6551, %fd6550, %fd6546, 0d3F624924923BE72D;
	fma.rn.f64 	%fd6552, %fd6551, %fd6546, 0d3F8999999999A3C4;
	fma.rn.f64 	%fd6553, %fd6552, %fd6546, 0d3FB5555555555554;
	sub.f64 	%fd6554, %fd6537, %fd6545;
	add.f64 	%fd6555, %fd6554, %fd6554;
	neg.f64 	%fd6556, %fd6545;
	fma.rn.f64 	%fd6557, %fd6556, %fd6537, %fd6555;
	mul.f64 	%fd6558, %fd6543, %fd6557;
	mul.f64 	%fd6559, %fd6546, %fd6553;
	fma.rn.f64 	%fd6560, %fd6559, %fd6545, %fd6558;
	xor.b32  	%r2653, %r2652, -2147483648;
	mov.b32 	%r2654, 1127219200;
	mov.b64 	%fd6561, {%r2653, %r2654};
	sub.f64 	%fd6562, %fd6561, %fd2;
	fma.rn.f64 	%fd6563, %fd6562, 0d3FE62E42FEFA39EF, %fd6545;
	fma.rn.f64 	%fd6564, %fd6562, 0dBFE62E42FEFA39EF, %fd6563;
	sub.f64 	%fd6565, %fd6564, %fd6545;
	sub.f64 	%fd6566, %fd6560, %fd6565;
	fma.rn.f64 	%fd6567, %fd6562, 0d3C7ABC9E3B39803F, %fd6566;
	add.f64 	%fd11587, %fd6563, %fd6567;
$L__BB2_968:
	setp.lt.f64 	%p1183, %fd328, 0d400E000000000000;
	selp.f64 	%fd6568, %fd11782, %fd351, %p1183;
	mul.f64 	%fd6569, %fd11587, %fd6568;
	sub.f64 	%fd11588, %fd336, %fd6569;
$L__BB2_969:
	setp.gtu.f64 	%p1184, %fd328, 0d4000000000000000;
	mov.f64 	%fd11590, %fd354;
	@%p1184 bra 	$L__BB2_973;
	setp.gt.u32 	%p1185, %r178, 2146435070;
	mov.f64 	%fd11589, %fd11786;
	@%p1185 bra 	$L__BB2_972;
	setp.gt.u32 	%p1186, %r180, 1073127582;
	selp.f64 	%fd6570, %fd350, %fd11785, %p1186;
	selp.u32 	%r2655, 1, 0, %p1186;
	add.s32 	%r2656, %r4694, %r2655;
	add.f64 	%fd6571, %fd6570, 0dBFF0000000000000;
	add.f64 	%fd6572, %fd6570, 0d3FF0000000000000;
	rcp.approx.ftz.f64 	%fd6573, %fd6572;
	neg.f64 	%fd6574, %fd6572;
	fma.rn.f64 	%fd6575, %fd6574, %fd6573, 0d3FF0000000000000;
	fma.rn.f64 	%fd6576, %fd6575, %fd6575, %fd6575;
	fma.rn.f64 	%fd6577, %fd6576, %fd6573, %fd6573;
	mul.f64 	%fd6578, %fd6571, %fd6577;
	fma.rn.f64 	%fd6579, %fd6571, %fd6577, %fd6578;
	mul.f64 	%fd6580, %fd6579, %fd6579;
	fma.rn.f64 	%fd6581, %fd6580, 0d3EB1380B3AE80F1E, 0d3ED0EE258B7A8B04;
	fma.rn.f64 	%fd6582, %fd6581, %fd6580, 0d3EF3B2669F02676F;
	fma.rn.f64 	%fd6583, %fd6582, %fd6580, 0d3F1745CBA9AB0956;
	fma.rn.f64 	%fd6584, %fd6583, %fd6580, 0d3F3C71C72D1B5154;
	fma.rn.f64 	%fd6585, %fd6584, %fd6580, 0d3F624924923BE72D;
	fma.rn.f64 	%fd6586, %fd6585, %fd6580, 0d3F8999999999A3C4;
	fma.rn.f64 	%fd6587, %fd6586, %fd6580, 0d3FB5555555555554;
	sub.f64 	%fd6588, %fd6571, %fd6579;
	add.f64 	%fd6589, %fd6588, %fd6588;
	neg.f64 	%fd6590, %fd6579;
	fma.rn.f64 	%fd6591, %fd6590, %fd6571, %fd6589;
	mul.f64 	%fd6592, %fd6577, %fd6591;
	mul.f64 	%fd6593, %fd6580, %fd6587;
	fma.rn.f64 	%fd6594, %fd6593, %fd6579, %fd6592;
	xor.b32  	%r2657, %r2656, -2147483648;
	mov.b32 	%r2658, 1127219200;
	mov.b64 	%fd6595, {%r2657, %r2658};
	sub.f64 	%fd6596, %fd6595, %fd2;
	fma.rn.f64 	%fd6597, %fd6596, 0d3FE62E42FEFA39EF, %fd6579;
	fma.rn.f64 	%fd6598, %fd6596, 0dBFE62E42FEFA39EF, %fd6597;
	sub.f64 	%fd6599, %fd6598, %fd6579;
	sub.f64 	%fd6600, %fd6594, %fd6599;
	fma.rn.f64 	%fd6601, %fd6596, 0d3C7ABC9E3B39803F, %fd6600;
	add.f64 	%fd11589, %fd6597, %fd6601;
$L__BB2_972:
	setp.lt.f64 	%p1187, %fd328, 0d400E000000000000;
	selp.f64 	%fd6602, %fd11788, %fd353, %p1187;
	fma.rn.f64 	%fd11590, %fd11589, %fd6602, %fd342;
$L__BB2_973:
	fma.rn.f64 	%fd1338, %fd329, %fd11590, %fd11588;
	{
	.reg .b32 %temp; 
	mov.b64 	{%temp, %r405}, %fd1296;
	}
	abs.f64 	%fd1339, %fd1296;
	setp.neu.f64 	%p1188, %fd1296, 0d0000000000000000;
	@%p1188 bra 	$L__BB2_975;
	setp.lt.s32 	%p1190, %r16, 0;
	setp.eq.s32 	%p1191, %r17, 1127219200;
	selp.b32 	%r2659, %r405, 0, %p1191;
	or.b32  	%r2660, %r2659, 2146435072;
	selp.b32 	%r2661, %r2660, %r2659, %p1190;
	mov.b32 	%r2662, 0;
	mov.b64 	%fd11592, {%r2662, %r2661};
	bra.uni 	$L__BB2_976;
$L__BB2_975:
	setp.lt.s32 	%p1189, %r405, 0;
	{ // callseq 135, 0
	.param .b64 param0;
	st.param.f64 	[param0], %fd1339;
	.param .b64 param1;
	st.param.f64 	[param1], 0d3FD5555555555555;
	.param .b64 retval0;
	call.uni (retval0), 
	__internal_accurate_pow, 
	(
	param0, 
	param1
	);
	ld.param.f64 	%fd6603, [retval0];
	} // callseq 135
	selp.f64 	%fd11592, 0dFFF8000000000000, %fd6603, %p1189;
$L__BB2_976:
	add.f64 	%fd6605, %fd1296, 0d3FD5555555555555;
	{
	.reg .b32 %temp; 
	mov.b64 	{%temp, %r2663}, %fd6605;
	}
	and.b32  	%r2664, %r2663, 2146435072;
	setp.ne.s32 	%p1192, %r2664, 2146435072;
	@%p1192 bra 	$L__BB2_981;
	setp.num.f64 	%p1193, %fd1296, %fd1296;
	@%p1193 bra 	$L__BB2_979;
	mov.f64 	%fd6606, 0d3FD5555555555555;
	add.rn.f64 	%fd11592, %fd1296, %fd6606;
	bra.uni 	$L__BB2_981;
$L__BB2_979:
	setp.neu.f64 	%p1194, %fd1339, 0d7FF0000000000000;
	@%p1194 bra 	$L__BB2_981;
	setp.lt.s32 	%p1195, %r405, 0;
	setp.eq.s32 	%p1196, %r17, 1127219200;
	and.b32  	%r2666, %r16, 2147483647;
	setp.ne.s32 	%p1197, %r2666, 1071644672;
	selp.b32 	%r2667, %r19, %r18, %p1197;
	selp.b32 	%r2668, %r2667, %r18, %p1196;
	selp.b32 	%r2669, %r2668, %r18, %p1195;
	mov.b32 	%r2670, 0;
	mov.b64 	%fd11592, {%r2670, %r2669};
$L__BB2_981:
	setp.eq.f64 	%p1198, %fd1296, 0d3FF0000000000000;
	mul.f64 	%fd6607, %fd11592, 0d3FFE3D07C84B5DCC;
	selp.f64 	%fd1346, 0d3FFE3D07C84B5DCC, %fd6607, %p1198;
	fma.rn.f64 	%fd6608, %fd1346, 0d3FF71547652B82FE, 0d4338000000000000;
	{
	.reg .b32 %temp; 
	mov.b64 	{%r406, %temp}, %fd6608;
	}
	mov.f64 	%fd6609, 0dC338000000000000;
	add.rn.f64 	%fd6610, %fd6608, %fd6609;
	fma.rn.f64 	%fd6611, %fd6610, 0dBFE62E42FEFA39EF, %fd1346;
	fma.rn.f64 	%fd6612, %fd6610, 0dBC7ABC9E3B39803F, %fd6611;
	fma.rn.f64 	%fd6613, %fd6612, 0d3E5ADE1569CE2BDF, 0d3E928AF3FCA213EA;
	fma.rn.f64 	%fd6614, %fd6613, %fd6612, 0d3EC71DEE62401315;
	fma.rn.f64 	%fd6615, %fd6614, %fd6612, 0d3EFA01997C89EB71;
	fma.rn.f64 	%fd6616, %fd6615, %fd6612, 0d3F2A01A014761F65;
	fma.rn.f64 	%fd6617, %fd6616, %fd6612, 0d3F56C16C1852B7AF;
	fma.rn.f64 	%fd6618, %fd6617, %fd6612, 0d3F81111111122322;
	fma.rn.f64 	%fd6619, %fd6618, %fd6612, 0d3FA55555555502A1;
	fma.rn.f64 	%fd6620, %fd6619, %fd6612, 0d3FC5555555555511;
	fma.rn.f64 	%fd6621, %fd6620, %fd6612, 0d3FE000000000000B;
	fma.rn.f64 	%fd6622, %fd6621, %fd6612, 0d3FF0000000000000;
	fma.rn.f64 	%fd6623, %fd6622, %fd6612, 0d3FF0000000000000;
	{
	.reg .b32 %temp; 
	mov.b64 	{%r407, %temp}, %fd6623;
	}
	{
	.reg .b32 %temp; 
	mov.b64 	{%temp, %r408}, %fd6623;
	}
	shl.b32 	%r2671, %r406, 20;
	add.s32 	%r2672, %r2671, %r408;
	mov.b64 	%fd11593, {%r407, %r2672};
	{
	.reg .b32 %temp; 
	mov.b64 	{%temp, %r2673}, %fd1346;
	}
	mov.b32 	%f101, %r2673;
	abs.f32 	%f36, %f101;
	setp.lt.f32 	%p1199, %f36, 0f4086232B;
	@%p1199 bra 	$L__BB2_984;
	setp.lt.f64 	%p1200, %fd1346, 0d0000000000000000;
	add.f64 	%fd6624, %fd1346, 0d7FF0000000000000;
	selp.f64 	%fd11593, 0d0000000000000000, %fd6624, %p1200;
	setp.geu.f32 	%p1201, %f36, 0f40874800;
	@%p1201 bra 	$L__BB2_984;
	shr.u32 	%r2674, %r406, 31;
	add.s32 	%r2675, %r406, %r2674;
	shr.s32 	%r2676, %r2675, 1;
	shl.b32 	%r2677, %r2676, 20;
	add.s32 	%r2678, %r408, %r2677;
	mov.b64 	%fd6625, {%r407, %r2678};
	sub.s32 	%r2679, %r406, %r2676;
	shl.b32 	%r2680, %r2679, 20;
	add.s32 	%r2681, %r2680, 1072693248;
	mov.b32 	%r2682, 0;
	mov.b64 	%fd6626, {%r2682, %r2681};
	mul.f64 	%fd11593, %fd6626, %fd6625;
$L__BB2_984:
	setp.neu.f64 	%p1202, %fd1296, 0d0000000000000000;
	@%p1202 bra 	$L__BB2_986;
	setp.lt.s32 	%p1204, %r25, 0;
	setp.eq.s32 	%p1205, %r26, 1127219200;
	selp.b32 	%r2683, %r405, 0, %p1205;
	or.b32  	%r2684, %r2683, 2146435072;
	selp.b32 	%r2685, %r2684, %r2683, %p1204;
	mov.b32 	%r2686, 0;
	mov.b64 	%fd11595, {%r2686, %r2685};
	bra.uni 	$L__BB2_987;
$L__BB2_986:
	setp.lt.s32 	%p1203, %r405, 0;
	{ // callseq 136, 0
	.param .b64 param0;
	st.param.f64 	[param0], %fd1339;
	.param .b64 param1;
	st.param.f64 	[param1], 0d3FF2AAAAAAAAAAAB;
	.param .b64 retval0;
	call.uni (retval0), 
	__internal_accurate_pow, 
	(
	param0, 
	param1
	);
	ld.param.f64 	%fd6627, [retval0];
	} // callseq 136
	selp.f64 	%fd11595, 0dFFF8000000000000, %fd6627, %p1203;
$L__BB2_987:
	add.f64 	%fd6629, %fd1296, 0d3FF2AAAAAAAAAAAB;
	{
	.reg .b32 %temp; 
	mov.b64 	{%temp, %r2687}, %fd6629;
	}
	and.b32  	%r2688, %r2687, 2146435072;
	setp.ne.s32 	%p1206, %r2688, 2146435072;
	@%p1206 bra 	$L__BB2_992;
	setp.num.f64 	%p1207, %fd1296, %fd1296;
	@%p1207 bra 	$L__BB2_990;
	mov.f64 	%fd6630, 0d3FF2AAAAAAAAAAAB;
	add.rn.f64 	%fd11595, %fd1296, %fd6630;
	bra.uni 	$L__BB2_992;
$L__BB2_990:
	setp.neu.f64 	%p1208, %fd1339, 0d7FF0000000000000;
	@%p1208 bra 	$L__BB2_992;
	setp.lt.s32 	%p1209, %r405, 0;
	setp.eq.s32 	%p1210, %r26, 1127219200;
	and.b32  	%r2690, %r25, 2147483647;
	setp.ne.s32 	%p1211, %r2690, 1071644672;
	selp.b32 	%r2691, %r28, %r27, %p1211;
	selp.b32 	%r2692, %r2691, %r27, %p1210;
	selp.b32 	%r2693, %r2692, %r27, %p1209;
	mov.b32 	%r2694, 0;
	mov.b64 	%fd11595, {%r2694, %r2693};
$L__BB2_992:
	setp.neu.f64 	%p1212, %fd1296, 0d0000000000000000;
	@%p1212 bra 	$L__BB2_994;
	setp.lt.s32 	%p1214, %r29, 0;
	setp.eq.s32 	%p1215, %r30, 1127219200;
	selp.b32 	%r2695, %r405, 0, %p1215;
	or.b32  	%r2696, %r2695, 2146435072;
	selp.b32 	%r2697, %r2696, %r2695, %p1214;
	mov.b32 	%r2698, 0;
	mov.b64 	%fd11597, {%r2698, %r2697};
	bra.uni 	$L__BB2_995;
$L__BB2_994:
	setp.lt.s32 	%p1213, %r405, 0;
	{ // callseq 137, 0
	.param .b64 param0;
	st.param.f64 	[param0], %fd1339;
	.param .b64 param1;
	st.param.f64 	[param1], 0d3FF6AAAAAAAAAAAB;
	.param .b64 retval0;
	call.uni (retval0), 
	__internal_accurate_pow, 
	(
	param0, 
	param1
	);
	ld.param.f64 	%fd6631, [retval0];
	} // callseq 137
	selp.f64 	%fd11597, 0dFFF8000000000000, %fd6631, %p1213;
$L__BB2_995:
	add.f64 	%fd6633, %fd1296, 0d3FF6AAAAAAAAAAAB;
	{
	.reg .b32 %temp; 
	mov.b64 	{%temp, %r2699}, %fd6633;
	}
	and.b32  	%r2700, %r2699, 2146435072;
	setp.ne.s32 	%p1216, %r2700, 2146435072;
	@%p1216 bra 	$L__BB2_1000;
	setp.num.f64 	%p1217, %fd1296, %fd1296;
	@%p1217 bra 	$L__BB2_998;
	mov.f64 	%fd6634, 0d3FF6AAAAAAAAAAAB;
	add.rn.f64 	%fd11597, %fd1296, %fd6634;
	bra.uni 	$L__BB2_1000;
$L__BB2_998:
	setp.neu.f64 	%p1218, %fd1339, 0d7FF0000000000000;
	@%p1218 bra 	$L__BB2_1000;
	setp.lt.s32 	%p1219, %r405, 0;
	setp.eq.s32 	%p1220, %r30, 1127219200;
	and.b32  	%r2702, %r29, 2147483647;
	setp.ne.s32 	%p1221, %r2702, 1071644672;
	selp.b32 	%r2703, %r32, %r31, %p1221;
	selp.b32 	%r2704, %r2703, %r31, %p1220;
	selp.b32 	%r2705, %r2704, %r31, %p1219;
	mov.b32 	%r2706, 0;
	mov.b64 	%fd11597, {%r2706, %r2705};
$L__BB2_1000:
	setp.neu.f64 	%p1222, %fd1296, 0d0000000000000000;
	mov.f64 	%fd6635, 0d3FD999999999999A;
	div.rn.f64 	%fd6636, %fd6635, %fd11597;
	rcp.rn.f64 	%fd6637, %fd11595;
	add.f64 	%fd1363, %fd6637, %fd6636;
	@%p1222 bra 	$L__BB2_1002;
	setp.lt.s32 	%p1224, %r33, 0;
	setp.eq.s32 	%p1225, %r34, 1127219200;
	selp.b32 	%r2707, %r405, 0, %p1225;
	or.b32  	%r2708, %r2707, 2146435072;
	selp.b32 	%r2709, %r2708, %r2707, %p1224;
	mov.b32 	%r2710, 0;
	mov.b64 	%fd11599, {%r2710, %r2709};
	bra.uni 	$L__BB2_1003;
$L__BB2_1002:
	setp.lt.s32 	%p1223, %r405, 0;
	{ // callseq 138, 0
	.param .b64 param0;
	st.param.f64 	[param0], %fd1339;
	.param .b64 param1;
	st.param.f64 	[param1], 0d3FFAAAAAAAAAAAAB;
	.param .b64 retval0;
	call.uni (retval0), 
	__internal_accurate_pow, 
	(
	param0, 
	param1
	);
	ld.param.f64 	%fd6638, [retval0];
	} // callseq 138
	selp.f64 	%fd11599, 0dFFF8000000000000, %fd6638, %p1223;
$L__BB2_1003:
	add.f64 	%fd6640, %fd1296, 0d3FFAAAAAAAAAAAAB;
	{
	.reg .b32 %temp; 
	mov.b64 	{%temp, %r2711}, %fd6640;
	}
	and.b32  	%r2712, %r2711, 2146435072;
	setp.ne.s32 	%p1226, %r2712, 2146435072;
	@%p1226 bra 	$L__BB2_1008;
	setp.num.f64 	%p1227, %fd1296, %fd1296;
	@%p1227 bra 	$L__BB2_1006;
	mov.f64 	%fd6641, 0d3FFAAAAAAAAAAAAB;
	add.rn.f64 	%fd11599, %fd1296, %fd6641;
	bra.uni 	$L__BB2_1008;
$L__BB2_1006:
	setp.neu.f64 	%p1228, %fd1339, 0d7FF0000000000000;
	@%p1228 bra 	$L__BB2_1008;
	setp.lt.s32 	%p1229, %r405, 0;
	setp.eq.s32 	%p1230, %r34, 1127219200;
	and.b32  	%r2714, %r33, 2147483647;
	setp.ne.s32 	%p1231, %r2714, 1071644672;
	selp.b32 	%r2715, %r36, %r35, %p1231;
	selp.b32 	%r2716, %r2715, %r35, %p1230;
	selp.b32 	%r2717, %r2716, %r35, %p1229;
	mov.b32 	%r2718, 0;
	mov.b64 	%fd11599, {%r2718, %r2717};
$L__BB2_1008:
	{ // callseq 139, 0
	.param .b64 param0;
	st.param.f64 	[param0], 0d4024000000000000;
	.param .b64 param1;
	st.param.f64 	[param1], 0dC024000000000000;
	.param .b64 retval0;
	call.uni (retval0), 
	__internal_accurate_pow, 
	(
	param0, 
	param1
	);
	ld.param.f64 	%fd6642, [retval0];
	} // callseq 139
	{ // callseq 140, 0
	.param .b64 param0;
	st.param.f64 	[param0], %fd164;
	.param .b64 param1;
	st.param.f64 	[param1], 0d4008000000000000;
	.param .b64 retval0;
	call.uni (retval0), 
	__internal_accurate_pow, 
	(
	param0, 
	param1
	);
	ld.param.f64 	%fd6644, [retval0];
	} // callseq 140
	neg.f64 	%fd6646, %fd6644;
	selp.f64 	%fd6647, %fd6646, %fd6644, %p6;
	setp.eq.f64 	%p1232, %fd1296, 0d3FF0000000000000;
	mov.f64 	%fd6648, 0d3FE102DE00D1B717;
	div.rn.f64 	%fd6649, %fd6648, %fd11599;
	add.f64 	%fd6650, %fd1363, %fd6649;
	selp.f64 	%fd6651, 0d3FFEE7D566CF41F2, %fd6650, %p1232;
	neg.f64 	%fd6652, %fd6642;
	selp.f64 	%fd6653, %fd6652, %fd6642, %p4;
	mul.f64 	%fd6654, %fd6653, 0d4003EB851EB851EC;
	mul.f64 	%fd6655, %fd6654, 0d4028000000000000;
	mul.f64 	%fd6656, %fd6655, 0dC00921FB54442D18;
	mul.f64 	%fd6657, %fd70, %fd6656;
	mul.f64 	%fd6658, %fd64, %fd6657;
	div.rn.f64 	%fd6659, %fd6658, %fd82;
	setp.nan.f64 	%p1233, %fd91, %fd91;
	selp.f64 	%fd6660, %fd345, %fd6647, %p1233;
	setp.neu.f64 	%p1234, %fd164, 0d7FF0000000000000;
	selp.f64 	%fd6661, %fd6660, %fd344, %p1234;
	setp.eq.s32 	%p1235, %r177, 2146435072;
	selp.f64 	%fd6662, %fd6661, %fd6647, %p1235;
	setp.eq.f64 	%p1236, %fd91, 0d3FF0000000000000;
	selp.f64 	%fd6663, 0d3FF0000000000000, %fd6662, %p1236;
	mul.f64 	%fd6664, %fd1338, %fd6663;
	div.rn.f64 	%fd6665, %fd6659, %fd6664;
	fma.rn.f64 	%fd11575, %fd6665, %fd6651, %fd11593;
$L__BB2_1009:
	setp.geu.f64 	%p1284, %fd91, 0d3FE0000000000000;
	@%p1284 bra 	$L__BB2_1046;
	{
	.reg .b32 %temp; 
	mov.b64 	{%temp, %r409}, %fd1297;
	}
	abs.f64 	%fd1372, %fd1297;
	setp.neu.f64 	%p1342, %fd1297, 0d0000000000000000;
	@%p1342 bra 	$L__BB2_1012;
	setp.lt.s32 	%p1344, %r16, 0;
	setp.eq.s32 	%p1345, %r17, 1127219200;
	selp.b32 	%r2847, %r409, 0, %p1345;
	or.b32  	%r2848, %r2847, 2146435072;
	selp.b32 	%r2849, %r2848, %r2847, %p1344;
	mov.b32 	%r2850, 0;
	mov.b64 	%fd11602, {%r2850, %r2849};
	bra.uni 	$L__BB2_1013;
$L__BB2_1012:
	setp.lt.s32 	%p1343, %r409, 0;
	{ // callseq 153, 0
	.param .b64 param0;
	st.param.f64 	[param0], %fd1372;
	.param .b64 param1;
	st.param.f64 	[param1], 0d3FD5555555555555;
	.param .b64 retval0;
	call.uni (retval0), 
	__internal_accurate_pow, 
	(
	param0, 
	param1
	);
	ld.param.f64 	%fd6858, [retval0];
	} // callseq 153
	selp.f64 	%fd11602, 0dFFF8000000000000, %fd6858, %p1343;
$L__BB2_1013:
	add.f64 	%fd6860, %fd1297, 0d3FD5555555555555;
	{
	.reg .b32 %temp; 
	mov.b64 	{%temp, %r2851}, %fd6860;
	}
	and.b32  	%r2852, %r2851, 2146435072;
	setp.ne.s32 	%p1346, %r2852, 2146435072;
	@%p1346 bra 	$L__BB2_1018;
	setp.num.f64 	%p1347, %fd1297, %fd1297;
	@%p1347 bra 	$L__BB2_1016;
	mov.f64 	%fd6861, 0d3FD5555555555555;
	add.rn.f64 	%fd11602, %fd1297, %fd6861;
	bra.uni 	$L__BB2_1018;
$L__BB2_1016:
	setp.neu.f64 	%p1348, %fd1372, 0d7FF0000000000000;
	@%p1348 bra 	$L__BB2_1018;
	setp.lt.s32 	%p1349, %r409, 0;
	setp.eq.s32 	%p1350, %r17, 1127219200;
	and.b32  	%r2854, %r16, 2147483647;
	setp.ne.s32 	%p1351, %r2854, 1071644672;
	selp.b32 	%r2855, %r19, %r18, %p1351;
	selp.b32 	%r2856, %r2855, %r18, %p1350;
	selp.b32 	%r2857, %r2856, %r18, %p1349;
	mov.b32 	%r2858, 0;
	mov.b64 	%fd11602, {%r2858, %r2857};
$L__BB2_1018:
	setp.eq.f64 	%p1352, %fd1297, 0d3FF0000000000000;
	mul.f64 	%fd6862, %fd11602, 0d3FFE3D07C84B5DCC;
	selp.f64 	%fd1379, 0d3FFE3D07C84B5DCC, %fd6862, %p1352;
	fma.rn.f64 	%fd6863, %fd1379, 0d3FF71547652B82FE, 0d4338000000000000;
	{
	.reg .b32 %temp; 
	mov.b64 	{%r410, %temp}, %fd6863;
	}
	mov.f64 	%fd6864, 0dC338000000000000;
	add.rn.f64 	%fd6865, %fd6863, %fd6864;
	fma.rn.f64 	%fd6866, %fd6865, 0dBFE62E42FEFA39EF, %fd1379;
	fma.rn.f64 	%fd6867, %fd6865, 0dBC7ABC9E3B39803F, %fd6866;
	fma.rn.f64 	%fd6868, %fd6867, 0d3E5ADE1569CE2BDF, 0d3E928AF3FCA213EA;
	fma.rn.f64 	%fd6869, %fd6868, %fd6867, 0d3EC71DEE62401315;
	fma.rn.f64 	%fd6870, %fd6869, %fd6867, 0d3EFA01997C89EB71;
	fma.rn.f64 	%fd6871, %fd6870, %fd6867, 0d3F2A01A014761F65;
	fma.rn.f64 	%fd6872, %fd6871, %fd6867, 0d3F56C16C1852B7AF;
	fma.rn.f64 	%fd6873, %fd6872, %fd6867, 0d3F81111111122322;
	fma.rn.f64 	%fd6874, %fd6873, %fd6867, 0d3FA55555555502A1;
	fma.rn.f64 	%fd6875, %fd6874, %fd6867, 0d3FC5555555555511;
	fma.rn.f64 	%fd6876, %fd6875, %fd6867, 0d3FE000000000000B;
	fma.rn.f64 	%fd6877, %fd6876, %fd6867, 0d3FF0000000000000;
	fma.rn.f64 	%fd6878, %fd6877, %fd6867, 0d3FF0000000000000;
	{
	.reg .b32 %temp; 
	mov.b64 	{%r411, %temp}, %fd6878;
	}
	{
	.reg .b32 %temp; 
	mov.b64 	{%temp, %r412}, %fd6878;
	}
	shl.b32 	%r2859, %r410, 20;
	add.s32 	%r2860, %r2859, %r412;
	mov.b64 	%fd11603, {%r411, %r2860};
	{
	.reg .b32 %temp; 
	mov.b64 	{%temp, %r2861}, %fd1379;
	}
	mov.b32 	%f104, %r2861;
	abs.f32 	%f37, %f104;
	setp.lt.f32 	%p1353, %f37, 0f4086232B;
	@%p1353 bra 	$L__BB2_1021;
	setp.lt.f64 	%p1354, %fd1379, 0d0000000000000000;
	add.f64 	%fd6879, %fd1379, 0d7FF0000000000000;
	selp.f64 	%fd11603, 0d0000000000000000, %fd6879, %p1354;
	setp.geu.f32 	%p1355, %f37, 0f40874800;
	@%p1355 bra 	$L__BB2_1021;
	shr.u32 	%r2862, %r410, 31;
	add.s32 	%r2863, %r410, %r2862;
	shr.s32 	%r2864, %r2863, 1;
	shl.b32 	%r2865, %r2864, 20;
	add.s32 	%r2866, %r412, %r2865;
	mov.b64 	%fd6880, {%r411, %r2866};
	sub.s32 	%r2867, %r410, %r2864;
	shl.b32 	%r2868, %r2867, 20;
	add.s32 	%r2869, %r2868, 1072693248;
	mov.b32 	%r2870, 0;
	mov.b64 	%fd6881, {%r2870, %r2869};
	mul.f64 	%fd11603, %fd6881, %fd6880;
$L__BB2_1021:
	setp.neu.f64 	%p1356, %fd1297, 0d0000000000000000;
	@%p1356 bra 	$L__BB2_1023;
	setp.lt.s32 	%p1358, %r25, 0;
	setp.eq.s32 	%p1359, %r26, 1127219200;
	selp.b32 	%r2871, %r409, 0, %p1359;
	or.b32  	%r2872, %r2871, 2146435072;
	selp.b32 	%r2873, %r2872, %r2871, %p1358;
	mov.b32 	%r2874, 0;
	mov.b64 	%fd11605, {%r2874, %r2873};
	bra.uni 	$L__BB2_1024;
$L__BB2_1023:
	setp.lt.s32 	%p1357, %r409, 0;
	{ // callseq 154, 0
	.param .b64 param0;
	st.param.f64 	[param0], %fd1372;
	.param .b64 param1;
	st.param.f64 	[param1], 0d3FF2AAAAAAAAAAAB;
	.param .b64 retval0;
	call.uni (retval0), 
	__internal_accurate_pow, 
	(
	param0, 
	param1
	);
	ld.param.f64 	%fd6882, [retval0];
	} // callseq 154
	selp.f64 	%fd11605, 0dFFF8000000000000, %fd6882, %p1357;
$L__BB2_1024:
	add.f64 	%fd6884, %fd1297, 0d3FF2AAAAAAAAAAAB;
	{
	.reg .b32 %temp; 
	mov.b64 	{%temp, %r2875}, %fd6884;
	}
	and.b32  	%r2876, %r2875, 2146435072;
	setp.ne.s32 	%p1360, %r2876, 2146435072;
	@%p1360 bra 	$L__BB2_1029;
	setp.num.f64 	%p1361, %fd1297, %fd1297;
	@%p1361 bra 	$L__BB2_1027;
	mov.f64 	%fd6885, 0d3FF2AAAAAAAAAAAB;
	add.rn.f64 	%fd11605, %fd1297, %fd6885;
	bra.uni 	$L__BB2_1029;
$L__BB2_1027:
	setp.neu.f64 	%p1362, %fd1372, 0d7FF0000000000000;
	@%p1362 bra 	$L__BB2_1029;
	setp.lt.s32 	%p1363, %r409, 0;
	setp.eq.s32 	%p1364, %r26, 1127219200;
	and.b32  	%r2878, %r25, 2147483647;
	setp.ne.s32 	%p1365, %r2878, 1071644672;
	selp.b32 	%r2879, %r28, %r27, %p1365;
	selp.b32 	%r2880, %r2879, %r27, %p1364;
	selp.b32 	%r2881, %r2880, %r27, %p1363;
	mov.b32 	%r2882, 0;
	mov.b64 	%fd11605, {%r2882, %r2881};
$L__BB2_1029:
	setp.neu.f64 	%p1366, %fd1297, 0d0000000000000000;
	@%p1366 bra 	$L__BB2_1031;
	setp.lt.s32 	%p1368, %r29, 0;
	setp.eq.s32 	%p1369, %r30, 1127219200;
	selp.b32 	%r2883, %r409, 0, %p1369;
	or.b32  	%r2884, %r2883, 2146435072;
	selp.b32 	%r2885, %r2884, %r2883, %p1368;
	mov.b32 	%r2886, 0;
	mov.b64 	%fd11607, {%r2886, %r2885};
	bra.uni 	$L__BB2_1032;
$L__BB2_1031:
	setp.lt.s32 	%p1367, %r409, 0;
	{ // callseq 155, 0
	.param .b64 param0;
	st.param.f64 	[param0], %fd1372;
	.param .b64 param1;
	st.param.f64 	[param1], 0d3FF6AAAAAAAAAAAB;
	.param .b64 retval0;
	call.uni (retval0), 
	__internal_accurate_pow, 
	(
	param0, 
	param1
	);
	ld.param.f64 	%fd6886, [retval0];
	} // callseq 155
	selp.f64 	%fd11607, 0dFFF8000000000000, %fd6886, %p1367;
$L__BB2_1032:
	add.f64 	%fd6888, %fd1297, 0d3FF6AAAAAAAAAAAB;
	{
	.reg .b32 %temp; 
	mov.b64 	{%temp, %r2887}, %fd6888;
	}
	and.b32  	%r2888, %r2887, 2146435072;
	setp.ne.s32 	%p1370, %r2888, 2146435072;
	@%p1370 bra 	$L__BB2_1037;
	setp.num.f64 	%p1371, %fd1297, %fd1297;
	@%p1371 bra 	$L__BB2_1035;
	mov.f64 	%fd6889, 0d3FF6AAAAAAAAAAAB;
	add.rn.f64 	%fd11607, %fd1297, %fd6889;
	bra.uni 	$L__BB2_1037;
$L__BB2_1035:
	setp.neu.f64 	%p1372, %fd1372, 0d7FF0000000000000;
	@%p1372 bra 	$L__BB2_1037;
	setp.lt.s32 	%p1373, %r409, 0;
	setp.eq.s32 	%p1374, %r30, 1127219200;
	and.b32  	%r2890, %r29, 2147483647;
	setp.ne.s32 	%p1375, %r2890, 1071644672;
	selp.b32 	%r2891, %r32, %r31, %p1375;
	selp.b32 	%r2892, %r2891, %r31, %p1374;
	selp.b32 	%r2893, %r2892, %r31, %p1373;
	mov.b32 	%r2894, 0;
	mov.b64 	%fd11607, {%r2894, %r2893};
$L__BB2_1037:
	setp.neu.f64 	%p1376, %fd1297, 0d0000000000000000;
	mov.f64 	%fd6890, 0d3FD999999999999A;
	div.rn.f64 	%fd6891, %fd6890, %fd11607;
	rcp.rn.f64 	%fd6892, %fd11605;
	add.f64 	%fd1396, %fd6892, %fd6891;
	@%p1376 bra 	$L__BB2_1039;
	setp.lt.s32 	%p1378, %r33, 0;
	setp.eq.s32 	%p1379, %r34, 1127219200;
	selp.b32 	%r2895, %r409, 0, %p1379;
	or.b32  	%r2896, %r2895, 2146435072;
	selp.b32 	%r2897, %r2896, %r2895, %p1378;
	mov.b32 	%r2898, 0;
	mov.b64 	%fd11609, {%r2898, %r2897};
	bra.uni 	$L__BB2_1040;
$L__BB2_1039:
	setp.lt.s32 	%p1377, %r409, 0;
	{ // callseq 156, 0
	.param .b64 param0;
	st.param.f64 	[param0], %fd1372;
	.param .b64 param1;
	st.param.f64 	[param1], 0d3FFAAAAAAAAAAAAB;
	.param .b64 retval0;
	call.uni (retval0), 
	__internal_accurate_pow, 
	(
	param0, 
	param1
	);
	ld.param.f64 	%fd6893, [retval0];
	} // callseq 156
	selp.f64 	%fd11609, 0dFFF8000000000000, %fd6893, %p1377;
$L__BB2_1040:
	add.f64 	%fd6895, %fd1297, 0d3FFAAAAAAAAAAAAB;
	{
	.reg .b32 %temp; 
	mov.b64 	{%temp, %r2899}, %fd6895;
	}
	and.b32  	%r2900, %r2899, 2146435072;
	setp.ne.s32 	%p1380, %r2900, 2146435072;
	@%p1380 bra 	$L__BB2_1045;
	setp.num.f64 	%p1381, %fd1297, %fd1297;
	@%p1381 bra 	$L__BB2_1043;
	mov.f64 	%fd6896, 0d3FFAAAAAAAAAAAAB;
	add.rn.f64 	%fd11609, %fd1297, %fd6896;
	bra.uni 	$L__BB2_1045;
$L__BB2_1043:
	setp.neu.f64 	%p1382, %fd1372, 0d7FF0000000000000;
	@%p1382 bra 	$L__BB2_1045;
	setp.lt.s32 	%p1383, %r409, 0;
	setp.eq.s32 	%p1384, %r34, 1127219200;
	and.b32  	%r2902, %r33, 2147483647;
	setp.ne.s32 	%p1385, %r2902, 1071644672;
	selp.b32 	%r2903, %r36, %r35, %p1385;
	selp.b32 	%r2904, %r2903, %r35, %p1384;
	selp.b32 	%r2905, %r2904, %r35, %p1383;
	mov.b32 	%r2906, 0;
	mov.b64 	%fd11609, {%r2906, %r2905};
$L__BB2_1045:
	{ // callseq 157, 0
	.param .b64 param0;
	st.param.f64 	[param0], 0d4024000000000000;
	.param .b64 param1;
	st.param.f64 	[param1], 0dC024000000000000;
	.param .b64 retval0;
	call.uni (retval0), 
	__internal_accurate_pow, 
	(
	param0, 
	param1
	);
	ld.param.f64 	%fd6897, [retval0];
	} // callseq 157
	{ // callseq 158, 0
	.param .b64 param0;
	st.param.f64 	[param0], %fd164;
	.param .b64 param1;
	st.param.f64 	[param1], 0d4014000000000000;
	.param .b64 retval0;
	call.uni (retval0), 
	__internal_accurate_pow, 
	(
	param0, 
	param1
	);
	ld.param.f64 	%fd6899, [retval0];
	} // callseq 158
	setp.eq.f64 	%p1386, %fd1297, 0d3FF0000000000000;
	mov.f64 	%fd6901, 0d3FE102DE00D1B717;
	div.rn.f64 	%fd6902, %fd6901, %fd11609;
	add.f64 	%fd6903, %fd1396, %fd6902;
	selp.f64 	%fd6904, 0d3FFEE7D566CF41F2, %fd6903, %p1386;
	neg.f64 	%fd6905, %fd6899;
	selp.f64 	%fd6906, %fd6905, %fd6899, %p7;
	setp.eq.f64 	%p1387, %fd91, 0d0000000000000000;
	selp.f64 	%fd6907, %fd346, %fd6906, %p1387;
	selp.f64 	%fd6908, %fd347, %fd6907, %p8;
	add.f64 	%fd6909, %fd6908, %fd6908;
	setp.eq.f64 	%p1388, %fd91, 0d3FF0000000000000;
	selp.f64 	%fd6910, 0d4000000000000000, %fd6909, %p1388;
	neg.f64 	%fd6911, %fd6897;
	selp.f64 	%fd6912, %fd6911, %fd6897, %p4;
	mul.f64 	%fd6913, %fd6912, 0d4003EB851EB851EC;
	mul.f64 	%fd6914, %fd6913, 0d4028000000000000;
	mul.f64 	%fd6915, %fd6914, 0dC00921FB54442D18;
	mul.f64 	%fd6916, %fd70, %fd6915;
	mul.f64 	%fd6917, %fd64, %fd6916;
	div.rn.f64 	%fd6918, %fd6917, %fd82;
	div.rn.f64 	%fd6919, %fd6918, %fd6910;
	fma.rn.f64 	%fd11574, %fd6919, %fd6904, %fd11603;
	bra.uni 	$L__BB2_1090;
$L__BB2_1046:
	setp.gtu.f64 	%p1285, %fd328, 0d4000000000000000;
	mov.f64 	%fd11611, %fd352;
	@%p1285 bra 	$L__BB2_1050;
	setp.gt.u32 	%p1286, %r178, 2146435070;
	mov.f64 	%fd11610, %fd11786;
	@%p1286 bra 	$L__BB2_1049;
	setp.gt.u32 	%p1287, %r180, 1073127582;
	selp.f64 	%fd6728, %fd350, %fd11785, %p1287;
	selp.u32 	%r2779, 1, 0, %p1287;
	add.s32 	%r2780, %r4694, %r2779;
	add.f64 	%fd6729, %fd6728, 0dBFF0000000000000;
	add.f64 	%fd6730, %fd6728, 0d3FF0000000000000;
	rcp.approx.ftz.f64 	%fd6731, %fd6730;
	neg.f64 	%fd6732, %fd6730;
	fma.rn.f64 	%fd6733, %fd6732, %fd6731, 0d3FF0000000000000;
	fma.rn.f64 	%fd6734, %fd6733, %fd6733, %fd6733;
	fma.rn.f64 	%fd6735, %fd6734, %fd6731, %fd6731;
	mul.f64 	%fd6736, %fd6729, %fd6735;
	fma.rn.f64 	%fd6737, %fd6729, %fd6735, %fd6736;
	mul.f64 	%fd6738, %fd6737, %fd6737;
	fma.rn.f64 	%fd6739, %fd6738, 0d3EB1380B3AE80F1E, 0d3ED0EE258B7A8B04;
	fma.rn.f64 	%fd6740, %fd6739, %fd6738, 0d3EF3B2669F02676F;
	fma.rn.f64 	%fd6741, %fd6740, %fd6738, 0d3F1745CBA9AB0956;
	fma.rn.f64 	%fd6742, %fd6741, %fd6738, 0d3F3C71C72D1B5154;
	fma.rn.f64 	%fd6743, %fd6742, %fd6738, 0d3F624924923BE72D;
	fma.rn.f64 	%fd6744, %fd6743, %fd6738, 0d3F8999999999A3C4;
	fma.rn.f64 	%fd6745, %fd6744, %fd6738, 0d3FB5555555555554;
	sub.f64 	%fd6746, %fd6729, %fd6737;
	add.f64 	%fd6747, %fd6746, %fd6746;
	neg.f64 	%fd6748, %fd6737;
	fma.rn.f64 	%fd6749, %fd6748, %fd6729, %fd6747;
	mul.f64 	%fd6750, %fd6735, %fd6749;
	mul.f64 	%fd6751, %fd6738, %fd6745;
	fma.rn.f64 	%fd6752, %fd6751, %fd6737, %fd6750;
	xor.b32  	%r2781, %r2780, -2147483648;
	mov.b32 	%r2782, 1127219200;
	mov.b64 	%fd6753, {%r2781, %r2782};
	sub.f64 	%fd6754, %fd6753, %fd2;
	fma.rn.f64 	%fd6755, %fd6754, 0d3FE62E42FEFA39EF, %fd6737;
	fma.rn.f64 	%fd6756, %fd6754, 0dBFE62E42FEFA39EF, %fd6755;
	sub.f64 	%fd6757, %fd6756, %fd6737;
	sub.f64 	%fd6758, %fd6752, %fd6757;
	fma.rn.f64 	%fd6759, %fd6754, 0d3C7ABC9E3B39803F, %fd6758;
	add.f64 	%fd11610, %fd6755, %fd6759;
$L__BB2_1049:
	setp.lt.f64 	%p1288, %fd328, 0d400E000000000000;
	selp.f64 	%fd6760, %fd11782, %fd351, %p1288;
	mul.f64 	%fd6761, %fd11610, %fd6760;
	sub.f64 	%fd11611, %fd336, %fd6761;
$L__BB2_1050:
	setp.gtu.f64 	%p1289, %fd328, 0d4000000000000000;
	mov.f64 	%fd11613, %fd354;
	@%p1289 bra 	$L__BB2_1054;
	setp.gt.u32 	%p1290, %r178, 2146435070;
	mov.f64 	%fd11612, %fd11786;
	@%p1290 bra 	$L__BB2_1053;
	setp.gt.u32 	%p1291, %r180, 1073127582;
	selp.f64 	%fd6762, %fd350, %fd11785, %p1291;
	selp.u32 	%r2783, 1, 0, %p1291;
	add.s32 	%r2784, %r4694, %r2783;
	add.f64 	%fd6763, %fd6762, 0dBFF0000000000000;
	add.f64 	%fd6764, %fd6762, 0d3FF0000000000000;
	rcp.approx.ftz.f64 	%fd6765, %fd6764;
	neg.f64 	%fd6766, %fd6764;
	fma.rn.f64 	%fd6767, %fd6766, %fd6765, 0d3FF0000000000000;
	fma.rn.f64 	%fd6768, %fd6767, %fd6767, %fd6767;
	fma.rn.f64 	%fd6769, %fd6768, %fd6765, %fd6765;
	mul.f64 	%fd6770, %fd6763, %fd6769;
	fma.rn.f64 	%fd6771, %fd6763, %fd6769, %fd6770;
	mul.f64 	%fd6772, %fd6771, %fd6771;
	fma.rn.f64 	%fd6773, %fd6772, 0d3EB1380B3AE80F1E, 0d3ED0EE258B7A8B04;
	fma.rn.f64 	%fd6774, %fd6773, %fd6772, 0d3EF3B2669F02676F;
	fma.rn.f64 	%fd6775, %fd6774, %fd6772, 0d3F1745CBA9AB0956;
	fma.rn.f64 	%fd6776, %fd6775, %fd6772, 0d3F3C71C72D1B5154;
	fma.rn.f64 	%fd6777, %fd6776, %fd6772, 0d3F624924923BE72D;
	fma.rn.f64 	%fd6778, %fd6777, %fd6772, 0d3F8999999999A3C4;
	fma.rn.f64 	%fd6779, %fd6778, %fd6772, 0d3FB5555555555554;
	sub.f64 	%fd6780, %fd6763, %fd6771;
	add.f64 	%fd6781, %fd6780, %fd6780;
	neg.f64 	%fd6782, %fd6771;
	fma.rn.f64 	%fd6783, %fd6782, %fd6763, %fd6781;
	mul.f64 	%fd6784, %fd6769, %fd6783;
	mul.f64 	%fd6785, %fd6772, %fd6779;
	fma.rn.f64 	%fd6786, %fd6785, %fd6771, %fd6784;
	xor.b32  	%r2785, %r2784, -2147483648;
	mov.b32 	%r2786, 1127219200;
	mov.b64 	%fd6787, {%r2785, %r2786};
	sub.f64 	%fd6788, %fd6787, %fd2;
	fma.rn.f64 	%fd6789, %fd6788, 0d3FE62E42FEFA39EF, %fd6771;
	fma.rn.f64 	%fd6790, %fd6788, 0dBFE62E42FEFA39EF, %fd6789;
	sub.f64 	%fd6791, %fd6790, %fd6771;
	sub.f64 	%fd6792, %fd6786, %fd6791;
	fma.rn.f64 	%fd6793, %fd6788, 0d3C7ABC9E3B39803F, %fd6792;
	add.f64 	%fd11612, %fd6789, %fd6793;
$L__BB2_1053:
	setp.lt.f64 	%p1292, %fd328, 0d400E000000000000;
	selp.f64 	%fd6794, %fd11788, %fd353, %p1292;
	fma.rn.f64 	%fd11613, %fd11612, %fd6794, %fd342;
$L__BB2_1054:
	fma.rn.f64 	%fd1412, %fd329, %fd11613, %fd11611;
	{
	.reg .b32 %temp; 
	mov.b64 	{%temp, %r413}, %fd1297;
	}
	abs.f64 	%fd1413, %fd1297;
	setp.neu.f64 	%p1293, %fd1297, 0d0000000000000000;
	@%p1293 bra 	$L__BB2_1056;
	setp.lt.s32 	%p1295, %r16, 0;
	setp.eq.s32 	%p1296, %r17, 1127219200;
	selp.b32 	%r2787, %r413, 0, %p1296;
	or.b32  	%r2788, %r2787, 2146435072;
	selp.b32 	%r2789, %r2788, %r2787, %p1295;
	mov.b32 	%r2790, 0;
	mov.b64 	%fd11615, {%r2790, %r2789};
	bra.uni 	$L__BB2_1057;
$L__BB2_1056:
	setp.lt.s32 	%p1294, %r413, 0;
	{ // callseq 147, 0
	.param .b64 param0;
	st.param.f64 	[param0], %fd1413;
	.param .b64 param1;
	st.param.f64 	[param1], 0d3FD5555555555555;
	.param .b64 retval0;
	call.uni (retval0), 
	__internal_accurate_pow, 
	(
	param0, 
	param1
	);
	ld.param.f64 	%fd6795, [retval0];
	} // callseq 147
	selp.f64 	%fd11615, 0dFFF8000000000000, %fd6795, %p1294;
$L__BB2_1057:
	add.f64 	%fd6797, %fd1297, 0d3FD5555555555555;
	{
	.reg .b32 %temp; 
	mov.b64 	{%temp, %r2791}, %fd6797;
	}
	and.b32  	%r2792, %r2791, 2146435072;
	setp.ne.s32 	%p1297, %r2792, 2146435072;
	@%p1297 bra 	$L__BB2_1062;
	setp.num.f64 	%p1298, %fd1297, %fd1297;
	@%p1298 bra 	$L__BB2_1060;
	mov.f64 	%fd6798, 0d3FD5555555555555;
	add.rn.f64 	%fd11615, %fd1297, %fd6798;
	bra.uni 	$L__BB2_1062;
$L__BB2_1060:
	setp.neu.f64 	%p1299, %fd1413, 0d7FF0000000000000;
	@%p1299 bra 	$L__BB2_1062;
	setp.lt.s32 	%p1300, %r413, 0;
	setp.eq.s32 	%p1301, %r17, 1127219200;
	and.b32  	%r2794, %r16, 2147483647;
	setp.ne.s32 	%p1302, %r2794, 1071644672;
	selp.b32 	%r2795, %r19, %r18, %p1302;
	selp.b32 	%r2796, %r2795, %r18, %p1301;
	selp.b32 	%r2797, %r2796, %r18, %p1300;
	mov.b32 	%r2798, 0;
	mov.b64 	%fd11615, {%r2798, %r2797};
$L__BB2_1062:
	setp.eq.f64 	%p1303, %fd1297, 0d3FF0000000000000;
	mul.f64 	%fd6799, %fd11615, 0d3FFE3D07C84B5DCC;
	selp.f64 	%fd1420, 0d3FFE3D07C84B5DCC, %fd6799, %p1303;
	fma.rn.f64 	%fd6800, %fd1420, 0d3FF71547652B82FE, 0d4338000000000000;
	{
	.reg .b32 %temp; 
	mov.b64 	{%r414, %temp}, %fd6800;
	}
	mov.f64 	%fd6801, 0dC338000000000000;
	add.rn.f64 	%fd6802, %fd6800, %fd6801;
	fma.rn.f64 	%fd6803, %fd6802, 0dBFE62E42FEFA39EF, %fd1420;
	fma.rn.f64 	%fd6804, %fd6802, 0dBC7ABC9E3B39803F, %fd6803;
	fma.rn.f64 	%fd6805, %fd6804, 0d3E5ADE1569CE2BDF, 0d3E928AF3FCA213EA;
	fma.rn.f64 	%fd6806, %fd6805, %fd6804, 0d3EC71DEE62401315;
	fma.rn.f64 	%fd6807, %fd6806, %fd6804, 0d3EFA01997C89EB71;
	fma.rn.f64 	%fd6808, %fd6807, %fd6804, 0d3F2A01A014761F65;
	fma.rn.f64 	%fd6809, %fd6808, %fd6804, 0d3F56C16C1852B7AF;
	fma.rn.f64 	%fd6810, %fd6809, %fd6804, 0d3F81111111122322;
	fma.rn.f64 	%fd6811, %fd6810, %fd6804, 0d3FA55555555502A1;
	fma.rn.f64 	%fd6812, %fd6811, %fd6804, 0d3FC5555555555511;
	fma.rn.f64 	%fd6813, %fd6812, %fd6804, 0d3FE000000000000B;
	fma.rn.f64 	%fd6814, %fd6813, %fd6804, 0d3FF0000000000000;
	fma.rn.f64 	%fd6815, %fd6814, %fd6804, 0d3FF0000000000000;
	{
	.reg .b32 %temp; 
	mov.b64 	{%r415, %temp}, %fd6815;
	}
	{
	.reg .b32 %temp; 
	mov.b64 	{%temp, %r416}, %fd6815;
	}
	shl.b32 	%r2799, %r414, 20;
	add.s32 	%r2800, %r2799, %r416;
	mov.b64 	%fd11616, {%r415, %r2800};
	{
	.reg .b32 %temp; 
	mov.b64 	{%temp, %r2801}, %fd1420;
	}
	mov.b32 	%f103, %r2801;
	abs.f32 	%f38, %f103;
	setp.lt.f32 	%p1304, %f38, 0f4086232B;
	@%p1304 bra 	$L__BB2_1065;
	setp.lt.f64 	%p1305, %fd1420, 0d0000000000000000;
	add.f64 	%fd6816, %fd1420, 0d7FF0000000000000;
	selp.f64 	%fd11616, 0d0000000000000000, %fd6816, %p1305;
	setp.geu.f32 	%p1306, %f38, 0f40874800;
	@%p1306 bra 	$L__BB2_1065;
	shr.u32 	%r2802, %r414, 31;
	add.s32 	%r2803, %r414, %r2802;
	shr.s32 	%r2804, %r2803, 1;
	shl.b32 	%r2805, %r2804, 20;
	add.s32 	%r2806, %r416, %r2805;
	mov.b64 	%fd6817, {%r415, %r2806};
	sub.s32 	%r2807, %r414, %r2804;
	shl.b32 	%r2808, %r2807, 20;
	add.s32 	%r2809, %r2808, 1072693248;
	mov.b32 	%r2810, 0;
	mov.b64 	%fd6818, {%r2810, %r2809};
	mul.f64 	%fd11616, %fd6818, %fd6817;
$L__BB2_1065:
	setp.neu.f64 	%p1307, %fd1297, 0d0000000000000000;
	@%p1307 bra 	$L__BB2_1067;
	setp.lt.s32 	%p1309, %r25, 0;
	setp.eq.s32 	%p1310, %r26, 1127219200;
	selp.b32 	%r2811, %r413, 0, %p1310;
	or.b32  	%r2812, %r2811, 2146435072;
	selp.b32 	%r2813, %r2812, %r2811, %p1309;
	mov.b32 	%r2814, 0;
	mov.b64 	%fd11618, {%r2814, %r2813};
	bra.uni 	$L__BB2_1068;
$L__BB2_1067:
	setp.lt.s32 	%p1308, %r413, 0;
	{ // callseq 148, 0
	.param .b64 param0;
	st.param.f64 	[param0], %fd1413;
	.param .b64 param1;
	st.param.f64 	[param1], 0d3FF2AAAAAAAAAAAB;
	.param .b64 retval0;
	call.uni (retval0), 
	__internal_accurate_pow, 
	(
	param0, 
	param1
	);
	ld.param.f64 	%fd6819, [retval0];
	} // callseq 148
	selp.f64 	%fd11618, 0dFFF8000000000000, %fd6819, %p1308;
$L__BB2_1068:
	add.f64 	%fd6821, %fd1297, 0d3FF2AAAAAAAAAAAB;
	{
	.reg .b32 %temp; 
	mov.b64 	{%temp, %r2815}, %fd6821;
	}
	and.b32  	%r2816, %r2815, 2146435072;
	setp.ne.s32 	%p1311, %r2816, 2146435072;
	@%p1311 bra 	$L__BB2_1073;
	setp.num.f64 	%p1312, %fd1297, %fd1297;
	@%p1312 bra 	$L__BB2_1071;
	mov.f64 	%fd6822, 0d3FF2AAAAAAAAAAAB;
	add.rn.f64 	%fd11618, %fd1297, %fd6822;
	bra.uni 	$L__BB2_1073;
$L__BB2_1071:
	setp.neu.f64 	%p1313, %fd1413, 0d7FF0000000000000;
	@%p1313 bra 	$L__BB2_1073;
	setp.lt.s32 	%p1314, %r413, 0;
	setp.eq.s32 	%p1315, %r26, 1127219200;
	and.b32  	%r2818, %r25, 2147483647;
	setp.ne.s32 	%p1316, %r2818, 1071644672;
	selp.b32 	%r2819, %r28, %r27, %p1316;
	selp.b32 	%r2820, %r2819, %r27, %p1315;
	selp.b32 	%r2821, %r2820, %r27, %p1314;
	mov.b32 	%r2822, 0;
	mov.b64 	%fd11618, {%r2822, %r2821};
$L__BB2_1073:
	setp.neu.f64 	%p1317, %fd1297, 0d0000000000000000;
	@%p1317 bra 	$L__BB2_1075;
	setp.lt.s32 	%p1319, %r29, 0;
	setp.eq.s32 	%p1320, %r30, 1127219200;
	selp.b32 	%r2823, %r413, 0, %p1320;
	or.b32  	%r2824, %r2823, 2146435072;
	selp.b32 	%r2825, %r2824, %r2823, %p1319;
	mov.b32 	%r2826, 0;
	mov.b64 	%fd11620, {%r2826, %r2825};
	bra.uni 	$L__BB2_1076;
$L__BB2_1075:
	setp.lt.s32 	%p1318, %r413, 0;
	{ // callseq 149, 0
	.param .b64 param0;
	st.param.f64 	[param0], %fd1413;
	.param .b64 param1;
	st.param.f64 	[param1], 0d3FF6AAAAAAAAAAAB;
	.param .b64 retval0;
	call.uni (retval0), 
	__internal_accurate_pow, 
	(
	param0, 
	param1
	);
	ld.param.f64 	%fd6823, [retval0];
	} // callseq 149
	selp.f64 	%fd11620, 0dFFF8000000000000, %fd6823, %p1318;
$L__BB2_1076:
	add.f64 	%fd6825, %fd1297, 0d3FF6AAAAAAAAAAAB;
	{
	.reg .b32 %temp; 
	mov.b64 	{%temp, %r2827}, %fd6825;
	}
	and.b32  	%r2828, %r2827, 2146435072;
	setp.ne.s32 	%p1321, %r2828, 2146435072;
	@%p1321 bra 	$L__BB2_1081;
	setp.num.f64 	%p1322, %fd1297, %fd1297;
	@%p1322 bra 	$L__BB2_1079;
	mov.f64 	%fd6826, 0d3FF6AAAAAAAAAAAB;
	add.rn.f64 	%fd11620, %fd1297, %fd6826;
	bra.uni 	$L__BB2_1081;
$L__BB2_1079:
	setp.neu.f64 	%p1323, %fd1413, 0d7FF0000000000000;
	@%p1323 bra 	$L__BB2_1081;
	setp.lt.s32 	%p1324, %r413, 0;
	setp.eq.s32 	%p1325, %r30, 1127219200;
	and.b32  	%r2830, %r29, 2147483647;
	setp.ne.s32 	%p1326, %r2830, 1071644672;
	selp.b32 	%r2831, %r32, %r31, %p1326;
	selp.b32 	%r2832, %r2831, %r31, %p1325;
	selp.b32 	%r2833, %r2832, %r31, %p1324;
	mov.b32 	%r2834, 0;
	mov.b64 	%fd11620, {%r2834, %r2833};
$L__BB2_1081:
	setp.neu.f64 	%p1327, %fd1297, 0d0000000000000000;
	mov.f64 	%fd6827, 0d3FD999999999999A;
	div.rn.f64 	%fd6828, %fd6827, %fd11620;
	rcp.rn.f64 	%fd6829, %fd11618;
	add.f64 	%fd1437, %fd6829, %fd6828;
	@%p1327 bra 	$L__BB2_1083;
	setp.lt.s32 	%p1329, %r33, 0;
	setp.eq.s32 	%p1330, %r34, 1127219200;
	selp.b32 	%r2835, %r413, 0, %p1330;
	or.b32  	%r2836, %r2835, 2146435072;
	selp.b32 	%r2837, %r2836, %r2835, %p1329;
	mov.b32 	%r2838, 0;
	mov.b64 	%fd11622, {%r2838, %r2837};
	bra.uni 	$L__BB2_1084;
$L__BB2_1083:
	setp.lt.s32 	%p1328, %r413, 0;
	{ // callseq 150, 0
	.param .b64 param0;
	st.param.f64 	[param0], %fd1413;
	.param .b64 param1;
	st.param.f64 	[param1], 0d3FFAAAAAAAAAAAAB;
	.param .b64 retval0;
	call.uni (retval0), 
	__internal_accurate_pow, 
	(
	param0, 
	param1
	);
	ld.param.f64 	%fd6830, [retval0];
	} // callseq 150
	selp.f64 	%fd11622, 0dFFF8000000000000, %fd6830, %p1328;
$L__BB2_1084:
	add.f64 	%fd6832, %fd1297, 0d3FFAAAAAAAAAAAAB;
	{
	.reg .b32 %temp; 
	mov.b64 	{%temp, %r2839}, %fd6832;
	}
	and.b32  	%r2840, %r2839, 2146435072;
	setp.ne.s32 	%p1331, %r2840, 2146435072;
	@%p1331 bra 	$L__BB2_1089;
	setp.num.f64 	%p1332, %fd1297, %fd1297;
	@%p1332 bra 	$L__BB2_1087;
	mov.f64 	%fd6833, 0d3FFAAAAAAAAAAAAB;
	add.rn.f64 	%fd11622, %fd1297, %fd6833;
	bra.uni 	$L__BB2_1089;
$L__BB2_1087:
	setp.neu.f64 	%p1333, %fd1413, 0d7FF0000000000000;
	@%p1333 bra 	$L__BB2_1089;
	setp.lt.s32 	%p1334, %r413, 0;
	setp.eq.s32 	%p1335, %r34, 1127219200;
	and.b32  	%r2842, %r33, 2147483647;
	setp.ne.s32 	%p1336, %r2842, 1071644672;
	selp.b32 	%r2843, %r36, %r35, %p1336;
	selp.b32 	%r2844, %r2843, %r35, %p1335;
	selp.b32 	%r2845, %r2844, %r35, %p1334;
	mov.b32 	%r2846, 0;
	mov.b64 	%fd11622, {%r2846, %r2845};
$L__BB2_1089:
	{ // callseq 151, 0
	.param .b64 param0;
	st.param.f64 	[param0], 0d4024000000000000;
	.param .b64 param1;
	st.param.f64 	[param1], 0dC024000000000000;
	.param .b64 retval0;
	call.uni (retval0), 
	__internal_accurate_pow, 
	(
	param0, 
	param1
	);
	ld.param.f64 	%fd6834, [retval0];
	} // callseq 151
	{ // callseq 152, 0
	.param .b64 param0;
	st.param.f64 	[param0], %fd164;
	.param .b64 param1;
	st.param.f64 	[param1], 0d4008000000000000;
	.param .b64 retval0;
	call.uni (retval0), 
	__internal_accurate_pow, 
	(
	param0, 
	param1
	);
	ld.param.f64 	%fd6836, [retval0];
	} // callseq 152
	neg.f64 	%fd6838, %fd6836;
	selp.f64 	%fd6839, %fd6838, %fd6836, %p6;
	setp.eq.f64 	%p1337, %fd1297, 0d3FF0000000000000;
	mov.f64 	%fd6840, 0d3FE102DE00D1B717;
	div.rn.f64 	%fd6841, %fd6840, %fd11622;
	add.f64 	%fd6842, %fd1437, %fd6841;
	selp.f64 	%fd6843, 0d3FFEE7D566CF41F2, %fd6842, %p1337;
	neg.f64 	%fd6844, %fd6834;
	selp.f64 	%fd6845, %fd6844, %fd6834, %p4;
	mul.f64 	%fd6846, %fd6845, 0d4003EB851EB851EC;
	mul.f64 	%fd6847, %fd6846, 0d4028000000000000;
	mul.f64 	%fd6848, %fd6847, 0dC00921FB54442D18;
	mul.f64 	%fd6849, %fd70, %fd6848;
	mul.f64 	%fd6850, %fd64, %fd6849;
	div.rn.f64 	%fd6851, %fd6850, %fd82;
	setp.nan.f64 	%p1338, %fd91, %fd91;
	selp.f64 	%fd6852, %fd345, %fd6839, %p1338;
	setp.neu.f64 	%p1339, %fd164, 0d7FF0000000000000;
	selp.f64 	%fd6853, %fd6852, %fd344, %p1339;
	setp.eq.s32 	%p1340, %r177, 2146435072;
	selp.f64 	%fd6854, %fd6853, %fd6839, %p1340;
	setp.eq.f64 	%p1341, %fd91, 0d3FF0000000000000;
	selp.f64 	%fd6855, 0d3FF0000000000000, %fd6854, %p1341;
	mul.f64 	%fd6856, %fd1412, %fd6855;
	div.rn.f64 	%fd6857, %fd6851, %fd6856;
	fma.rn.f64 	%fd11574, %fd6857, %fd6843, %fd11616;
$L__BB2_1090:
	setp.gt.f64 	%p1389, %fd1293, 0d0000000000000000;
	@%p1389 bra 	$L__BB2_928;
	abs.f64 	%fd6920, %fd11575;
	abs.f64 	%fd6921, %fd11574;
	setp.lt.f64 	%p1390, %fd6920, %fd6921;
	selp.f64 	%fd11627, %fd11574, %fd11575, %p1390;
	selp.f64 	%fd11650, %fd11575, %fd11574, %p1390;
	selp.f64 	%fd11625, %fd1291, %fd1292, %p1390;
	selp.f64 	%fd11624, %fd1292, %fd1291, %p1390;
	mov.b32 	%r4631, 1;
	bra.uni 	$L__BB2_1093;
$L__BB2_1092:
	add.s32 	%r4631, %r4631, 1;
	setp.eq.s32 	%p1499, %r4631, 100000001;
	mov.f64 	%fd7118, 0d0000000000000000;
	mov.f64 	%fd11624, %fd11651;
	mov.f64 	%fd11625, %fd1450;
	mov.f64 	%fd11627, %fd1452;
	mov.f64 	%fd11651, %fd7118;
	@%p1499 bra 	$L__BB2_1175;
$L__BB2_1093:
	mov.f64 	%fd1452, %fd11650;
	mov.f64 	%fd1450, %fd11624;
	setp.geu.f64 	%p1391, %fd91, 0d3FE0000000000000;
	sub.f64 	%fd6922, %fd11625, %fd1450;
	mul.f64 	%fd6923, %fd1452, %fd6922;
	sub.f64 	%fd6924, %fd1452, %fd11627;
	div.rn.f64 	%fd1454, %fd6923, %fd6924;
	add.f64 	%fd11651, %fd1450, %fd1454;
	@%p1391 bra 	$L__BB2_1130;
	{
	.reg .b32 %temp; 
	mov.b64 	{%temp, %r419}, %fd11651;
	}
	abs.f64 	%fd1456, %fd11651;
	setp.neu.f64 	%p1449, %fd11651, 0d0000000000000000;
	@%p1449 bra 	$L__BB2_1096;
	setp.lt.s32 	%p1451, %r16, 0;
	setp.eq.s32 	%p1452, %r17, 1127219200;
	selp.b32 	%r2976, %r419, 0, %p1452;
	or.b32  	%r2977, %r2976, 2146435072;
	selp.b32 	%r2978, %r2977, %r2976, %p1451;
	mov.b32 	%r2979, 0;
	mov.b64 	%fd11629, {%r2979, %r2978};
	bra.uni 	$L__BB2_1097;
$L__BB2_1096:
	setp.lt.s32 	%p1450, %r419, 0;
	{ // callseq 165, 0
	.param .b64 param0;
	st.param.f64 	[param0], %fd1456;
	.param .b64 param1;
	st.param.f64 	[param1], 0d3FD5555555555555;
	.param .b64 retval0;
	call.uni (retval0), 
	__internal_accurate_pow, 
	(
	param0, 
	param1
	);
	ld.param.f64 	%fd7055, [retval0];
	} // callseq 165
	selp.f64 	%fd11629, 0dFFF8000000000000, %fd7055, %p1450;
$L__BB2_1097:
	add.f64 	%fd7057, %fd11651, 0d3FD5555555555555;
	{
	.reg .b32 %temp; 
	mov.b64 	{%temp, %r2980}, %fd7057;
	}
	and.b32  	%r2981, %r2980, 2146435072;
	setp.ne.s32 	%p1453, %r2981, 2146435072;
	@%p1453 bra 	$L__BB2_1102;
	setp.num.f64 	%p1454, %fd11651, %fd11651;
	@%p1454 bra 	$L__BB2_1100;
	mov.f64 	%fd7058, 0d3FD5555555555555;
	add.rn.f64 	%fd11629, %fd11651, %fd7058;
	bra.uni 	$L__BB2_1102;
$L__BB2_1100:
	setp.neu.f64 	%p1455, %fd1456, 0d7FF0000000000000;
	@%p1455 bra 	$L__BB2_1102;
	setp.lt.s32 	%p1456, %r419, 0;
	setp.eq.s32 	%p1457, %r17, 1127219200;
	and.b32  	%r2983, %r16, 2147483647;
	setp.ne.s32 	%p1458, %r2983, 1071644672;
	selp.b32 	%r2984, %r19, %r18, %p1458;
	selp.b32 	%r2985, %r2984, %r18, %p1457;
	selp.b32 	%r2986, %r2985, %r18, %p1456;
	mov.b32 	%r2987, 0;
	mov.b64 	%fd11629, {%r2987, %r2986};
$L__BB2_1102:
	setp.eq.f64 	%p1459, %fd11651, 0d3FF0000000000000;
	mul.f64 	%fd7059, %fd11629, 0d3FFE3D07C84B5DCC;
	selp.f64 	%fd1463, 0d3FFE3D07C84B5DCC, %fd7059, %p1459;
	fma.rn.f64 	%fd7060, %fd1463, 0d3FF71547652B82FE, 0d4338000000000000;
	{
	.reg .b32 %temp; 
	mov.b64 	{%r420, %temp}, %fd7060;
	}
	mov.f64 	%fd7061, 0dC338000000000000;
	add.rn.f64 	%fd7062, %fd7060, %fd7061;
	fma.rn.f64 	%fd7063, %fd7062, 0dBFE62E42FEFA39EF, %fd1463;
	fma.rn.f64 	%fd7064, %fd7062, 0dBC7ABC9E3B39803F, %fd7063;
	fma.rn.f64 	%fd7065, %fd7064, 0d3E5ADE1569CE2BDF, 0d3E928AF3FCA213EA;
	fma.rn.f64 	%fd7066, %fd7065, %fd7064, 0d3EC71DEE62401315;
	fma.rn.f64 	%fd7067, %fd7066, %fd7064, 0d3EFA01997C89EB71;
	fma.rn.f64 	%fd7068, %fd7067, %fd7064, 0d3F2A01A014761F65;
	fma.rn.f64 	%fd7069, %fd7068, %fd7064, 0d3F56C16C1852B7AF;
	fma.rn.f64 	%fd7070, %fd7069, %fd7064, 0d3F81111111122322;
	fma.rn.f64 	%fd7071, %fd7070, %fd7064, 0d3FA55555555502A1;
	fma.rn.f64 	%fd7072, %fd7071, %fd7064, 0d3FC5555555555511;
	fma.rn.f64 	%fd7073, %fd7072, %fd7064, 0d3FE000000000000B;
	fma.rn.f64 	%fd7074, %fd7073, %fd7064, 0d3FF0000000000000;
	fma.rn.f64 	%fd7075, %fd7074, %fd7064, 0d3FF0000000000000;
	{
	.reg .b32 %temp; 
	mov.b64 	{%r421, %temp}, %fd7075;
	}
	{
	.reg .b32 %temp; 
	mov.b64 	{%temp, %r422}, %fd7075;
	}
	shl.b32 	%r2988, %r420, 20;
	add.s32 	%r2989, %r2988, %r422;
	mov.b64 	%fd11630, {%r421, %r2989};
	{
	.reg .b32 %temp; 
	mov.b64 	{%temp, %r2990}, %fd1463;
	}
	mov.b32 	%f106, %r2990;
	abs.f32 	%f39, %f106;
	setp.lt.f32 	%p1460, %f39, 0f4086232B;
	@%p1460 bra 	$L__BB2_1105;
	setp.lt.f64 	%p1461, %fd1463, 0d0000000000000000;
	add.f64 	%fd7076, %fd1463, 0d7FF0000000000000;
	selp.f64 	%fd11630, 0d0000000000000000, %fd7076, %p1461;
	setp.geu.f32 	%p1462, %f39, 0f40874800;
	@%p1462 bra 	$L__BB2_1105;
	shr.u32 	%r2991, %r420, 31;
	add.s32 	%r2992, %r420, %r2991;
	shr.s32 	%r2993, %r2992, 1;
	shl.b32 	%r2994, %r2993, 20;
	add.s32 	%r2995, %r422, %r2994;
	mov.b64 	%fd7077, {%r421, %r2995};
	sub.s32 	%r2996, %r420, %r2993;
	shl.b32 	%r2997, %r2996, 20;
	add.s32 	%r2998, %r2997, 1072693248;
	mov.b32 	%r2999, 0;
	mov.b64 	%fd7078, {%r2999, %r2998};
	mul.f64 	%fd11630, %fd7078, %fd7077;
$L__BB2_1105:
	setp.neu.f64 	%p1463, %fd11651, 0d0000000000000000;
	@%p1463 bra 	$L__BB2_1107;
	setp.lt.s32 	%p1465, %r25, 0;
	setp.eq.s32 	%p1466, %r26, 1127219200;
	selp.b32 	%r3000, %r419, 0, %p1466;
	or.b32  	%r3001, %r3000, 2146435072;
	selp.b32 	%r3002, %r3001, %r3000, %p1465;
	mov.b32 	%r3003, 0;
	mov.b64 	%fd11632, {%r3003, %r3002};
	bra.uni 	$L__BB2_1108;
$L__BB2_1107:
	setp.lt.s32 	%p1464, %r419, 0;
	{ // callseq 166, 0
	.param .b64 param0;
	st.param.f64 	[param0], %fd1456;
	.param .b64 param1;
	st.param.f64 	[param1], 0d3FF2AAAAAAAAAAAB;
	.param .b64 retval0;
	call.uni (retval0), 
	__internal_accurate_pow, 
	(
	param0, 
	param1
	);
	ld.param.f64 	%fd7079, [retval0];
	} // callseq 166
	selp.f64 	%fd11632, 0dFFF8000000000000, %fd7079, %p1464;
$L__BB2_1108:
	add.f64 	%fd7081, %fd11651, 0d3FF2AAAAAAAAAAAB;
	{
	.reg .b32 %temp; 
	mov.b64 	{%temp, %r3004}, %fd7081;
	}
	and.b32  	%r3005, %r3004, 2146435072;
	setp.ne.s32 	%p1467, %r3005, 2146435072;
	@%p1467 bra 	$L__BB2_1113;
	setp.num.f64 	%p1468, %fd11651, %fd11651;
	@%p1468 bra 	$L__BB2_1111;
	mov.f64 	%fd7082, 0d3FF2AAAAAAAAAAAB;
	add.rn.f64 	%fd11632, %fd11651, %fd7082;
	bra.uni 	$L__BB2_1113;
$L__BB2_1111:
	setp.neu.f64 	%p1469, %fd1456, 0d7FF0000000000000;
	@%p1469 bra 	$L__BB2_1113;
	setp.lt.s32 	%p1470, %r419, 0;
	setp.eq.s32 	%p1471, %r26, 1127219200;
	and.b32  	%r3007, %r25, 2147483647;
	setp.ne.s32 	%p1472, %r3007, 1071644672;
	selp.b32 	%r3008, %r28, %r27, %p1472;
	selp.b32 	%r3009, %r3008, %r27, %p1471;
	selp.b32 	%r3010, %r3009, %r27, %p1470;
	mov.b32 	%r3011, 0;
	mov.b64 	%fd11632, {%r3011, %r3010};
$L__BB2_1113:
	setp.neu.f64 	%p1473, %fd11651, 0d0000000000000000;
	@%p1473 bra 	$L__BB2_1115;
	setp.lt.s32 	%p1475, %r29, 0;
	setp.eq.s32 	%p1476, %r30, 1127219200;
	selp.b32 	%r3012, %r419, 0, %p1476;
	or.b32  	%r3013, %r3012, 2146435072;
	selp.b32 	%r3014, %r3013, %r3012, %p1475;
	mov.b32 	%r3015, 0;
	mov.b64 	%fd11634, {%r3015, %r3014};
	bra.uni 	$L__BB2_1116;
$L__BB2_1115:
	setp.lt.s32 	%p1474, %r419, 0;
	{ // callseq 167, 0
	.param .b64 param0;
	st.param.f64 	[param0], %fd1456;
	.param .b64 param1;
	st.param.f64 	[param1], 0d3FF6AAAAAAAAAAAB;
	.param .b64 retval0;
	call.uni (retval0), 
	__internal_accurate_pow, 
	(
	param0, 
	param1
	);
	ld.param.f64 	%fd7083, [retval0];
	} // callseq 167
	selp.f64 	%fd11634, 0dFFF8000000000000, %fd7083, %p1474;
$L__BB2_1116:
	add.f64 	%fd7085, %fd11651, 0d3FF6AAAAAAAAAAAB;
	{
	.reg .b32 %temp; 
	mov.b64 	{%temp, %r3016}, %fd7085;
	}
	and.b32  	%r3017, %r3016, 2146435072;
	setp.ne.s32 	%p1477, %r3017, 2146435072;
	@%p1477 bra 	$L__BB2_1121;
	setp.num.f64 	%p1478, %fd11651, %fd11651;
	@%p1478 bra 	$L__BB2_1119;
	mov.f64 	%fd7086, 0d3FF6AAAAAAAAAAAB;
	add.rn.f64 	%fd11634, %fd11651, %fd7086;
	bra.uni 	$L__BB2_1121;
$L__BB2_1119:
	setp.neu.f64 	%p1479, %fd1456, 0d7FF0000000000000;
	@%p1479 bra 	$L__BB2_1121;
	setp.lt.s32 	%p1480, %r419, 0;
	setp.eq.s32 	%p1481, %r30, 1127219200;
	and.b32  	%r3019, %r29, 2147483647;
	setp.ne.s32 	%p1482, %r3019, 1071644672;
	selp.b32 	%r3020, %r32, %r31, %p1482;
	selp.b32 	%r3021, %r3020, %r31, %p1481;
	selp.b32 	%r3022, %r3021, %r31, %p1480;
	mov.b32 	%r3023, 0;
	mov.b64 	%fd11634, {%r3023, %r3022};
$L__BB2_1121:
	setp.neu.f64 	%p1483, %fd11651, 0d0000000000000000;
	mov.f64 	%fd7087, 0d3FD999999999999A;
	div.rn.f64 	%fd7088, %fd7087, %fd11634;
	rcp.rn.f64 	%fd7089, %fd11632;
	add.f64 	%fd1480, %fd7089, %fd7088;
	@%p1483 bra 	$L__BB2_1123;
	setp.lt.s32 	%p1485, %r33, 0;
	setp.eq.s32 	%p1486, %r34, 1127219200;
	selp.b32 	%r3024, %r419, 0, %p1486;
	or.b32  	%r3025, %r3024, 2146435072;
	selp.b32 	%r3026, %r3025, %r3024, %p1485;
	mov.b32 	%r3027, 0;
	mov.b64 	%fd11636, {%r3027, %r3026};
	bra.uni 	$L__BB2_1124;
$L__BB2_1123:
	setp.lt.s32 	%p1484, %r419, 0;
	{ // callseq 168, 0
	.param .b64 param0;
	st.param.f64 	[param0], %fd1456;
	.param .b64 param1;
	st.param.f64 	[param1], 0d3FFAAAAAAAAAAAAB;
	.param .b64 retval0;
	call.uni (retval0), 
	__internal_accurate_pow, 
	(
	param0, 
	param1
	);
	ld.param.f64 	%fd7090, [retval0];
	} // callseq 168
	selp.f64 	%fd11636, 0dFFF8000000000000, %fd7090, %p1484;
$L__BB2_1124:
	add.f64 	%fd7092, %fd11651, 0d3FFAAAAAAAAAAAAB;
	{
	.reg .b32 %temp; 
	mov.b64 	{%temp, %r3028}, %fd7092;
	}
	and.b32  	%r3029, %r3028, 2146435072;
	setp.ne.s32 	%p1487, %r3029, 2146435072;
	@%p1487 bra 	$L__BB2_1129;
	setp.num.f64 	%p1488, %fd11651, %fd11651;
	@%p1488 bra 	$L__BB2_1127;
	mov.f64 	%fd7093, 0d3FFAAAAAAAAAAAAB;
	add.rn.f64 	%fd11636, %fd11651, %fd7093;
	bra.uni 	$L__BB2_1129;
$L__BB2_1127:
	setp.neu.f64 	%p1489, %fd1456, 0d7FF0000000000000;
	@%p1489 bra 	$L__BB2_1129;
	setp.lt.s32 	%p1490, %r419, 0;
	setp.eq.s32 	%p1491, %r34, 1127219200;
	and.b32  	%r3031, %r33, 2147483647;
	setp.ne.s32 	%p1492, %r3031, 1071644672;
	selp.b32 	%r3032, %r36, %r35, %p1492;
	selp.b32 	%r3033, %r3032, %r35, %p1491;
	selp.b32 	%r3034, %r3033, %r35, %p1490;
	mov.b32 	%r3035, 0;
	mov.b64 	%fd11636, {%r3035, %r3034};
$L__BB2_1129:
	{ // callseq 169, 0
	.param .b64 param0;
	st.param.f64 	[param0], 0d4024000000000000;
	.param .b64 param1;
	st.param.f64 	[param1], 0dC024000000000000;
	.param .b64 retval0;
	call.uni (retval0), 
	__internal_accurate_pow, 
	(
	param0, 
	param1
	);
	ld.param.f64 	%fd7094, [retval0];
	} // callseq 169
	{ // callseq 170, 0
	.param .b64 param0;
	st.param.f64 	[param0], %fd164;
	.param .b64 param1;
	st.param.f64 	[param1], 0d4014000000000000;
	.param .b64 retval0;
	call.uni (retval0), 
	__internal_accurate_pow, 
	(
	param0, 
	param1
	);
	ld.param.f64 	%fd7096, [retval0];
	} // callseq 170
	setp.eq.f64 	%p1493, %fd11651, 0d3FF0000000000000;
	mov.f64 	%fd7098, 0d3FE102DE00D1B717;
	div.rn.f64 	%fd7099, %fd7098, %fd11636;
	add.f64 	%fd7100, %fd1480, %fd7099;
	selp.f64 	%fd7101, 0d3FFEE7D566CF41F2, %fd7100, %p1493;
	neg.f64 	%fd7102, %fd7096;
	selp.f64 	%fd7103, %fd7102, %fd7096, %p7;
	setp.eq.f64 	%p1494, %fd91, 0d0000000000000000;
	selp.f64 	%fd7104, %fd346, %fd7103, %p1494;
	selp.f64 	%fd7105, %fd347, %fd7104, %p8;
	add.f64 	%fd7106, %fd7105, %fd7105;
	setp.eq.f64 	%p1495, %fd91, 0d3FF0000000000000;
	selp.f64 	%fd7107, 0d4000000000000000, %fd7106, %p1495;
	neg.f64 	%fd7108, %fd7094;
	selp.f64 	%fd7109, %fd7108, %fd7094, %p4;
	mul.f64 	%fd7110, %fd7109, 0d4003EB851EB851EC;
	mul.f64 	%fd7111, %fd7110, 0d4028000000000000;
	mul.f64 	%fd7112, %fd7111, 0dC00921FB54442D18;
	mul.f64 	%fd7113, %fd70, %fd7112;
	mul.f64 	%fd7114, %fd64, %fd7113;
	div.rn.f64 	%fd7115, %fd7114, %fd82;
	div.rn.f64 	%fd7116, %fd7115, %fd7107;
	fma.rn.f64 	%fd11650, %fd7116, %fd7101, %fd11630;
	bra.uni 	$L__BB2_1174;
$L__BB2_1130:
	setp.gtu.f64 	%p1392, %fd328, 0d4000000000000000;
	mov.f64 	%fd11638, %fd352;
	@%p1392 bra 	$L__BB2_1134;
	setp.gt.u32 	%p1393, %r178, 2146435070;
	mov.f64 	%fd11637, %fd11786;
	@%p1393 bra 	$L__BB2_1133;
	setp.gt.u32 	%p1394, %r180, 1073127582;
	selp.f64 	%fd6925, %fd350, %fd11785, %p1394;
	selp.u32 	%r2908, 1, 0, %p1394;
	add.s32 	%r2909, %r4694, %r2908;
	add.f64 	%fd6926, %fd6925, 0dBFF0000000000000;
	add.f64 	%fd6927, %fd6925, 0d3FF0000000000000;
	rcp.approx.ftz.f64 	%fd6928, %fd6927;
	neg.f64 	%fd6929, %fd6927;
	fma.rn.f64 	%fd6930, %fd6929, %fd6928, 0d3FF0000000000000;
	fma.rn.f64 	%fd6931, %fd6930, %fd6930, %fd6930;
	fma.rn.f64 	%fd6932, %fd6931, %fd6928, %fd6928;
	mul.f64 	%fd6933, %fd6926, %fd6932;
	fma.rn.f64 	%fd6934, %fd6926, %fd6932, %fd6933;
	mul.f64 	%fd6935, %fd6934, %fd6934;
	fma.rn.f64 	%fd6936, %fd6935, 0d3EB1380B3AE80F1E, 0d3ED0EE258B7A8B04;
	fma.rn.f64 	%fd6937, %fd6936, %fd6935, 0d3EF3B2669F02676F;
	fma.rn.f64 	%fd6938, %fd6937, %fd6935, 0d3F1745CBA9AB0956;
	fma.rn.f64 	%fd6939, %fd6938, %fd6935, 0d3F3C71C72D1B5154;
	fma.rn.f64 	%fd6940, %fd6939, %fd6935, 0d3F624924923BE72D;
	fma.rn.f64 	%fd6941, %fd6940, %fd6935, 0d3F8999999999A3C4;
	fma.rn.f64 	%fd6942, %fd6941, %fd6935, 0d3FB5555555555554;
	sub.f64 	%fd6943, %fd6926, %fd6934;
	add.f64 	%fd6944, %fd6943, %fd6943;
	neg.f64 	%fd6945, %fd6934;
	fma.rn.f64 	%fd6946, %fd6945, %fd6926, %fd6944;
	mul.f64 	%fd6947, %fd6932, %fd6946;
	mul.f64 	%fd6948, %fd6935, %fd6942;
	fma.rn.f64 	%fd6949, %fd6948, %fd6934, %fd6947;
	xor.b32  	%r2910, %r2909, -2147483648;
	mov.b32 	%r2911, 1127219200;
	mov.b64 	%fd6950, {%r2910, %r2911};
	sub.f64 	%fd6951, %fd6950, %fd2;
	fma.rn.f64 	%fd6952, %fd6951, 0d3FE62E42FEFA39EF, %fd6934;
	fma.rn.f64 	%fd6953, %fd6951, 0dBFE62E42FEFA39EF, %fd6952;
	sub.f64 	%fd6954, %fd6953, %fd6934;
	sub.f64 	%fd6955, %fd6949, %fd6954;
	fma.rn.f64 	%fd6956, %fd6951, 0d3C7ABC9E3B39803F, %fd6955;
	add.f64 	%fd11637, %fd6952, %fd6956;
$L__BB2_1133:
	setp.lt.f64 	%p1395, %fd328, 0d400E000000000000;
	selp.f64 	%fd6957, %fd11782, %fd351, %p1395;
	mul.f64 	%fd6958, %fd11637, %fd6957;
	sub.f64 	%fd11638, %fd336, %fd6958;
$L__BB2_1134:
	setp.gtu.f64 	%p1396, %fd328, 0d4000000000000000;
	mov.f64 	%fd11640, %fd354;
	@%p1396 bra 	$L__BB2_1138;
	setp.gt.u32 	%p1397, %r178, 2146435070;
	mov.f64 	%fd11639, %fd11786;
	@%p1397 bra 	$L__BB2_1137;
	setp.gt.u32 	%p1398, %r180, 1073127582;
	selp.f64 	%fd6959, %fd350, %fd11785, %p1398;
	selp.u32 	%r2912, 1, 0, %p1398;
	add.s32 	%r2913, %r4694, %r2912;
	add.f64 	%fd6960, %fd6959, 0dBFF0000000000000;
	add.f64 	%fd6961, %fd6959, 0d3FF0000000000000;
	rcp.approx.ftz.f64 	%fd6962, %fd6961;
	neg.f64 	%fd6963, %fd6961;
	fma.rn.f64 	%fd6964, %fd6963, %fd6962, 0d3FF0000000000000;
	fma.rn.f64 	%fd6965, %fd6964, %fd6964, %fd6964;
	fma.rn.f64 	%fd6966, %fd6965, %fd6962, %fd6962;
	mul.f64 	%fd6967, %fd6960, %fd6966;
	fma.rn.f64 	%fd6968, %fd6960, %fd6966, %fd6967;
	mul.f64 	%fd6969, %fd6968, %fd6968;
	fma.rn.f64 	%fd6970, %fd6969, 0d3EB1380B3AE80F1E, 0d3ED0EE258B7A8B04;
	fma.rn.f64 	%fd6971, %fd6970, %fd6969, 0d3EF3B2669F02676F;
	fma.rn.f64 	%fd6972, %fd6971, %fd6969, 0d3F1745CBA9AB0956;
	fma.rn.f64 	%fd6973, %fd6972, %fd6969, 0d3F3C71C72D1B5154;
	fma.rn.f64 	%fd6974, %fd6973, %fd6969, 0d3F624924923BE72D;
	fma.rn.f64 	%fd6975, %fd6974, %fd6969, 0d3F8999999999A3C4;
	fma.rn.f64 	%fd6976, %fd6975, %fd6969, 0d3FB5555555555554;
	sub.f64 	%fd6977, %fd6960, %fd6968;
	add.f64 	%fd6978, %fd6977, %fd6977;
	neg.f64 	%fd6979, %fd6968;
	fma.rn.f64 	%fd6980, %fd6979, %fd6960, %fd6978;
	mul.f64 	%fd6981, %fd6966, %fd6980;
	mul.f64 	%fd6982, %fd6969, %fd6976;
	fma.rn.f64 	%fd6983, %fd6982, %fd6968, %fd6981;
	xor.b32  	%r2914, %r2913, -2147483648;
	mov.b32 	%r2915, 1127219200;
	mov.b64 	%fd6984, {%r2914, %r2915};
	sub.f64 	%fd6985, %fd6984, %fd2;
	fma.rn.f64 	%fd6986, %fd6985, 0d3FE62E42FEFA39EF, %fd6968;
	fma.rn.f64 	%fd6987, %fd6985, 0dBFE62E42FEFA39EF, %fd6986;
	sub.f64 	%fd6988, %fd6987, %fd6968;
	sub.f64 	%fd6989, %fd6983, %fd6988;
	fma.rn.f64 	%fd6990, %fd6985, 0d3C7ABC9E3B39803F, %fd6989;
	add.f64 	%fd11639, %fd6986, %fd6990;
$L__BB2_1137:
	setp.lt.f64 	%p1399, %fd328, 0d400E000000000000;
	selp.f64 	%fd6991, %fd11788, %fd353, %p1399;
	fma.rn.f64 	%fd11640, %fd11639, %fd6991, %fd342;
$L__BB2_1138:
	fma.rn.f64 	%fd1496, %fd329, %fd11640, %fd11638;
	{
	.reg .b32 %temp; 
	mov.b64 	{%temp, %r423}, %fd11651;
	}
	abs.f64 	%fd1497, %fd11651;
	setp.neu.f64 	%p1400, %fd11651, 0d0000000000000000;
	@%p1400 bra 	$L__BB2_1140;
	setp.lt.s32 	%p1402, %r16, 0;
	setp.eq.s32 	%p1403, %r17, 1127219200;
	selp.b32 	%r2916, %r423, 0, %p1403;
	or.b32  	%r2917, %r2916, 2146435072;
	selp.b32 	%r2918, %r2917, %r2916, %p1402;
	mov.b32 	%r2919, 0;
	mov.b64 	%fd11642, {%r2919, %r2918};
	bra.uni 	$L__BB2_1141;
$L__BB2_1140:
	setp.lt.s32 	%p1401, %r423, 0;
	{ // callseq 159, 0
	.param .b64 param0;
	st.param.f64 	[param0], %fd1497;
	.param .b64 param1;
	st.param.f64 	[param1], 0d3FD5555555555555;
	.param .b64 retval0;
	call.uni (retval0), 
	__internal_accurate_pow, 
	(
	param0, 
	param1
	);
	ld.param.f64 	%fd6992, [retval0];
	} // callseq 159
	selp.f64 	%fd11642, 0dFFF8000000000000, %fd6992, %p1401;
$L__BB2_1141:
	add.f64 	%fd6994, %fd11651, 0d3FD5555555555555;
	{
	.reg .b32 %temp; 
	mov.b64 	{%temp, %r2920}, %fd6994;
	}
	and.b32  	%r2921, %r2920, 2146435072;
	setp.ne.s32 	%p1404, %r2921, 2146435072;
	@%p1404 bra 	$L__BB2_1146;
	setp.num.f64 	%p1405, %fd11651, %fd11651;
	@%p1405 bra 	$L__BB2_1144;
	mov.f64 	%fd6995, 0d3FD5555555555555;
	add.rn.f64 	%fd11642, %fd11651, %fd6995;
	bra.uni 	$L__BB2_1146;
$L__BB2_1144:
	setp.neu.f64 	%p1406, %fd1497, 0d7FF0000000000000;
	@%p1406 bra 	$L__BB2_1146;
	setp.lt.s32 	%p1407, %r423, 0;
	setp.eq.s32 	%p1408, %r17, 1127219200;
	and.b32  	%r2923, %r16, 2147483647;
	setp.ne.s32 	%p1409, %r2923, 1071644672;
	selp.b32 	%r2924, %r19, %r18, %p1409;
	selp.b32 	%r2925, %r2924, %r18, %p1408;
	selp.b32 	%r2926, %r2925, %r18, %p1407;
	mov.b32 	%r2927, 0;
	mov.b64 	%fd11642, {%r2927, %r2926};
$L__BB2_1146:
	setp.eq.f64 	%p1410, %fd11651, 0d3FF0000000000000;
	mul.f64 	%fd6996, %fd11642, 0d3FFE3D07C84B5DCC;
	selp.f64 	%fd1504, 0d3FFE3D07C84B5DCC, %fd6996, %p1410;
	fma.rn.f64 	%fd6997, %fd1504, 0d3FF71547652B82FE, 0d4338000000000000;
	{
	.reg .b32 %temp; 
	mov.b64 	{%r424, %temp}, %fd6997;
	}
	mov.f64 	%fd6998, 0dC338000000000000;
	add.rn.f64 	%fd6999, %fd6997, %fd6998;
	fma.rn.f64 	%fd7000, %fd6999, 0dBFE62E42FEFA39EF, %fd1504;
	fma.rn.f64 	%fd7001, %fd6999, 0dBC7ABC9E3B39803F, %fd7000;
	fma.rn.f64 	%fd7002, %fd7001, 0d3E5ADE1569CE2BDF, 0d3E928AF3FCA213EA;
	fma.rn.f64 	%fd7003, %fd7002, %fd7001, 0d3EC71DEE62401315;
	fma.rn.f64 	%fd7004, %fd7003, %fd7001, 0d3EFA01997C89EB71;
	fma.rn.f64 	%fd7005, %fd7004, %fd7001, 0d3F2A01A014761F65;
	fma.rn.f64 	%fd7006, %fd7005, %fd7001, 0d3F56C16C1852B7AF;
	fma.rn.f64 	%fd7007, %fd7006, %fd7001, 0d3F81111111122322;
	fma.rn.f64 	%fd7008, %fd7007, %fd7001, 0d3FA55555555502A1;
	fma.rn.f64 	%fd7009, %fd7008, %fd7001, 0d3FC5555555555511;
	fma.rn.f64 	%fd7010, %fd7009, %fd7001, 0d3FE000000000000B;
	fma.rn.f64 	%fd7011, %fd7010, %fd7001, 0d3FF0000000000000;
	fma.rn.f64 	%fd7012, %fd7011, %fd7001, 0d3FF0000000000000;
	{
	.reg .b32 %temp; 
	mov.b64 	{%r425, %temp}, %fd7012;
	}
	{
	.reg .b32 %temp; 
	mov.b64 	{%temp, %r426}, %fd7012;
	}
	shl.b32 	%r2928, %r424, 20;
	add.s32 	%r2929, %r2928, %r426;
	mov.b64 	%fd11643, {%r425, %r2929};
	{
	.reg .b32 %temp; 
	mov.b64 	{%temp, %r2930}, %fd1504;
	}
	mov.b32 	%f105, %r2930;
	abs.f32 	%f40, %f105;
	setp.lt.f32 	%p1411, %f40, 0f4086232B;
	@%p1411 bra 	$L__BB2_1149;
	setp.lt.f64 	%p1412, %fd1504, 0d0000000000000000;
	add.f64 	%fd7013, %fd1504, 0d7FF0000000000000;
	selp.f64 	%fd11643, 0d0000000000000000, %fd7013, %p1412;
	setp.geu.f32 	%p1413, %f40, 0f40874800;
	@%p1413 bra 	$L__BB2_1149;
	shr.u32 	%r2931, %r424, 31;
	add.s32 	%r2932, %r424, %r2931;
	shr.s32 	%r2933, %r2932, 1;
	shl.b32 	%r2934, %r2933, 20;
	add.s32 	%r2935, %r426, %r2934;
	mov.b64 	%fd7014, {%r425, %r2935};
	sub.s32 	%r2936, %r424, %r2933;
	shl.b32 	%r2937, %r2936, 20;
	add.s32 	%r2938, %r2937, 1072693248;
	mov.b32 	%r2939, 0;
	mov.b64 	%fd7015, {%r2939, %r2938};
	mul.f64 	%fd11643, %fd7015, %fd7014;
$L__BB2_1149:
	setp.neu.f64 	%p1414, %fd11651, 0d0000000000000000;
	@%p1414 bra 	$L__BB2_1151;
	setp.lt.s32 	%p1416, %r25, 0;
	setp.eq.s32 	%p1417, %r26, 1127219200;
	selp.b32 	%r2940, %r423, 0, %p1417;
	or.b32  	%r2941, %r2940, 2146435072;
	selp.b32 	%r2942, %r2941, %r2940, %p1416;
	mov.b32 	%r2943, 0;
	mov.b64 	%fd11645, {%r2943, %r2942};
	bra.uni 	$L__BB2_1152;
$L__BB2_1151:
	setp.lt.s32 	%p1415, %r423, 0;
	{ // callseq 160, 0
	.param .b64 param0;
	st.param.f64 	[param0], %fd1497;
	.param .b64 param1;
	st.param.f64 	[param1], 0d3FF2AAAAAAAAAAAB;
	.param .b64 retval0;
	call.uni (retval0), 
	__internal_accurate_pow, 
	(
	param0, 
	param1
	);
	ld.param.f64 	%fd7016, [retval0];
	} // callseq 160
	selp.f64 	%fd11645, 0dFFF8000000000000, %fd7016, %p1415;
$L__BB2_1152:
	add.f64 	%fd7018, %fd11651, 0d3FF2AAAAAAAAAAAB;
	{
	.reg .b32 %temp; 
	mov.b64 	{%temp, %r2944}, %fd7018;
	}
	and.b32  	%r2945, %r2944, 2146435072;
	setp.ne.s32 	%p1418, %r2945, 2146435072;
	@%p1418 bra 	$L__BB2_1157;
	setp.num.f64 	%p1419, %fd11651, %fd11651;
	@%p1419 bra 	$L__BB2_1155;
	mov.f64 	%fd7019, 0d3FF2AAAAAAAAAAAB;
	add.rn.f64 	%fd11645, %fd11651, %fd7019;
	bra.uni 	$L__BB2_1157;
$L__BB2_1155:
	setp.neu.f64 	%p1420, %fd1497, 0d7FF0000000000000;
	@%p1420 bra 	$L__BB2_1157;
	setp.lt.s32 	%p1421, %r423, 0;
	setp.eq.s32 	%p1422, %r26, 1127219200;
	and.b32  	%r2947, %r25, 2147483647;
	setp.ne.s32 	%p1423, %r2947, 1071644672;
	selp.b32 	%r2948, %r28, %r27, %p1423;
	selp.b32 	%r2949, %r2948, %r27, %p1422;
	selp.b32 	%r2950, %r2949, %r27, %p1421;
	mov.b32 	%r2951, 0;
	mov.b64 	%fd11645, {%r2951, %r2950};
$L__BB2_1157:
	setp.neu.f64 	%p1424, %fd11651, 0d0000000000000000;
	@%p1424 bra 	$L__BB2_1159;
	setp.lt.s32 	%p1426, %r29, 0;
	setp.eq.s32 	%p1427, %r30, 1127219200;
	selp.b32 	%r2952, %r423, 0, %p1427;
	or.b32  	%r2953, %r2952, 2146435072;
	selp.b32 	%r2954, %r2953, %r2952, %p1426;
	mov.b32 	%r2955, 0;
	mov.b64 	%fd11647, {%r2955, %r2954};
	bra.uni 	$L__BB2_1160;
$L__BB2_1159:
	setp.lt.s32 	%p1425, %r423, 0;
	{ // callseq 161, 0
	.param .b64 param0;
	st.param.f64 	[param0], %fd1497;
	.param .b64 param1;
	st.param.f64 	[param1], 0d3FF6AAAAAAAAAAAB;
	.param .b64 retval0;
	call.uni (retval0), 
	__internal_accurate_pow, 
	(
	param0, 
	param1
	);
	ld.param.f64 	%fd7020, [retval0];
	} // callseq 161
	selp.f64 	%fd11647, 0dFFF8000000000000, %fd7020, %p1425;
$L__BB2_1160:
	add.f64 	%fd7022, %fd11651, 0d3FF6AAAAAAAAAAAB;
	{
	.reg .b32 %temp; 
	mov.b64 	{%temp, %r2956}, %fd7022;
	}
	and.b32  	%r2957, %r2956, 2146435072;
	setp.ne.s32 	%p1428, %r2957, 2146435072;
	@%p1428 bra 	$L__BB2_1165;
	setp.num.f64 	%p1429, %fd11651, %fd11651;
	@%p1429 bra 	$L__BB2_1163;
	mov.f64 	%fd7023, 0d3FF6AAAAAAAAAAAB;
	add.rn.f64 	%fd11647, %fd11651, %fd7023;
	bra.uni 	$L__BB2_1165;
$L__BB2_1163:
	setp.neu.f64 	%p1430, %fd1497, 0d7FF0000000000000;
	@%p1430 bra 	$L__BB2_1165;
	setp.lt.s32 	%p1431, %r423, 0;
	setp.eq.s32 	%p1432, %r30, 1127219200;
	and.b32  	%r2959, %r29, 2147483647;
	setp.ne.s32 	%p1433, %r2959, 1071644672;
	selp.b32 	%r2960, %r32, %r31, %p1433;
	selp.b32 	%r2961, %r2960, %r31, %p1432;
	selp.b32 	%r2962, %r2961, %r31, %p1431;
	mov.b32 	%r2963, 0;
	mov.b64 	%fd11647, {%r2963, %r2962};
$L__BB2_1165:
	setp.neu.f64 	%p1434, %fd11651, 0d0000000000000000;
	mov.f64 	%fd7024, 0d3FD999999999999A;
	div.rn.f64 	%fd7025, %fd7024, %fd11647;
	rcp.rn.f64 	%fd7026, %fd11645;
	add.f64 	%fd1521, %fd7026, %fd7025;
	@%p1434 bra 	$L__BB2_1167;
	setp.lt.s32 	%p1436, %r33, 0;
	setp.eq.s32 	%p1437, %r34, 1127219200;
	selp.b32 	%r2964, %r423, 0, %p1437;
	or.b32  	%r2965, %r2964, 2146435072;
	selp.b32 	%r2966, %r2965, %r2964, %p1436;
	mov.b32 	%r2967, 0;
	mov.b64 	%fd11649, {%r2967, %r2966};
	bra.uni 	$L__BB2_1168;
$L__BB2_1167:
	setp.lt.s32 	%p1435, %r423, 0;
	{ // callseq 162, 0
	.param .b64 param0;
	st.param.f64 	[param0], %fd1497;
	.param .b64 param1;
	st.param.f64 	[param1], 0d3FFAAAAAAAAAAAAB;
	.param .b64 retval0;
	call.uni (retval0), 
	__internal_accurate_pow, 
	(
	param0, 
	param1
	);
	ld.param.f64 	%fd7027, [retval0];
	} // callseq 162
	selp.f64 	%fd11649, 0dFFF8000000000000, %fd7027, %p1435;
$L__BB2_1168:
	add.f64 	%fd7029, %fd11651, 0d3FFAAAAAAAAAAAAB;
	{
	.reg .b32 %temp; 
	mov.b64 	{%temp, %r2968}, %fd7029;
	}
	and.b32  	%r2969, %r2968, 2146435072;
	setp.ne.s32 	%p1438, %r2969, 2146435072;
	@%p1438 bra 	$L__BB2_1173;
	setp.num.f64 	%p1439, %fd11651, %fd11651;
	@%p1439 bra 	$L__BB2_1171;
	mov.f64 	%fd7030, 0d3FFAAAAAAAAAAAAB;
	add.rn.f64 	%fd11649, %fd11651, %fd7030;
	bra.uni 	$L__BB2_1173;
$L__BB2_1171:
	setp.neu.f64 	%p1440, %fd1497, 0d7FF0000000000000;
	@%p1440 bra 	$L__BB2_1173;
	setp.lt.s32 	%p1441, %r423, 0;
	setp.eq.s32 	%p1442, %r34, 1127219200;
	and.b32  	%r2971, %r33, 2147483647;
	setp.ne.s32 	%p1443, %r2971, 1071644672;
	selp.b32 	%r2972, %r36, %r35, %p1443;
	selp.b32 	%r2973, %r2972, %r35, %p1442;
	selp.b32 	%r2974, %r2973, %r35, %p1441;
	mov.b32 	%r2975, 0;
	mov.b64 	%fd11649, {%r2975, %r2974};
$L__BB2_1173:
	{ // callseq 163, 0
	.param .b64 param0;
	st.param.f64 	[param0], 0d4024000000000000;
	.param .b64 param1;
	st.param.f64 	[param1], 0dC024000000000000;
	.param .b64 retval0;
	call.uni (retval0), 
	__internal_accurate_pow, 
	(
	param0, 
	param1
	);
	ld.param.f64 	%fd7031, [retval0];
	} // callseq 163
	{ // callseq 164, 0
	.param .b64 param0;
	st.param.f64 	[param0], %fd164;
	.param .b64 param1;
	st.param.f64 	[param1], 0d4008000000000000;
	.param .b64 retval0;
	call.uni (retval0), 
	__internal_accurate_pow, 
	(
	param0, 
	param1
	);
	ld.param.f64 	%fd7033, [retval0];
	} // callseq 164
	neg.f64 	%fd7035, %fd7033;
	selp.f64 	%fd7036, %fd7035, %fd7033, %p6;
	setp.eq.f64 	%p1444, %fd11651, 0d3FF0000000000000;
	mov.f64 	%fd7037, 0d3FE102DE00D1B717;
	div.rn.f64 	%fd7038, %fd7037, %fd11649;
	add.f64 	%fd7039, %fd1521, %fd7038;
	selp.f64 	%fd7040, 0d3FFEE7D566CF41F2, %fd7039, %p1444;
	neg.f64 	%fd7041, %fd7031;
	selp.f64 	%fd7042, %fd7041, %fd7031, %p4;
	mul.f64 	%fd7043, %fd7042, 0d4003EB851EB851EC;
	mul.f64 	%fd7044, %fd7043, 0d4028000000000000;
	mul.f64 	%fd7045, %fd7044, 0dC00921FB54442D18;
	mul.f64 	%fd7046, %fd70, %fd7045;
	mul.f64 	%fd7047, %fd64, %fd7046;
	div.rn.f64 	%fd7048, %fd7047, %fd82;
	setp.nan.f64 	%p1445, %fd91, %fd91;
	selp.f64 	%fd7049, %fd345, %fd7036, %p1445;
	setp.neu.f64 	%p1446, %fd164, 0d7FF0000000000000;
	selp.f64 	%fd7050, %fd7049, %fd344, %p1446;
	setp.eq.s32 	%p1447, %r177, 2146435072;
	selp.f64 	%fd7051, %fd7050, %fd7036, %p1447;
	setp.eq.f64 	%p1448, %fd91, 0d3FF0000000000000;
	selp.f64 	%fd7052, 0d3FF0000000000000, %fd7051, %p1448;
	mul.f64 	%fd7053, %fd1496, %fd7052;
	div.rn.f64 	%fd7054, %fd7048, %fd7053;
	fma.rn.f64 	%fd11650, %fd7054, %fd7040, %fd11643;
$L__BB2_1174:
	abs.f64 	%fd7117, %fd1454;
	setp.geu.f64 	%p1496, %fd7117, 0d3EE4F8B588E368F1;
	setp.neu.f64 	%p1497, %fd11650, 0d0000000000000000;
	and.pred  	%p1498, %p1496, %p1497;
	@%p1498 bra 	$L__BB2_1092;
$L__BB2_1175:
	mul.f64 	%fd7119, %fd191, %fd11651;
	mul.f64 	%fd7120, %fd7119, 0d3A8067C6380646BA;
	div.rn.f64 	%fd1531, %fd1288, %fd7120;
	{
	.reg .b32 %temp; 
	mov.b64 	{%temp, %r4632}, %fd1531;
	}
	{
	.reg .b32 %temp; 
	mov.b64 	{%r4633, %temp}, %fd1531;
	}
	setp.gt.s32 	%p1500, %r4632, 1048575;
	mov.b32 	%r4634, -1023;
	mov.f64 	%fd11652, %fd1531;
	@%p1500 bra 	$L__BB2_1177;
	mul.f64 	%fd11652, %fd1531, 0d4350000000000000;
	{
	.reg .b32 %temp; 
	mov.b64 	{%temp, %r4632}, %fd11652;
	}
	{
	.reg .b32 %temp; 
	mov.b64 	{%r4633, %temp}, %fd11652;
	}
	mov.b32 	%r4634, -1077;
$L__BB2_1177:
	add.s32 	%r3038, %r4632, -1;
	setp.gt.u32 	%p1501, %r3038, 2146435070;
	@%p1501 bra 	$L__BB2_1181;
	shr.u32 	%r3041, %r4632, 20;
	add.s32 	%r4635, %r4634, %r3041;
	and.b32  	%r3042, %r4632, 1048575;
	or.b32  	%r3043, %r3042, 1072693248;
	mov.b64 	%fd11653, {%r4633, %r3043};
	setp.lt.u32 	%p1503, %r3043, 1073127583;
	@%p1503 bra 	$L__BB2_1180;
	{
	.reg .b32 %temp; 
	mov.b64 	{%r3044, %temp}, %fd11653;
	}
	{
	.reg .b32 %temp; 
	mov.b64 	{%temp, %r3045}, %fd11653;
	}
	add.s32 	%r3046, %r3045, -1048576;
	mov.b64 	%fd11653, {%r3044, %r3046};
	add.s32 	%r4635, %r4635, 1;
$L__BB2_1180:
	add.f64 	%fd7122, %fd11653, 0dBFF0000000000000;
	add.f64 	%fd7123, %fd11653, 0d3FF0000000000000;
	rcp.approx.ftz.f64 	%fd7124, %fd7123;
	neg.f64 	%fd7125, %fd7123;
	fma.rn.f64 	%fd7126, %fd7125, %fd7124, 0d3FF0000000000000;
	fma.rn.f64 	%fd7127, %fd7126, %fd7126, %fd7126;
	fma.rn.f64 	%fd7128, %fd7127, %fd7124, %fd7124;
	mul.f64 	%fd7129, %fd7122, %fd7128;
	fma.rn.f64 	%fd7130, %fd7122, %fd7128, %fd7129;
	mul.f64 	%fd7131, %fd7130, %fd7130;
	fma.rn.f64 	%fd7132, %fd7131, 0d3EB1380B3AE80F1E, 0d3ED0EE258B7A8B04;
	fma.rn.f64 	%fd7133, %fd7132, %fd7131, 0d3EF3B2669F02676F;
	fma.rn.f64 	%fd7134, %fd7133, %fd7131, 0d3F1745CBA9AB0956;
	fma.rn.f64 	%fd7135, %fd7134, %fd7131, 0d3F3C71C72D1B5154;
	fma.rn.f64 	%fd7136, %fd7135, %fd7131, 0d3F624924923BE72D;
	fma.rn.f64 	%fd7137, %fd7136, %fd7131, 0d3F8999999999A3C4;
	fma.rn.f64 	%fd7138, %fd7137, %fd7131, 0d3FB5555555555554;
	sub.f64 	%fd7139, %fd7122, %fd7130;
	add.f64 	%fd7140, %fd7139, %fd7139;
	neg.f64 	%fd7141, %fd7130;
	fma.rn.f64 	%fd7142, %fd7141, %fd7122, %fd7140;
	mul.f64 	%fd7143, %fd7128, %fd7142;
	mul.f64 	%fd7144, %fd7131, %fd7138;
	fma.rn.f64 	%fd7145, %fd7144, %fd7130, %fd7143;
	xor.b32  	%r3047, %r4635, -2147483648;
	mov.b32 	%r3048, 1127219200;
	mov.b64 	%fd7146, {%r3047, %r3048};
	sub.f64 	%fd7147, %fd7146, %fd2;
	fma.rn.f64 	%fd7148, %fd7147, 0d3FE62E42FEFA39EF, %fd7130;
	fma.rn.f64 	%fd7149, %fd7147, 0dBFE62E42FEFA39EF, %fd7148;
	sub.f64 	%fd7150, %fd7149, %fd7130;
	sub.f64 	%fd7151, %fd7145, %fd7150;
	fma.rn.f64 	%fd7152, %fd7147, 0d3C7ABC9E3B39803F, %fd7151;
	add.f64 	%fd11654, %fd7148, %fd7152;
	bra.uni 	$L__BB2_1182;
$L__BB2_1181:
	fma.rn.f64 	%fd7121, %fd11652, 0d7FF0000000000000, 0d7FF0000000000000;
	{
	.reg .b32 %temp; 
	mov.b64 	{%temp, %r3039}, %fd11652;
	}
	and.b32  	%r3040, %r3039, 2147483647;
	setp.eq.s32 	%p1502, %r3040, 0;
	selp.f64 	%fd11654, 0dFFF0000000000000, %fd7121, %p1502;
$L__BB2_1182:
	{
	.reg .b32 %temp; 
	mov.b64 	{%temp, %r4636}, %fd1287;
	}
	{
	.reg .b32 %temp; 
	mov.b64 	{%r4637, %temp}, %fd1287;
	}
	setp.gt.s32 	%p1504, %r4636, 1048575;
	mov.b32 	%r4638, -1023;
	mov.f64 	%fd11655, %fd1287;
	@%p1504 bra 	$L__BB2_1184;
	mul.f64 	%fd11655, %fd1287, 0d4350000000000000;
	{
	.reg .b32 %temp; 
	mov.b64 	{%temp, %r4636}, %fd11655;
	}
	{
	.reg .b32 %temp; 
	mov.b64 	{%r4637, %temp}, %fd11655;
	}
	mov.b32 	%r4638, -1077;
$L__BB2_1184:
	add.s32 	%r3051, %r4636, -1;
	setp.gt.u32 	%p1505, %r3051, 2146435070;
	@%p1505 bra 	$L__BB2_1188;
	shr.u32 	%r3054, %r4636, 20;
	add.s32 	%r4639, %r4638, %r3054;
	and.b32  	%r3055, %r4636, 1048575;
	or.b32  	%r3056, %r3055, 1072693248;
	mov.b64 	%fd11656, {%r4637, %r3056};
	setp.lt.u32 	%p1507, %r3056, 1073127583;
	@%p1507 bra 	$L__BB2_1187;
	{
	.reg .b32 %temp; 
	mov.b64 	{%r3057, %temp}, %fd11656;
	}
	{
	.reg .b32 %temp; 
	mov.b64 	{%temp, %r3058}, %fd11656;
	}
	add.s32 	%r3059, %r3058, -1048576;
	mov.b64 	%fd11656, {%r3057, %r3059};
	add.s32 	%r4639, %r4639, 1;
$L__BB2_1187:
	add.f64 	%fd7154, %fd11656, 0dBFF0000000000000;
	add.f64 	%fd7155, %fd11656, 0d3FF0000000000000;
	rcp.approx.ftz.f64 	%fd7156, %fd7155;
	neg.f64 	%fd7157, %fd7155;
	fma.rn.f64 	%fd7158, %fd7157, %fd7156, 0d3FF0000000000000;
	fma.rn.f64 	%fd7159, %fd7158, %fd7158, %fd7158;
	fma.rn.f64 	%fd7160, %fd7159, %fd7156, %fd7156;
	mul.f64 	%fd7161, %fd7154, %fd7160;
	fma.rn.f64 	%fd7162, %fd7154, %fd7160, %fd7161;
	mul.f64 	%fd7163, %fd7162, %fd7162;
	fma.rn.f64 	%fd7164, %fd7163, 0d3EB1380B3AE80F1E, 0d3ED0EE258B7A8B04;
	fma.rn.f64 	%fd7165, %fd7164, %fd7163, 0d3EF3B2669F02676F;
	fma.rn.f64 	%fd7166, %fd7165, %fd7163, 0d3F1745CBA9AB0956;
	fma.rn.f64 	%fd7167, %fd7166, %fd7163, 0d3F3C71C72D1B5154;
	fma.rn.f64 	%fd7168, %fd7167, %fd7163, 0d3F624924923BE72D;
	fma.rn.f64 	%fd7169, %fd7168, %fd7163, 0d3F8999999999A3C4;
	fma.rn.f64 	%fd7170, %fd7169, %fd7163, 0d3FB5555555555554;
	sub.f64 	%fd7171, %fd7154, %fd7162;
	add.f64 	%fd7172, %fd7171, %fd7171;
	neg.f64 	%fd7173, %fd7162;
	fma.rn.f64 	%fd7174, %fd7173, %fd7154, %fd7172;
	mul.f64 	%fd7175, %fd7160, %fd7174;
	mul.f64 	%fd7176, %fd7163, %fd7170;
	fma.rn.f64 	%fd7177, %fd7176, %fd7162, %fd7175;
	xor.b32  	%r3060, %r4639, -2147483648;
	mov.b32 	%r3061, 1127219200;
	mov.b64 	%fd7178, {%r3060, %r3061};
	sub.f64 	%fd7179, %fd7178, %fd2;
	fma.rn.f64 	%fd7180, %fd7179, 0d3FE62E42FEFA39EF, %fd7162;
	fma.rn.f64 	%fd7181, %fd7179, 0dBFE62E42FEFA39EF, %fd7180;
	sub.f64 	%fd7182, %fd7181, %fd7162;
	sub.f64 	%fd7183, %fd7177, %fd7182;
	fma.rn.f64 	%fd7184, %fd7179, 0d3C7ABC9E3B39803F, %fd7183;
	add.f64 	%fd11657, %fd7180, %fd7184;
	bra.uni 	$L__BB2_1189;
$L__BB2_1188:
	fma.rn.f64 	%fd7153, %fd11655, 0d7FF0000000000000, 0d7FF0000000000000;
	{
	.reg .b32 %temp; 
	mov.b64 	{%temp, %r3052}, %fd11655;
	}
	and.b32  	%r3053, %r3052, 2147483647;
	setp.eq.s32 	%p1506, %r3053, 0;
	selp.f64 	%fd11657, 0dFFF0000000000000, %fd7153, %p1506;
$L__BB2_1189:
	setp.lt.s32 	%p1508, %r969, 0;
	setp.eq.s32 	%p1509, %r6, 1062207488;
	{
	.reg .b32 %temp; 
	mov.b64 	{%temp, %r447}, %fd89;
	}
	abs.f64 	%fd1548, %fd89;
	{ // callseq 171, 0
	.param .b64 param0;
	st.param.f64 	[param0], %fd1548;
	.param .b64 param1;
	st.param.f64 	[param1], 0d4000000000000000;
	.param .b64 retval0;
	call.uni (retval0), 
	__internal_accurate_pow, 
	(
	param0, 
	param1
	);
	ld.param.f64 	%fd7185, [retval0];
	} // callseq 171
	setp.lt.s32 	%p1511, %r447, 0;
	neg.f64 	%fd7187, %fd7185;
	selp.f64 	%fd7188, %fd7187, %fd7185, %p1509;
	selp.f64 	%fd7189, %fd7188, %fd7185, %p1511;
	setp.eq.f64 	%p1512, %fd89, 0d0000000000000000;
	selp.b32 	%r3062, %r447, 0, %p1509;
	or.b32  	%r3063, %r3062, 2146435072;
	selp.b32 	%r3064, %r3063, %r3062, %p1508;
	mov.b32 	%r3065, 0;
	mov.b64 	%fd7190, {%r3065, %r3064};
	selp.f64 	%fd11658, %fd7190, %fd7189, %p1512;
	add.f64 	%fd7191, %fd89, 0d4000000000000000;
	{
	.reg .b32 %temp; 
	mov.b64 	{%temp, %r3066}, %fd7191;
	}
	and.b32  	%r3067, %r3066, 2146435072;
	setp.ne.s32 	%p1513, %r3067, 2146435072;
	@%p1513 bra 	$L__BB2_1194;
	setp.num.f64 	%p1514, %fd89, %fd89;
	@%p1514 bra 	$L__BB2_1192;
	mov.f64 	%fd7192, 0d4000000000000000;
	add.rn.f64 	%fd11658, %fd89, %fd7192;
	bra.uni 	$L__BB2_1194;
$L__BB2_1192:
	setp.neu.f64 	%p1515, %fd1548, 0d7FF0000000000000;
	@%p1515 bra 	$L__BB2_1194;
	setp.lt.s32 	%p1516, %r447, 0;
	setp.eq.s32 	%p1517, %r6, 1062207488;
	and.b32  	%r3069, %r969, 2147483647;
	setp.ne.s32 	%p1518, %r3069, 1071644672;
	selp.b32 	%r3070, %r8, %r7, %p1518;
	selp.b32 	%r3071, %r3070, %r7, %p1517;
	selp.b32 	%r3072, %r3071, %r7, %p1516;
	mov.b32 	%r3073, 0;
	mov.b64 	%fd11658, {%r3073, %r3072};
$L__BB2_1194:
	setp.eq.f64 	%p1519, %fd89, 0d3FF0000000000000;
	selp.f64 	%fd7193, 0d3FF0000000000000, %fd11658, %p1519;
	add.f64 	%fd1553, %fd89, %fd7193;
	div.rn.f64 	%fd7194, %fd11654, %fd11657;
	add.f64 	%fd7195, %fd7194, 0d3FF0000000000000;
	mul.f64 	%fd1555, %fd1287, %fd1553;
	setp.geu.f64 	%p1520, %fd1555, 0d0000000000000000;
	setp.gtu.f64 	%p1521, %fd7195, 0d0000000000000000;
	and.pred  	%p1522, %p1520, %p1521;
	@%p1522 bra 	$L__BB2_1196;
	mov.u64 	%rd67, $str$6;
	cvta.global.u64 	%rd68, %rd67;
	{ // callseq 172, 0
	.param .b64 param0;
	st.param.b64 	[param0], %rd68;
	.param .b64 param1;
	st.param.b64 	[param1], 0;
	.param .b32 retval0;
	call.uni (retval0), 
	vprintf, 
	(
	param0, 
	param1
	);
	ld.param.b32 	%r3074, [retval0];
	} // callseq 172
$L__BB2_1196:
	add.f64 	%fd1556, %fd7195, 0d3FF0000000000000;
	setp.geu.f64 	%p1523, %fd1555, %fd1556;
	@%p1523 bra 	$L__BB2_1244;
	add.f64 	%fd1557, %fd7195, 0d4016000000000000;
	{
	.reg .b32 %temp; 
	mov.b64 	{%temp, %r4640}, %fd1557;
	}
	{
	.reg .b32 %temp; 
	mov.b64 	{%r4641, %temp}, %fd1557;
	}
	setp.gt.s32 	%p1552, %r4640, 1048575;
	mov.b32 	%r4642, -1023;
	mov.f64 	%fd11659, %fd1557;
	@%p1552 bra 	$L__BB2_1199;
	mul.f64 	%fd11659, %fd1557, 0d4350000000000000;
	{
	.reg .b32 %temp; 
	mov.b64 	{%temp, %r4640}, %fd11659;
	}
	{
	.reg .b32 %temp; 
	mov.b64 	{%r4641, %temp}, %fd11659;
	}
	mov.b32 	%r4642, -1077;
$L__BB2_1199:
	add.s32 	%r3139, %r4640, -1;
	setp.gt.u32 	%p1553, %r3139, 2146435070;
	@%p1553 bra 	$L__BB2_1203;
	shr.u32 	%r3142, %r4640, 20;
	add.s32 	%r4643, %r4642, %r3142;
	and.b32  	%r3143, %r4640, 1048575;
	or.b32  	%r3144, %r3143, 1072693248;
	mov.b64 	%fd11660, {%r4641, %r3144};
	setp.lt.u32 	%p1555, %r3144, 1073127583;
	@%p1555 bra 	$L__BB2_1202;
	{
	.reg .b32 %temp; 
	mov.b64 	{%r3145, %temp}, %fd11660;
	}
	{
	.reg .b32 %temp; 
	mov.b64 	{%temp, %r3146}, %fd11660;
	}
	add.s32 	%r3147, %r3146, -1048576;
	mov.b64 	%fd11660, {%r3145, %r3147};
	add.s32 	%r4643, %r4643, 1;
$L__BB2_1202:
	add.f64 	%fd7396, %fd11660, 0dBFF0000000000000;
	add.f64 	%fd7397, %fd11660, 0d3FF0000000000000;
	rcp.approx.ftz.f64 	%fd7398, %fd7397;
	neg.f64 	%fd7399, %fd7397;
	fma.rn.f64 	%fd7400, %fd7399, %fd7398, 0d3FF0000000000000;
	fma.rn.f64 	%fd7401, %fd7400, %fd7400, %fd7400;
	fma.rn.f64 	%fd7402, %fd7401, %fd7398, %fd7398;
	mul.f64 	%fd7403, %fd7396, %fd7402;
	fma.rn.f64 	%fd7404, %fd7396, %fd7402, %fd7403;
	mul.f64 	%fd7405, %fd7404, %fd7404;
	fma.rn.f64 	%fd7406, %fd7405, 0d3EB1380B3AE80F1E, 0d3ED0EE258B7A8B04;
	fma.rn.f64 	%fd7407, %fd7406, %fd7405, 0d3EF3B2669F02676F;
	fma.rn.f64 	%fd7408, %fd7407, %fd7405, 0d3F1745CBA9AB0956;
	fma.rn.f64 	%fd7409, %fd7408, %fd7405, 0d3F3C71C72D1B5154;
	fma.rn.f64 	%fd7410, %fd7409, %fd7405, 0d3F624924923BE72D;
	fma.rn.f64 	%fd7411, %fd7410, %fd7405, 0d3F8999999999A3C4;
	fma.rn.f64 	%fd7412, %fd7411, %fd7405, 0d3FB5555555555554;
	sub.f64 	%fd7413, %fd7396, %fd7404;
	add.f64 	%fd7414, %fd7413, %fd7413;
	neg.f64 	%fd7415, %fd7404;
	fma.rn.f64 	%fd7416, %fd7415, %fd7396, %fd7414;
	mul.f64 	%fd7417, %fd7402, %fd7416;
	mul.f64 	%fd7418, %fd7405, %fd7412;
	fma.rn.f64 	%fd7419, %fd7418, %fd7404, %fd7417;
	xor.b32  	%r3148, %r4643, -2147483648;
	mov.b32 	%r3149, 1127219200;
	mov.b64 	%fd7420, {%r3148, %r3149};
	sub.f64 	%fd7421, %fd7420, %fd2;
	fma.rn.f64 	%fd7422, %fd7421, 0d3FE62E42FEFA39EF, %fd7404;
	fma.rn.f64 	%fd7423, %fd7421, 0dBFE62E42FEFA39EF, %fd7422;
	sub.f64 	%fd7424, %fd7423, %fd7404;
	sub.f64 	%fd7425, %fd7419, %fd7424;
	fma.rn.f64 	%fd7426, %fd7421, 0d3C7ABC9E3B39803F, %fd7425;
	add.f64 	%fd11661, %fd7422, %fd7426;
	bra.uni 	$L__BB2_1204;
$L__BB2_1203:
	fma.rn.f64 	%fd7395, %fd11659, 0d7FF0000000000000, 0d7FF0000000000000;
	{
	.reg .b32 %temp; 
	mov.b64 	{%temp, %r3140}, %fd11659;
	}
	and.b32  	%r3141, %r3140, 2147483647;
	setp.eq.s32 	%p1554, %r3141, 0;
	selp.f64 	%fd11661, 0dFFF0000000000000, %fd7395, %p1554;
$L__BB2_1204:
	add.f64 	%fd7427, %fd7195, 0d3FE0000000000000;
	mul.f64 	%fd7428, %fd7427, %fd11661;
	sub.f64 	%fd1566, %fd1557, %fd7428;
	mov.f64 	%fd7429, 0d40530B869F76170A;
	div.rn.f64 	%fd7430, %fd7429, %fd1556;
	add.f64 	%fd7431, %fd7430, 0d3FF00000000D0EC7;
	add.f64 	%fd7432, %fd1556, 0d3FF0000000000000;
	mov.f64 	%fd7433, 0dC055A0572B143656;
	div.rn.f64 	%fd7434, %fd7433, %fd7432;
	add.f64 	%fd7435, %fd7431, %fd7434;
	add.f64 	%fd7436, %fd7432, 0d3FF0000000000000;
	mov.f64 	%fd7437, 0d4038039BF13B4CC6;
	div.rn.f64 	%fd7438, %fd7437, %fd7436;
	add.f64 	%fd7439, %fd7435, %fd7438;
	add.f64 	%fd7440, %fd7436, 0d3FF0000000000000;
	mov.f64 	%fd7441, 0dBFF3B5348DCDCC8C;
	div.rn.f64 	%fd7442, %fd7441, %fd7440;
	add.f64 	%fd7443, %fd7439, %fd7442;
	add.f64 	%fd7444, %fd7440, 0d3FF0000000000000;
	mov.f64 	%fd7445, 0d3F53CD7319EC12D8;
	div.rn.f64 	%fd7446, %fd7445, %fd7444;
	add.f64 	%fd7447, %fd7443, %fd7446;
	add.f64 	%fd7448, %fd7444, 0d3FF0000000000000;
	mov.f64 	%fd7449, 0dBED6A1181C0E9888;
	div.rn.f64 	%fd7450, %fd7449, %fd7448;
	add.f64 	%fd7451, %fd7447, %fd7450;
	mul.f64 	%fd7452, %fd7451, 0d40040D931FF62706;
	div.rn.f64 	%fd11662, %fd7452, %fd7195;
	{
	.reg .b32 %temp; 
	mov.b64 	{%temp, %r4644}, %fd11662;
	}
	{
	.reg .b32 %temp; 
	mov.b64 	{%r4645, %temp}, %fd11662;
	}
	setp.gt.s32 	%p1556, %r4644, 1048575;
	mov.b32 	%r4646, -1023;
	@%p1556 bra 	$L__BB2_1206;
	mul.f64 	%fd11662, %fd11662, 0d4350000000000000;
	{
	.reg .b32 %temp; 
	mov.b64 	{%temp, %r4644}, %fd11662;
	}
	{
	.reg .b32 %temp; 
	mov.b64 	{%r4645, %temp}, %fd11662;
	}
	mov.b32 	%r4646, -1077;
$L__BB2_1206:
	add.s32 	%r3152, %r4644, -1;
	setp.gt.u32 	%p1557, %r3152, 2146435070;
	@%p1557 bra 	$L__BB2_1210;
	shr.u32 	%r3155, %r4644, 20;
	add.s32 	%r4647, %r4646, %r3155;
	and.b32  	%r3156, %r4644, 1048575;
	or.b32  	%r3157, %r3156, 1072693248;
	mov.b64 	%fd11663, {%r4645, %r3157};
	setp.lt.u32 	%p1559, %r3157, 1073127583;
	@%p1559 bra 	$L__BB2_1209;
	{
	.reg .b32 %temp; 
	mov.b64 	{%r3158, %temp}, %fd11663;
	}
	{
	.reg .b32 %temp; 
	mov.b64 	{%temp, %r3159}, %fd11663;
	}
	add.s32 	%r3160, %r3159, -1048576;
	mov.b64 	%fd11663, {%r3158, %r3160};
	add.s32 	%r4647, %r4647, 1;
$L__BB2_1209:
	add.f64 	%fd7454, %fd11663, 0dBFF0000000000000;
	add.f64 	%fd7455, %fd11663, 0d3FF0000000000000;
	rcp.approx.ftz.f64 	%fd7456, %fd7455;
	neg.f64 	%fd7457, %fd7455;
	fma.rn.f64 	%fd7458, %fd7457, %fd7456, 0d3FF0000000000000;
	fma.rn.f64 	%fd7459, %fd7458, %fd7458, %fd7458;
	fma.rn.f64 	%fd7460, %fd7459, %fd7456, %fd7456;
	mul.f64 	%fd7461, %fd7454, %fd7460;
	fma.rn.f64 	%fd7462, %fd7454, %fd7460, %fd7461;
	mul.f64 	%fd7463, %fd7462, %fd7462;
	fma.rn.f64 	%fd7464, %fd7463, 0d3EB1380B3AE80F1E, 0d3ED0EE258B7A8B04;
	fma.rn.f64 	%fd7465, %fd7464, %fd7463, 0d3EF3B2669F02676F;
	fma.rn.f64 	%fd7466, %fd7465, %fd7463, 0d3F1745CBA9AB0956;
	fma.rn.f64 	%fd7467, %fd7466, %fd7463, 0d3F3C71C72D1B5154;
	fma.rn.f64 	%fd7468, %fd7467, %fd7463, 0d3F624924923BE72D;
	fma.rn.f64 	%fd7469, %fd7468, %fd7463, 0d3F8999999999A3C4;
	fma.rn.f64 	%fd7470, %fd7469, %fd7463, 0d3FB5555555555554;
	sub.f64 	%fd7471, %fd7454, %fd7462;
	add.f64 	%fd7472, %fd7471, %fd7471;
	neg.f64 	%fd7473, %fd7462;
	fma.rn.f64 	%fd7474, %fd7473, %fd7454, %fd7472;
	mul.f64 	%fd7475, %fd7460, %fd7474;
	mul.f64 	%fd7476, %fd7463, %fd7470;
	fma.rn.f64 	%fd7477, %fd7476, %fd7462, %fd7475;
	xor.b32  	%r3161, %r4647, -2147483648;
	mov.b32 	%r3162, 1127219200;
	mov.b64 	%fd7478, {%r3161, %r3162};
	sub.f64 	%fd7479, %fd7478, %fd2;
	fma.rn.f64 	%fd7480, %fd7479, 0d3FE62E42FEFA39EF, %fd7462;
	fma.rn.f64 	%fd7481, %fd7479, 0dBFE62E42FEFA39EF, %fd7480;
	sub.f64 	%fd7482, %fd7481, %fd7462;
	sub.f64 	%fd7483, %fd7477, %fd7482;
	fma.rn.f64 	%fd7484, %fd7479, 0d3C7ABC9E3B39803F, %fd7483;
	add.f64 	%fd11664, %fd7480, %fd7484;
	bra.uni 	$L__BB2_1211;
$L__BB2_1210:
	fma.rn.f64 	%fd7453, %fd11662, 0d7FF0000000000000, 0d7FF0000000000000;
	{
	.reg .b32 %temp; 
	mov.b64 	{%temp, %r3153}, %fd11662;
	}
	and.b32  	%r3154, %r3153, 2147483647;
	setp.eq.s32 	%p1558, %r3154, 0;
	selp.f64 	%fd11664, 0dFFF0000000000000, %fd7453, %p1558;
$L__BB2_1211:
	setp.gtu.f64 	%p1560, %fd1555, 0d0000000000000000;
	mov.f64 	%fd11213, 0d0000000000000000;
	mov.f64 	%fd11689, 0d0000000000000000;
	@%p1560 bra 	$L__BB2_1214;
	setp.geu.f64 	%p1561, %fd1555, 0d0000000000000000;
	mov.f64 	%fd11688, %fd11213;
	@%p1561 bra 	$L__BB2_1276;
	mov.u64 	%rd71, $str$4;
	cvta.global.u64 	%rd72, %rd71;
	{ // callseq 174, 0
	.param .b64 param0;
	st.param.b64 	[param0], %rd72;
	.param .b64 param1;
	st.param.b64 	[param1], 0;
	.param .b32 retval0;
	call.uni (retval0), 
	vprintf, 
	(
	param0, 
	param1
	);
	ld.param.b32 	%r3163, [retval0];
	} // callseq 174
	mov.f64 	%fd11688, %fd11213;
	bra.uni 	$L__BB2_1276;
$L__BB2_1214:
	rcp.rn.f64 	%fd11666, %fd7195;
	mov.b32 	%r4648, 1;
	mov.f64 	%fd11665, %fd7195;
	mov.f64 	%fd11668, %fd11666;
	bra.uni 	$L__BB2_1231;
$L__BB2_1215:
	add.f64 	%fd1577, %fd1625, 0d3FF0000000000000;
	div.rn.f64 	%fd7491, %fd1555, %fd1577;
	mul.f64 	%fd1578, %fd1626, %fd7491;
	add.f64 	%fd11668, %fd11668, %fd1578;
	abs.f64 	%fd7492, %fd1578;
	abs.f64 	%fd7493, %fd11668;
	mul.f64 	%fd7494, %fd7493, 0d3E9421F5F40D8376;
	setp.lt.f64 	%p1563, %fd7492, %fd7494;
	@%p1563 bra 	$L__BB2_1232;
	add.f64 	%fd1580, %fd1577, 0d3FF0000000000000;
	div.rn.f64 	%fd7495, %fd1555, %fd1580;
	mul.f64 	%fd1581, %fd1578, %fd7495;
	add.f64 	%fd11668, %fd11668, %fd1581;
	abs.f64 	%fd7496, %fd1581;
	abs.f64 	%fd7497, %fd11668;
	mul.f64 	%fd7498, %fd7497, 0d3E9421F5F40D8376;
	setp.lt.f64 	%p1564, %fd7496, %fd7498;
	@%p1564 bra 	$L__BB2_1232;
	add.f64 	%fd1583, %fd1580, 0d3FF0000000000000;
	div.rn.f64 	%fd7499, %fd1555, %fd1583;
	mul.f64 	%fd1584, %fd1581, %fd7499;
	add.f64 	%fd11668, %fd11668, %fd1584;
	abs.f64 	%fd7500, %fd1584;
	abs.f64 	%fd7501, %fd11668;
	mul.f64 	%fd7502, %fd7501, 0d3E9421F5F40D8376;
	setp.lt.f64 	%p1565, %fd7500, %fd7502;
	@%p1565 bra 	$L__BB2_1232;
	add.f64 	%fd1586, %fd1583, 0d3FF0000000000000;
	div.rn.f64 	%fd7503, %fd1555, %fd1586;
	mul.f64 	%fd1587, %fd1584, %fd7503;
	add.f64 	%fd11668, %fd11668, %fd1587;
	abs.f64 	%fd7504, %fd1587;
	abs.f64 	%fd7505, %fd11668;
	mul.f64 	%fd7506, %fd7505, 0d3E9421F5F40D8376;
	setp.lt.f64 	%p1566, %fd7504, %fd7506;
	@%p1566 bra 	$L__BB2_1232;
	add.f64 	%fd1589, %fd1586, 0d3FF0000000000000;
	div.rn.f64 	%fd7507, %fd1555, %fd1589;
	mul.f64 	%fd1590, %fd1587, %fd7507;
	add.f64 	%fd11668, %fd11668, %fd1590;
	abs.f64 	%fd7508, %fd1590;
	abs.f64 	%fd7509, %fd11668;
	mul.f64 	%fd7510, %fd7509, 0d3E9421F5F40D8376;
	setp.lt.f64 	%p1567, %fd7508, %fd7510;
	@%p1567 bra 	$L__BB2_1232;
	add.f64 	%fd1592, %fd1589, 0d3FF0000000000000;
	div.rn.f64 	%fd7511, %fd1555, %fd1592;
	mul.f64 	%fd1593, %fd1590, %fd7511;
	add.f64 	%fd11668, %fd11668, %fd1593;
	abs.f64 	%fd7512, %fd1593;
	abs.f64 	%fd7513, %fd11668;
	mul.f64 	%fd7514, %fd7513, 0d3E9421F5F40D8376;
	setp.lt.f64 	%p1568, %fd7512, %fd7514;
	@%p1568 bra 	$L__BB2_1232;
	add.f64 	%fd1595, %fd1592, 0d3FF0000000000000;
	div.rn.f64 	%fd7515, %fd1555, %fd1595;
	mul.f64 	%fd1596, %fd1593, %fd7515;
	add.f64 	%fd11668, %fd11668, %fd1596;
	abs.f64 	%fd7516, %fd1596;
	abs.f64 	%fd7517, %fd11668;
	mul.f64 	%fd7518, %fd7517, 0d3E9421F5F40D8376;
	setp.lt.f64 	%p1569, %fd7516, %fd7518;
	@%p1569 bra 	$L__BB2_1232;
	add.f64 	%fd1598, %fd1595, 0d3FF0000000000000;
	div.rn.f64 	%fd7519, %fd1555, %fd1598;
	mul.f64 	%fd1599, %fd1596, %fd7519;
	add.f64 	%fd11668, %fd11668, %fd1599;
	abs.f64 	%fd7520, %fd1599;
	abs.f64 	%fd7521, %fd11668;
	mul.f64 	%fd7522, %fd7521, 0d3E9421F5F40D8376;
	setp.lt.f64 	%p1570, %fd7520, %fd7522;
	@%p1570 bra 	$L__BB2_1232;
	add.f64 	%fd1601, %fd1598, 0d3FF0000000000000;
	div.rn.f64 	%fd7523, %fd1555, %fd1601;
	mul.f64 	%fd1602, %fd1599, %fd7523;
	add.f64 	%fd11668, %fd11668, %fd1602;
	abs.f64 	%fd7524, %fd1602;
	abs.f64 	%fd7525, %fd11668;
	mul.f64 	%fd7526, %fd7525, 0d3E9421F5F40D8376;
	setp.lt.f64 	%p1571, %fd7524, %fd7526;
	@%p1571 bra 	$L__BB2_1232;
	add.f64 	%fd1604, %fd1601, 0d3FF0000000000000;
	div.rn.f64 	%fd7527, %fd1555, %fd1604;
	mul.f64 	%fd1605, %fd1602, %fd7527;
	add.f64 	%fd11668, %fd11668, %fd1605;
	abs.f64 	%fd7528, %fd1605;
	abs.f64 	%fd7529, %fd11668;
	mul.f64 	%fd7530, %fd7529, 0d3E9421F5F40D8376;
	setp.lt.f64 	%p1572, %fd7528, %fd7530;
	@%p1572 bra 	$L__BB2_1232;
	add.f64 	%fd1607, %fd1604, 0d3FF0000000000000;
	div.rn.f64 	%fd7531, %fd1555, %fd1607;
	mul.f64 	%fd1608, %fd1605, %fd7531;
	add.f64 	%fd11668, %fd11668, %fd1608;
	abs.f64 	%fd7532, %fd1608;
	abs.f64 	%fd7533, %fd11668;
	mul.f64 	%fd7534, %fd7533, 0d3E9421F5F40D8376;
	setp.lt.f64 	%p1573, %fd7532, %fd7534;
	@%p1573 bra 	$L__BB2_1232;
	add.f64 	%fd1610, %fd1607, 0d3FF0000000000000;
	div.rn.f64 	%fd7535, %fd1555, %fd1610;
	mul.f64 	%fd1611, %fd1608, %fd7535;
	add.f64 	%fd11668, %fd11668, %fd1611;
	abs.f64 	%fd7536, %fd1611;
	abs.f64 	%fd7537, %fd11668;
	mul.f64 	%fd7538, %fd7537, 0d3E9421F5F40D8376;
	setp.lt.f64 	%p1574, %fd7536, %fd7538;
	@%p1574 bra 	$L__BB2_1232;
	add.f64 	%fd1613, %fd1610, 0d3FF0000000000000;
	div.rn.f64 	%fd7539, %fd1555, %fd1613;
	mul.f64 	%fd1614, %fd1611, %fd7539;
	add.f64 	%fd11668, %fd11668, %fd1614;
	abs.f64 	%fd7540, %fd1614;
	abs.f64 	%fd7541, %fd11668;
	mul.f64 	%fd7542, %fd7541, 0d3E9421F5F40D8376;
	setp.lt.f64 	%p1575, %fd7540, %fd7542;
	@%p1575 bra 	$L__BB2_1232;
	add.f64 	%fd1616, %fd1613, 0d3FF0000000000000;
	div.rn.f64 	%fd7543, %fd1555, %fd1616;
	mul.f64 	%fd1617, %fd1614, %fd7543;
	add.f64 	%fd11668, %fd11668, %fd1617;
	abs.f64 	%fd7544, %fd1617;
	abs.f64 	%fd7545, %fd11668;
	mul.f64 	%fd7546, %fd7545, 0d3E9421F5F40D8376;
	setp.lt.f64 	%p1576, %fd7544, %fd7546;
	@%p1576 bra 	$L__BB2_1232;
	add.f64 	%fd11665, %fd1616, 0d3FF0000000000000;
	div.rn.f64 	%fd7547, %fd1555, %fd11665;
	mul.f64 	%fd11666, %fd1617, %fd7547;
	add.f64 	%fd11668, %fd11668, %fd11666;
	abs.f64 	%fd7548, %fd11666;
	abs.f64 	%fd7549, %fd11668;
	mul.f64 	%fd7550, %fd7549, 0d3E9421F5F40D8376;
	setp.lt.f64 	%p1577, %fd7548, %fd7550;
	@%p1577 bra 	$L__BB2_1232;
	add.s32 	%r4648, %r4648, 16;
	setp.eq.s32 	%p1578, %r4648, 100000001;
	@%p1578 bra 	$L__BB2_1243;
$L__BB2_1231:
	add.f64 	%fd1625, %fd11665, 0d3FF0000000000000;
	div.rn.f64 	%fd7487, %fd1555, %fd1625;
	mul.f64 	%fd1626, %fd11666, %fd7487;
	add.f64 	%fd11668, %fd11668, %fd1626;
	abs.f64 	%fd7488, %fd1626;
	abs.f64 	%fd7489, %fd11668;
	mul.f64 	%fd7490, %fd7489, 0d3E9421F5F40D8376;
	setp.geu.f64 	%p1562, %fd7488, %fd7490;
	@%p1562 bra 	$L__BB2_1215;
$L__BB2_1232:
	{
	.reg .b32 %temp; 
	mov.b64 	{%temp, %r4649}, %fd1555;
	}
	{
	.reg .b32 %temp; 
	mov.b64 	{%r4650, %temp}, %fd1555;
	}
	setp.gt.s32 	%p1579, %r4649, 1048575;
	mov.b32 	%r4651, -1023;
	mov.f64 	%fd11669, %fd1555;
	@%p1579 bra 	$L__BB2_1234;
	mul.f64 	%fd11669, %fd1555, 0d4350000000000000;
	{
	.reg .b32 %temp; 
	mov.b64 	{%temp, %r4649}, %fd11669;
	}
	{
	.reg .b32 %temp; 
	mov.b64 	{%r4650, %temp}, %fd11669;
	}
	mov.b32 	%r4651, -1077;
$L__BB2_1234:
	add.s32 	%r3170, %r4649, -1;
	setp.gt.u32 	%p1580, %r3170, 2146435070;
	@%p1580 bra 	$L__BB2_1238;
	shr.u32 	%r3173, %r4649, 20;
	add.s32 	%r4652, %r4651, %r3173;
	and.b32  	%r3174, %r4649, 1048575;
	or.b32  	%r3175, %r3174, 1072693248;
	mov.b64 	%fd11670, {%r4650, %r3175};
	setp.lt.u32 	%p1582, %r3175, 1073127583;
	@%p1582 bra 	$L__BB2_1237;
	{
	.reg .b32 %temp; 
	mov.b64 	{%r3176, %temp}, %fd11670;
	}
	{
	.reg .b32 %temp; 
	mov.b64 	{%temp, %r3177}, %fd11670;
	}
	add.s32 	%r3178, %r3177, -1048576;
	mov.b64 	%fd11670, {%r3176, %r3178};
	add.s32 	%r4652, %r4652, 1;
$L__BB2_1237:
	add.f64 	%fd7552, %fd11670, 0dBFF0000000000000;
	add.f64 	%fd7553, %fd11670, 0d3FF0000000000000;
	rcp.approx.ftz.f64 	%fd7554, %fd7553;
	neg.f64 	%fd7555, %fd7553;
	fma.rn.f64 	%fd7556, %fd7555, %fd7554, 0d3FF0000000000000;
	fma.rn.f64 	%fd7557, %fd7556, %fd7556, %fd7556;
	fma.rn.f64 	%fd7558, %fd7557, %fd7554, %fd7554;
	mul.f64 	%fd7559, %fd7552, %fd7558;
	fma.rn.f64 	%fd7560, %fd7552, %fd7558, %fd7559;
	mul.f64 	%fd7561, %fd7560, %fd7560;
	fma.rn.f64 	%fd7562, %fd7561, 0d3EB1380B3AE80F1E, 0d3ED0EE258B7A8B04;
	fma.rn.f64 	%fd7563, %fd7562, %fd7561, 0d3EF3B2669F02676F;
	fma.rn.f64 	%fd7564, %fd7563, %fd7561, 0d3F1745CBA9AB0956;
	fma.rn.f64 	%fd7565, %fd7564, %fd7561, 0d3F3C71C72D1B5154;
	fma.rn.f64 	%fd7566, %fd7565, %fd7561, 0d3F624924923BE72D;
	fma.rn.f64 	%fd7567, %fd7566, %fd7561, 0d3F8999999999A3C4;
	fma.rn.f64 	%fd7568, %fd7567, %fd7561, 0d3FB5555555555554;
	sub.f64 	%fd7569, %fd7552, %fd7560;
	add.f64 	%fd7570, %fd7569, %fd7569;
	neg.f64 	%fd7571, %fd7560;
	fma.rn.f64 	%fd7572, %fd7571, %fd7552, %fd7570;
	mul.f64 	%fd7573, %fd7558, %fd7572;
	mul.f64 	%fd7574, %fd7561, %fd7568;
	fma.rn.f64 	%fd7575, %fd7574, %fd7560, %fd7573;
	xor.b32  	%r3179, %r4652, -2147483648;
	mov.b32 	%r3180, 1127219200;
	mov.b64 	%fd7576, {%r3179, %r3180};
	sub.f64 	%fd7577, %fd7576, %fd2;
	fma.rn.f64 	%fd7578, %fd7577, 0d3FE62E42FEFA39EF, %fd7560;
	fma.rn.f64 	%fd7579, %fd7577, 0dBFE62E42FEFA39EF, %fd7578;
	sub.f64 	%fd7580, %fd7579, %fd7560;
	sub.f64 	%fd7581, %fd7575, %fd7580;
	fma.rn.f64 	%fd7582, %fd7577, 0d3C7ABC9E3B39803F, %fd7581;
	add.f64 	%fd11671, %fd7578, %fd7582;
	bra.uni 	$L__BB2_1239;
$L__BB2_1238:
	fma.rn.f64 	%fd7551, %fd11669, 0d7FF0000000000000, 0d7FF0000000000000;
	{
	.reg .b32 %temp; 
	mov.b64 	{%temp, %r3171}, %fd11669;
	}
	and.b32  	%r3172, %r3171, 2147483647;
	setp.eq.s32 	%p1581, %r3172, 0;
	selp.f64 	%fd11671, 0dFFF0000000000000, %fd7551, %p1581;
$L__BB2_1239:
	mul.f64 	%fd7583, %fd7195, %fd11671;
	sub.f64 	%fd7584, %fd7583, %fd1555;
	sub.f64 	%fd7585, %fd1566, %fd11664;
	add.f64 	%fd1637, %fd7585, %fd7584;
	fma.rn.f64 	%fd7586, %fd1637, 0d3FF71547652B82FE, 0d4338000000000000;
	{
	.reg .b32 %temp; 
	mov.b64 	{%r480, %temp}, %fd7586;
	}
	mov.f64 	%fd7587, 0dC338000000000000;
	add.rn.f64 	%fd7588, %fd7586, %fd7587;
	fma.rn.f64 	%fd7589, %fd7588, 0dBFE62E42FEFA39EF, %fd1637;
	fma.rn.f64 	%fd7590, %fd7588, 0dBC7ABC9E3B39803F, %fd7589;
	fma.rn.f64 	%fd7591, %fd7590, 0d3E5ADE1569CE2BDF, 0d3E928AF3FCA213EA;
	fma.rn.f64 	%fd7592, %fd7591, %fd7590, 0d3EC71DEE62401315;
	fma.rn.f64 	%fd7593, %fd7592, %fd7590, 0d3EFA01997C89EB71;
	fma.rn.f64 	%fd7594, %fd7593, %fd7590, 0d3F2A01A014761F65;
	fma.rn.f64 	%fd7595, %fd7594, %fd7590, 0d3F56C16C1852B7AF;
	fma.rn.f64 	%fd7596, %fd7595, %fd7590, 0d3F81111111122322;
	fma.rn.f64 	%fd7597, %fd7596, %fd7590, 0d3FA55555555502A1;
	fma.rn.f64 	%fd7598, %fd7597, %fd7590, 0d3FC5555555555511;
	fma.rn.f64 	%fd7599, %fd7598, %fd7590, 0d3FE000000000000B;
	fma.rn.f64 	%fd7600, %fd7599, %fd7590, 0d3FF0000000000000;
	fma.rn.f64 	%fd7601, %fd7600, %fd7590, 0d3FF0000000000000;
	{
	.reg .b32 %temp; 
	mov.b64 	{%r481, %temp}, %fd7601;
	}
	{
	.reg .b32 %temp; 
	mov.b64 	{%temp, %r482}, %fd7601;
	}
	shl.b32 	%r3181, %r480, 20;
	add.s32 	%r3182, %r3181, %r482;
	mov.b64 	%fd11672, {%r481, %r3182};
	{
	.reg .b32 %temp; 
	mov.b64 	{%temp, %r3183}, %fd1637;
	}
	mov.b32 	%f108, %r3183;
	abs.f32 	%f41, %f108;
	setp.lt.f32 	%p1583, %f41, 0f4086232B;
	@%p1583 bra 	$L__BB2_1242;
	setp.lt.f64 	%p1584, %fd1637, 0d0000000000000000;
	add.f64 	%fd7602, %fd1637, 0d7FF0000000000000;
	selp.f64 	%fd11672, 0d0000000000000000, %fd7602, %p1584;
	setp.geu.f32 	%p1585, %f41, 0f40874800;
	@%p1585 bra 	$L__BB2_1242;
	shr.u32 	%r3184, %r480, 31;
	add.s32 	%r3185, %r480, %r3184;
	shr.s32 	%r3186, %r3185, 1;
	shl.b32 	%r3187, %r3186, 20;
	add.s32 	%r3188, %r482, %r3187;
	mov.b64 	%fd7603, {%r481, %r3188};
	sub.s32 	%r3189, %r480, %r3186;
	shl.b32 	%r3190, %r3189, 20;
	add.s32 	%r3191, %r3190, 1072693248;
	mov.b32 	%r3192, 0;
	mov.b64 	%fd7604, {%r3192, %r3191};
	mul.f64 	%fd11672, %fd7604, %fd7603;
$L__BB2_1242:
	mul.f64 	%fd11688, %fd11668, %fd11672;
	mov.f64 	%fd11689, %fd11688;
	bra.uni 	$L__BB2_1276;
$L__BB2_1243:
	mov.u64 	%rd73, $str$5;
	cvta.global.u64 	%rd74, %rd73;
	{ // callseq 175, 0
	.param .b64 param0;
	st.param.b64 	[param0], %rd74;
	.param .b64 param1;
	st.param.b64 	[param1], 0;
	.param .b32 retval0;
	call.uni (retval0), 
	vprintf, 
	(
	param0, 
	param1
	);
	ld.param.b32 	%r3166, [retval0];
	} // callseq 175
	mov.f64 	%fd11689, %fd11688;
	bra.uni 	$L__BB2_1276;
$L__BB2_1244:
	add.f64 	%fd1643, %fd7195, 0d4016000000000000;
	{
	.reg .b32 %temp; 
	mov.b64 	{%temp, %r4653}, %fd1643;
	}
	{
	.reg .b32 %temp; 
	mov.b64 	{%r4654, %temp}, %fd1643;
	}
	setp.gt.s32 	%p1524, %r4653, 1048575;
	mov.b32 	%r4655, -1023;
	mov.f64 	%fd11673, %fd1643;
	@%p1524 bra 	$L__BB2_1246;
	mul.f64 	%fd11673, %fd1643, 0d4350000000000000;
	{
	.reg .b32 %temp; 
	mov.b64 	{%temp, %r4653}, %fd11673;
	}
	{
	.reg .b32 %temp; 
	mov.b64 	{%r4654, %temp}, %fd11673;
	}
	mov.b32 	%r4655, -1077;
$L__BB2_1246:
	add.s32 	%r3078, %r4653, -1;
	setp.gt.u32 	%p1525, %r3078, 2146435070;
	@%p1525 bra 	$L__BB2_1250;
	shr.u32 	%r3081, %r4653, 20;
	add.s32 	%r4656, %r4655, %r3081;
	and.b32  	%r3082, %r4653, 1048575;
	or.b32  	%r3083, %r3082, 1072693248;
	mov.b64 	%fd11674, {%r4654, %r3083};
	setp.lt.u32 	%p1527, %r3083, 1073127583;
	@%p1527 bra 	$L__BB2_1249;
	{
	.reg .b32 %temp; 
	mov.b64 	{%r3084, %temp}, %fd11674;
	}
	{
	.reg .b32 %temp; 
	mov.b64 	{%temp, %r3085}, %fd11674;
	}
	add.s32 	%r3086, %r3085, -1048576;
	mov.b64 	%fd11674, {%r3084, %r3086};
	add.s32 	%r4656, %r4656, 1;
$L__BB2_1249:
	add.f64 	%fd7197, %fd11674, 0dBFF0000000000000;
	add.f64 	%fd7198, %fd11674, 0d3FF0000000000000;
	rcp.approx.ftz.f64 	%fd7199, %fd7198;
	neg.f64 	%fd7200, %fd7198;
	fma.rn.f64 	%fd7201, %fd7200, %fd7199, 0d3FF0000000000000;
	fma.rn.f64 	%fd7202, %fd7201, %fd7201, %fd7201;
	fma.rn.f64 	%fd7203, %fd7202, %fd7199, %fd7199;
	mul.f64 	%fd7204, %fd7197, %fd7203;
	fma.rn.f64 	%fd7205, %fd7197, %fd7203, %fd7204;
	mul.f64 	%fd7206, %fd7205, %fd7205;
	fma.rn.f64 	%fd7207, %fd7206, 0d3EB1380B3AE80F1E, 0d3ED0EE258B7A8B04;
	fma.rn.f64 	%fd7208, %fd7207, %fd7206, 0d3EF3B2669F02676F;
	fma.rn.f64 	%fd7209, %fd7208, %fd7206, 0d3F1745CBA9AB0956;
	fma.rn.f64 	%fd7210, %fd7209, %fd7206, 0d3F3C71C72D1B5154;
	fma.rn.f64 	%fd7211, %fd7210, %fd7206, 0d3F624924923BE72D;
	fma.rn.f64 	%fd7212, %fd7211, %fd7206, 0d3F8999999999A3C4;
	fma.rn.f64 	%fd7213, %fd7212, %fd7206, 0d3FB5555555555554;
	sub.f64 	%fd7214, %fd7197, %fd7205;
	add.f64 	%fd7215, %fd7214, %fd7214;
	neg.f64 	%fd7216, %fd7205;
	fma.rn.f64 	%fd7217, %fd7216, %fd7197, %fd7215;
	mul.f64 	%fd7218, %fd7203, %fd7217;
	mul.f64 	%fd7219, %fd7206, %fd7213;
	fma.rn.f64 	%fd7220, %fd7219, %fd7205, %fd7218;
	xor.b32  	%r3087, %r4656, -2147483648;
	mov.b32 	%r3088, 1127219200;
	mov.b64 	%fd7221, {%r3087, %r3088};
	sub.f64 	%fd7222, %fd7221, %fd2;
	fma.rn.f64 	%fd7223, %fd7222, 0d3FE62E42FEFA39EF, %fd7205;
	fma.rn.f64 	%fd7224, %fd7222, 0dBFE62E42FEFA39EF, %fd7223;
	sub.f64 	%fd7225, %fd7224, %fd7205;
	sub.f64 	%fd7226, %fd7220, %fd7225;
	fma.rn.f64 	%fd7227, %fd7222, 0d3C7ABC9E3B39803F, %fd7226;
	add.f64 	%fd11675, %fd7223, %fd7227;
	bra.uni 	$L__BB2_1251;
$L__BB2_1250:
	fma.rn.f64 	%fd7196, %fd11673, 0d7FF0000000000000, 0d7FF0000000000000;
	{
	.reg .b32 %temp; 
	mov.b64 	{%temp, %r3079}, %fd11673;
	}
	and.b32  	%r3080, %r3079, 2147483647;
	setp.eq.s32 	%p1526, %r3080, 0;
	selp.f64 	%fd11675, 0dFFF0000000000000, %fd7196, %p1526;
$L__BB2_1251:
	add.f64 	%fd7228, %fd7195, 0d3FE0000000000000;
	mul.f64 	%fd7229, %fd7228, %fd11675;
	sub.f64 	%fd1652, %fd1643, %fd7229;
	mov.f64 	%fd7230, 0d40530B869F76170A;
	div.rn.f64 	%fd7231, %fd7230, %fd1556;
	add.f64 	%fd7232, %fd7231, 0d3FF00000000D0EC7;
	add.f64 	%fd7233, %fd1556, 0d3FF0000000000000;
	mov.f64 	%fd7234, 0dC055A0572B143656;
	div.rn.f64 	%fd7235, %fd7234, %fd7233;
	add.f64 	%fd7236, %fd7232, %fd7235;
	add.f64 	%fd7237, %fd7233, 0d3FF0000000000000;
	mov.f64 	%fd7238, 0d4038039BF13B4CC6;
	div.rn.f64 	%fd7239, %fd7238, %fd7237;
	add.f64 	%fd7240, %fd7236, %fd7239;
	add.f64 	%fd7241, %fd7237, 0d3FF0000000000000;
	mov.f64 	%fd7242, 0dBFF3B5348DCDCC8C;
	div.rn.f64 	%fd7243, %fd7242, %fd7241;
	add.f64 	%fd7244, %fd7240, %fd7243;
	add.f64 	%fd7245, %fd7241, 0d3FF0000000000000;
	mov.f64 	%fd7246, 0d3F53CD7319EC12D8;
	div.rn.f64 	%fd7247, %fd7246, %fd7245;
	add.f64 	%fd7248, %fd7244, %fd7247;
	add.f64 	%fd7249, %fd7245, 0d3FF0000000000000;
	mov.f64 	%fd7250, 0dBED6A1181C0E9888;
	div.rn.f64 	%fd7251, %fd7250, %fd7249;
	add.f64 	%fd7252, %fd7248, %fd7251;
	mul.f64 	%fd7253, %fd7252, 0d40040D931FF62706;
	div.rn.f64 	%fd11676, %fd7253, %fd7195;
	{
	.reg .b32 %temp; 
	mov.b64 	{%temp, %r4657}, %fd11676;
	}
	{
	.reg .b32 %temp; 
	mov.b64 	{%r4658, %temp}, %fd11676;
	}
	setp.gt.s32 	%p1528, %r4657, 1048575;
	mov.b32 	%r4659, -1023;
	@%p1528 bra 	$L__BB2_1253;
	mul.f64 	%fd11676, %fd11676, 0d4350000000000000;
	{
	.reg .b32 %temp; 
	mov.b64 	{%temp, %r4657}, %fd11676;
	}
	{
	.reg .b32 %temp; 
	mov.b64 	{%r4658, %temp}, %fd11676;
	}
	mov.b32 	%r4659, -1077;
$L__BB2_1253:
	add.s32 	%r3091, %r4657, -1;
	setp.gt.u32 	%p1529, %r3091, 2146435070;
	@%p1529 bra 	$L__BB2_1257;
	shr.u32 	%r3094, %r4657, 20;
	add.s32 	%r4660, %r4659, %r3094;
	and.b32  	%r3095, %r4657, 1048575;
	or.b32  	%r3096, %r3095, 1072693248;
	mov.b64 	%fd11677, {%r4658, %r3096};
	setp.lt.u32 	%p1531, %r3096, 1073127583;
	@%p1531 bra 	$L__BB2_1256;
	{
	.reg .b32 %temp; 
	mov.b64 	{%r3097, %temp}, %fd11677;
	}
	{
	.reg .b32 %temp; 
	mov.b64 	{%temp, %r3098}, %fd11677;
	}
	add.s32 	%r3099, %r3098, -1048576;
	mov.b64 	%fd11677, {%r3097, %r3099};
	add.s32 	%r4660, %r4660, 1;
$L__BB2_1256:
	add.f64 	%fd7255, %fd11677, 0dBFF0000000000000;
	add.f64 	%fd7256, %fd11677, 0d3FF0000000000000;
	rcp.approx.ftz.f64 	%fd7257, %fd7256;
	neg.f64 	%fd7258, %fd7256;
	fma.rn.f64 	%fd7259, %fd7258, %fd7257, 0d3FF0000000000000;
	fma.rn.f64 	%fd7260, %fd7259, %fd7259, %fd7259;
	fma.rn.f64 	%fd7261, %fd7260, %fd7257, %fd7257;
	mul.f64 	%fd7262, %fd7255, %fd7261;
	fma.rn.f64 	%fd7263, %fd7255, %fd7261, %fd7262;
	mul.f64 	%fd7264, %fd7263, %fd7263;
	fma.rn.f64 	%fd7265, %fd7264, 0d3EB1380B3AE80F1E, 0d3ED0EE258B7A8B04;
	fma.rn.f64 	%fd7266, %fd7265, %fd7264, 0d3EF3B2669F02676F;
	fma.rn.f64 	%fd7267, %fd7266, %fd7264, 0d3F1745CBA9AB0956;
	fma.rn.f64 	%fd7268, %fd7267, %fd7264, 0d3F3C71C72D1B5154;
	fma.rn.f64 	%fd7269, %fd7268, %fd7264, 0d3F624924923BE72D;
	fma.rn.f64 	%fd7270, %fd7269, %fd7264, 0d3F8999999999A3C4;
	fma.rn.f64 	%fd7271, %fd7270, %fd7264, 0d3FB5555555555554;
	sub.f64 	%fd7272, %fd7255, %fd7263;
	add.f64 	%fd7273, %fd7272, %fd7272;
	neg.f64 	%fd7274, %fd7263;
	fma.rn.f64 	%fd7275, %fd7274, %fd7255, %fd7273;
	mul.f64 	%fd7276, %fd7261, %fd7275;
	mul.f64 	%fd7277, %fd7264, %fd7271;
	fma.rn.f64 	%fd7278, %fd7277, %fd7263, %fd7276;
	xor.b32  	%r3100, %r4660, -2147483648;
	mov.b32 	%r3101, 1127219200;
	mov.b64 	%fd7279, {%r3100, %r3101};
	sub.f64 	%fd7280, %fd7279, %fd2;
	fma.rn.f64 	%fd7281, %fd7280, 0d3FE62E42FEFA39EF, %fd7263;
	fma.rn.f64 	%fd7282, %fd7280, 0dBFE62E42FEFA39EF, %fd7281;
	sub.f64 	%fd7283, %fd7282, %fd7263;
	sub.f64 	%fd7284, %fd7278, %fd7283;
	fma.rn.f64 	%fd7285, %fd7280, 0d3C7ABC9E3B39803F, %fd7284;
	add.f64 	%fd11678, %fd7281, %fd7285;
	bra.uni 	$L__BB2_1258;
$L__BB2_1257:
	fma.rn.f64 	%fd7254, %fd11676, 0d7FF0000000000000, 0d7FF0000000000000;
	{
	.reg .b32 %temp; 
	mov.b64 	{%temp, %r3092}, %fd11676;
	}
	and.b32  	%r3093, %r3092, 2147483647;
	setp.eq.s32 	%p1530, %r3093, 0;
	selp.f64 	%fd11678, 0dFFF0000000000000, %fd7254, %p1530;
$L__BB2_1258:
	sub.f64 	%fd1662, %fd11678, %fd1652;
	add.f64 	%fd7287, %fd1555, 0d3FF0000000000000;
	sub.f64 	%fd11682, %fd7287, %fd7195;
	rcp.rn.f64 	%fd11683, %fd11682;
	mov.b32 	%r4661, 1;
	mov.f64 	%fd11681, 0d46293E5939A08CE9;
	mov.f64 	%fd11680, %fd11683;
	bra.uni 	$L__BB2_1263;
$L__BB2_1259:
	add.s32 	%r3104, %r4661, 1;
	not.b32 	%r3105, %r4661;
	cvt.rn.f64.s32 	%fd7301, %r3105;
	cvt.rn.f64.u32 	%fd7302, %r3104;
	sub.f64 	%fd7303, %fd7302, %fd7195;
	mul.f64 	%fd7304, %fd7303, %fd7301;
	add.f64 	%fd1665, %fd1681, 0d4000000000000000;
	fma.rn.f64 	%fd7305, %fd7304, %fd1683, %fd1665;
	abs.f64 	%fd7306, %fd7305;
	setp.lt.f64 	%p1535, %fd7306, 0d39B4484BFEEBC2A0;
	div.rn.f64 	%fd7307, %fd7304, %fd1682;
	add.f64 	%fd7308, %fd1665, %fd7307;
	abs.f64 	%fd7309, %fd7308;
	setp.lt.f64 	%p1536, %fd7309, 0d39B4484BFEEBC2A0;
	selp.f64 	%fd1666, 0d39B4484BFEEBC2A0, %fd7308, %p1536;
	rcp.rn.f64 	%fd7310, %fd7305;
	selp.f64 	%fd1667, 0d46293E5939A08CE9, %fd7310, %p1535;
	mul.f64 	%fd7311, %fd1667, %fd1666;
	mul.f64 	%fd11683, %fd11683, %fd7311;
	add.f64 	%fd7312, %fd7311, 0dBFF0000000000000;
	abs.f64 	%fd7313, %fd7312;
	setp.lt.f64 	%p1537, %fd7313, 0d3E9421F5F40D8376;
	@%p1537 bra 	$L__BB2_1265;
	add.s32 	%r3106, %r4661, 2;
	sub.s32 	%r3107, -2, %r4661;
	cvt.rn.f64.s32 	%fd7314, %r3107;
	cvt.rn.f64.u32 	%fd7315, %r3106;
	sub.f64 	%fd7316, %fd7315, %fd7195;
	mul.f64 	%fd7317, %fd7316, %fd7314;
	add.f64 	%fd1669, %fd1665, 0d4000000000000000;
	fma.rn.f64 	%fd7318, %fd7317, %fd1667, %fd1669;
	abs.f64 	%fd7319, %fd7318;
	setp.lt.f64 	%p1538, %fd7319, 0d39B4484BFEEBC2A0;
	div.rn.f64 	%fd7320, %fd7317, %fd1666;
	add.f64 	%fd7321, %fd1669, %fd7320;
	abs.f64 	%fd7322, %fd7321;
	setp.lt.f64 	%p1539, %fd7322, 0d39B4484BFEEBC2A0;
	selp.f64 	%fd1670, 0d39B4484BFEEBC2A0, %fd7321, %p1539;
	rcp.rn.f64 	%fd7323, %fd7318;
	selp.f64 	%fd1671, 0d46293E5939A08CE9, %fd7323, %p1538;
	mul.f64 	%fd7324, %fd1671, %fd1670;
	mul.f64 	%fd11683, %fd11683, %fd7324;
	add.f64 	%fd7325, %fd7324, 0dBFF0000000000000;
	abs.f64 	%fd7326, %fd7325;
	setp.lt.f64 	%p1540, %fd7326, 0d3E9421F5F40D8376;
	@%p1540 bra 	$L__BB2_1265;
	add.s32 	%r3108, %r4661, 3;
	sub.s32 	%r3109, -3, %r4661;
	cvt.rn.f64.s32 	%fd7327, %r3109;
	cvt.rn.f64.u32 	%fd7328, %r3108;
	sub.f64 	%fd7329, %fd7328, %fd7195;
	mul.f64 	%fd7330, %fd7329, %fd7327;
	add.f64 	%fd11682, %fd1669, 0d4000000000000000;
	fma.rn.f64 	%fd7331, %fd7330, %fd1671, %fd11682;
	abs.f64 	%fd7332, %fd7331;
	setp.lt.f64 	%p1541, %fd7332, 0d39B4484BFEEBC2A0;
	div.rn.f64 	%fd7333, %fd7330, %fd1670;
	add.f64 	%fd7334, %fd11682, %fd7333;
	abs.f64 	%fd7335, %fd7334;
	setp.lt.f64 	%p1542, %fd7335, 0d39B4484BFEEBC2A0;
	selp.f64 	%fd11681, 0d39B4484BFEEBC2A0, %fd7334, %p1542;
	rcp.rn.f64 	%fd7336, %fd7331;
	selp.f64 	%fd11680, 0d46293E5939A08CE9, %fd7336, %p1541;
	mul.f64 	%fd7337, %fd11680, %fd11681;
	mul.f64 	%fd11683, %fd11683, %fd7337;
	add.f64 	%fd7338, %fd7337, 0dBFF0000000000000;
	abs.f64 	%fd7339, %fd7338;
	setp.lt.f64 	%p1543, %fd7339, 0d3E9421F5F40D8376;
	@%p1543 bra 	$L__BB2_1265;
	add.s32 	%r4661, %r4661, 4;
	setp.eq.s32 	%p1544, %r4661, 100000001;
	@%p1544 bra 	$L__BB2_1264;
$L__BB2_1263:
	neg.s32 	%r3103, %r4661;
	cvt.rn.f64.s32 	%fd7288, %r3103;
	cvt.rn.f64.u32 	%fd7289, %r4661;
	sub.f64 	%fd7290, %fd7289, %fd7195;
	mul.f64 	%fd7291, %fd7290, %fd7288;
	add.f64 	%fd1681, %fd11682, 0d4000000000000000;
	fma.rn.f64 	%fd7292, %fd7291, %fd11680, %fd1681;
	abs.f64 	%fd7293, %fd7292;
	setp.lt.f64 	%p1532, %fd7293, 0d39B4484BFEEBC2A0;
	div.rn.f64 	%fd7294, %fd7291, %fd11681;
	add.f64 	%fd7295, %fd1681, %fd7294;
	abs.f64 	%fd7296, %fd7295;
	setp.lt.f64 	%p1533, %fd7296, 0d39B4484BFEEBC2A0;
	selp.f64 	%fd1682, 0d39B4484BFEEBC2A0, %fd7295, %p1533;
	rcp.rn.f64 	%fd7297, %fd7292;
	selp.f64 	%fd1683, 0d46293E5939A08CE9, %fd7297, %p1532;
	mul.f64 	%fd7298, %fd1683, %fd1682;
	mul.f64 	%fd11683, %fd11683, %fd7298;
	add.f64 	%fd7299, %fd7298, 0dBFF0000000000000;
	abs.f64 	%fd7300, %fd7299;
	setp.lt.f64 	%p1534, %fd7300, 0d3E9421F5F40D8376;
	@%p1534 bra 	$L__BB2_1265;
	bra.uni 	$L__BB2_1259;
$L__BB2_1264:
	mov.u64 	%rd69, $str$3;
	cvta.global.u64 	%rd70, %rd69;
	{ // callseq 173, 0
	.param .b64 param0;
	st.param.b64 	[param0], %rd70;
	.param .b64 param1;
	st.param.b64 	[param1], 0;
	.param .b32 retval0;
	call.uni (retval0), 
	vprintf, 
	(
	param0, 
	param1
	);
	ld.param.b32 	%r3110, [retval0];
	} // callseq 173
$L__BB2_1265:
	{
	.reg .b32 %temp; 
	mov.b64 	{%temp, %r4662}, %fd1555;
	}
	{
	.reg .b32 %temp; 
	mov.b64 	{%r4663, %temp}, %fd1555;
	}
	setp.gt.s32 	%p1545, %r4662, 1048575;
	mov.b32 	%r4664, -1023;
	mov.f64 	%fd11684, %fd1555;
	@%p1545 bra 	$L__BB2_1267;
	mul.f64 	%fd11684, %fd1555, 0d4350000000000000;
	{
	.reg .b32 %temp; 
	mov.b64 	{%temp, %r4662}, %fd11684;
	}
	{
	.reg .b32 %temp; 
	mov.b64 	{%r4663, %temp}, %fd11684;
	}
	mov.b32 	%r4664, -1077;
$L__BB2_1267:
	add.s32 	%r3114, %r4662, -1;
	setp.gt.u32 	%p1546, %r3114, 2146435070;
	@%p1546 bra 	$L__BB2_1271;
	shr.u32 	%r3117, %r4662, 20;
	add.s32 	%r4665, %r4664, %r3117;
	and.b32  	%r3118, %r4662, 1048575;
	or.b32  	%r3119, %r3118, 1072693248;
	mov.b64 	%fd11685, {%r4663, %r3119};
	setp.lt.u32 	%p1548, %r3119, 1073127583;
	@%p1548 bra 	$L__BB2_1270;
	{
	.reg .b32 %temp; 
	mov.b64 	{%r3120, %temp}, %fd11685;
	}
	{
	.reg .b32 %temp; 
	mov.b64 	{%temp, %r3121}, %fd11685;
	}
	add.s32 	%r3122, %r3121, -1048576;
	mov.b64 	%fd11685, {%r3120, %r3122};
	add.s32 	%r4665, %r4665, 1;
$L__BB2_1270:
	add.f64 	%fd7341, %fd11685, 0dBFF0000000000000;
	add.f64 	%fd7342, %fd11685, 0d3FF0000000000000;
	rcp.approx.ftz.f64 	%fd7343, %fd7342;
	neg.f64 	%fd7344, %fd7342;
	fma.rn.f64 	%fd7345, %fd7344, %fd7343, 0d3FF0000000000000;
	fma.rn.f64 	%fd7346, %fd7345, %fd7345, %fd7345;
	fma.rn.f64 	%fd7347, %fd7346, %fd7343, %fd7343;
	mul.f64 	%fd7348, %fd7341, %fd7347;
	fma.rn.f64 	%fd7349, %fd7341, %fd7347, %fd7348;
	mul.f64 	%fd7350, %fd7349, %fd7349;
	fma.rn.f64 	%fd7351, %fd7350, 0d3EB1380B3AE80F1E, 0d3ED0EE258B7A8B04;
	fma.rn.f64 	%fd7352, %fd7351, %fd7350, 0d3EF3B2669F02676F;
	fma.rn.f64 	%fd7353, %fd7352, %fd7350, 0d3F1745CBA9AB0956;
	fma.rn.f64 	%fd7354, %fd7353, %fd7350, 0d3F3C71C72D1B5154;
	fma.rn.f64 	%fd7355, %fd7354, %fd7350, 0d3F624924923BE72D;
	fma.rn.f64 	%fd7356, %fd7355, %fd7350, 0d3F8999999999A3C4;
	fma.rn.f64 	%fd7357, %fd7356, %fd7350, 0d3FB5555555555554;
	sub.f64 	%fd7358, %fd7341, %fd7349;
	add.f64 	%fd7359, %fd7358, %fd7358;
	neg.f64 	%fd7360, %fd7349;
	fma.rn.f64 	%fd7361, %fd7360, %fd7341, %fd7359;
	mul.f64 	%fd7362, %fd7347, %fd7361;
	mul.f64 	%fd7363, %fd7350, %fd7357;
	fma.rn.f64 	%fd7364, %fd7363, %fd7349, %fd7362;
	xor.b32  	%r3123, %r4665, -2147483648;
	mov.b32 	%r3124, 1127219200;
	mov.b64 	%fd7365, {%r3123, %r3124};
	sub.f64 	%fd7366, %fd7365, %fd2;
	fma.rn.f64 	%fd7367, %fd7366, 0d3FE62E42FEFA39EF, %fd7349;
	fma.rn.f64 	%fd7368, %fd7366, 0dBFE62E42FEFA39EF, %fd7367;
	sub.f64 	%fd7369, %fd7368, %fd7349;
	sub.f64 	%fd7370, %fd7364, %fd7369;
	fma.rn.f64 	%fd7371, %fd7366, 0d3C7ABC9E3B39803F, %fd7370;
	add.f64 	%fd11686, %fd7367, %fd7371;
	bra.uni 	$L__BB2_1272;
$L__BB2_1271:
	fma.rn.f64 	%fd7340, %fd11684, 0d7FF0000000000000, 0d7FF0000000000000;
	{
	.reg .b32 %temp; 
	mov.b64 	{%temp, %r3115}, %fd11684;
	}
	and.b32  	%r3116, %r3115, 2147483647;
	setp.eq.s32 	%p1547, %r3116, 0;
	selp.f64 	%fd11686, 0dFFF0000000000000, %fd7340, %p1547;
$L__BB2_1272:
	mul.f64 	%fd7372, %fd7195, %fd11686;
	sub.f64 	%fd7373, %fd7372, %fd1555;
	sub.f64 	%fd1694, %fd7373, %fd1662;
	fma.rn.f64 	%fd7374, %fd1694, 0d3FF71547652B82FE, 0d4338000000000000;
	{
	.reg .b32 %temp; 
	mov.b64 	{%r515, %temp}, %fd7374;
	}
	mov.f64 	%fd7375, 0dC338000000000000;
	add.rn.f64 	%fd7376, %fd7374, %fd7375;
	fma.rn.f64 	%fd7377, %fd7376, 0dBFE62E42FEFA39EF, %fd1694;
	fma.rn.f64 	%fd7378, %fd7376, 0dBC7ABC9E3B39803F, %fd7377;
	fma.rn.f64 	%fd7379, %fd7378, 0d3E5ADE1569CE2BDF, 0d3E928AF3FCA213EA;
	fma.rn.f64 	%fd7380, %fd7379, %fd7378, 0d3EC71DEE62401315;
	fma.rn.f64 	%fd7381, %fd7380, %fd7378, 0d3EFA01997C89EB71;
	fma.rn.f64 	%fd7382, %fd7381, %fd7378, 0d3F2A01A014761F65;
	fma.rn.f64 	%fd7383, %fd7382, %fd7378, 0d3F56C16C1852B7AF;
	fma.rn.f64 	%fd7384, %fd7383, %fd7378, 0d3F81111111122322;
	fma.rn.f64 	%fd7385, %fd7384, %fd7378, 0d3FA55555555502A1;
	fma.rn.f64 	%fd7386, %fd7385, %fd7378, 0d3FC5555555555511;
	fma.rn.f64 	%fd7387, %fd7386, %fd7378, 0d3FE000000000000B;
	fma.rn.f64 	%fd7388, %fd7387, %fd7378, 0d3FF0000000000000;
	fma.rn.f64 	%fd7389, %fd7388, %fd7378, 0d3FF0000000000000;
	{
	.reg .b32 %temp; 
	mov.b64 	{%r516, %temp}, %fd7389;
	}
	{
	.reg .b32 %temp; 
	mov.b64 	{%temp, %r517}, %fd7389;
	}
	shl.b32 	%r3125, %r515, 20;
	add.s32 	%r3126, %r3125, %r517;
	mov.b64 	%fd11687, {%r516, %r3126};
	{
	.reg .b32 %temp; 
	mov.b64 	{%temp, %r3127}, %fd1694;
	}
	mov.b32 	%f107, %r3127;
	abs.f32 	%f42, %f107;
	setp.lt.f32 	%p1549, %f42, 0f4086232B;
	@%p1549 bra 	$L__BB2_1275;
	setp.lt.f64 	%p1550, %fd1694, 0d0000000000000000;
	add.f64 	%fd7390, %fd1694, 0d7FF0000000000000;
	selp.f64 	%fd11687, 0d0000000000000000, %fd7390, %p1550;
	setp.geu.f32 	%p1551, %f42, 0f40874800;
	@%p1551 bra 	$L__BB2_1275;
	shr.u32 	%r3128, %r515, 31;
	add.s32 	%r3129, %r515, %r3128;
	shr.s32 	%r3130, %r3129, 1;
	shl.b32 	%r3131, %r3130, 20;
	add.s32 	%r3132, %r517, %r3131;
	mov.b64 	%fd7391, {%r516, %r3132};
	sub.s32 	%r3133, %r515, %r3130;
	shl.b32 	%r3134, %r3133, 20;
	add.s32 	%r3135, %r3134, 1072693248;
	mov.b32 	%r3136, 0;
	mov.b64 	%fd7392, {%r3136, %r3135};
	mul.f64 	%fd11687, %fd7392, %fd7391;
$L__BB2_1275:
	mul.f64 	%fd7393, %fd11683, %fd11687;
	mov.f64 	%fd7394, 0d3FF0000000000000;
	sub.f64 	%fd11689, %fd7394, %fd7393;
$L__BB2_1276:
	setp.gtu.f64 	%p1586, %fd7195, 0d0000000000000000;
	mov.f64 	%fd7605, 0d3FF0000000000000;
	sub.f64 	%fd1702, %fd7605, %fd11689;
	setp.geu.f64 	%p1587, %fd1553, 0d0000000000000000;
	and.pred  	%p1588, %p1587, %p1586;
	@%p1588 bra 	$L__BB2_1278;
	mov.u64 	%rd75, $str$6;
	cvta.global.u64 	%rd76, %rd75;
	{ // callseq 176, 0
	.param .b64 param0;
	st.param.b64 	[param0], %rd76;
	.param .b64 param1;
	st.param.b64 	[param1], 0;
	.param .b32 retval0;
	call.uni (retval0), 
	vprintf, 
	(
	param0, 
	param1
	);
	ld.param.b32 	%r3193, [retval0];
	} // callseq 176
$L__BB2_1278:
	setp.geu.f64 	%p1589, %fd1553, %fd1556;
	@%p1589 bra 	$L__BB2_1326;
	add.f64 	%fd1703, %fd7195, 0d4016000000000000;
	{
	.reg .b32 %temp; 
	mov.b64 	{%temp, %r4666}, %fd1703;
	}
	{
	.reg .b32 %temp; 
	mov.b64 	{%r4667, %temp}, %fd1703;
	}
	setp.gt.s32 	%p1618, %r4666, 1048575;
	mov.b32 	%r4668, -1023;
	mov.f64 	%fd11690, %fd1703;
	@%p1618 bra 	$L__BB2_1281;
	mul.f64 	%fd11690, %fd1703, 0d4350000000000000;
	{
	.reg .b32 %temp; 
	mov.b64 	{%temp, %r4666}, %fd11690;
	}
	{
	.reg .b32 %temp; 
	mov.b64 	{%r4667, %temp}, %fd11690;
	}
	mov.b32 	%r4668, -1077;
$L__BB2_1281:
	add.s32 	%r3258, %r4666, -1;
	setp.gt.u32 	%p1619, %r3258, 2146435070;
	@%p1619 bra 	$L__BB2_1285;
	shr.u32 	%r3261, %r4666, 20;
	add.s32 	%r4669, %r4668, %r3261;
	and.b32  	%r3262, %r4666, 1048575;
	or.b32  	%r3263, %r3262, 1072693248;
	mov.b64 	%fd11691, {%r4667, %r3263};
	setp.lt.u32 	%p1621, %r3263, 1073127583;
	@%p1621 bra 	$L__BB2_1284;
	{
	.reg .b32 %temp; 
	mov.b64 	{%r3264, %temp}, %fd11691;
	}
	{
	.reg .b32 %temp; 
	mov.b64 	{%temp, %r3265}, %fd11691;
	}
	add.s32 	%r3266, %r3265, -1048576;
	mov.b64 	%fd11691, {%r3264, %r3266};
	add.s32 	%r4669, %r4669, 1;
$L__BB2_1284:
	add.f64 	%fd7806, %fd11691, 0dBFF0000000000000;
	add.f64 	%fd7807, %fd11691, 0d3FF0000000000000;
	rcp.approx.ftz.f64 	%fd7808, %fd7807;
	neg.f64 	%fd7809, %fd7807;
	fma.rn.f64 	%fd7810, %fd7809, %fd7808, 0d3FF0000000000000;
	fma.rn.f64 	%fd7811, %fd7810, %fd7810, %fd7810;
	fma.rn.f64 	%fd7812, %fd7811, %fd7808, %fd7808;
	mul.f64 	%fd7813, %fd7806, %fd7812;
	fma.rn.f64 	%fd7814, %fd7806, %fd7812, %fd7813;
	mul.f64 	%fd7815, %fd7814, %fd7814;
	fma.rn.f64 	%fd7816, %fd7815, 0d3EB1380B3AE80F1E, 0d3ED0EE258B7A8B04;
	fma.rn.f64 	%fd7817, %fd7816, %fd7815, 0d3EF3B2669F02676F;
	fma.rn.f64 	%fd7818, %fd7817, %fd7815, 0d3F1745CBA9AB0956;
	fma.rn.f64 	%fd7819, %fd7818, %fd7815, 0d3F3C71C72D1B5154;
	fma.rn.f64 	%fd7820, %fd7819, %fd7815, 0d3F624924923BE72D;
	fma.rn.f64 	%fd7821, %fd7820, %fd7815, 0d3F8999999999A3C4;
	fma.rn.f64 	%fd7822, %fd7821, %fd7815, 0d3FB5555555555554;
	sub.f64 	%fd7823, %fd7806, %fd7814;
	add.f64 	%fd7824, %fd7823, %fd7823;
	neg.f64 	%fd7825, %fd7814;
	fma.rn.f64 	%fd7826, %fd7825, %fd7806, %fd7824;
	mul.f64 	%fd7827, %fd7812, %fd7826;
	mul.f64 	%fd7828, %fd7815, %fd7822;
	fma.rn.f64 	%fd7829, %fd7828, %fd7814, %fd7827;
	xor.b32  	%r3267, %r4669, -2147483648;
	mov.b32 	%r3268, 1127219200;
	mov.b64 	%fd7830, {%r3267, %r3268};
	sub.f64 	%fd7831, %fd7830, %fd2;
	fma.rn.f64 	%fd7832, %fd7831, 0d3FE62E42FEFA39EF, %fd7814;
	fma.rn.f64 	%fd7833, %fd7831, 0dBFE62E42FEFA39EF, %fd7832;
	sub.f64 	%fd7834, %fd7833, %fd7814;
	sub.f64 	%fd7835, %fd7829, %fd7834;
	fma.rn.f64 	%fd7836, %fd7831, 0d3C7ABC9E3B39803F, %fd7835;
	add.f64 	%fd11692, %fd7832, %fd7836;
	bra.uni 	$L__BB2_1286;
$L__BB2_1285:
	fma.rn.f64 	%fd7805, %fd11690, 0d7FF0000000000000, 0d7FF0000000000000;
	{
	.reg .b32 %temp; 
	mov.b64 	{%temp, %r3259}, %fd11690;
	}
	and.b32  	%r3260, %r3259, 2147483647;
	setp.eq.s32 	%p1620, %r3260, 0;
	selp.f64 	%fd11692, 0dFFF0000000000000, %fd7805, %p1620;
$L__BB2_1286:
	add.f64 	%fd7837, %fd7195, 0d3FE0000000000000;
	mul.f64 	%fd7838, %fd7837, %fd11692;
	sub.f64 	%fd1712, %fd1703, %fd7838;
	mov.f64 	%fd7839, 0d40530B869F76170A;
	div.rn.f64 	%fd7840, %fd7839, %fd1556;
	add.f64 	%fd7841, %fd7840, 0d3FF00000000D0EC7;
	add.f64 	%fd7842, %fd1556, 0d3FF0000000000000;
	mov.f64 	%fd7843, 0dC055A0572B143656;
	div.rn.f64 	%fd7844, %fd7843, %fd7842;
	add.f64 	%fd7845, %fd7841, %fd7844;
	add.f64 	%fd7846, %fd7842, 0d3FF0000000000000;
	mov.f64 	%fd7847, 0d4038039BF13B4CC6;
	div.rn.f64 	%fd7848, %fd7847, %fd7846;
	add.f64 	%fd7849, %fd7845, %fd7848;
	add.f64 	%fd7850, %fd7846, 0d3FF0000000000000;
	mov.f64 	%fd7851, 0dBFF3B5348DCDCC8C;
	div.rn.f64 	%fd7852, %fd7851, %fd7850;
	add.f64 	%fd7853, %fd7849, %fd7852;
	add.f64 	%fd7854, %fd7850, 0d3FF0000000000000;
	mov.f64 	%fd7855, 0d3F53CD7319EC12D8;
	div.rn.f64 	%fd7856, %fd7855, %fd7854;
	add.f64 	%fd7857, %fd7853, %fd7856;
	add.f64 	%fd7858, %fd7854, 0d3FF0000000000000;
	mov.f64 	%fd7859, 0dBED6A1181C0E9888;
	div.rn.f64 	%fd7860, %fd7859, %fd7858;
	add.f64 	%fd7861, %fd7857, %fd7860;
	mul.f64 	%fd7862, %fd7861, 0d40040D931FF62706;
	div.rn.f64 	%fd11693, %fd7862, %fd7195;
	{
	.reg .b32 %temp; 
	mov.b64 	{%temp, %r4670}, %fd11693;
	}
	{
	.reg .b32 %temp; 
	mov.b64 	{%r4671, %temp}, %fd11693;
	}
	setp.gt.s32 	%p1622, %r4670, 1048575;
	mov.b32 	%r4672, -1023;
	@%p1622 bra 	$L__BB2_1288;
	mul.f64 	%fd11693, %fd11693, 0d4350000000000000;
	{
	.reg .b32 %temp; 
	mov.b64 	{%temp, %r4670}, %fd11693;
	}
	{
	.reg .b32 %temp; 
	mov.b64 	{%r4671, %temp}, %fd11693;
	}
	mov.b32 	%r4672, -1077;
$L__BB2_1288:
	add.s32 	%r3271, %r4670, -1;
	setp.gt.u32 	%p1623, %r3271, 2146435070;
	@%p1623 bra 	$L__BB2_1292;
	shr.u32 	%r3274, %r4670, 20;
	add.s32 	%r4673, %r4672, %r3274;
	and.b32  	%r3275, %r4670, 1048575;
	or.b32  	%r3276, %r3275, 1072693248;
	mov.b64 	%fd11694, {%r4671, %r3276};
	setp.lt.u32 	%p1625, %r3276, 1073127583;
	@%p1625 bra 	$L__BB2_1291;
	{
	.reg .b32 %temp; 
	mov.b64 	{%r3277, %temp}, %fd11694;
	}
	{
	.reg .b32 %temp; 
	mov.b64 	{%temp, %r3278}, %fd11694;
	}
	add.s32 	%r3279, %r3278, -1048576;
	mov.b64 	%fd11694, {%r3277, %r3279};
	add.s32 	%r4673, %r4673, 1;
$L__BB2_1291:
	add.f64 	%fd7864, %fd11694, 0dBFF0000000000000;
	add.f64 	%fd7865, %fd11694, 0d3FF0000000000000;
	rcp.approx.ftz.f64 	%fd7866, %fd7865;
	neg.f64 	%fd7867, %fd7865;
	fma.rn.f64 	%fd7868, %fd7867, %fd7866, 0d3FF0000000000000;
	fma.rn.f64 	%fd7869, %fd7868, %fd7868, %fd7868;
	fma.rn.f64 	%fd7870, %fd7869, %fd7866, %fd7866;
	mul.f64 	%fd7871, %fd7864, %fd7870;
	fma.rn.f64 	%fd7872, %fd7864, %fd7870, %fd7871;
	mul.f64 	%fd7873, %fd7872, %fd7872;
	fma.rn.f64 	%fd7874, %fd7873, 0d3EB1380B3AE80F1E, 0d3ED0EE258B7A8B04;
	fma.rn.f64 	%fd7875, %fd7874, %fd7873, 0d3EF3B2669F02676F;
	fma.rn.f64 	%fd7876, %fd7875, %fd7873, 0d3F1745CBA9AB0956;
	fma.rn.f64 	%fd7877, %fd7876, %fd7873, 0d3F3C71C72D1B5154;
	fma.rn.f64 	%fd7878, %fd7877, %fd7873, 0d3F624924923BE72D;
	fma.rn.f64 	%fd7879, %fd7878, %fd7873, 0d3F8999999999A3C4;
	fma.rn.f64 	%fd7880, %fd7879, %fd7873, 0d3FB5555555555554;
	sub.f64 	%fd7881, %fd7864, %fd7872;
	add.f64 	%fd7882, %fd7881, %fd7881;
	neg.f64 	%fd7883, %fd7872;
	fma.rn.f64 	%fd7884, %fd7883, %fd7864, %fd7882;
	mul.f64 	%fd7885, %fd7870, %fd7884;
	mul.f64 	%fd7886, %fd7873, %fd7880;
	fma.rn.f64 	%fd7887, %fd7886, %fd7872, %fd7885;
	xor.b32  	%r3280, %r4673, -2147483648;
	mov.b32 	%r3281, 1127219200;
	mov.b64 	%fd7888, {%r3280, %r3281};
	sub.f64 	%fd7889, %fd7888, %fd2;
	fma.rn.f64 	%fd7890, %fd7889, 0d3FE62E42FEFA39EF, %fd7872;
	fma.rn.f64 	%fd7891, %fd7889, 0dBFE62E42FEFA39EF, %fd7890;
	sub.f64 	%fd7892, %fd7891, %fd7872;
	sub.f64 	%fd7893, %fd7887, %fd7892;
	fma.rn.f64 	%fd7894, %fd7889, 0d3C7ABC9E3B39803F, %fd7893;
	add.f64 	%fd11695, %fd7890, %fd7894;
	bra.uni 	$L__BB2_1293;
$L__BB2_1292:
	fma.rn.f64 	%fd7863, %fd11693, 0d7FF0000000000000, 0d7FF0000000000000;
	{
	.reg .b32 %temp; 
	mov.b64 	{%temp, %r3272}, %fd11693;
	}
	and.b32  	%r3273, %r3272, 2147483647;
	setp.eq.s32 	%p1624, %r3273, 0;
	selp.f64 	%fd11695, 0dFFF0000000000000, %fd7863, %p1624;
$L__BB2_1293:
	setp.gtu.f64 	%p1626, %fd1553, 0d0000000000000000;
	mov.f64 	%fd11215, 0d0000000000000000;
	mov.f64 	%fd11720, 0d0000000000000000;
	@%p1626 bra 	$L__BB2_1296;
	setp.geu.f64 	%p1627, %fd1553, 0d0000000000000000;
	mov.f64 	%fd11719, %fd11215;
	@%p1627 bra 	$L__BB2_1358;
	mov.u64 	%rd79, $str$4;
	cvta.global.u64 	%rd80, %rd79;
	{ // callseq 178, 0
	.param .b64 param0;
	st.param.b64 	[param0], %rd80;
	.param .b64 param1;
	st.param.b64 	[param1], 0;
	.param .b32 retval0;
	call.uni (retval0), 
	vprintf, 
	(
	param0, 
	param1
	);
	ld.param.b32 	%r3282, [retval0];
	} // callseq 178
	mov.f64 	%fd11719, %fd11215;
	bra.uni 	$L__BB2_1358;
$L__BB2_1296:
	rcp.rn.f64 	%fd11697, %fd7195;
	mov.b32 	%r4674, 1;
	mov.f64 	%fd11696, %fd7195;
	mov.f64 	%fd11699, %fd11697;
	bra.uni 	$L__BB2_1313;
$L__BB2_1297:
	add.f64 	%fd1723, %fd1771, 0d3FF0000000000000;
	div.rn.f64 	%fd7901, %fd1553, %fd1723;
	mul.f64 	%fd1724, %fd1772, %fd7901;
	add.f64 	%fd11699, %fd11699, %fd1724;
	abs.f64 	%fd7902, %fd1724;
	abs.f64 	%fd7903, %fd11699;
	mul.f64 	%fd7904, %fd7903, 0d3E9421F5F40D8376;
	setp.lt.f64 	%p1629, %fd7902, %fd7904;
	@%p1629 bra 	$L__BB2_1314;
	add.f64 	%fd1726, %fd1723, 0d3FF0000000000000;
	div.rn.f64 	%fd7905, %fd1553, %fd1726;
	mul.f64 	%fd1727, %fd1724, %fd7905;
	add.f64 	%fd11699, %fd11699, %fd1727;
	abs.f64 	%fd7906, %fd1727;
	abs.f64 	%fd7907, %fd11699;
	mul.f64 	%fd7908, %fd7907, 0d3E9421F5F40D8376;
	setp.lt.f64 	%p1630, %fd7906, %fd7908;
	@%p1630 bra 	$L__BB2_1314;
	add.f64 	%fd1729, %fd1726, 0d3FF0000000000000;
	div.rn.f64 	%fd7909, %fd1553, %fd1729;
	mul.f64 	%fd1730, %fd1727, %fd7909;
	add.f64 	%fd11699, %fd11699, %fd1730;
	abs.f64 	%fd7910, %fd1730;
	abs.f64 	%fd7911, %fd11699;
	mul.f64 	%fd7912, %fd7911, 0d3E9421F5F40D8376;
	setp.lt.f64 	%p1631, %fd7910, %fd7912;
	@%p1631 bra 	$L__BB2_1314;
	add.f64 	%fd1732, %fd1729, 0d3FF0000000000000;
	div.rn.f64 	%fd7913, %fd1553, %fd1732;
	mul.f64 	%fd1733, %fd1730, %fd7913;
	add.f64 	%fd11699, %fd11699, %fd1733;
	abs.f64 	%fd7914, %fd1733;
	abs.f64 	%fd7915, %fd11699;
	mul.f64 	%fd7916, %fd7915, 0d3E9421F5F40D8376;
	setp.lt.f64 	%p1632, %fd7914, %fd7916;
	@%p1632 bra 	$L__BB2_1314;
	add.f64 	%fd1735, %fd1732, 0d3FF0000000000000;
	div.rn.f64 	%fd7917, %fd1553, %fd1735;
	mul.f64 	%fd1736, %fd1733, %fd7917;
	add.f64 	%fd11699, %fd11699, %fd1736;
	abs.f64 	%fd7918, %fd1736;
	abs.f64 	%fd7919, %fd11699;
	mul.f64 	%fd7920, %fd7919, 0d3E9421F5F40D8376;
	setp.lt.f64 	%p1633, %fd7918, %fd7920;
	@%p1633 bra 	$L__BB2_1314;
	add.f64 	%fd1738, %fd1735, 0d3FF0000000000000;
	div.rn.f64 	%fd7921, %fd1553, %fd1738;
	mul.f64 	%fd1739, %fd1736, %fd7921;
	add.f64 	%fd11699, %fd11699, %fd1739;
	abs.f64 	%fd7922, %fd1739;
	abs.f64 	%fd7923, %fd11699;
	mul.f64 	%fd7924, %fd7923, 0d3E9421F5F40D8376;
	setp.lt.f64 	%p1634, %fd7922, %fd7924;
	@%p1634 bra 	$L__BB2_1314;
	add.f64 	%fd1741, %fd1738, 0d3FF0000000000000;
	div.rn.f64 	%fd7925, %fd1553, %fd1741;
	mul.f64 	%fd1742, %fd1739, %fd7925;
	add.f64 	%fd11699, %fd11699, %fd1742;
	abs.f64 	%fd7926, %fd1742;
	abs.f64 	%fd7927, %fd11699;
	mul.f64 	%fd7928, %fd7927, 0d3E9421F5F40D8376;
	setp.lt.f64 	%p1635, %fd7926, %fd7928;
	@%p1635 bra 	$L__BB2_1314;
	add.f64 	%fd1744, %fd1741, 0d3FF0000000000000;
	div.rn.f64 	%fd7929, %fd1553, %fd1744;
	mul.f64 	%fd1745, %fd1742, %fd7929;
	add.f64 	%fd11699, %fd11699, %fd1745;
	abs.f64 	%fd7930, %fd1745;
	abs.f64 	%fd7931, %fd11699;
	mul.f64 	%fd7932, %fd7931, 0d3E9421F5F40D8376;
	setp.lt.f64 	%p1636, %fd7930, %fd7932;
	@%p1636 bra 	$L__BB2_1314;
	add.f64 	%fd1747, %fd1744, 0d3FF0000000000000;
	div.rn.f64 	%fd7933, %fd1553, %fd1747;
	mul.f64 	%fd1748, %fd1745, %fd7933;
	add.f64 	%fd11699, %fd11699, %fd1748;
	abs.f64 	%fd7934, %fd1748;
	abs.f64 	%fd7935, %fd11699;
	mul.f64 	%fd7936, %fd7935, 0d3E9421F5F40D8376;
	setp.lt.f64 	%p1637, %fd7934, %fd7936;
	@%p1637 bra 	$L__BB2_1314;
	add.f64 	%fd1750, %fd1747, 0d3FF0000000000000;
	div.rn.f64 	%fd7937, %fd1553, %fd1750;
	mul.f64 	%fd1751, %fd1748, %fd7937;
	add.f64 	%fd11699, %fd11699, %fd1751;
	abs.f64 	%fd7938, %fd1751;
	abs.f64 	%fd7939, %fd11699;
	mul.f64 	%fd7940, %fd7939, 0d3E9421F5F40D8376;
	setp.lt.f64 	%p1638, %fd7938, %fd7940;
	@%p1638 bra 	$L__BB2_1314;
	add.f64 	%fd1753, %fd1750, 0d3FF0000000000000;
	div.rn.f64 	%fd7941, %fd1553, %fd1753;
	mul.f64 	%fd1754, %fd1751, %fd7941;
	add.f64 	%fd11699, %fd11699, %fd1754;
	abs.f64 	%fd7942, %fd1754;
	abs.f64 	%fd7943, %fd11699;
	mul.f64 	%fd7944, %fd7943, 0d3E9421F5F40D8376;
	setp.lt.f64 	%p1639, %fd7942, %fd7944;
	@%p1639 bra 	$L__BB2_1314;
	add.f64 	%fd1756, %fd1753, 0d3FF0000000000000;
	div.rn.f64 	%fd7945, %fd1553, %fd1756;
	mul.f64 	%fd1757, %fd1754, %fd7945;
	add.f64 	%fd11699, %fd11699, %fd1757;
	abs.f64 	%fd7946, %fd1757;
	abs.f64 	%fd7947, %fd11699;
	mul.f64 	%fd7948, %fd7947, 0d3E9421F5F40D8376;
	setp.lt.f64 	%p1640, %fd7946, %fd7948;
	@%p1640 bra 	$L__BB2_1314;
	add.f64 	%fd1759, %fd1756, 0d3FF0000000000000;
	div.rn.f64 	%fd7949, %fd1553, %fd1759;
	mul.f64 	%fd1760, %fd1757, %fd7949;
	add.f64 	%fd11699, %fd11699, %fd1760;
	abs.f64 	%fd7950, %fd1760;
	abs.f64 	%fd7951, %fd11699;
	mul.f64 	%fd7952, %fd7951, 0d3E9421F5F40D8376;
	setp.lt.f64 	%p1641, %fd7950, %fd7952;
	@%p1641 bra 	$L__BB2_1314;
	add.f64 	%fd1762, %fd1759, 0d3FF0000000000000;
	div.rn.f64 	%fd7953, %fd1553, %fd1762;
	mul.f64 	%fd1763, %fd1760, %fd7953;
	add.f64 	%fd11699, %fd11699, %fd1763;
	abs.f64 	%fd7954, %fd1763;
	abs.f64 	%fd7955, %fd11699;
	mul.f64 	%fd7956, %fd7955, 0d3E9421F5F40D8376;
	setp.lt.f64 	%p1642, %fd7954, %fd7956;
	@%p1642 bra 	$L__BB2_1314;
	add.f64 	%fd11696, %fd1762, 0d3FF0000000000000;
	div.rn.f64 	%fd7957, %fd1553, %fd11696;
	mul.f64 	%fd11697, %fd1763, %fd7957;
	add.f64 	%fd11699, %fd11699, %fd11697;
	abs.f64 	%fd7958, %fd11697;
	abs.f64 	%fd7959, %fd11699;
	mul.f64 	%fd7960, %fd7959, 0d3E9421F5F40D8376;
	setp.lt.f64 	%p1643, %fd7958, %fd7960;
	@%p1643 bra 	$L__BB2_1314;
	add.s32 	%r4674, %r4674, 16;
	setp.eq.s32 	%p1644, %r4674, 100000001;
	@%p1644 bra 	$L__BB2_1325;
$L__BB2_1313:
	add.f64 	%fd1771, %fd11696, 0d3FF0000000000000;
	div.rn.f64 	%fd7897, %fd1553, %fd1771;
	mul.f64 	%fd1772, %fd11697, %fd7897;
	add.f64 	%fd11699, %fd11699, %fd1772;
	abs.f64 	%fd7898, %fd1772;
	abs.f64 	%fd7899, %fd11699;
	mul.f64 	%fd7900, %fd7899, 0d3E9421F5F40D8376;
	setp.geu.f64 	%p1628, %fd7898, %fd7900;
	@%p1628 bra 	$L__BB2_1297;
$L__BB2_1314:
	{
	.reg .b32 %temp; 
	mov.b64 	{%temp, %r4675}, %fd1553;
	}
	{
	.reg .b32 %temp; 
	mov.b64 	{%r4676, %temp}, %fd1553;
	}
	setp.gt.s32 	%p1645, %r4675, 1048575;
	mov.b32 	%r4677, -1023;
	mov.f64 	%fd11700, %fd1553;
	@%p1645 bra 	$L__BB2_1316;
	mul.f64 	%fd11700, %fd1553, 0d4350000000000000;
	{
	.reg .b32 %temp; 
	mov.b64 	{%temp, %r4675}, %fd11700;
	}
	{
	.reg .b32 %temp; 
	mov.b64 	{%r4676, %temp}, %fd11700;
	}
	mov.b32 	%r4677, -1077;
$L__BB2_1316:
	add.s32 	%r3289, %r4675, -1;
	setp.gt.u32 	%p1646, %r3289, 2146435070;
	@%p1646 bra 	$L__BB2_1320;
	shr.u32 	%r3292, %r4675, 20;
	add.s32 	%r4678, %r4677, %r3292;
	and.b32  	%r3293, %r4675, 1048575;
	or.b32  	%r3294, %r3293, 1072693248;
	mov.b64 	%fd11701, {%r4676, %r3294};
	setp.lt.u32 	%p1648, %r3294, 1073127583;
	@%p1648 bra 	$L__BB2_1319;
	{
	.reg .b32 %temp; 
	mov.b64 	{%r3295, %temp}, %fd11701;
	}
	{
	.reg .b32 %temp; 
	mov.b64 	{%temp, %r3296}, %fd11701;
	}
	add.s32 	%r3297, %r3296, -1048576;
	mov.b64 	%fd11701, {%r3295, %r3297};
	add.s32 	%r4678, %r4678, 1;
$L__BB2_1319:
	add.f64 	%fd7962, %fd11701, 0dBFF0000000000000;
	add.f64 	%fd7963, %fd11701, 0d3FF0000000000000;
	rcp.approx.ftz.f64 	%fd7964, %fd7963;
	neg.f64 	%fd7965, %fd7963;
	fma.rn.f64 	%fd7966, %fd7965, %fd7964, 0d3FF0000000000000;
	fma.rn.f64 	%fd7967, %fd7966, %fd7966, %fd7966;
	fma.rn.f64 	%fd7968, %fd7967, %fd7964, %fd7964;
	mul.f64 	%fd7969, %fd7962, %fd7968;
	fma.rn.f64 	%fd7970, %fd7962, %fd7968, %fd7969;
	mul.f64 	%fd7971, %fd7970, %fd7970;
	fma.rn.f64 	%fd7972, %fd7971, 0d3EB1380B3AE80F1E, 0d3ED0EE258B7A8B04;
	fma.rn.f64 	%fd7973, %fd7972, %fd7971, 0d3EF3B2669F02676F;
	fma.rn.f64 	%fd7974, %fd7973, %fd7971, 0d3F1745CBA9AB0956;
	fma.rn.f64 	%fd7975, %fd7974, %fd7971, 0d3F3C71C72D1B5154;
	fma.rn.f64 	%fd7976, %fd7975, %fd7971, 0d3F624924923BE72D;
	fma.rn.f64 	%fd7977, %fd7976, %fd7971, 0d3F8999999999A3C4;
	fma.rn.f64 	%fd7978, %fd7977, %fd7971, 0d3FB5555555555554;
	sub.f64 	%fd7979, %fd7962, %fd7970;
	add.f64 	%fd7980, %fd7979, %fd7979;
	neg.f64 	%fd7981, %fd7970;
	fma.rn.f64 	%fd7982, %fd7981, %fd7962, %fd7980;
	mul.f64 	%fd7983, %fd7968, %fd7982;
	mul.f64 	%fd7984, %fd7971, %fd7978;
	fma.rn.f64 	%fd7985, %fd7984, %fd7970, %fd7983;
	xor.b32  	%r3298, %r4678, -2147483648;
	mov.b32 	%r3299, 1127219200;
	mov.b64 	%fd7986, {%r3298, %r3299};
	sub.f64 	%fd7987, %fd7986, %fd2;
	fma.rn.f64 	%fd7988, %fd7987, 0d3FE62E42FEFA39EF, %fd7970;
	fma.rn.f64 	%fd7989, %fd7987, 0dBFE62E42FEFA39EF, %fd7988;
	sub.f64 	%fd7990, %fd7989, %fd7970;
	sub.f64 	%fd7991, %fd7985, %fd7990;
	fma.rn.f64 	%fd7992, %fd7987, 0d3C7ABC9E3B39803F, %fd7991;
	add.f64 	%fd11702, %fd7988, %fd7992;
	bra.uni 	$L__BB2_1321;
$L__BB2_1320:
	fma.rn.f64 	%fd7961, %fd11700, 0d7FF0000000000000, 0d7FF0000000000000;
	{
	.reg .b32 %temp; 
	mov.b64 	{%temp, %r3290}, %fd11700;
	}
	and.b32  	%r3291, %r3290, 2147483647;
	setp.eq.s32 	%p1647, %r3291, 0;
	selp.f64 	%fd11702, 0dFFF0000000000000, %fd7961, %p1647;
$L__BB2_1321:
	mul.f64 	%fd7993, %fd7195, %fd11702;
	sub.f64 	%fd7994, %fd7993, %fd1553;
	sub.f64 	%fd7995, %fd1712, %fd11695;
	add.f64 	%fd1783, %fd7995, %fd7994;
	fma.rn.f64 	%fd7996, %fd1783, 0d3FF71547652B82FE, 0d4338000000000000;
	{
	.reg .b32 %temp; 
	mov.b64 	{%r550, %temp}, %fd7996;
	}
	mov.f64 	%fd7997, 0dC338000000000000;
	add.rn.f64 	%fd7998, %fd7996, %fd7997;
	fma.rn.f64 	%fd7999, %fd7998, 0dBFE62E42FEFA39EF, %fd1783;
	fma.rn.f64 	%fd8000, %fd7998, 0dBC7ABC9E3B39803F, %fd7999;
	fma.rn.f64 	%fd8001, %fd8000, 0d3E5ADE1569CE2BDF, 0d3E928AF3FCA213EA;
	fma.rn.f64 	%fd8002, %fd8001, %fd8000, 0d3EC71DEE62401315;
	fma.rn.f64 	%fd8003, %fd8002, %fd8000, 0d3EFA01997C89EB71;
	fma.rn.f64 	%fd8004, %fd8003, %fd8000, 0d3F2A01A014761F65;
	fma.rn.f64 	%fd8005, %fd8004, %fd8000, 0d3F56C16C1852B7AF;
	fma.rn.f64 	%fd8006, %fd8005, %fd8000, 0d3F81111111122322;
	fma.rn.f64 	%fd8007, %fd8006, %fd8000, 0d3FA55555555502A1;
	fma.rn.f64 	%fd8008, %fd8007, %fd8000, 0d3FC5555555555511;
	fma.rn.f64 	%fd8009, %fd8008, %fd8000, 0d3FE000000000000B;
	fma.rn.f64 	%fd8010, %fd8009, %fd8000, 0d3FF0000000000000;
	fma.rn.f64 	%fd8011, %fd8010, %fd8000, 0d3FF0000000000000;
	{
	.reg .b32 %temp; 
	mov.b64 	{%r551, %temp}, %fd8011;
	}
	{
	.reg .b32 %temp; 
	mov.b64 	{%temp, %r552}, %fd8011;
	}
	shl.b32 	%r3300, %r550, 20;
	add.s32 	%r3301, %r3300, %r552;
	mov.b64 	%fd11703, {%r551, %r3301};
	{
	.reg .b32 %temp; 
	mov.b64 	{%temp, %r3302}, %fd1783;
	}
	mov.b32 	%f110, %r3302;
	abs.f32 	%f43, %f110;
	setp.lt.f32 	%p1649, %f43, 0f4086232B;
	@%p1649 bra 	$L__BB2_1324;
	setp.lt.f64 	%p1650, %fd1783, 0d0000000000000000;
	add.f64 	%fd8012, %fd1783, 0d7FF0000000000000;
	selp.f64 	%fd11703, 0d0000000000000000, %fd8012, %p1650;
	setp.geu.f32 	%p1651, %f43, 0f40874800;
	@%p1651 bra 	$L__BB2_1324;
	shr.u32 	%r3303, %r550, 31;
	add.s32 	%r3304, %r550, %r3303;
	shr.s32 	%r3305, %r3304, 1;
	shl.b32 	%r3306, %r3305, 20;
	add.s32 	%r3307, %r552, %r3306;
	mov.b64 	%fd8013, {%r551, %r3307};
	sub.s32 	%r3308, %r550, %r3305;
	shl.b32 	%r3309, %r3308, 20;
	add.s32 	%r3310, %r3309, 1072693248;
	mov.b32 	%r3311, 0;
	mov.b64 	%fd8014, {%r3311, %r3310};
	mul.f64 	%fd11703, %fd8014, %fd8013;
$L__BB2_1324:
	mul.f64 	%fd11719, %fd11699, %fd11703;
	mov.f64 	%fd11720, %fd11719;
	bra.uni 	$L__BB2_1358;
$L__BB2_1325:
	mov.u64 	%rd81, $str$5;
	cvta.global.u64 	%rd82, %rd81;
	{ // callseq 179, 0
	.param .b64 param0;
	st.param.b64 	[param0], %rd82;
	.param .b64 param1;
	st.param.b64 	[param1], 0;
	.param .b32 retval0;
	call.uni (retval0), 
	vprintf, 
	(
	param0, 
	param1
	);
	ld.param.b32 	%r3285, [retval0];
	} // callseq 179
	mov.f64 	%fd11720, %fd11719;
	bra.uni 	$L__BB2_1358;
$L__BB2_1326:
	add.f64 	%fd1789, %fd7195, 0d4016000000000000;
	{
	.reg .b32 %temp; 
	mov.b64 	{%temp, %r4679}, %fd1789;
	}
	{
	.reg .b32 %temp; 
	mov.b64 	{%r4680, %temp}, %fd1789;
	}
	setp.gt.s32 	%p1590, %r4679, 1048575;
	mov.b32 	%r4681, -1023;
	mov.f64 	%fd11704, %fd1789;
	@%p1590 bra 	$L__BB2_1328;
	mul.f64 	%fd11704, %fd1789, 0d4350000000000000;
	{
	.reg .b32 %temp; 
	mov.b64 	{%temp, %r4679}, %fd11704;
	}
	{
	.reg .b32 %temp; 
	mov.b64 	{%r4680, %temp}, %fd11704;
	}
	mov.b32 	%r4681, -1077;
$L__BB2_1328:
	add.s32 	%r3197, %r4679, -1;
	setp.gt.u32 	%p1591, %r3197, 2146435070;
	@%p1591 bra 	$L__BB2_1332;
	shr.u32 	%r3200, %r4679, 20;
	add.s32 	%r4682, %r4681, %r3200;
	and.b32  	%r3201, %r4679, 1048575;
	or.b32  	%r3202, %r3201, 1072693248;
	mov.b64 	%fd11705, {%r4680, %r3202};
	setp.lt.u32 	%p1593, %r3202, 1073127583;
	@%p1593 bra 	$L__BB2_1331;
	{
	.reg .b32 %temp; 
	mov.b64 	{%r3203, %temp}, %fd11705;
	}
	{
	.reg .b32 %temp; 
	mov.b64 	{%temp, %r3204}, %fd11705;
	}
	add.s32 	%r3205, %r3204, -1048576;
	mov.b64 	%fd11705, {%r3203, %r3205};
	add.s32 	%r4682, %r4682, 1;
$L__BB2_1331:
	add.f64 	%fd7607, %fd11705, 0dBFF0000000000000;
	add.f64 	%fd7608, %fd11705, 0d3FF0000000000000;
	rcp.approx.ftz.f64 	%fd7609, %fd7608;
	neg.f64 	%fd7610, %fd7608;
	fma.rn.f64 	%fd7611, %fd7610, %fd7609, 0d3FF0000000000000;
	fma.rn.f64 	%fd7612, %fd7611, %fd7611, %fd7611;
	fma.rn.f64 	%fd7613, %fd7612, %fd7609, %fd7609;
	mul.f64 	%fd7614, %fd7607, %fd7613;
	fma.rn.f64 	%fd7615, %fd7607, %fd7613, %fd7614;
	mul.f64 	%fd7616, %fd7615, %fd7615;
	fma.rn.f64 	%fd7617, %fd7616, 0d3EB1380B3AE80F1E, 0d3ED0EE258B7A8B04;
	fma.rn.f64 	%fd7618, %fd7617, %fd7616, 0d3EF3B2669F02676F;
	fma.rn.f64 	%fd7619, %fd7618, %fd7616, 0d3F1745CBA9AB0956;
	fma.rn.f64 	%fd7620, %fd7619, %fd7616, 0d3F3C71C72D1B5154;
	fma.rn.f64 	%fd7621, %fd7620, %fd7616, 0d3F624924923BE72D;
	fma.rn.f64 	%fd7622, %fd7621, %fd7616, 0d3F8999999999A3C4;
	fma.rn.f64 	%fd7623, %fd7622, %fd7616, 0d3FB5555555555554;
	sub.f64 	%fd7624, %fd7607, %fd7615;
	add.f64 	%fd7625, %fd7624, %fd7624;
	neg.f64 	%fd7626, %fd7615;
	fma.rn.f64 	%fd7627, %fd7626, %fd7607, %fd7625;
	mul.f64 	%fd7628, %fd7613, %fd7627;
	mul.f64 	%fd7629, %fd7616, %fd7623;
	fma.rn.f64 	%fd7630, %fd7629, %fd7615, %fd7628;
	xor.b32  	%r3206, %r4682, -2147483648;
	mov.b32 	%r3207, 1127219200;
	mov.b64 	%fd7631, {%r3206, %r3207};
	sub.f64 	%fd7632, %fd7631, %fd2;
	fma.rn.f64 	%fd7633, %fd7632, 0d3FE62E42FEFA39EF, %fd7615;
	fma.rn.f64 	%fd7634, %fd7632, 0dBFE62E42FEFA39EF, %fd7633;
	sub.f64 	%fd7635, %fd7634, %fd7615;
	sub.f64 	%fd7636, %fd7630, %fd7635;
	fma.rn.f64 	%fd7637, %fd7632, 0d3C7ABC9E3B39803F, %fd7636;
	add.f64 	%fd11706, %fd7633, %fd7637;
	bra.uni 	$L__BB2_1333;
$L__BB2_1332:
	fma.rn.f64 	%fd7606, %fd11704, 0d7FF0000000000000, 0d7FF0000000000000;
	{
	.reg .b32 %temp; 
	mov.b64 	{%temp, %r3198}, %fd11704;
	}
	and.b32  	%r3199, %r3198, 2147483647;
	setp.eq.s32 	%p1592, %r3199, 0;
	selp.f64 	%fd11706, 0dFFF0000000000000, %fd7606, %p1592;
$L__BB2_1333:
	add.f64 	%fd7638, %fd7195, 0d3FE0000000000000;
	mul.f64 	%fd7639, %fd7638, %fd11706;
	sub.f64 	%fd1798, %fd1789, %fd7639;
	mov.f64 	%fd7640, 0d40530B869F76170A;
	div.rn.f64 	%fd7641, %fd7640, %fd1556;
	add.f64 	%fd7642, %fd7641, 0d3FF00000000D0EC7;
	add.f64 	%fd7643, %fd1556, 0d3FF0000000000000;
	mov.f64 	%fd7644, 0dC055A0572B143656;
	div.rn.f64 	%fd7645, %fd7644, %fd7643;
	add.f64 	%fd7646, %fd7642, %fd7645;
	add.f64 	%fd7647, %fd7643, 0d3FF0000000000000;
	mov.f64 	%fd7648, 0d4038039BF13B4CC6;
	div.rn.f64 	%fd7649, %fd7648, %fd7647;
	add.f64 	%fd7650, %fd7646, %fd7649;
	add.f64 	%fd7651, %fd7647, 0d3FF0000000000000;
	mov.f64 	%fd7652, 0dBFF3B5348DCDCC8C;
	div.rn.f64 	%fd7653, %fd7652, %fd7651;
	add.f64 	%fd7654, %fd7650, %fd7653;
	add.f64 	%fd7655, %fd7651, 0d3FF0000000000000;
	mov.f64 	%fd7656, 0d3F53CD7319EC12D8;
	div.rn.f64 	%fd7657, %fd7656, %fd7655;
	add.f64 	%fd7658, %fd7654, %fd7657;
	add.f64 	%fd7659, %fd7655, 0d3FF0000000000000;
	mov.f64 	%fd7660, 0dBED6A1181C0E9888;
	div.rn.f64 	%fd7661, %fd7660, %fd7659;
	add.f64 	%fd7662, %fd7658, %fd7661;
	mul.f64 	%fd7663, %fd7662, 0d40040D931FF62706;
	div.rn.f64 	%fd11707, %fd7663, %fd7195;
	{
	.reg .b32 %temp; 
	mov.b64 	{%temp, %r4683}, %fd11707;
	}
	{
	.reg .b32 %temp; 
	mov.b64 	{%r4684, %temp}, %fd11707;
	}
	setp.gt.s32 	%p1594, %r4683, 1048575;
	mov.b32 	%r4685, -1023;
	@%p1594 bra 	$L__BB2_1335;
	mul.f64 	%fd11707, %fd11707, 0d4350000000000000;
	{
	.reg .b32 %temp; 
	mov.b64 	{%temp, %r4683}, %fd11707;
	}
	{
	.reg .b32 %temp; 
	mov.b64 	{%r4684, %temp}, %fd11707;
	}
	mov.b32 	%r4685, -1077;
$L__BB2_1335:
	add.s32 	%r3210, %r4683, -1;
	setp.gt.u32 	%p1595, %r3210, 2146435070;
	@%p1595 bra 	$L__BB2_1339;
	shr.u32 	%r3213, %r4683, 20;
	add.s32 	%r4686, %r4685, %r3213;
	and.b32  	%r3214, %r4683, 1048575;
	or.b32  	%r3215, %r3214, 1072693248;
	mov.b64 	%fd11708, {%r4684, %r3215};
	setp.lt.u32 	%p1597, %r3215, 1073127583;
	@%p1597 bra 	$L__BB2_1338;
	{
	.reg .b32 %temp; 
	mov.b64 	{%r3216, %temp}, %fd11708;
	}
	{
	.reg .b32 %temp; 
	mov.b64 	{%temp, %r3217}, %fd11708;
	}
	add.s32 	%r3218, %r3217, -1048576;
	mov.b64 	%fd11708, {%r3216, %r3218};
	add.s32 	%r4686, %r4686, 1;
$L__BB2_1338:
	add.f64 	%fd7665, %fd11708, 0dBFF0000000000000;
	add.f64 	%fd7666, %fd11708, 0d3FF0000000000000;
	rcp.approx.ftz.f64 	%fd7667, %fd7666;
	neg.f64 	%fd7668, %fd7666;
	fma.rn.f64 	%fd7669, %fd7668, %fd7667, 0d3FF0000000000000;
	fma.rn.f64 	%fd7670, %fd7669, %fd7669, %fd7669;
	fma.rn.f64 	%fd7671, %fd7670, %fd7667, %fd7667;
	mul.f64 	%fd7672, %fd7665, %fd7671;
	fma.rn.f64 	%fd7673, %fd7665, %fd7671, %fd7672;
	mul.f64 	%fd7674, %fd7673, %fd7673;
	fma.rn.f64 	%fd7675, %fd7674, 0d3EB1380B3AE80F1E, 0d3ED0EE258B7A8B04;
	fma.rn.f64 	%fd7676, %fd7675, %fd7674, 0d3EF3B2669F02676F;
	fma.rn.f64 	%fd7677, %fd7676, %fd7674, 0d3F1745CBA9AB0956;
	fma.rn.f64 	%fd7678, %fd7677, %fd7674, 0d3F3C71C72D1B5154;
	fma.rn.f64 	%fd7679, %fd7678, %fd7674, 0d3F624924923BE72D;
	fma.rn.f64 	%fd7680, %fd7679, %fd7674, 0d3F8999999999A3C4;
	fma.rn.f64 	%fd7681, %fd7680, %fd7674, 0d3FB5555555555554;
	sub.f64 	%fd7682, %fd7665, %fd7673;
	add.f64 	%fd7683, %fd7682, %fd7682;
	neg.f64 	%fd7684, %fd7673;
	fma.rn.f64 	%fd7685, %fd7684, %fd7665, %fd7683;
	mul.f64 	%fd7686, %fd7671, %fd7685;
	mul.f64 	%fd7687, %fd7674, %fd7681;
	fma.rn.f64 	%fd7688, %fd7687, %fd7673, %fd7686;
	xor.b32  	%r3219, %r4686, -2147483648;
	mov.b32 	%r3220, 1127219200;
	mov.b64 	%fd7689, {%r3219, %r3220};
	sub.f64 	%fd7690, %fd7689, %fd2;
	fma.rn.f64 	%fd7691, %fd7690, 0d3FE62E42FEFA39EF, %fd7673;
	fma.rn.f64 	%fd7692, %fd7690, 0dBFE62E42FEFA39EF, %fd7691;
	sub.f64 	%fd7693, %fd7692, %fd7673;
	sub.f64 	%fd7694, %fd7688, %fd7693;
	fma.rn.f64 	%fd7695, %fd7690, 0d3C7ABC9E3B39803F, %fd7694;
	add.f64 	%fd11709, %fd7691, %fd7695;
	bra.uni 	$L__BB2_1340;
$L__BB2_1339:
	fma.rn.f64 	%fd7664, %fd11707, 0d7FF0000000000000, 0d7FF0000000000000;
	{
	.reg .b32 %temp; 
	mov.b64 	{%temp, %r3211}, %fd11707;
	}
	and.b32  	%r3212, %r3211, 2147483647;
	setp.eq.s32 	%p1596, %r3212, 0;
	selp.f64 	%fd11709, 0dFFF0000000000000, %fd7664, %p1596;
$L__BB2_1340:
	sub.f64 	%fd1808, %fd11709, %fd1798;
	add.f64 	%fd7697, %fd1553, 0d3FF0000000000000;
	sub.f64 	%fd11713, %fd7697, %fd7195;
	rcp.rn.f64 	%fd11714, %fd11713;
	mov.b32 	%r4687, 1;
	mov.f64 	%fd11712, 0d46293E5939A08CE9;
	mov.f64 	%fd11711, %fd11714;
	bra.uni 	$L__BB2_1345;
$L__BB2_1341:
	add.s32 	%r3223, %r4687, 1;
	not.b32 	%r3224, %r4687;
	cvt.rn.f64.s32 	%fd7711, %r3224;
	cvt.rn.f64.u32 	%fd7712, %r3223;
	sub.f64 	%fd7713, %fd7712, %fd7195;
	mul.f64 	%fd7714, %fd7713, %fd7711;
	add.f64 	%fd1811, %fd1827, 0d4000000000000000;
	fma.rn.f64 	%fd7715, %fd7714, %fd1829, %fd1811;
	abs.f64 	%fd7716, %fd7715;
	setp.lt.f64 	%p1601, %fd7716, 0d39B4484BFEEBC2A0;
	div.rn.f64 	%fd7717, %fd7714, %fd1828;
	add.f64 	%fd7718, %fd1811, %fd7717;
	abs.f64 	%fd7719, %fd7718;
	setp.lt.f64 	%p1602, %fd7719, 0d39B4484BFEEBC2A0;
	selp.f64 	%fd1812, 0d39B4484BFEEBC2A0, %fd7718, %p1602;
	rcp.rn.f64 	%fd7720, %fd7715;
	selp.f64 	%fd1813, 0d46293E5939A08CE9, %fd7720, %p1601;
	mul.f64 	%fd7721, %fd1813, %fd1812;
	mul.f64 	%fd11714, %fd11714, %fd7721;
	add.f64 	%fd7722, %fd7721, 0dBFF0000000000000;
	abs.f64 	%fd7723, %fd7722;
	setp.lt.f64 	%p1603, %fd7723, 0d3E9421F5F40D8376;
	@%p1603 bra 	$L__BB2_1347;
	add.s32 	%r3225, %r4687, 2;
	sub.s32 	%r3226, -2, %r4687;
	cvt.rn.f64.s32 	%fd7724, %r3226;
	cvt.rn.f64.u32 	%fd7725, %r3225;
	sub.f64 	%fd7726, %fd7725, %fd7195;
	mul.f64 	%fd7727, %fd7726, %fd7724;
	add.f64 	%fd1815, %fd1811, 0d4000000000000000;
	fma.rn.f64 	%fd7728, %fd7727, %fd1813, %fd1815;
	abs.f64 	%fd7729, %fd7728;
	setp.lt.f64 	%p1604, %fd7729, 0d39B4484BFEEBC2A0;
	div.rn.f64 	%fd7730, %fd7727, %fd1812;
	add.f64 	%fd7731, %fd1815, %fd7730;
	abs.f64 	%fd7732, %fd7731;
	setp.lt.f64 	%p1605, %fd7732, 0d39B4484BFEEBC2A0;
	selp.f64 	%fd1816, 0d39B4484BFEEBC2A0, %fd7731, %p1605;
	rcp.rn.f64 	%fd7733, %fd7728;
	selp.f64 	%fd1817, 0d46293E5939A08CE9, %fd7733, %p1604;
	mul.f64 	%fd7734, %fd1817, %fd1816;
	mul.f64 	%fd11714, %fd11714, %fd7734;
	add.f64 	%fd7735, %fd7734, 0dBFF0000000000000;
	abs.f64 	%fd7736, %fd7735;
	setp.lt.f64 	%p1606, %fd7736, 0d3E9421F5F40D8376;
	@%p1606 bra 	$L__BB2_1347;
	add.s32 	%r3227, %r4687, 3;
	sub.s32 	%r3228, -3, %r4687;
	cvt.rn.f64.s32 	%fd7737, %r3228;
	cvt.rn.f64.u32 	%fd7738, %r3227;
	sub.f64 	%fd7739, %fd7738, %fd7195;
	mul.f64 	%fd7740, %fd7739, %fd7737;
	add.f64 	%fd11713, %fd1815, 0d4000000000000000;
	fma.rn.f64 	%fd7741, %fd7740, %fd1817, %fd11713;
	abs.f64 	%fd7742, %fd7741;
	setp.lt.f64 	%p1607, %fd7742, 0d39B4484BFEEBC2A0;
	div.rn.f64 	%fd7743, %fd7740, %fd1816;
	add.f64 	%fd7744, %fd11713, %fd7743;
	abs.f64 	%fd7745, %fd7744;
	setp.lt.f64 	%p1608, %fd7745, 0d39B4484BFEEBC2A0;
	selp.f64 	%fd11712, 0d39B4484BFEEBC2A0, %fd7744, %p1608;
	rcp.rn.f64 	%fd7746, %fd7741;
	selp.f64 	%fd11711, 0d46293E5939A08CE9, %fd7746, %p1607;
	mul.f64 	%fd7747, %fd11711, %fd11712;
	mul.f64 	%fd11714, %fd11714, %fd7747;
	add.f64 	%fd7748, %fd7747, 0dBFF0000000000000;
	abs.f64 	%fd7749, %fd7748;
	setp.lt.f64 	%p1609, %fd7749, 0d3E9421F5F40D8376;
	@%p1609 bra 	$L__BB2_1347;
	add.s32 	%r4687, %r4687, 4;
	setp.eq.s32 	%p1610, %r4687, 100000001;
	@%p1610 bra 	$L__BB2_1346;
$L__BB2_1345:
	neg.s32 	%r3222, %r4687;
	cvt.rn.f64.s32 	%fd7698, %r3222;
	cvt.rn.f64.u32 	%fd7699, %r4687;
	sub.f64 	%fd7700, %fd7699, %fd7195;
	mul.f64 	%fd7701, %fd7700, %fd7698;
	add.f64 	%fd1827, %fd11713, 0d4000000000000000;
	fma.rn.f64 	%fd7702, %fd7701, %fd11711, %fd1827;
	abs.f64 	%fd7703, %fd7702;
	setp.lt.f64 	%p1598, %fd7703, 0d39B4484BFEEBC2A0;
	div.rn.f64 	%fd7704, %fd7701, %fd11712;
	add.f64 	%fd7705, %fd1827, %fd7704;
	abs.f64 	%fd7706, %fd7705;
	setp.lt.f64 	%p1599, %fd7706, 0d39B4484BFEEBC2A0;
	selp.f64 	%fd1828, 0d39B4484BFEEBC2A0, %fd7705, %p1599;
	rcp.rn.f64 	%fd7707, %fd7702;
	selp.f64 	%fd1829, 0d46293E5939A08CE9, %fd7707, %p1598;
	mul.f64 	%fd7708, %fd1829, %fd1828;
	mul.f64 	%fd11714, %fd11714, %fd7708;
	add.f64 	%fd7709, %fd7708, 0dBFF0000000000000;
	abs.f64 	%fd7710, %fd7709;
	setp.lt.f64 	%p1600, %fd7710, 0d3E9421F5F40D8376;
	@%p1600 bra 	$L__BB2_1347;
	bra.uni 	$L__BB2_1341;
$L__BB2_1346:
	mov.u64 	%rd77, $str$3;
	cvta.global.u64 	%rd78, %rd77;
	{ // callseq 177, 0
	.param .b64 param0;
	st.param.b64 	[param0], %rd78;
	.param .b64 param1;
	st.param.b64 	[param1], 0;
	.param .b32 retval0;
	call.uni (retval0), 
	vprintf, 
	(
	param0, 
	param1
	);
	ld.param.b32 	%r3229, [retval0];
	} // callseq 177
$L__BB2_1347:
	{
	.reg .b32 %temp; 
	mov.b64 	{%temp, %r4688}, %fd1553;
	}
	{
	.reg .b32 %temp; 
	mov.b64 	{%r4689, %temp}, %fd1553;
	}
	setp.gt.s32 	%p1611, %r4688, 1048575;
	mov.b32 	%r4690, -1023;
	mov.f64 	%fd11715, %fd1553;
	@%p1611 bra 	$L__BB2_1349;
	mul.f64 	%fd11715, %fd1553, 0d4350000000000000;
	{
	.reg .b32 %temp; 
	mov.b64 	{%temp, %r4688}, %fd11715;
	}
	{
	.reg .b32 %temp; 
	mov.b64 	{%r4689, %temp}, %fd11715;
	}
	mov.b32 	%r4690, -1077;
$L__BB2_1349:
	add.s32 	%r3233, %r4688, -1;
	setp.gt.u32 	%p1612, %r3233, 2146435070;
	@%p1612 bra 	$L__BB2_1353;
	shr.u32 	%r3236, %r4688, 20;
	add.s32 	%r4691, %r4690, %r3236;
	and.b32  	%r3237, %r4688, 1048575;
	or.b32  	%r3238, %r3237, 1072693248;
	mov.b64 	%fd11716, {%r4689, %r3238};
	setp.lt.u32 	%p1614, %r3238, 1073127583;
	@%p1614 bra 	$L__BB2_1352;
	{
	.reg .b32 %temp; 
	mov.b64 	{%r3239, %temp}, %fd11716;
	}
	{
	.reg .b32 %temp; 
	mov.b64 	{%temp, %r3240}, %fd11716;
	}
	add.s32 	%r3241, %r3240, -1048576;
	mov.b64 	%fd11716, {%r3239, %r3241};
	add.s32 	%r4691, %r4691, 1;
$L__BB2_1352:
	add.f64 	%fd7751, %fd11716, 0dBFF0000000000000;
	add.f64 	%fd7752, %fd11716, 0d3FF0000000000000;
	rcp.approx.ftz.f64 	%fd7753, %fd7752;
	neg.f64 	%fd7754, %fd7752;
	fma.rn.f64 	%fd7755, %fd7754, %fd7753, 0d3FF0000000000000;
	fma.rn.f64 	%fd7756, %fd7755, %fd7755, %fd7755;
	fma.rn.f64 	%fd7757, %fd7756, %fd7753, %fd7753;
	mul.f64 	%fd7758, %fd7751, %fd7757;
	fma.rn.f64 	%fd7759, %fd7751, %fd7757, %fd7758;
	mul.f64 	%fd7760, %fd7759, %fd7759;
	fma.rn.f64 	%fd7761, %fd7760, 0d3EB1380B3AE80F1E, 0d3ED0EE258B7A8B04;
	fma.rn.f64 	%fd7762, %fd7761, %fd7760, 0d3EF3B2669F02676F;
	fma.rn.f64 	%fd7763, %fd7762, %fd7760, 0d3F1745CBA9AB0956;
	fma.rn.f64 	%fd7764, %fd7763, %fd7760, 0d3F3C71C72D1B5154;
	fma.rn.f64 	%fd7765, %fd7764, %fd7760, 0d3F624924923BE72D;
	fma.rn.f64 	%fd7766, %fd7765, %fd7760, 0d3F8999999999A3C4;
	fma.rn.f64 	%fd7767, %fd7766, %fd7760, 0d3FB5555555555554;
	sub.f64 	%fd7768, %fd7751, %fd7759;
	add.f64 	%fd7769, %fd7768, %fd7768;
	neg.f64 	%fd7770, %fd7759;
	fma.rn.f64 	%fd7771, %fd7770, %fd7751, %fd7769;
	mul.f64 	%fd7772, %fd7757, %fd7771;
	mul.f64 	%fd7773, %fd7760, %fd7767;
	fma.rn.f64 	%fd7774, %fd7773, %fd7759, %fd7772;
	xor.b32  	%r3242, %r4691, -2147483648;
	mov.b32 	%r3243, 1127219200;
	mov.b64 	%fd7775, {%r3242, %r3243};
	sub.f64 	%fd7776, %fd7775, %fd2;
	fma.rn.f64 	%fd7777, %fd7776, 0d3FE62E42FEFA39EF, %fd7759;
	fma.rn.f64 	%fd7778, %fd7776, 0dBFE62E42FEFA39EF, %fd7777;
	sub.f64 	%fd7779, %fd7778, %fd7759;
	sub.f64 	%fd7780, %fd7774, %fd7779;
	fma.rn.f64 	%fd7781, %fd7776, 0d3C7ABC9E3B39803F, %fd7780;
	add.f64 	%fd11717, %fd7777, %fd7781;
	bra.uni 	$L__BB2_1354;
$L__BB2_1353:
	fma.rn.f64 	%fd7750, %fd11715, 0d7FF0000000000000, 0d7FF0000000000000;
	{
	.reg .b32 %temp; 
	mov.b64 	{%temp, %r3234}, %fd11715;
	}
	and.b32  	%r3235, %r3234, 2147483647;
	setp.eq.s32 	%p1613, %r3235, 0;
	selp.f64 	%fd11717, 0dFFF0000000000000, %fd7750, %p1613;
$L__BB2_1354:
	mul.f64 	%fd7782, %fd7195, %fd11717;
	sub.f64 	%fd7783, %fd7782, %fd1553;
	sub.f64 	%fd1840, %fd7783, %fd1808;
	fma.rn.f64 	%fd7784, %fd1840, 0d3FF71547652B82FE, 0d4338000000000000;
	{
	.reg .b32 %temp; 
	mov.b64 	{%r585, %temp}, %fd7784;
	}
	mov.f64 	%fd7785, 0dC338000000000000;
	add.rn.f64 	%fd7786, %fd7784, %fd7785;
	fma.rn.f64 	%fd7787, %fd7786, 0dBFE62E42FEFA39EF, %fd1840;
	fma.rn.f64 	%fd7788, %fd7786, 0dBC7ABC9E3B39803F, %fd7787;
	fma.rn.f64 	%fd7789, %fd7788, 0d3E5ADE1569CE2BDF, 0d3E928AF3FCA213EA;
	fma.rn.f64 	%fd7790, %fd7789, %fd7788, 0d3EC71DEE62401315;
	fma.rn.f64 	%fd7791, %fd7790, %fd7788, 0d3EFA01997C89EB71;
	fma.rn.f64 	%fd7792, %fd7791, %fd7788, 0d3F2A01A014761F65;
	fma.rn.f64 	%fd7793, %fd7792, %fd7788, 0d3F56C16C1852B7AF;
	fma.rn.f64 	%fd7794, %fd7793, %fd7788, 0d3F81111111122322;
	fma.rn.f64 	%fd7795, %fd7794, %fd7788, 0d3FA55555555502A1;
	fma.rn.f64 	%fd7796, %fd7795, %fd7788, 0d3FC5555555555511;
	fma.rn.f64 	%fd7797, %fd7796, %fd7788, 0d3FE000000000000B;
	fma.rn.f64 	%fd7798, %fd7797, %fd7788, 0d3FF0000000000000;
	fma.rn.f64 	%fd7799, %fd7798, %fd7788, 0d3FF0000000000000;
	{
	.reg .b32 %temp; 
	mov.b64 	{%r586, %temp}, %fd7799;
	}
	{
	.reg .b32 %temp; 
	mov.b64 	{%temp, %r587}, %fd7799;
	}
	shl.b32 	%r3244, %r585, 20;
	add.s32 	%r3245, %r3244, %r587;
	mov.b64 	%fd11718, {%r586, %r3245};
	{
	.reg .b32 %temp; 
	mov.b64 	{%temp, %r3246}, %fd1840;
	}
	mov.b32 	%f109, %r3246;
	abs.f32 	%f44, %f109;
	setp.lt.f32 	%p1615, %f44, 0f4086232B;
	@%p1615 bra 	$L__BB2_1357;
	setp.lt.f64 	%p1616, %fd1840, 0d0000000000000000;
	add.f64 	%fd7800, %fd1840, 0d7FF0000000000000;
	selp.f64 	%fd11718, 0d0000000000000000, %fd7800, %p1616;
	setp.geu.f32 	%p1617, %f44, 0f40874800;
	@%p1617 bra 	$L__BB2_1357;
	shr.u32 	%r3247, %r585, 31;
	add.s32 	%r3248, %r585, %r3247;
	shr.s32 	%r3249, %r3248, 1;
	shl.b32 	%r3250, %r3249, 20;
	add.s32 	%r3251, %r587, %r3250;
	mov.b64 	%fd7801, {%r586, %r3251};
	sub.s32 	%r3252, %r585, %r3249;
	shl.b32 	%r3253, %r3252, 20;
	add.s32 	%r3254, %r3253, 1072693248;
	mov.b32 	%r3255, 0;
	mov.b64 	%fd7802, {%r3255, %r3254};
	mul.f64 	%fd11718, %fd7802, %fd7801;
$L__BB2_1357:
	mul.f64 	%fd7803, %fd11714, %fd11718;
	mov.f64 	%fd7804, 0d3FF0000000000000;
	sub.f64 	%fd11720, %fd7804, %fd7803;
$L__BB2_1358:
	mul.f64 	%fd11722, %fd1531, %fd11720;
	setp.eq.f64 	%p1652, %fd1702, 0d0000000000000000;
	@%p1652 bra 	$L__BB2_1365;
	setp.lt.s32 	%p1653, %r45, 0;
	add.f64 	%fd8015, %fd1287, 0dBFF0000000000000;
	mul.f64 	%fd1849, %fd8015, %fd1553;
	{
	.reg .b32 %temp; 
	mov.b64 	{%temp, %r588}, %fd1849;
	}
	shr.u32 	%r3312, %r588, 20;
	and.b32  	%r3313, %r3312, 2047;
	add.s32 	%r3314, %r3313, -1012;
	mov.b64 	%rd83, %fd1849;
	shl.b64 	%rd84, %rd83, %r3314;
	setp.eq.s64 	%p1654, %rd84, -9223372036854775808;
	{ // callseq 180, 0
	.param .b64 param0;
	st.param.f64 	[param0], 0d4005BF0A8B145769;
	.param .b64 param1;
	st.param.f64 	[param1], %fd1849;
	.param .b64 retval0;
	call.uni (retval0), 
	__internal_accurate_pow, 
	(
	param0, 
	param1
	);
	ld.param.f64 	%fd8016, [retval0];
	} // callseq 180
	neg.f64 	%fd8018, %fd8016;
	selp.f64 	%fd8019, %fd8018, %fd8016, %p1654;
	selp.f64 	%fd8020, %fd8019, %fd8016, %p1653;
	cvt.rzi.f64.f64 	%fd8021, %fd1849;
	setp.neu.f64 	%p1655, %fd1849, %fd8021;
	selp.f64 	%fd8022, 0dFFF8000000000000, %fd8020, %p1655;
	selp.f64 	%fd11721, %fd8022, %fd8020, %p1653;
	add.f64 	%fd8023, %fd1849, 0d4005BF0A8B145769;
	{
	.reg .b32 %temp; 
	mov.b64 	{%temp, %r3315}, %fd8023;
	}
	and.b32  	%r3316, %r3315, 2146435072;
	setp.ne.s32 	%p1656, %r3316, 2146435072;
	@%p1656 bra 	$L__BB2_1364;
	setp.num.f64 	%p1657, %fd1849, %fd1849;
	@%p1657 bra 	$L__BB2_1362;
	mov.f64 	%fd8025, 0d4005BF0A8B145769;
	add.rn.f64 	%fd11721, %fd8025, %fd1849;
	bra.uni 	$L__BB2_1364;
$L__BB2_1362:
	abs.f64 	%fd8024, %fd1849;
	setp.neu.f64 	%p1658, %fd8024, 0d7FF0000000000000;
	@%p1658 bra 	$L__BB2_1364;
	setp.lt.s32 	%p1659, %r588, 0;
	selp.b32 	%r3317, 0, 2146435072, %p1659;
	mov.b32 	%r3318, 0;
	mov.b64 	%fd11721, {%r3318, %r3317};
$L__BB2_1364:
	setp.eq.f64 	%p1660, %fd1849, 0d0000000000000000;
	selp.f64 	%fd8026, 0d3FF0000000000000, %fd11721, %p1660;
	fma.rn.f64 	%fd11722, %fd1702, %fd8026, %fd11722;
$L__BB2_1365:
	setp.lt.s32 	%p1661, %r976, 0;
	fma.rn.f64 	%fd8029, %fd11573, %fd11722, %fd162;
	fma.rn.f64 	%fd8030, %fd90, %fd8029, %fd89;
	mul.f64 	%fd8031, %fd8030, 0d4008000000000000;
	{ // callseq 181, 0
	.param .b64 param0;
	st.param.f64 	[param0], 0d4008000000000000;
	.param .b64 param1;
	st.param.f64 	[param1], 0d3FE0000000000000;
	.param .b64 retval0;
	call.uni (retval0), 
	__internal_accurate_pow, 
	(
	param0, 
	param1
	);
	ld.param.f64 	%fd8032, [retval0];
	} // callseq 181
	selp.f64 	%fd8034, 0dFFF8000000000000, %fd8032, %p1661;
	fma.rn.f64 	%fd1856, %fd8031, 0d3FE0000000000000, %fd8034;
	mov.f64 	%fd11726, 0d4024000000000000;
	mov.f64 	%fd11725, 0d4034000000000000;
	mov.f64 	%fd11723, %fd11937;
	mov.f64 	%fd11724, %fd11938;
$L__BB2_1366:
	mov.f64 	%fd1860, %fd11726;
	mov.f64 	%fd1859, %fd11725;
	setp.geu.f64 	%p1662, %fd91, 0d3FE0000000000000;
	mul.f64 	%fd1861, %fd11724, %fd11723;
	setp.leu.f64 	%p1663, %fd1861, 0d0000000000000000;
	mul.f64 	%fd11726, %fd1860, 0d3FE0000000000000;
	add.f64 	%fd11725, %fd1859, %fd1859;
	selp.f64 	%fd1864, %fd1860, %fd11726, %p1663;
	selp.f64 	%fd1865, %fd1859, %fd11725, %p1663;
	@%p1662 bra 	$L__BB2_1403;
	{
	.reg .b32 %temp; 
	mov.b64 	{%temp, %r589}, %fd1864;
	}
	abs.f64 	%fd1866, %fd1864;
	setp.neu.f64 	%p1721, %fd1864, 0d0000000000000000;
	@%p1721 bra 	$L__BB2_1369;
	setp.lt.s32 	%p1723, %r16, 0;
	setp.eq.s32 	%p1724, %r17, 1127219200;
	selp.b32 	%r3387, %r589, 0, %p1724;
	or.b32  	%r3388, %r3387, 2146435072;
	selp.b32 	%r3389, %r3388, %r3387, %p1723;
	mov.b32 	%r3390, 0;
	mov.b64 	%fd11728, {%r3390, %r3389};
	bra.uni 	$L__BB2_1370;
$L__BB2_1369:
	setp.lt.s32 	%p1722, %r589, 0;
	{ // callseq 188, 0
	.param .b64 param0;
	st.param.f64 	[param0], %fd1866;
	.param .b64 param1;
	st.param.f64 	[param1], 0d3FD5555555555555;
	.param .b64 retval0;
	call.uni (retval0), 
	__internal_accurate_pow, 
	(
	param0, 
	param1
	);
	ld.param.f64 	%fd8165, [retval0];
	} // callseq 188
	selp.f64 	%fd11728, 0dFFF8000000000000, %fd8165, %p1722;
$L__BB2_1370:
	add.f64 	%fd8167, %fd1864, 0d3FD5555555555555;
	{
	.reg .b32 %temp; 
	mov.b64 	{%temp, %r3391}, %fd8167;
	}
	and.b32  	%r3392, %r3391, 2146435072;
	setp.ne.s32 	%p1725, %r3392, 2146435072;
	@%p1725 bra 	$L__BB2_1375;
	setp.num.f64 	%p1726, %fd1864, %fd1864;
	@%p1726 bra 	$L__BB2_1373;
	mov.f64 	%fd8168, 0d3FD5555555555555;
	add.rn.f64 	%fd11728, %fd1864, %fd8168;
	bra.uni 	$L__BB2_1375;
$L__BB2_1373:
	setp.neu.f64 	%p1727, %fd1866, 0d7FF0000000000000;
	@%p1727 bra 	$L__BB2_1375;
	setp.lt.s32 	%p1728, %r589, 0;
	setp.eq.s32 	%p1729, %r17, 1127219200;
	and.b32  	%r3394, %r16, 2147483647;
	setp.ne.s32 	%p1730, %r3394, 1071644672;
	selp.b32 	%r3395, %r19, %r18, %p1730;
	selp.b32 	%r3396, %r3395, %r18, %p1729;
	selp.b32 	%r3397, %r3396, %r18, %p1728;
	mov.b32 	%r3398, 0;
	mov.b64 	%fd11728, {%r3398, %r3397};
$L__BB2_1375:
	setp.eq.f64 	%p1731, %fd1864, 0d3FF0000000000000;
	mul.f64 	%fd8169, %fd11728, 0d3FFE3D07C84B5DCC;
	selp.f64 	%fd1873, 0d3FFE3D07C84B5DCC, %fd8169, %p1731;
	fma.rn.f64 	%fd8170, %fd1873, 0d3FF71547652B82FE, 0d4338000000000000;
	{
	.reg .b32 %temp; 
	mov.b64 	{%r590, %temp}, %fd8170;
	}
	mov.f64 	%fd8171, 0dC338000000000000;
	add.rn.f64 	%fd8172, %fd8170, %fd8171;
	fma.rn.f64 	%fd8173, %fd8172, 0dBFE62E42FEFA39EF, %fd1873;
	fma.rn.f64 	%fd8174, %fd8172, 0dBC7ABC9E3B39803F, %fd8173;
	fma.rn.f64 	%fd8175, %fd8174, 0d3E5ADE1569CE2BDF, 0d3E928AF3FCA213EA;
	fma.rn.f64 	%fd8176, %fd8175, %fd8174, 0d3EC71DEE62401315;
	fma.rn.f64 	%fd8177, %fd8176, %fd8174, 0d3EFA01997C89EB71;
	fma.rn.f64 	%fd8178, %fd8177, %fd8174, 0d3F2A01A014761F65;
	fma.rn.f64 	%fd8179, %fd8178, %fd8174, 0d3F56C16C1852B7AF;
	fma.rn.f64 	%fd8180, %fd8179, %fd8174, 0d3F81111111122322;
	fma.rn.f64 	%fd8181, %fd8180, %fd8174, 0d3FA55555555502A1;
	fma.rn.f64 	%fd8182, %fd8181, %fd8174, 0d3FC5555555555511;
	fma.rn.f64 	%fd8183, %fd8182, %fd8174, 0d3FE000000000000B;
	fma.rn.f64 	%fd8184, %fd8183, %fd8174, 0d3FF0000000000000;
	fma.rn.f64 	%fd8185, %fd8184, %fd8174, 0d3FF0000000000000;
	{
	.reg .b32 %temp; 
	mov.b64 	{%r591, %temp}, %fd8185;
	}
	{
	.reg .b32 %temp; 
	mov.b64 	{%temp, %r592}, %fd8185;
	}
	shl.b32 	%r3399, %r590, 20;
	add.s32 	%r3400, %r3399, %r592;
	mov.b64 	%fd11729, {%r591, %r3400};
	{
	.reg .b32 %temp; 
	mov.b64 	{%temp, %r3401}, %fd1873;
	}
	mov.b32 	%f112, %r3401;
	abs.f32 	%f45, %f112;
	setp.lt.f32 	%p1732, %f45, 0f4086232B;
	@%p1732 bra 	$L__BB2_1378;
	setp.lt.f64 	%p1733, %fd1873, 0d0000000000000000;
	add.f64 	%fd8186, %fd1873, 0d7FF0000000000000;
	selp.f64 	%fd11729, 0d0000000000000000, %fd8186, %p1733;
	setp.geu.f32 	%p1734, %f45, 0f40874800;
	@%p1734 bra 	$L__BB2_1378;
	shr.u32 	%r3402, %r590, 31;
	add.s32 	%r3403, %r590, %r3402;
	shr.s32 	%r3404, %r3403, 1;
	shl.b32 	%r3405, %r3404, 20;
	add.s32 	%r3406, %r592, %r3405;
	mov.b64 	%fd8187, {%r591, %r3406};
	sub.s32 	%r3407, %r590, %r3404;
	shl.b32 	%r3408, %r3407, 20;
	add.s32 	%r3409, %r3408, 1072693248;
	mov.b32 	%r3410, 0;
	mov.b64 	%fd8188, {%r3410, %r3409};
	mul.f64 	%fd11729, %fd8188, %fd8187;
$L__BB2_1378:
	setp.neu.f64 	%p1735, %fd1864, 0d0000000000000000;
	@%p1735 bra 	$L__BB2_1380;
	setp.lt.s32 	%p1737, %r25, 0;
	setp.eq.s32 	%p1738, %r26, 1127219200;
	selp.b32 	%r3411, %r589, 0, %p1738;
	or.b32  	%r3412, %r3411, 2146435072;
	selp.b32 	%r3413, %r3412, %r3411, %p1737;
	mov.b32 	%r3414, 0;
	mov.b64 	%fd11731, {%r3414, %r3413};
	bra.uni 	$L__BB2_1381;
$L__BB2_1380:
	setp.lt.s32 	%p1736, %r589, 0;
	{ // callseq 189, 0
	.param .b64 param0;
	st.param.f64 	[param0], %fd1866;
	.param .b64 param1;
	st.param.f64 	[param1], 0d3FF2AAAAAAAAAAAB;
	.param .b64 retval0;
	call.uni (retval0), 
	__internal_accurate_pow, 
	(
	param0, 
	param1
	);
	ld.param.f64 	%fd8189, [retval0];
	} // callseq 189
	selp.f64 	%fd11731, 0dFFF8000000000000, %fd8189, %p1736;
$L__BB2_1381:
	add.f64 	%fd8191, %fd1864, 0d3FF2AAAAAAAAAAAB;
	{
	.reg .b32 %temp; 
	mov.b64 	{%temp, %r3415}, %fd8191;
	}
	and.b32  	%r3416, %r3415, 2146435072;
	setp.ne.s32 	%p1739, %r3416, 2146435072;
	@%p1739 bra 	$L__BB2_1386;
	setp.num.f64 	%p1740, %fd1864, %fd1864;
	@%p1740 bra 	$L__BB2_1384;
	mov.f64 	%fd8192, 0d3FF2AAAAAAAAAAAB;
	add.rn.f64 	%fd11731, %fd1864, %fd8192;
	bra.uni 	$L__BB2_1386;
$L__BB2_1384:
	setp.neu.f64 	%p1741, %fd1866, 0d7FF0000000000000;
	@%p1741 bra 	$L__BB2_1386;
	setp.lt.s32 	%p1742, %r589, 0;
	setp.eq.s32 	%p1743, %r26, 1127219200;
	and.b32  	%r3418, %r25, 2147483647;
	setp.ne.s32 	%p1744, %r3418, 1071644672;
	selp.b32 	%r3419, %r28, %r27, %p1744;
	selp.b32 	%r3420, %r3419, %r27, %p1743;
	selp.b32 	%r3421, %r3420, %r27, %p1742;
	mov.b32 	%r3422, 0;
	mov.b64 	%fd11731, {%r3422, %r3421};
$L__BB2_1386:
	setp.neu.f64 	%p1745, %fd1864, 0d0000000000000000;
	@%p1745 bra 	$L__BB2_1388;
	setp.lt.s32 	%p1747, %r29, 0;
	setp.eq.s32 	%p1748, %r30, 1127219200;
	selp.b32 	%r3423, %r589, 0, %p1748;
	or.b32  	%r3424, %r3423, 2146435072;
	selp.b32 	%r3425, %r3424, %r3423, %p1747;
	mov.b32 	%r3426, 0;
	mov.b64 	%fd11733, {%r3426, %r3425};
	bra.uni 	$L__BB2_1389;
$L__BB2_1388:
	setp.lt.s32 	%p1746, %r589, 0;
	{ // callseq 190, 0
	.param .b64 param0;
	st.param.f64 	[param0], %fd1866;
	.param .b64 param1;
	st.param.f64 	[param1], 0d3FF6AAAAAAAAAAAB;
	.param .b64 retval0;
	call.uni (retval0), 
	__internal_accurate_pow, 
	(
	param0, 
	param1
	);
	ld.param.f64 	%fd8193, [retval0];
	} // callseq 190
	selp.f64 	%fd11733, 0dFFF8000000000000, %fd8193, %p1746;
$L__BB2_1389:
	add.f64 	%fd8195, %fd1864, 0d3FF6AAAAAAAAAAAB;
	{
	.reg .b32 %temp; 
	mov.b64 	{%temp, %r3427}, %fd8195;
	}
	and.b32  	%r3428, %r3427, 2146435072;
	setp.ne.s32 	%p1749, %r3428, 2146435072;
	@%p1749 bra 	$L__BB2_1394;
	setp.num.f64 	%p1750, %fd1864, %fd1864;
	@%p1750 bra 	$L__BB2_1392;
	mov.f64 	%fd8196, 0d3FF6AAAAAAAAAAAB;
	add.rn.f64 	%fd11733, %fd1864, %fd8196;
	bra.uni 	$L__BB2_1394;
$L__BB2_1392:
	setp.neu.f64 	%p1751, %fd1866, 0d7FF0000000000000;
	@%p1751 bra 	$L__BB2_1394;
	setp.lt.s32 	%p1752, %r589, 0;
	setp.eq.s32 	%p1753, %r30, 1127219200;
	and.b32  	%r3430, %r29, 2147483647;
	setp.ne.s32 	%p1754, %r3430, 1071644672;
	selp.b32 	%r3431, %r32, %r31, %p1754;
	selp.b32 	%r3432, %r3431, %r31, %p1753;
	selp.b32 	%r3433, %r3432, %r31, %p1752;
	mov.b32 	%r3434, 0;
	mov.b64 	%fd11733, {%r3434, %r3433};
$L__BB2_1394:
	setp.neu.f64 	%p1755, %fd1864, 0d0000000000000000;
	mov.f64 	%fd8197, 0d3FD999999999999A;
	div.rn.f64 	%fd8198, %fd8197, %fd11733;
	rcp.rn.f64 	%fd8199, %fd11731;
	add.f64 	%fd1890, %fd8199, %fd8198;
	@%p1755 bra 	$L__BB2_1396;
	setp.lt.s32 	%p1757, %r33, 0;
	setp.eq.s32 	%p1758, %r34, 1127219200;
	selp.b32 	%r3435, %r589, 0, %p1758;
	or.b32  	%r3436, %r3435, 2146435072;
	selp.b32 	%r3437, %r3436, %r3435, %p1757;
	mov.b32 	%r3438, 0;
	mov.b64 	%fd11735, {%r3438, %r3437};
	bra.uni 	$L__BB2_1397;
$L__BB2_1396:
	setp.lt.s32 	%p1756, %r589, 0;
	{ // callseq 191, 0
	.param .b64 param0;
	st.param.f64 	[param0], %fd1866;
	.param .b64 param1;
	st.param.f64 	[param1], 0d3FFAAAAAAAAAAAAB;
	.param .b64 retval0;
	call.uni (retval0), 
	__internal_accurate_pow, 
	(
	param0, 
	param1
	);
	ld.param.f64 	%fd8200, [retval0];
	} // callseq 191
	selp.f64 	%fd11735, 0dFFF8000000000000, %fd8200, %p1756;
$L__BB2_1397:
	add.f64 	%fd8202, %fd1864, 0d3FFAAAAAAAAAAAAB;
	{
	.reg .b32 %temp; 
	mov.b64 	{%temp, %r3439}, %fd8202;
	}
	and.b32  	%r3440, %r3439, 2146435072;
	setp.ne.s32 	%p1759, %r3440, 2146435072;
	@%p1759 bra 	$L__BB2_1402;
	setp.num.f64 	%p1760, %fd1864, %fd1864;
	@%p1760 bra 	$L__BB2_1400;
	mov.f64 	%fd8203, 0d3FFAAAAAAAAAAAAB;
	add.rn.f64 	%fd11735, %fd1864, %fd8203;
	bra.uni 	$L__BB2_1402;
$L__BB2_1400:
	setp.neu.f64 	%p1761, %fd1866, 0d7FF0000000000000;
	@%p1761 bra 	$L__BB2_1402;
	setp.lt.s32 	%p1762, %r589, 0;
	setp.eq.s32 	%p1763, %r34, 1127219200;
	and.b32  	%r3442, %r33, 2147483647;
	setp.ne.s32 	%p1764, %r3442, 1071644672;
	selp.b32 	%r3443, %r36, %r35, %p1764;
	selp.b32 	%r3444, %r3443, %r35, %p1763;
	selp.b32 	%r3445, %r3444, %r35, %p1762;
	mov.b32 	%r3446, 0;
	mov.b64 	%fd11735, {%r3446, %r3445};
$L__BB2_1402:
	{ // callseq 192, 0
	.param .b64 param0;
	st.param.f64 	[param0], 0d4024000000000000;
	.param .b64 param1;
	st.param.f64 	[param1], 0dC024000000000000;
	.param .b64 retval0;
	call.uni (retval0), 
	__internal_accurate_pow, 
	(
	param0, 
	param1
	);
	ld.param.f64 	%fd8204, [retval0];
	} // callseq 192
	{ // callseq 193, 0
	.param .b64 param0;
	st.param.f64 	[param0], %fd164;
	.param .b64 param1;
	st.param.f64 	[param1], 0d4014000000000000;
	.param .b64 retval0;
	call.uni (retval0), 
	__internal_accurate_pow, 
	(
	param0, 
	param1
	);
	ld.param.f64 	%fd8206, [retval0];
	} // callseq 193
	setp.eq.f64 	%p1765, %fd1864, 0d3FF0000000000000;
	mov.f64 	%fd8208, 0d3FE102DE00D1B717;
	div.rn.f64 	%fd8209, %fd8208, %fd11735;
	add.f64 	%fd8210, %fd1890, %fd8209;
	selp.f64 	%fd8211, 0d3FFEE7D566CF41F2, %fd8210, %p1765;
	neg.f64 	%fd8212, %fd8206;
	selp.f64 	%fd8213, %fd8212, %fd8206, %p7;
	setp.eq.f64 	%p1766, %fd91, 0d0000000000000000;
	selp.f64 	%fd8214, %fd346, %fd8213, %p1766;
	selp.f64 	%fd8215, %fd347, %fd8214, %p8;
	add.f64 	%fd8216, %fd8215, %fd8215;
	setp.eq.f64 	%p1767, %fd91, 0d3FF0000000000000;
	selp.f64 	%fd8217, 0d4000000000000000, %fd8216, %p1767;
	neg.f64 	%fd8218, %fd8204;
	selp.f64 	%fd8219, %fd8218, %fd8204, %p4;
	mul.f64 	%fd8220, %fd8219, 0d4003EB851EB851EC;
	mul.f64 	%fd8221, %fd8220, 0d4028000000000000;
	mul.f64 	%fd8222, %fd8221, 0dC00921FB54442D18;
	mul.f64 	%fd8223, %fd70, %fd8222;
	mul.f64 	%fd8224, %fd64, %fd8223;
	div.rn.f64 	%fd8225, %fd8224, %fd82;
	div.rn.f64 	%fd8226, %fd8225, %fd8217;
	fma.rn.f64 	%fd11724, %fd8226, %fd8211, %fd11729;
	bra.uni 	$L__BB2_1447;
$L__BB2_1403:
	setp.gtu.f64 	%p1664, %fd328, 0d4000000000000000;
	mov.f64 	%fd11737, %fd352;
	@%p1664 bra 	$L__BB2_1407;
	setp.gt.u32 	%p1665, %r178, 2146435070;
	mov.f64 	%fd11736, %fd11786;
	@%p1665 bra 	$L__BB2_1406;
	setp.gt.u32 	%p1666, %r180, 1073127582;
	selp.f64 	%fd8035, %fd350, %fd11785, %p1666;
	selp.u32 	%r3319, 1, 0, %p1666;
	add.s32 	%r3320, %r4694, %r3319;
	add.f64 	%fd8036, %fd8035, 0dBFF0000000000000;
	add.f64 	%fd8037, %fd8035, 0d3FF0000000000000;
	rcp.approx.ftz.f64 	%fd8038, %fd8037;
	neg.f64 	%fd8039, %fd8037;
	fma.rn.f64 	%fd8040, %fd8039, %fd8038, 0d3FF0000000000000;
	fma.rn.f64 	%fd8041, %fd8040, %fd8040, %fd8040;
	fma.rn.f64 	%fd8042, %fd8041, %fd8038, %fd8038;
	mul.f64 	%fd8043, %fd8036, %fd8042;
	fma.rn.f64 	%fd8044, %fd8036, %fd8042, %fd8043;
	mul.f64 	%fd8045, %fd8044, %fd8044;
	fma.rn.f64 	%fd8046, %fd8045, 0d3EB1380B3AE80F1E, 0d3ED0EE258B7A8B04;
	fma.rn.f64 	%fd8047, %fd8046, %fd8045, 0d3EF3B2669F02676F;
	fma.rn.f64 	%fd8048, %fd8047, %fd8045, 0d3F1745CBA9AB0956;
	fma.rn.f64 	%fd8049, %fd8048, %fd8045, 0d3F3C71C72D1B5154;
	fma.rn.f64 	%fd8050, %fd8049, %fd8045, 0d3F624924923BE72D;
	fma.rn.f64 	%fd8051, %fd8050, %fd8045, 0d3F8999999999A3C4;
	fma.rn.f64 	%fd8052, %fd8051, %fd8045, 0d3FB5555555555554;
	sub.f64 	%fd8053, %fd8036, %fd8044;
	add.f64 	%fd8054, %fd8053, %fd8053;
	neg.f64 	%fd8055, %fd8044;
	fma.rn.f64 	%fd8056, %fd8055, %fd8036, %fd8054;
	mul.f64 	%fd8057, %fd8042, %fd8056;
	mul.f64 	%fd8058, %fd8045, %fd8052;
	fma.rn.f64 	%fd8059, %fd8058, %fd8044, %fd8057;
	xor.b32  	%r3321, %r3320, -2147483648;
	mov.b32 	%r3322, 1127219200;
	mov.b64 	%fd8060, {%r3321, %r3322};
	sub.f64 	%fd8061, %fd8060, %fd2;
	fma.rn.f64 	%fd8062, %fd8061, 0d3FE62E42FEFA39EF, %fd8044;
	fma.rn.f64 	%fd8063, %fd8061, 0dBFE62E42FEFA39EF, %fd8062;
	sub.f64 	%fd8064, %fd8063, %fd8044;
	sub.f64 	%fd8065, %fd8059, %fd8064;
	fma.rn.f64 	%fd8066, %fd8061, 0d3C7ABC9E3B39803F, %fd8065;
	add.f64 	%fd11736, %fd8062, %fd8066;
$L__BB2_1406:
	setp.lt.f64 	%p1667, %fd328, 0d400E000000000000;
	selp.f64 	%fd8067, %fd11782, %fd351, %p1667;
	mul.f64 	%fd8068, %fd11736, %fd8067;
	sub.f64 	%fd11737, %fd336, %fd8068;
$L__BB2_1407:
	setp.gtu.f64 	%p1668, %fd328, 0d4000000000000000;
	mov.f64 	%fd11739, %fd354;
	@%p1668 bra 	$L__BB2_1411;
	setp.gt.u32 	%p1669, %r178, 2146435070;
	mov.f64 	%fd11738, %fd11786;
	@%p1669 bra 	$L__BB2_1410;
	setp.gt.u32 	%p1670, %r180, 1073127582;
	selp.f64 	%fd8069, %fd350, %fd11785, %p1670;
	selp.u32 	%r3323, 1, 0, %p1670;
	add.s32 	%r3324, %r4694, %r3323;
	add.f64 	%fd8070, %fd8069, 0dBFF0000000000000;
	add.f64 	%fd8071, %fd8069, 0d3FF0000000000000;
	rcp.approx.ftz.f64 	%fd8072, %fd8071;
	neg.f64 	%fd8073, %fd8071;
	fma.rn.f64 	%fd8074, %fd8073, %fd8072, 0d3FF0000000000000;
	fma.rn.f64 	%fd8075, %fd8074, %fd8074, %fd8074;
	fma.rn.f64 	%fd8076, %fd8075, %fd8072, %fd8072;
	mul.f64 	%fd8077, %fd8070, %fd8076;
	fma.rn.f64 	%fd8078, %fd8070, %fd8076, %fd8077;
	mul.f64 	%fd8079, %fd8078, %fd8078;
	fma.rn.f64 	%fd8080, %fd8079, 0d3EB1380B3AE80F1E, 0d3ED0EE258B7A8B04;
	fma.rn.f64 	%fd8081, %fd8080, %fd8079, 0d3EF3B2669F02676F;
	fma.rn.f64 	%fd8082, %fd8081, %fd8079, 0d3F1745CBA9AB0956;
	fma.rn.f64 	%fd8083, %fd8082, %fd8079, 0d3F3C71C72D1B5154;
	fma.rn.f64 	%fd8084, %fd8083, %fd8079, 0d3F624924923BE72D;
	fma.rn.f64 	%fd8085, %fd8084, %fd8079, 0d3F8999999999A3C4;
	fma.rn.f64 	%fd8086, %fd8085, %fd8079, 0d3FB5555555555554;
	sub.f64 	%fd8087, %fd8070, %fd8078;
	add.f64 	%fd8088, %fd8087, %fd8087;
	neg.f64 	%fd8089, %fd8078;
	fma.rn.f64 	%fd8090, %fd8089, %fd8070, %fd8088;
	mul.f64 	%fd8091, %fd8076, %fd8090;
	mul.f64 	%fd8092, %fd8079, %fd8086;
	fma.rn.f64 	%fd8093, %fd8092, %fd8078, %fd8091;
	xor.b32  	%r3325, %r3324, -2147483648;
	mov.b32 	%r3326, 1127219200;
	mov.b64 	%fd8094, {%r3325, %r3326};
	sub.f64 	%fd8095, %fd8094, %fd2;
	fma.rn.f64 	%fd8096, %fd8095, 0d3FE62E42FEFA39EF, %fd8078;
	fma.rn.f64 	%fd8097, %fd8095, 0dBFE62E42FEFA39EF, %fd8096;
	sub.f64 	%fd8098, %fd8097, %fd8078;
	sub.f64 	%fd8099, %fd8093, %fd8098;
	fma.rn.f64 	%fd8100, %fd8095, 0d3C7ABC9E3B39803F, %fd8099;
	add.f64 	%fd11738, %fd8096, %fd8100;
$L__BB2_1410:
	setp.lt.f64 	%p1671, %fd328, 0d400E000000000000;
	selp.f64 	%fd8101, %fd11788, %fd353, %p1671;
	fma.rn.f64 	%fd11739, %fd11738, %fd8101, %fd342;
$L__BB2_1411:
	fma.rn.f64 	%fd1906, %fd329, %fd11739, %fd11737;
	{
	.reg .b32 %temp; 
	mov.b64 	{%temp, %r593}, %fd1864;
	}
	abs.f64 	%fd1907, %fd1864;
	setp.neu.f64 	%p1672, %fd1864, 0d0000000000000000;
	@%p1672 bra 	$L__BB2_1413;
	setp.lt.s32 	%p1674, %r16, 0;
	setp.eq.s32 	%p1675, %r17, 1127219200;
	selp.b32 	%r3327, %r593, 0, %p1675;
	or.b32  	%r3328, %r3327, 2146435072;
	selp.b32 	%r3329, %r3328, %r3327, %p1674;
	mov.b32 	%r3330, 0;
	mov.b64 	%fd11741, {%r3330, %r3329};
	bra.uni 	$L__BB2_1414;
$L__BB2_1413:
	setp.lt.s32 	%p1673, %r593, 0;
	{ // callseq 182, 0
	.param .b64 param0;
	st.param.f64 	[param0], %fd1907;
	.param .b64 param1;
	st.param.f64 	[param1], 0d3FD5555555555555;
	.param .b64 retval0;
	call.uni (retval0), 
	__internal_accurate_pow, 
	(
	param0, 
	param1
	);
	ld.param.f64 	%fd8102, [retval0];
	} // callseq 182
	selp.f64 	%fd11741, 0dFFF8000000000000, %fd8102, %p1673;
$L__BB2_1414:
	add.f64 	%fd8104, %fd1864, 0d3FD5555555555555;
	{
	.reg .b32 %temp; 
	mov.b64 	{%temp, %r3331}, %fd8104;
	}
	and.b32  	%r3332, %r3331, 2146435072;
	setp.ne.s32 	%p1676, %r3332, 2146435072;
	@%p1676 bra 	$L__BB2_1419;
	setp.num.f64 	%p1677, %fd1864, %fd1864;
	@%p1677 bra 	$L__BB2_1417;
	mov.f64 	%fd8105, 0d3FD5555555555555;
	add.rn.f64 	%fd11741, %fd1864, %fd8105;
	bra.uni 	$L__BB2_1419;
$L__BB2_1417:
	setp.neu.f64 	%p1678, %fd1907, 0d7FF0000000000000;
	@%p1678 bra 	$L__BB2_1419;
	setp.lt.s32 	%p1679, %r593, 0;
	setp.eq.s32 	%p1680, %r17, 1127219200;
	and.b32  	%r3334, %r16, 2147483647;
	setp.ne.s32 	%p1681, %r3334, 1071644672;
	selp.b32 	%r3335, %r19, %r18, %p1681;
	selp.b32 	%r3336, %r3335, %r18, %p1680;
	selp.b32 	%r3337, %r3336, %r18, %p1679;
	mov.b32 	%r3338, 0;
	mov.b64 	%fd11741, {%r3338, %r3337};
$L__BB2_1419:
	setp.eq.f64 	%p1682, %fd1864, 0d3FF0000000000000;
	mul.f64 	%fd8106, %fd11741, 0d3FFE3D07C84B5DCC;
	selp.f64 	%fd1914, 0d3FFE3D07C84B5DCC, %fd8106, %p1682;
	fma.rn.f64 	%fd8107, %fd1914, 0d3FF71547652B82FE, 0d4338000000000000;
	{
	.reg .b32 %temp; 
	mov.b64 	{%r594, %temp}, %fd8107;
	}
	mov.f64 	%fd8108, 0dC338000000000000;
	add.rn.f64 	%fd8109, %fd8107, %fd8108;
	fma.rn.f64 	%fd8110, %fd8109, 0dBFE62E42FEFA39EF, %fd1914;
	fma.rn.f64 	%fd8111, %fd8109, 0dBC7ABC9E3B39803F, %fd8110;
	fma.rn.f64 	%fd8112, %fd8111, 0d3E5ADE1569CE2BDF, 0d3E928AF3FCA213EA;
	fma.rn.f64 	%fd8113, %fd8112, %fd8111, 0d3EC71DEE62401315;
	fma.rn.f64 	%fd8114, %fd8113, %fd8111, 0d3EFA01997C89EB71;
	fma.rn.f64 	%fd8115, %fd8114, %fd8111, 0d3F2A01A014761F65;
	fma.rn.f64 	%fd8116, %fd8115, %fd8111, 0d3F56C16C1852B7AF;
	fma.rn.f64 	%fd8117, %fd8116, %fd8111, 0d3F81111111122322;
	fma.rn.f64 	%fd8118, %fd8117, %fd8111, 0d3FA55555555502A1;
	fma.rn.f64 	%fd8119, %fd8118, %fd8111, 0d3FC5555555555511;
	fma.rn.f64 	%fd8120, %fd8119, %fd8111, 0d3FE000000000000B;
	fma.rn.f64 	%fd8121, %fd8120, %fd8111, 0d3FF0000000000000;
	fma.rn.f64 	%fd8122, %fd8121, %fd8111, 0d3FF0000000000000;
	{
	.reg .b32 %temp; 
	mov.b64 	{%r595, %temp}, %fd8122;
	}
	{
	.reg .b32 %temp; 
	mov.b64 	{%temp, %r596}, %fd8122;
	}
	shl.b32 	%r3339, %r594, 20;
	add.s32 	%r3340, %r3339, %r596;
	mov.b64 	%fd11742, {%r595, %r3340};
	{
	.reg .b32 %temp; 
	mov.b64 	{%temp, %r3341}, %fd1914;
	}
	mov.b32 	%f111, %r3341;
	abs.f32 	%f46, %f111;
	setp.lt.f32 	%p1683, %f46, 0f4086232B;
	@%p1683 bra 	$L__BB2_1422;
	setp.lt.f64 	%p1684, %fd1914, 0d0000000000000000;
	add.f64 	%fd8123, %fd1914, 0d7FF0000000000000;
	selp.f64 	%fd11742, 0d0000000000000000, %fd8123, %p1684;
	setp.geu.f32 	%p1685, %f46, 0f40874800;
	@%p1685 bra 	$L__BB2_1422;
	shr.u32 	%r3342, %r594, 31;
	add.s32 	%r3343, %r594, %r3342;
	shr.s32 	%r3344, %r3343, 1;
	shl.b32 	%r3345, %r3344, 20;
	add.s32 	%r3346, %r596, %r3345;
	mov.b64 	%fd8124, {%r595, %r3346};
	sub.s32 	%r3347, %r594, %r3344;
	shl.b32 	%r3348, %r3347, 20;
	add.s32 	%r3349, %r3348, 1072693248;
	mov.b32 	%r3350, 0;
	mov.b64 	%fd8125, {%r3350, %r3349};
	mul.f64 	%fd11742, %fd8125, %fd8124;
$L__BB2_1422:
	setp.neu.f64 	%p1686, %fd1864, 0d0000000000000000;
	@%p1686 bra 	$L__BB2_1424;
	setp.lt.s32 	%p1688, %r25, 0;
	setp.eq.s32 	%p1689, %r26, 1127219200;
	selp.b32 	%r3351, %r593, 0, %p1689;
	or.b32  	%r3352, %r3351, 2146435072;
	selp.b32 	%r3353, %r3352, %r3351, %p1688;
	mov.b32 	%r3354, 0;
	mov.b64 	%fd11744, {%r3354, %r3353};
	bra.uni 	$L__BB2_1425;
$L__BB2_1424:
	setp.lt.s32 	%p1687, %r593, 0;
	{ // callseq 183, 0
	.param .b64 param0;
	st.param.f64 	[param0], %fd1907;
	.param .b64 param1;
	st.param.f64 	[param1], 0d3FF2AAAAAAAAAAAB;
	.param .b64 retval0;
	call.uni (retval0), 
	__internal_accurate_pow, 
	(
	param0, 
	param1
	);
	ld.param.f64 	%fd8126, [retval0];
	} // callseq 183
	selp.f64 	%fd11744, 0dFFF8000000000000, %fd8126, %p1687;
$L__BB2_1425:
	add.f64 	%fd8128, %fd1864, 0d3FF2AAAAAAAAAAAB;
	{
	.reg .b32 %temp; 
	mov.b64 	{%temp, %r3355}, %fd8128;
	}
	and.b32  	%r3356, %r3355, 2146435072;
	setp.ne.s32 	%p1690, %r3356, 2146435072;
	@%p1690 bra 	$L__BB2_1430;
	setp.num.f64 	%p1691, %fd1864, %fd1864;
	@%p1691 bra 	$L__BB2_1428;
	mov.f64 	%fd8129, 0d3FF2AAAAAAAAAAAB;
	add.rn.f64 	%fd11744, %fd1864, %fd8129;
	bra.uni 	$L__BB2_1430;
$L__BB2_1428:
	setp.neu.f64 	%p1692, %fd1907, 0d7FF0000000000000;
	@%p1692 bra 	$L__BB2_1430;
	setp.lt.s32 	%p1693, %r593, 0;
	setp.eq.s32 	%p1694, %r26, 1127219200;
	and.b32  	%r3358, %r25, 2147483647;
	setp.ne.s32 	%p1695, %r3358, 1071644672;
	selp.b32 	%r3359, %r28, %r27, %p1695;
	selp.b32 	%r3360, %r3359, %r27, %p1694;
	selp.b32 	%r3361, %r3360, %r27, %p1693;
	mov.b32 	%r3362, 0;
	mov.b64 	%fd11744, {%r3362, %r3361};
$L__BB2_1430:
	setp.neu.f64 	%p1696, %fd1864, 0d0000000000000000;
	@%p1696 bra 	$L__BB2_1432;
	setp.lt.s32 	%p1698, %r29, 0;
	setp.eq.s32 	%p1699, %r30, 1127219200;
	selp.b32 	%r3363, %r593, 0, %p1699;
	or.b32  	%r3364, %r3363, 2146435072;
	selp.b32 	%r3365, %r3364, %r3363, %p1698;
	mov.b32 	%r3366, 0;
	mov.b64 	%fd11746, {%r3366, %r3365};
	bra.uni 	$L__BB2_1433;
$L__BB2_1432:
	setp.lt.s32 	%p1697, %r593, 0;
	{ // callseq 184, 0
	.param .b64 param0;
	st.param.f64 	[param0], %fd1907;
	.param .b64 param1;
	st.param.f64 	[param1], 0d3FF6AAAAAAAAAAAB;
	.param .b64 retval0;
	call.uni (retval0), 
	__internal_accurate_pow, 
	(
	param0, 
	param1
	);
	ld.param.f64 	%fd8130, [retval0];
	} // callseq 184
	selp.f64 	%fd11746, 0dFFF8000000000000, %fd8130, %p1697;
$L__BB2_1433:
	add.f64 	%fd8132, %fd1864, 0d3FF6AAAAAAAAAAAB;
	{
	.reg .b32 %temp; 
	mov.b64 	{%temp, %r3367}, %fd8132;
	}
	and.b32  	%r3368, %r3367, 2146435072;
	setp.ne.s32 	%p1700, %r3368, 2146435072;
	@%p1700 bra 	$L__BB2_1438;
	setp.num.f64 	%p1701, %fd1864, %fd1864;
	@%p1701 bra 	$L__BB2_1436;
	mov.f64 	%fd8133, 0d3FF6AAAAAAAAAAAB;
	add.rn.f64 	%fd11746, %fd1864, %fd8133;
	bra.uni 	$L__BB2_1438;
$L__BB2_1436:
	setp.neu.f64 	%p1702, %fd1907, 0d7FF0000000000000;
	@%p1702 bra 	$L__BB2_1438;
	setp.lt.s32 	%p1703, %r593, 0;
	setp.eq.s32 	%p1704, %r30, 1127219200;
	and.b32  	%r3370, %r29, 2147483647;
	setp.ne.s32 	%p1705, %r3370, 1071644672;
	selp.b32 	%r3371, %r32, %r31, %p1705;
	selp.b32 	%r3372, %r3371, %r31, %p1704;
	selp.b32 	%r3373, %r3372, %r31, %p1703;
	mov.b32 	%r3374, 0;
	mov.b64 	%fd11746, {%r3374, %r3373};
$L__BB2_1438:
	setp.neu.f64 	%p1706, %fd1864, 0d0000000000000000;
	mov.f64 	%fd8134, 0d3FD999999999999A;
	div.rn.f64 	%fd8135, %fd8134, %fd11746;
	rcp.rn.f64 	%fd8136, %fd11744;
	add.f64 	%fd1931, %fd8136, %fd8135;
	@%p1706 bra 	$L__BB2_1440;
	setp.lt.s32 	%p1708, %r33, 0;
	setp.eq.s32 	%p1709, %r34, 1127219200;
	selp.b32 	%r3375, %r593, 0, %p1709;
	or.b32  	%r3376, %r3375, 2146435072;
	selp.b32 	%r3377, %r3376, %r3375, %p1708;
	mov.b32 	%r3378, 0;
	mov.b64 	%fd11748, {%r3378, %r3377};
	bra.uni 	$L__BB2_1441;
$L__BB2_1440:
	setp.lt.s32 	%p1707, %r593, 0;
	{ // callseq 185, 0
	.param .b64 param0;
	st.param.f64 	[param0], %fd1907;
	.param .b64 param1;
	st.param.f64 	[param1], 0d3FFAAAAAAAAAAAAB;
	.param .b64 retval0;
	call.uni (retval0), 
	__internal_accurate_pow, 
	(
	param0, 
	param1
	);
	ld.param.f64 	%fd8137, [retval0];
	} // callseq 185
	selp.f64 	%fd11748, 0dFFF8000000000000, %fd8137, %p1707;
$L__BB2_1441:
	add.f64 	%fd8139, %fd1864, 0d3FFAAAAAAAAAAAAB;
	{
	.reg .b32 %temp; 
	mov.b64 	{%temp, %r3379}, %fd8139;
	}
	and.b32  	%r3380, %r3379, 2146435072;
	setp.ne.s32 	%p1710, %r3380, 2146435072;
	@%p1710 bra 	$L__BB2_1446;
	setp.num.f64 	%p1711, %fd1864, %fd1864;
	@%p1711 bra 	$L__BB2_1444;
	mov.f64 	%fd8140, 0d3FFAAAAAAAAAAAAB;
	add.rn.f64 	%fd11748, %fd1864, %fd8140;
	bra.uni 	$L__BB2_1446;
$L__BB2_1444:
	setp.neu.f64 	%p1712, %fd1907, 0d7FF0000000000000;
	@%p1712 bra 	$L__BB2_1446;
	setp.lt.s32 	%p1713, %r593, 0;
	setp.eq.s32 	%p1714, %r34, 1127219200;
	and.b32  	%r3382, %r33, 2147483647;
	setp.ne.s32 	%p1715, %r3382, 1071644672;
	selp.b32 	%r3383, %r36, %r35, %p1715;
	selp.b32 	%r3384, %r3383, %r35, %p1714;
	selp.b32 	%r3385, %r3384, %r35, %p1713;
	mov.b32 	%r3386, 0;
	mov.b64 	%fd11748, {%r3386, %r3385};
$L__BB2_1446:
	{ // callseq 186, 0
	.param .b64 param0;
	st.param.f64 	[param0], 0d4024000000000000;
	.param .b64 param1;
	st.param.f64 	[param1], 0dC024000000000000;
	.param .b64 retval0;
	call.uni (retval0), 
	__internal_accurate_pow, 
	(
	param0, 
	param1
	);
	ld.param.f64 	%fd8141, [retval0];
	} // callseq 186
	{ // callseq 187, 0
	.param .b64 param0;
	st.param.f64 	[param0], %fd164;
	.param .b64 param1;
	st.param.f64 	[param1], 0d4008000000000000;
	.param .b64 retval0;
	call.uni (retval0), 
	__internal_accurate_pow, 
	(
	param0, 
	param1
	);
	ld.param.f64 	%fd8143, [retval0];
	} // callseq 187
	neg.f64 	%fd8145, %fd8143;
	selp.f64 	%fd8146, %fd8145, %fd8143, %p6;
	setp.eq.f64 	%p1716, %fd1864, 0d3FF0000000000000;
	mov.f64 	%fd8147, 0d3FE102DE00D1B717;
	div.rn.f64 	%fd8148, %fd8147, %fd11748;
	add.f64 	%fd8149, %fd1931, %fd8148;
	selp.f64 	%fd8150, 0d3FFEE7D566CF41F2, %fd8149, %p1716;
	neg.f64 	%fd8151, %fd8141;
	selp.f64 	%fd8152, %fd8151, %fd8141, %p4;
	mul.f64 	%fd8153, %fd8152, 0d4003EB851EB851EC;
	mul.f64 	%fd8154, %fd8153, 0d4028000000000000;
	mul.f64 	%fd8155, %fd8154, 0dC00921FB54442D18;
	mul.f64 	%fd8156, %fd70, %fd8155;
	mul.f64 	%fd8157, %fd64, %fd8156;
	div.rn.f64 	%fd8158, %fd8157, %fd82;
	setp.nan.f64 	%p1717, %fd91, %fd91;
	selp.f64 	%fd8159, %fd345, %fd8146, %p1717;
	setp.neu.f64 	%p1718, %fd164, 0d7FF0000000000000;
	selp.f64 	%fd8160, %fd8159, %fd344, %p1718;
	setp.eq.s32 	%p1719, %r177, 2146435072;
	selp.f64 	%fd8161, %fd8160, %fd8146, %p1719;
	setp.eq.f64 	%p1720, %fd91, 0d3FF0000000000000;
	selp.f64 	%fd8162, 0d3FF0000000000000, %fd8161, %p1720;
	mul.f64 	%fd8163, %fd1906, %fd8162;
	div.rn.f64 	%fd8164, %fd8158, %fd8163;
	fma.rn.f64 	%fd11724, %fd8164, %fd8150, %fd11742;
$L__BB2_1447:
	setp.geu.f64 	%p1768, %fd91, 0d3FE0000000000000;
	@%p1768 bra 	$L__BB2_1484;
	{
	.reg .b32 %temp; 
	mov.b64 	{%temp, %r597}, %fd1865;
	}
	abs.f64 	%fd1940, %fd1865;
	setp.neu.f64 	%p1826, %fd1865, 0d0000000000000000;
	@%p1826 bra 	$L__BB2_1450;
	setp.lt.s32 	%p1828, %r16, 0;
	setp.eq.s32 	%p1829, %r17, 1127219200;
	selp.b32 	%r3515, %r597, 0, %p1829;
	or.b32  	%r3516, %r3515, 2146435072;
	selp.b32 	%r3517, %r3516, %r3515, %p1828;
	mov.b32 	%r3518, 0;
	mov.b64 	%fd11751, {%r3518, %r3517};
	bra.uni 	$L__BB2_1451;
$L__BB2_1450:
	setp.lt.s32 	%p1827, %r597, 0;
	{ // callseq 200, 0
	.param .b64 param0;
	st.param.f64 	[param0], %fd1940;
	.param .b64 param1;
	st.param.f64 	[param1], 0d3FD5555555555555;
	.param .b64 retval0;
	call.uni (retval0), 
	__internal_accurate_pow, 
	(
	param0, 
	param1
	);
	ld.param.f64 	%fd8357, [retval0];
	} // callseq 200
	selp.f64 	%fd11751, 0dFFF8000000000000, %fd8357, %p1827;
$L__BB2_1451:
	add.f64 	%fd8359, %fd1865, 0d3FD5555555555555;
	{
	.reg .b32 %temp; 
	mov.b64 	{%temp, %r3519}, %fd8359;
	}
	and.b32  	%r3520, %r3519, 2146435072;
	setp.ne.s32 	%p1830, %r3520, 2146435072;
	@%p1830 bra 	$L__BB2_1456;
	setp.num.f64 	%p1831, %fd1865, %fd1865;
	@%p1831 bra 	$L__BB2_1454;
	mov.f64 	%fd8360, 0d3FD5555555555555;
	add.rn.f64 	%fd11751, %fd1865, %fd8360;
	bra.uni 	$L__BB2_1456;
$L__BB2_1454:
	setp.neu.f64 	%p1832, %fd1940, 0d7FF0000000000000;
	@%p1832 bra 	$L__BB2_1456;
	setp.lt.s32 	%p1833, %r597, 0;
	setp.eq.s32 	%p1834, %r17, 1127219200;
	and.b32  	%r3522, %r16, 2147483647;
	setp.ne.s32 	%p1835, %r3522, 1071644672;
	selp.b32 	%r3523, %r19, %r18, %p1835;
	selp.b32 	%r3524, %r3523, %r18, %p1834;
	selp.b32 	%r3525, %r3524, %r18, %p1833;
	mov.b32 	%r3526, 0;
	mov.b64 	%fd11751, {%r3526, %r3525};
$L__BB2_1456:
	setp.eq.f64 	%p1836, %fd1865, 0d3FF0000000000000;
	mul.f64 	%fd8361, %fd11751, 0d3FFE3D07C84B5DCC;
	selp.f64 	%fd1947, 0d3FFE3D07C84B5DCC, %fd8361, %p1836;
	fma.rn.f64 	%fd8362, %fd1947, 0d3FF71547652B82FE, 0d4338000000000000;
	{
	.reg .b32 %temp; 
	mov.b64 	{%r598, %temp}, %fd8362;
	}
	mov.f64 	%fd8363, 0dC338000000000000;
	add.rn.f64 	%fd8364, %fd8362, %fd8363;
	fma.rn.f64 	%fd8365, %fd8364, 0dBFE62E42FEFA39EF, %fd1947;
	fma.rn.f64 	%fd8366, %fd8364, 0dBC7ABC9E3B39803F, %fd8365;
	fma.rn.f64 	%fd8367, %fd8366, 0d3E5ADE1569CE2BDF, 0d3E928AF3FCA213EA;
	fma.rn.f64 	%fd8368, %fd8367, %fd8366, 0d3EC71DEE62401315;
	fma.rn.f64 	%fd8369, %fd8368, %fd8366, 0d3EFA01997C89EB71;
	fma.rn.f64 	%fd8370, %fd8369, %fd8366, 0d3F2A01A014761F65;
	fma.rn.f64 	%fd8371, %fd8370, %fd8366, 0d3F56C16C1852B7AF;
	fma.rn.f64 	%fd8372, %fd8371, %fd8366, 0d3F81111111122322;
	fma.rn.f64 	%fd8373, %fd8372, %fd8366, 0d3FA55555555502A1;
	fma.rn.f64 	%fd8374, %fd8373, %fd8366, 0d3FC5555555555511;
	fma.rn.f64 	%fd8375, %fd8374, %fd8366, 0d3FE000000000000B;
	fma.rn.f64 	%fd8376, %fd8375, %fd8366, 0d3FF0000000000000;
	fma.rn.f64 	%fd8377, %fd8376, %fd8366, 0d3FF0000000000000;
	{
	.reg .b32 %temp; 
	mov.b64 	{%r599, %temp}, %fd8377;
	}
	{
	.reg .b32 %temp; 
	mov.b64 	{%temp, %r600}, %fd8377;
	}
	shl.b32 	%r3527, %r598, 20;
	add.s32 	%r3528, %r3527, %r600;
	mov.b64 	%fd11752, {%r599, %r3528};
	{
	.reg .b32 %temp; 
	mov.b64 	{%temp, %r3529}, %fd1947;
	}
	mov.b32 	%f114, %r3529;
	abs.f32 	%f47, %f114;
	setp.lt.f32 	%p1837, %f47, 0f4086232B;
	@%p1837 bra 	$L__BB2_1459;
	setp.lt.f64 	%p1838, %fd1947, 0d0000000000000000;
	add.f64 	%fd8378, %fd1947, 0d7FF0000000000000;
	selp.f64 	%fd11752, 0d0000000000000000, %fd8378, %p1838;
	setp.geu.f32 	%p1839, %f47, 0f40874800;
	@%p1839 bra 	$L__BB2_1459;
	shr.u32 	%r3530, %r598, 31;
	add.s32 	%r3531, %r598, %r3530;
	shr.s32 	%r3532, %r3531, 1;
	shl.b32 	%r3533, %r3532, 20;
	add.s32 	%r3534, %r600, %r3533;
	mov.b64 	%fd8379, {%r599, %r3534};
	sub.s32 	%r3535, %r598, %r3532;
	shl.b32 	%r3536, %r3535, 20;
	add.s32 	%r3537, %r3536, 1072693248;
	mov.b32 	%r3538, 0;
	mov.b64 	%fd8380, {%r3538, %r3537};
	mul.f64 	%fd11752, %fd8380, %fd8379;
$L__BB2_1459:
	setp.neu.f64 	%p1840, %fd1865, 0d0000000000000000;
	@%p1840 bra 	$L__BB2_1461;
	setp.lt.s32 	%p1842, %r25, 0;
	setp.eq.s32 	%p1843, %r26, 1127219200;
	selp.b32 	%r3539, %r597, 0, %p1843;
	or.b32  	%r3540, %r3539, 2146435072;
	selp.b32 	%r3541, %r3540, %r3539, %p1842;
	mov.b32 	%r3542, 0;
	mov.b64 	%fd11754, {%r3542, %r3541};
	bra.uni 	$L__BB2_1462;
$L__BB2_1461:
	setp.lt.s32 	%p1841, %r597, 0;
	{ // callseq 201, 0
	.param .b64 param0;
	st.param.f64 	[param0], %fd1940;
	.param .b64 param1;
	st.param.f64 	[param1], 0d3FF2AAAAAAAAAAAB;
	.param .b64 retval0;
	call.uni (retval0), 
	__internal_accurate_pow, 
	(
	param0, 
	param1
	);
	ld.param.f64 	%fd8381, [retval0];
	} // callseq 201
	selp.f64 	%fd11754, 0dFFF8000000000000, %fd8381, %p1841;
$L__BB2_1462:
	add.f64 	%fd8383, %fd1865, 0d3FF2AAAAAAAAAAAB;
	{
	.reg .b32 %temp; 
	mov.b64 	{%temp, %r3543}, %fd8383;
	}
	and.b32  	%r3544, %r3543, 2146435072;
	setp.ne.s32 	%p1844, %r3544, 2146435072;
	@%p1844 bra 	$L__BB2_1467;
	setp.num.f64 	%p1845, %fd1865, %fd1865;
	@%p1845 bra 	$L__BB2_1465;
	mov.f64 	%fd8384, 0d3FF2AAAAAAAAAAAB;
	add.rn.f64 	%fd11754, %fd1865, %fd8384;
	bra.uni 	$L__BB2_1467;
$L__BB2_1465:
	setp.neu.f64 	%p1846, %fd1940, 0d7FF0000000000000;
	@%p1846 bra 	$L__BB2_1467;
	setp.lt.s32 	%p1847, %r597, 0;
	setp.eq.s32 	%p1848, %r26, 1127219200;
	and.b32  	%r3546, %r25, 2147483647;
	setp.ne.s32 	%p1849, %r3546, 1071644672;
	selp.b32 	%r3547, %r28, %r27, %p1849;
	selp.b32 	%r3548, %r3547, %r27, %p1848;
	selp.b32 	%r3549, %r3548, %r27, %p1847;
	mov.b32 	%r3550, 0;
	mov.b64 	%fd11754, {%r3550, %r3549};
$L__BB2_1467:
	setp.neu.f64 	%p1850, %fd1865, 0d0000000000000000;
	@%p1850 bra 	$L__BB2_1469;
	setp.lt.s32 	%p1852, %r29, 0;
	setp.eq.s32 	%p1853, %r30, 1127219200;
	selp.b32 	%r3551, %r597, 0, %p1853;
	or.b32  	%r3552, %r3551, 2146435072;
	selp.b32 	%r3553, %r3552, %r3551, %p1852;
	mov.b32 	%r3554, 0;
	mov.b64 	%fd11756, {%r3554, %r3553};
	bra.uni 	$L__BB2_1470;
$L__BB2_1469:
	setp.lt.s32 	%p1851, %r597, 0;
	{ // callseq 202, 0
	.param .b64 param0;
	st.param.f64 	[param0], %fd1940;
	.param .b64 param1;
	st.param.f64 	[param1], 0d3FF6AAAAAAAAAAAB;
	.param .b64 retval0;
	call.uni (retval0), 
	__internal_accurate_pow, 
	(
	param0, 
	param1
	);
	ld.param.f64 	%fd8385, [retval0];
	} // callseq 202
	selp.f64 	%fd11756, 0dFFF8000000000000, %fd8385, %p1851;
$L__BB2_1470:
	add.f64 	%fd8387, %fd1865, 0d3FF6AAAAAAAAAAAB;
	{
	.reg .b32 %temp; 
	mov.b64 	{%temp, %r3555}, %fd8387;
	}
	and.b32  	%r3556, %r3555, 2146435072;
	setp.ne.s32 	%p1854, %r3556, 2146435072;
	@%p1854 bra 	$L__BB2_1475;
	setp.num.f64 	%p1855, %fd1865, %fd1865;
	@%p1855 bra 	$L__BB2_1473;
	mov.f64 	%fd8388, 0d3FF6AAAAAAAAAAAB;
	add.rn.f64 	%fd11756, %fd1865, %fd8388;
	bra.uni 	$L__BB2_1475;
$L__BB2_1473:
	setp.neu.f64 	%p1856, %fd1940, 0d7FF0000000000000;
	@%p1856 bra 	$L__BB2_1475;
	setp.lt.s32 	%p1857, %r597, 0;
	setp.eq.s32 	%p1858, %r30, 1127219200;
	and.b32  	%r3558, %r29, 2147483647;
	setp.ne.s32 	%p1859, %r3558, 1071644672;
	selp.b32 	%r3559, %r32, %r31, %p1859;
	selp.b32 	%r3560, %r3559, %r31, %p1858;
	selp.b32 	%r3561, %r3560, %r31, %p1857;
	mov.b32 	%r3562, 0;
	mov.b64 	%fd11756, {%r3562, %r3561};
$L__BB2_1475:
	setp.neu.f64 	%p1860, %fd1865, 0d0000000000000000;
	mov.f64 	%fd8389, 0d3FD999999999999A;
	div.rn.f64 	%fd8390, %fd8389, %fd11756;
	rcp.rn.f64 	%fd8391, %fd11754;
	add.f64 	%fd1964, %fd8391, %fd8390;
	@%p1860 bra 	$L__BB2_1477;
	setp.lt.s32 	%p1862, %r33, 0;
	setp.eq.s32 	%p1863, %r34, 1127219200;
	selp.b32 	%r3563, %r597, 0, %p1863;
	or.b32  	%r3564, %r3563, 2146435072;
	selp.b32 	%r3565, %r3564, %r3563, %p1862;
	mov.b32 	%r3566, 0;
	mov.b64 	%fd11758, {%r3566, %r3565};
	bra.uni 	$L__BB2_1478;
$L__BB2_1477:
	setp.lt.s32 	%p1861, %r597, 0;
	{ // callseq 203, 0
	.param .b64 param0;
	st.param.f64 	[param0], %fd1940;
	.param .b64 param1;
	st.param.f64 	[param1], 0d3FFAAAAAAAAAAAAB;
	.param .b64 retval0;
	call.uni (retval0), 
	__internal_accurate_pow, 
	(
	param0, 
	param1
	);
	ld.param.f64 	%fd8392, [retval0];
	} // callseq 203
	selp.f64 	%fd11758, 0dFFF8000000000000, %fd8392, %p1861;
$L__BB2_1478:
	add.f64 	%fd8394, %fd1865, 0d3FFAAAAAAAAAAAAB;
	{
	.reg .b32 %temp; 
	mov.b64 	{%temp, %r3567}, %fd8394;
	}
	and.b32  	%r3568, %r3567, 2146435072;
	setp.ne.s32 	%p1864, %r3568, 2146435072;
	@%p1864 bra 	$L__BB2_1483;
	setp.num.f64 	%p1865, %fd1865, %fd1865;
	@%p1865 bra 	$L__BB2_1481;
	mov.f64 	%fd8395, 0d3FFAAAAAAAAAAAAB;
	add.rn.f64 	%fd11758, %fd1865, %fd8395;
	bra.uni 	$L__BB2_1483;
$L__BB2_1481:
	setp.neu.f64 	%p1866, %fd1940, 0d7FF0000000000000;
	@%p1866 bra 	$L__BB2_1483;
	setp.lt.s32 	%p1867, %r597, 0;
	setp.eq.s32 	%p1868, %r34, 1127219200;
	and.b32  	%r3570, %r33, 2147483647;
	setp.ne.s32 	%p1869, %r3570, 1071644672;
	selp.b32 	%r3571, %r36, %r35, %p1869;
	selp.b32 	%r3572, %r3571, %r35, %p1868;
	selp.b32 	%r3573, %r3572, %r35, %p1867;
	mov.b32 	%r3574, 0;
	mov.b64 	%fd11758, {%r3574, %r3573};
$L__BB2_1483:
	{ // callseq 204, 0
	.param .b64 param0;
	st.param.f64 	[param0], 0d4024000000000000;
	.param .b64 param1;
	st.param.f64 	[param1], 0dC024000000000000;
	.param .b64 retval0;
	call.uni (retval0), 
	__internal_accurate_pow, 
	(
	param0, 
	param1
	);
	ld.param.f64 	%fd8396, [retval0];
	} // callseq 204
	{ // callseq 205, 0
	.param .b64 param0;
	st.param.f64 	[param0], %fd164;
	.param .b64 param1;
	st.param.f64 	[param1], 0d4014000000000000;
	.param .b64 retval0;
	call.uni (retval0), 
	__internal_accurate_pow, 
	(
	param0, 
	param1
	);
	ld.param.f64 	%fd8398, [retval0];
	} // callseq 205
	setp.eq.f64 	%p1870, %fd1865, 0d3FF0000000000000;
	mov.f64 	%fd8400, 0d3FE102DE00D1B717;
	div.rn.f64 	%fd8401, %fd8400, %fd11758;
	add.f64 	%fd8402, %fd1964, %fd8401;
	selp.f64 	%fd8403, 0d3FFEE7D566CF41F2, %fd8402, %p1870;
	neg.f64 	%fd8404, %fd8398;
	selp.f64 	%fd8405, %fd8404, %fd8398, %p7;
	setp.eq.f64 	%p1871, %fd91, 0d0000000000000000;
	selp.f64 	%fd8406, %fd346, %fd8405, %p1871;
	selp.f64 	%fd8407, %fd347, %fd8406, %p8;
	add.f64 	%fd8408, %fd8407, %fd8407;
	setp.eq.f64 	%p1872, %fd91, 0d3FF0000000000000;
	selp.f64 	%fd8409, 0d4000000000000000, %fd8408, %p1872;
	neg.f64 	%fd8410, %fd8396;
	selp.f64 	%fd8411, %fd8410, %fd8396, %p4;
	mul.f64 	%fd8412, %fd8411, 0d4003EB851EB851EC;
	mul.f64 	%fd8413, %fd8412, 0d4028000000000000;
	mul.f64 	%fd8414, %fd8413, 0dC00921FB54442D18;
	mul.f64 	%fd8415, %fd70, %fd8414;
	mul.f64 	%fd8416, %fd64, %fd8415;
	div.rn.f64 	%fd8417, %fd8416, %fd82;
	div.rn.f64 	%fd8418, %fd8417, %fd8409;
	fma.rn.f64 	%fd11723, %fd8418, %fd8403, %fd11752;
	bra.uni 	$L__BB2_1528;
$L__BB2_1484:
	setp.gtu.f64 	%p1769, %fd328, 0d4000000000000000;
	mov.f64 	%fd11760, %fd352;
	@%p1769 bra 	$L__BB2_1488;
	setp.gt.u32 	%p1770, %r178, 2146435070;
	mov.f64 	%fd11759, %fd11786;
	@%p1770 bra 	$L__BB2_1487;
	setp.gt.u32 	%p1771, %r180, 1073127582;
	selp.f64 	%fd8227, %fd350, %fd11785, %p1771;
	selp.u32 	%r3447, 1, 0, %p1771;
	add.s32 	%r3448, %r4694, %r3447;
	add.f64 	%fd8228, %fd8227, 0dBFF0000000000000;
	add.f64 	%fd8229, %fd8227, 0d3FF0000000000000;
	rcp.approx.ftz.f64 	%fd8230, %fd8229;
	neg.f64 	%fd8231, %fd8229;
	fma.rn.f64 	%fd8232, %fd8231, %fd8230, 0d3FF0000000000000;
	fma.rn.f64 	%fd8233, %fd8232, %fd8232, %fd8232;
	fma.rn.f64 	%fd8234, %fd8233, %fd8230, %fd8230;
	mul.f64 	%fd8235, %fd8228, %fd8234;
	fma.rn.f64 	%fd8236, %fd8228, %fd8234, %fd8235;
	mul.f64 	%fd8237, %fd8236, %fd8236;
	fma.rn.f64 	%fd8238, %fd8237, 0d3EB1380B3AE80F1E, 0d3ED0EE258B7A8B04;
	fma.rn.f64 	%fd8239, %fd8238, %fd8237, 0d3EF3B2669F02676F;
	fma.rn.f64 	%fd8240, %fd8239, %fd8237, 0d3F1745CBA9AB0956;
	fma.rn.f64 	%fd8241, %fd8240, %fd8237, 0d3F3C71C72D1B5154;
	fma.rn.f64 	%fd8242, %fd8241, %fd8237, 0d3F624924923BE72D;
	fma.rn.f64 	%fd8243, %fd8242, %fd8237, 0d3F8999999999A3C4;
	fma.rn.f64 	%fd8244, %fd8243, %fd8237, 0d3FB5555555555554;
	sub.f64 	%fd8245, %fd8228, %fd8236;
	add.f64 	%fd8246, %fd8245, %fd8245;
	neg.f64 	%fd8247, %fd8236;
	fma.rn.f64 	%fd8248, %fd8247, %fd8228, %fd8246;
	mul.f64 	%fd8249, %fd8234, %fd8248;
	mul.f64 	%fd8250, %fd8237, %fd8244;
	fma.rn.f64 	%fd8251, %fd8250, %fd8236, %fd8249;
	xor.b32  	%r3449, %r3448, -2147483648;
	mov.b32 	%r3450, 1127219200;
	mov.b64 	%fd8252, {%r3449, %r3450};
	sub.f64 	%fd8253, %fd8252, %fd2;
	fma.rn.f64 	%fd8254, %fd8253, 0d3FE62E42FEFA39EF, %fd8236;
	fma.rn.f64 	%fd8255, %fd8253, 0dBFE62E42FEFA39EF, %fd8254;
	sub.f64 	%fd8256, %fd8255, %fd8236;
	sub.f64 	%fd8257, %fd8251, %fd8256;
	fma.rn.f64 	%fd8258, %fd8253, 0d3C7ABC9E3B39803F, %fd8257;
	add.f64 	%fd11759, %fd8254, %fd8258;
$L__BB2_1487:
	setp.lt.f64 	%p1772, %fd328, 0d400E000000000000;
	selp.f64 	%fd8259, %fd11782, %fd351, %p1772;
	mul.f64 	%fd8260, %fd11759, %fd8259;
	sub.f64 	%fd11760, %fd336, %fd8260;
$L__BB2_1488:
	setp.gtu.f64 	%p1773, %fd328, 0d4000000000000000;
	mov.f64 	%fd11762, %fd354;
	@%p1773 bra 	$L__BB2_1492;
	setp.gt.u32 	%p1774, %r178, 2146435070;
	mov.f64 	%fd11761, %fd11786;
	@%p1774 bra 	$L__BB2_1491;
	setp.gt.u32 	%p1775, %r180, 1073127582;
	selp.f64 	%fd8261, %fd350, %fd11785, %p1775;
	selp.u32 	%r3451, 1, 0, %p1775;
	add.s32 	%r3452, %r4694, %r3451;
	add.f64 	%fd8262, %fd8261, 0dBFF0000000000000;
	add.f64 	%fd8263, %fd8261, 0d3FF0000000000000;
	rcp.approx.ftz.f64 	%fd8264, %fd8263;
	neg.f64 	%fd8265, %fd8263;
	fma.rn.f64 	%fd8266, %fd8265, %fd8264, 0d3FF0000000000000;
	fma.rn.f64 	%fd8267, %fd8266, %fd8266, %fd8266;
	fma.rn.f64 	%fd8268, %fd8267, %fd8264, %fd8264;
	mul.f64 	%fd8269, %fd8262, %fd8268;
	fma.rn.f64 	%fd8270, %fd8262, %fd8268, %fd8269;
	mul.f64 	%fd8271, %fd8270, %fd8270;
	fma.rn.f64 	%fd8272, %fd8271, 0d3EB1380B3AE80F1E, 0d3ED0EE258B7A8B04;
	fma.rn.f64 	%fd8273, %fd8272, %fd8271, 0d3EF3B2669F02676F;
	fma.rn.f64 	%fd8274, %fd8273, %fd8271, 0d3F1745CBA9AB0956;
	fma.rn.f64 	%fd8275, %fd8274, %fd8271, 0d3F3C71C72D1B5154;
	fma.rn.f64 	%fd8276, %fd8275, %fd8271, 0d3F624924923BE72D;
	fma.rn.f64 	%fd8277, %fd8276, %fd8271, 0d3F8999999999A3C4;
	fma.rn.f64 	%fd8278, %fd8277, %fd8271, 0d3FB5555555555554;
	sub.f64 	%fd8279, %fd8262, %fd8270;
	add.f64 	%fd8280, %fd8279, %fd8279;
	neg.f64 	%fd8281, %fd8270;
	fma.rn.f64 	%fd8282, %fd8281, %fd8262, %fd8280;
	mul.f64 	%fd8283, %fd8268, %fd8282;
	mul.f64 	%fd8284, %fd8271, %fd8278;
	fma.rn.f64 	%fd8285, %fd8284, %fd8270, %fd8283;
	xor.b32  	%r3453, %r3452, -2147483648;
	mov.b32 	%r3454, 1127219200;
	mov.b64 	%fd8286, {%r3453, %r3454};
	sub.f64 	%fd8287, %fd8286, %fd2;
	fma.rn.f64 	%fd8288, %fd8287, 0d3FE62E42FEFA39EF, %fd8270;
	fma.rn.f64 	%fd8289, %fd8287, 0dBFE62E42FEFA39EF, %fd8288;
	sub.f64 	%fd8290, %fd8289, %fd8270;
	sub.f64 	%fd8291, %fd8285, %fd8290;
	fma.rn.f64 	%fd8292, %fd8287, 0d3C7ABC9E3B39803F, %fd8291;
	add.f64 	%fd11761, %fd8288, %fd8292;
$L__BB2_1491:
	setp.lt.f64 	%p1776, %fd328, 0d400E000000000000;
	selp.f64 	%fd8293, %fd11788, %fd353, %p1776;
	fma.rn.f64 	%fd11762, %fd11761, %fd8293, %fd342;
$L__BB2_1492:
	fma.rn.f64 	%fd1980, %fd329, %fd11762, %fd11760;
	{
	.reg .b32 %temp; 
	mov.b64 	{%temp, %r601}, %fd1865;
	}
	abs.f64 	%fd1981, %fd1865;
	setp.neu.f64 	%p1777, %fd1865, 0d0000000000000000;
	@%p1777 bra 	$L__BB2_1494;
	setp.lt.s32 	%p1779, %r16, 0;
	setp.eq.s32 	%p1780, %r17, 1127219200;
	selp.b32 	%r3455, %r601, 0, %p1780;
	or.b32  	%r3456, %r3455, 2146435072;
	selp.b32 	%r3457, %r3456, %r3455, %p1779;
	mov.b32 	%r3458, 0;
	mov.b64 	%fd11764, {%r3458, %r3457};
	bra.uni 	$L__BB2_1495;
$L__BB2_1494:
	setp.lt.s32 	%p1778, %r601, 0;
	{ // callseq 194, 0
	.param .b64 param0;
	st.param.f64 	[param0], %fd1981;
	.param .b64 param1;
	st.param.f64 	[param1], 0d3FD5555555555555;
	.param .b64 retval0;
	call.uni (retval0), 
	__internal_accurate_pow, 
	(
	param0, 
	param1
	);
	ld.param.f64 	%fd8294, [retval0];
	} // callseq 194
	selp.f64 	%fd11764, 0dFFF8000000000000, %fd8294, %p1778;
$L__BB2_1495:
	add.f64 	%fd8296, %fd1865, 0d3FD5555555555555;
	{
	.reg .b32 %temp; 
	mov.b64 	{%temp, %r3459}, %fd8296;
	}
	and.b32  	%r3460, %r3459, 2146435072;
	setp.ne.s32 	%p1781, %r3460, 2146435072;
	@%p1781 bra 	$L__BB2_1500;
	setp.num.f64 	%p1782, %fd1865, %fd1865;
	@%p1782 bra 	$L__BB2_1498;
	mov.f64 	%fd8297, 0d3FD5555555555555;
	add.rn.f64 	%fd11764, %fd1865, %fd8297;
	bra.uni 	$L__BB2_1500;
$L__BB2_1498:
	setp.neu.f64 	%p1783, %fd1981, 0d7FF0000000000000;
	@%p1783 bra 	$L__BB2_1500;
	setp.lt.s32 	%p1784, %r601, 0;
	setp.eq.s32 	%p1785, %r17, 1127219200;
	and.b32  	%r3462, %r16, 2147483647;
	setp.ne.s32 	%p1786, %r3462, 1071644672;
	selp.b32 	%r3463, %r19, %r18, %p1786;
	selp.b32 	%r3464, %r3463, %r18, %p1785;
	selp.b32 	%r3465, %r3464, %r18, %p1784;
	mov.b32 	%r3466, 0;
	mov.b64 	%fd11764, {%r3466, %r3465};
$L__BB2_1500:
	setp.eq.f64 	%p1787, %fd1865, 0d3FF0000000000000;
	mul.f64 	%fd8298, %fd11764, 0d3FFE3D07C84B5DCC;
	selp.f64 	%fd1988, 0d3FFE3D07C84B5DCC, %fd8298, %p1787;
	fma.rn.f64 	%fd8299, %fd1988, 0d3FF71547652B82FE, 0d4338000000000000;
	{
	.reg .b32 %temp; 
	mov.b64 	{%r602, %temp}, %fd8299;
	}
	mov.f64 	%fd8300, 0dC338000000000000;
	add.rn.f64 	%fd8301, %fd8299, %fd8300;
	fma.rn.f64 	%fd8302, %fd8301, 0dBFE62E42FEFA39EF, %fd1988;
	fma.rn.f64 	%fd8303, %fd8301, 0dBC7ABC9E3B39803F, %fd8302;
	fma.rn.f64 	%fd8304, %fd8303, 0d3E5ADE1569CE2BDF, 0d3E928AF3FCA213EA;
	fma.rn.f64 	%fd8305, %fd8304, %fd8303, 0d3EC71DEE62401315;
	fma.rn.f64 	%fd8306, %fd8305, %fd8303, 0d3EFA01997C89EB71;
	fma.rn.f64 	%fd8307, %fd8306, %fd8303, 0d3F2A01A014761F65;
	fma.rn.f64 	%fd8308, %fd8307, %fd8303, 0d3F56C16C1852B7AF;
	fma.rn.f64 	%fd8309, %fd8308, %fd8303, 0d3F81111111122322;
	fma.rn.f64 	%fd8310, %fd8309, %fd8303, 0d3FA55555555502A1;
	fma.rn.f64 	%fd8311, %fd8310, %fd8303, 0d3FC5555555555511;
	fma.rn.f64 	%fd8312, %fd8311, %fd8303, 0d3FE000000000000B;
	fma.rn.f64 	%fd8313, %fd8312, %fd8303, 0d3FF0000000000000;
	fma.rn.f64 	%fd8314, %fd8313, %fd8303, 0d3FF0000000000000;
	{
	.reg .b32 %temp; 
	mov.b64 	{%r603, %temp}, %fd8314;
	}
	{
	.reg .b32 %temp; 
	mov.b64 	{%temp, %r604}, %fd8314;
	}
	shl.b32 	%r3467, %r602, 20;
	add.s32 	%r3468, %r3467, %r604;
	mov.b64 	%fd11765, {%r603, %r3468};
	{
	.reg .b32 %temp; 
	mov.b64 	{%temp, %r3469}, %fd1988;
	}
	mov.b32 	%f113, %r3469;
	abs.f32 	%f48, %f113;
	setp.lt.f32 	%p1788, %f48, 0f4086232B;
	@%p1788 bra 	$L__BB2_1503;
	setp.lt.f64 	%p1789, %fd1988, 0d0000000000000000;
	add.f64 	%fd8315, %fd1988, 0d7FF0000000000000;
	selp.f64 	%fd11765, 0d0000000000000000, %fd8315, %p1789;
	setp.geu.f32 	%p1790, %f48, 0f40874800;
	@%p1790 bra 	$L__BB2_1503;
	shr.u32 	%r3470, %r602, 31;
	add.s32 	%r3471, %r602, %r3470;
	shr.s32 	%r3472, %r3471, 1;
	shl.b32 	%r3473, %r3472, 20;
	add.s32 	%r3474, %r604, %r3473;
	mov.b64 	%fd8316, {%r603, %r3474};
	sub.s32 	%r3475, %r602, %r3472;
	shl.b32 	%r3476, %r3475, 20;
	add.s32 	%r3477, %r3476, 1072693248;
	mov.b32 	%r3478, 0;
	mov.b64 	%fd8317, {%r3478, %r3477};
	mul.f64 	%fd11765, %fd8317, %fd8316;
$L__BB2_1503:
	setp.neu.f64 	%p1791, %fd1865, 0d0000000000000000;
	@%p1791 bra 	$L__BB2_1505;
	setp.lt.s32 	%p1793, %r25, 0;
	setp.eq.s32 	%p1794, %r26, 1127219200;
	selp.b32 	%r3479, %r601, 0, %p1794;
	or.b32  	%r3480, %r3479, 2146435072;
	selp.b32 	%r3481, %r3480, %r3479, %p1793;
	mov.b32 	%r3482, 0;
	mov.b64 	%fd11767, {%r3482, %r3481};
	bra.uni 	$L__BB2_1506;
$L__BB2_1505:
	setp.lt.s32 	%p1792, %r601, 0;
	{ // callseq 195, 0
	.param .b64 param0;
	st.param.f64 	[param0], %fd1981;
	.param .b64 param1;
	st.param.f64 	[param1], 0d3FF2AAAAAAAAAAAB;
	.param .b64 retval0;
	call.uni (retval0), 
	__internal_accurate_pow, 
	(
	param0, 
	param1
	);
	ld.param.f64 	%fd8318, [retval0];
	} // callseq 195
	selp.f64 	%fd11767, 0dFFF8000000000000, %fd8318, %p1792;
$L__BB2_1506:
	add.f64 	%fd8320, %fd1865, 0d3FF2AAAAAAAAAAAB;
	{
	.reg .b32 %temp; 
	mov.b64 	{%temp, %r3483}, %fd8320;
	}
	and.b32  	%r3484, %r3483, 2146435072;
	setp.ne.s32 	%p1795, %r3484, 2146435072;
	@%p1795 bra 	$L__BB2_1511;
	setp.num.f64 	%p1796, %fd1865, %fd1865;
	@%p1796 bra 	$L__BB2_1509;
	mov.f64 	%fd8321, 0d3FF2AAAAAAAAAAAB;
	add.rn.f64 	%fd11767, %fd1865, %fd8321;
	bra.uni 	$L__BB2_1511;
$L__BB2_1509:
	setp.neu.f64 	%p1797, %fd1981, 0d7FF0000000000000;
	@%p1797 bra 	$L__BB2_1511;
	setp.lt.s32 	%p1798, %r601, 0;
	setp.eq.s32 	%p1799, %r26, 1127219200;
	and.b32  	%r3486, %r25, 2147483647;
	setp.ne.s32 	%p1800, %r3486, 1071644672;
	selp.b32 	%r3487, %r28, %r27, %p1800;
	selp.b32 	%r3488, %r3487, %r27, %p1799;
	selp.b32 	%r3489, %r3488, %r27, %p1798;
	mov.b32 	%r3490, 0;
	mov.b64 	%fd11767, {%r3490, %r3489};
$L__BB2_1511:
	setp.neu.f64 	%p1801, %fd1865, 0d0000000000000000;
	@%p1801 bra 	$L__BB2_1513;
	setp.lt.s32 	%p1803, %r29, 0;
	setp.eq.s32 	%p1804, %r30, 1127219200;
	selp.b32 	%r3491, %r601, 0, %p1804;
	or.b32  	%r3492, %r3491, 2146435072;
	selp.b32 	%r3493, %r3492, %r3491, %p1803;
	mov.b32 	%r3494, 0;
	mov.b64 	%fd11769, {%r3494, %r3493};
	bra.uni 	$L__BB2_1514;
$L__BB2_1513:
	setp.lt.s32 	%p1802, %r601, 0;
	{ // callseq 196, 0
	.param .b64 param0;
	st.param.f64 	[param0], %fd1981;
	.param .b64 param1;
	st.param.f64 	[param1], 0d3FF6AAAAAAAAAAAB;
	.param .b64 retval0;
	call.uni (retval0), 
	__internal_accurate_pow, 
	(
	param0, 
	param1
	);
	ld.param.f64 	%fd8322, [retval0];
	} // callseq 196
	selp.f64 	%fd11769, 0dFFF8000000000000, %fd8322, %p1802;
$L__BB2_1514:
	add.f64 	%fd8324, %fd1865, 0d3FF6AAAAAAAAAAAB;
	{
	.reg .b32 %temp; 
	mov.b64 	{%temp, %r3495}, %fd8324;
	}
	and.b32  	%r3496, %r3495, 2146435072;
	setp.ne.s32 	%p1805, %r3496, 2146435072;
	@%p1805 bra 	$L__BB2_1519;
	setp.num.f64 	%p1806, %fd1865, %fd1865;
	@%p1806 bra 	$L__BB2_1517;
	mov.f64 	%fd8325, 0d3FF6AAAAAAAAAAAB;
	add.rn.f64 	%fd11769, %fd1865, %fd8325;
	bra.uni 	$L__BB2_1519;
$L__BB2_1517:
	setp.neu.f64 	%p1807, %fd1981, 0d7FF0000000000000;
	@%p1807 bra 	$L__BB2_1519;
	setp.lt.s32 	%p1808, %r601, 0;
	setp.eq.s32 	%p1809, %r30, 1127219200;
	and.b32  	%r3498, %r29, 2147483647;
	setp.ne.s32 	%p1810, %r3498, 1071644672;
	selp.b32 	%r3499, %r32, %r31, %p1810;
	selp.b32 	%r3500, %r3499, %r31, %p1809;
	selp.b32 	%r3501, %r3500, %r31, %p1808;
	mov.b32 	%r3502, 0;
	mov.b64 	%fd11769, {%r3502, %r3501};
$L__BB2_1519:
	setp.neu.f64 	%p1811, %fd1865, 0d0000000000000000;
	mov.f64 	%fd8326, 0d3FD999999999999A;
	div.rn.f64 	%fd8327, %fd8326, %fd11769;
	rcp.rn.f64 	%fd8328, %fd11767;
	add.f64 	%fd2005, %fd8328, %fd8327;
	@%p1811 bra 	$L__BB2_1521;
	setp.lt.s32 	%p1813, %r33, 0;
	setp.eq.s32 	%p1814, %r34, 1127219200;
	selp.b32 	%r3503, %r601, 0, %p1814;
	or.b32  	%r3504, %r3503, 2146435072;
	selp.b32 	%r3505, %r3504, %r3503, %p1813;
	mov.b32 	%r3506, 0;
	mov.b64 	%fd11771, {%r3506, %r3505};
	bra.uni 	$L__BB2_1522;
$L__BB2_1521:
	setp.lt.s32 	%p1812, %r601, 0;
	{ // callseq 197, 0
	.param .b64 param0;
	st.param.f64 	[param0], %fd1981;
	.param .b64 param1;
	st.param.f64 	[param1], 0d3FFAAAAAAAAAAAAB;
	.param .b64 retval0;
	call.uni (retval0), 
	__internal_accurate_pow, 
	(
	param0, 
	param1
	);
	ld.param.f64 	%fd8329, [retval0];
	} // callseq 197
	selp.f64 	%fd11771, 0dFFF8000000000000, %fd8329, %p1812;
$L__BB2_1522:
	add.f64 	%fd8331, %fd1865, 0d3FFAAAAAAAAAAAAB;
	{
	.reg .b32 %temp; 
	mov.b64 	{%temp, %r3507}, %fd8331;
	}
	and.b32  	%r3508, %r3507, 2146435072;
	setp.ne.s32 	%p1815, %r3508, 2146435072;
	@%p1815 bra 	$L__BB2_1527;
	setp.num.f64 	%p1816, %fd1865, %fd1865;
	@%p1816 bra 	$L__BB2_1525;
	mov.f64 	%fd8332, 0d3FFAAAAAAAAAAAAB;
	add.rn.f64 	%fd11771, %fd1865, %fd8332;
	bra.uni 	$L__BB2_1527;
$L__BB2_1525:
	setp.neu.f64 	%p1817, %fd1981, 0d7FF0000000000000;
	@%p1817 bra 	$L__BB2_1527;
	setp.lt.s32 	%p1818, %r601, 0;
	setp.eq.s32 	%p1819, %r34, 1127219200;
	and.b32  	%r3510, %r33, 2147483647;
	setp.ne.s32 	%p1820, %r3510, 1071644672;
	selp.b32 	%r3511, %r36, %r35, %p1820;
	selp.b32 	%r3512, %r3511, %r35, %p1819;
	selp.b32 	%r3513, %r3512, %r35, %p1818;
	mov.b32 	%r3514, 0;
	mov.b64 	%fd11771, {%r3514, %r3513};
$L__BB2_1527:
	{ // callseq 198, 0
	.param .b64 param0;
	st.param.f64 	[param0], 0d4024000000000000;
	.param .b64 param1;
	st.param.f64 	[param1], 0dC024000000000000;
	.param .b64 retval0;
	call.uni (retval0), 
	__internal_accurate_pow, 
	(
	param0, 
	param1
	);
	ld.param.f64 	%fd8333, [retval0];
	} // callseq 198
	{ // callseq 199, 0
	.param .b64 param0;
	st.param.f64 	[param0], %fd164;
	.param .b64 param1;
	st.param.f64 	[param1], 0d4008000000000000;
	.param .b64 retval0;
	call.uni (retval0), 
	__internal_accurate_pow, 
	(
	param0, 
	param1
	);
	ld.param.f64 	%fd8335, [retval0];
	} // callseq 199
	neg.f64 	%fd8337, %fd8335;
	selp.f64 	%fd8338, %fd8337, %fd8335, %p6;
	setp.eq.f64 	%p1821, %fd1865, 0d3FF0000000000000;
	mov.f64 	%fd8339, 0d3FE102DE00D1B717;
	div.rn.f64 	%fd8340, %fd8339, %fd11771;
	add.f64 	%fd8341, %fd2005, %fd8340;
	selp.f64 	%fd8342, 0d3FFEE7D566CF41F2, %fd8341, %p1821;
	neg.f64 	%fd8343, %fd8333;
	selp.f64 	%fd8344, %fd8343, %fd8333, %p4;
	mul.f64 	%fd8345, %fd8344, 0d4003EB851EB851EC;
	mul.f64 	%fd8346, %fd8345, 0d4028000000000000;
	mul.f64 	%fd8347, %fd8346, 0dC00921FB54442D18;
	mul.f64 	%fd8348, %fd70, %fd8347;
	mul.f64 	%fd8349, %fd64, %fd8348;
	div.rn.f64 	%fd8350, %fd8349, %fd82;
	setp.nan.f64 	%p1822, %fd91, %fd91;
	selp.f64 	%fd8351, %fd345, %fd8338, %p1822;
	setp.neu.f64 	%p1823, %fd164, 0d7FF0000000000000;
	selp.f64 	%fd8352, %fd8351, %fd344, %p1823;
	setp.eq.s32 	%p1824, %r177, 2146435072;
	selp.f64 	%fd8353, %fd8352, %fd8338, %p1824;
	setp.eq.f64 	%p1825, %fd91, 0d3FF0000000000000;
	selp.f64 	%fd8354, 0d3FF0000000000000, %fd8353, %p1825;
	mul.f64 	%fd8355, %fd1980, %fd8354;
	div.rn.f64 	%fd8356, %fd8350, %fd8355;
	fma.rn.f64 	%fd11723, %fd8356, %fd8342, %fd11765;
$L__BB2_1528:
	setp.gt.f64 	%p1873, %fd1861, 0d0000000000000000;
	@%p1873 bra 	$L__BB2_1366;
	abs.f64 	%fd8419, %fd11724;
	abs.f64 	%fd8420, %fd11723;
	setp.lt.f64 	%p1874, %fd8419, %fd8420;
	selp.f64 	%fd11776, %fd11723, %fd11724, %p1874;
	selp.f64 	%fd11775, %fd11724, %fd11723, %p1874;
	selp.f64 	%fd11774, %fd1859, %fd1860, %p1874;
	selp.f64 	%fd11773, %fd1860, %fd1859, %p1874;
	mov.b32 	%r4692, 1;
	bra.uni 	$L__BB2_1538;
$L__BB2_1530:
	sub.f64 	%fd8428, %fd11773, %fd2036;
	mul.f64 	%fd8429, %fd8425, %fd8428;
	sub.f64 	%fd8430, %fd8425, %fd11775;
	div.rn.f64 	%fd8431, %fd8429, %fd8430;
	add.f64 	%fd2018, %fd2036, %fd8431;
	{ // callseq 207, 0
	.param .b64 param0;
	st.param.f64 	[param0], %fd64;
	.param .b64 param1;
	st.param.f64 	[param1], %fd2018;
	.param .b64 param2;
	st.param.f64 	[param2], %fd70;
	.param .b64 param3;
	st.param.f64 	[param3], %fd76;
	.param .b64 param4;
	st.param.f64 	[param4], %fd82;
	.param .b64 retval0;
	call.uni (retval0), 
	_Z7trans_fddddd, 
	(
	param0, 
	param1, 
	param2, 
	param3, 
	param4
	);
	ld.param.f64 	%fd8432, [retval0];
	} // callseq 207
	abs.f64 	%fd8434, %fd8431;
	setp.lt.f64 	%p1878, %fd8434, 0d3EE4F8B588E368F1;
	setp.eq.f64 	%p1879, %fd8432, 0d0000000000000000;
	or.pred  	%p1880, %p1878, %p1879;
	mov.f64 	%fd11777, %fd2018;
	@%p1880 bra 	$L__BB2_1539;
	sub.f64 	%fd8435, %fd2036, %fd2018;
	mul.f64 	%fd8436, %fd8432, %fd8435;
	sub.f64 	%fd8437, %fd8432, %fd8425;
	div.rn.f64 	%fd8438, %fd8436, %fd8437;
	add.f64 	%fd2020, %fd2018, %fd8438;
	{ // callseq 208, 0
	.param .b64 param0;
	st.param.f64 	[param0], %fd64;
	.param .b64 param1;
	st.param.f64 	[param1], %fd2020;
	.param .b64 param2;
	st.param.f64 	[param2], %fd70;
	.param .b64 param3;
	st.param.f64 	[param3], %fd76;
	.param .b64 param4;
	st.param.f64 	[param4], %fd82;
	.param .b64 retval0;
	call.uni (retval0), 
	_Z7trans_fddddd, 
	(
	param0, 
	param1, 
	param2, 
	param3, 
	param4
	);
	ld.param.f64 	%fd8439, [retval0];
	} // callseq 208
	abs.f64 	%fd8441, %fd8438;
	setp.lt.f64 	%p1881, %fd8441, 0d3EE4F8B588E368F1;
	setp.eq.f64 	%p1882, %fd8439, 0d0000000000000000;
	or.pred  	%p1883, %p1881, %p1882;
	mov.f64 	%fd11777, %fd2020;
	@%p1883 bra 	$L__BB2_1539;
	sub.f64 	%fd8442, %fd2018, %fd2020;
	mul.f64 	%fd8443, %fd8439, %fd8442;
	sub.f64 	%fd8444, %fd8439, %fd8432;
	div.rn.f64 	%fd8445, %fd8443, %fd8444;
	add.f64 	%fd2022, %fd2020, %fd8445;
	{ // callseq 209, 0
	.param .b64 param0;
	st.param.f64 	[param0], %fd64;
	.param .b64 param1;
	st.param.f64 	[param1], %fd2022;
	.param .b64 param2;
	st.param.f64 	[param2], %fd70;
	.param .b64 param3;
	st.param.f64 	[param3], %fd76;
	.param .b64 param4;
	st.param.f64 	[param4], %fd82;
	.param .b64 retval0;
	call.uni (retval0), 
	_Z7trans_fddddd, 
	(
	param0, 
	param1, 
	param2, 
	param3, 
	param4
	);
	ld.param.f64 	%fd8446, [retval0];
	} // callseq 209
	abs.f64 	%fd8448, %fd8445;
	setp.lt.f64 	%p1884, %fd8448, 0d3EE4F8B588E368F1;
	setp.eq.f64 	%p1885, %fd8446, 0d0000000000000000;
	or.pred  	%p1886, %p1884, %p1885;
	mov.f64 	%fd11777, %fd2022;
	@%p1886 bra 	$L__BB2_1539;
	sub.f64 	%fd8449, %fd2020, %fd2022;
	mul.f64 	%fd8450, %fd8446, %fd8449;
	sub.f64 	%fd8451, %fd8446, %fd8439;
	div.rn.f64 	%fd8452, %fd8450, %fd8451;
	add.f64 	%fd2024, %fd2022, %fd8452;
	{ // callseq 210, 0
	.param .b64 param0;
	st.param.f64 	[param0], %fd64;
	.param .b64 param1;
	st.param.f64 	[param1], %fd2024;
	.param .b64 param2;
	st.param.f64 	[param2], %fd70;
	.param .b64 param3;
	st.param.f64 	[param3], %fd76;
	.param .b64 param4;
	st.param.f64 	[param4], %fd82;
	.param .b64 retval0;
	call.uni (retval0), 
	_Z7trans_fddddd, 
	(
	param0, 
	param1, 
	param2, 
	param3, 
	param4
	);
	ld.param.f64 	%fd8453, [retval0];
	} // callseq 210
	abs.f64 	%fd8455, %fd8452;
	setp.lt.f64 	%p1887, %fd8455, 0d3EE4F8B588E368F1;
	setp.eq.f64 	%p1888, %fd8453, 0d0000000000000000;
	or.pred  	%p1889, %p1887, %p1888;
	mov.f64 	%fd11777, %fd2024;
	@%p1889 bra 	$L__BB2_1539;
	sub.f64 	%fd8456, %fd2022, %fd2024;
	mul.f64 	%fd8457, %fd8453, %fd8456;
	sub.f64 	%fd8458, %fd8453, %fd8446;
	div.rn.f64 	%fd8459, %fd8457, %fd8458;
	add.f64 	%fd2026, %fd2024, %fd8459;
	{ // callseq 211, 0
	.param .b64 param0;
	st.param.f64 	[param0], %fd64;
	.param .b64 param1;
	st.param.f64 	[param1], %fd2026;
	.param .b64 param2;
	st.param.f64 	[param2], %fd70;
	.param .b64 param3;
	st.param.f64 	[param3], %fd76;
	.param .b64 param4;
	st.param.f64 	[param4], %fd82;
	.param .b64 retval0;
	call.uni (retval0), 
	_Z7trans_fddddd, 
	(
	param0, 
	param1, 
	param2, 
	param3, 
	param4
	);
	ld.param.f64 	%fd8460, [retval0];
	} // callseq 211
	abs.f64 	%fd8462, %fd8459;
	setp.lt.f64 	%p1890, %fd8462, 0d3EE4F8B588E368F1;
	setp.eq.f64 	%p1891, %fd8460, 0d0000000000000000;
	or.pred  	%p1892, %p1890, %p1891;
	mov.f64 	%fd11777, %fd2026;
	@%p1892 bra 	$L__BB2_1539;
	sub.f64 	%fd8463, %fd2024, %fd2026;
	mul.f64 	%fd8464, %fd8460, %fd8463;
	sub.f64 	%fd8465, %fd8460, %fd8453;
	div.rn.f64 	%fd8466, %fd8464, %fd8465;
	add.f64 	%fd11774, %fd2026, %fd8466;
	{ // callseq 212, 0
	.param .b64 param0;
	st.param.f64 	[param0], %fd64;
	.param .b64 param1;
	st.param.f64 	[param1], %fd11774;
	.param .b64 param2;
	st.param.f64 	[param2], %fd70;
	.param .b64 param3;
	st.param.f64 	[param3], %fd76;
	.param .b64 param4;
	st.param.f64 	[param4], %fd82;
	.param .b64 retval0;
	call.uni (retval0), 
	_Z7trans_fddddd, 
	(
	param0, 
	param1, 
	param2, 
	param3, 
	param4
	);
	ld.param.f64 	%fd11776, [retval0];
	} // callseq 212
	abs.f64 	%fd8469, %fd8466;
	setp.lt.f64 	%p1893, %fd8469, 0d3EE4F8B588E368F1;
	setp.eq.f64 	%p1894, %fd11776, 0d0000000000000000;
	or.pred  	%p1895, %p1893, %p1894;
	mov.f64 	%fd11777, %fd11774;
	@%p1895 bra 	$L__BB2_1539;
	sub.f64 	%fd8470, %fd2026, %fd11774;
	mul.f64 	%fd8471, %fd11776, %fd8470;
	sub.f64 	%fd8472, %fd11776, %fd8460;
	div.rn.f64 	%fd8473, %fd8471, %fd8472;
	add.f64 	%fd11777, %fd11774, %fd8473;
	{ // callseq 213, 0
	.param .b64 param0;
	st.param.f64 	[param0], %fd64;
	.param .b64 param1;
	st.param.f64 	[param1], %fd11777;
	.param .b64 param2;
	st.param.f64 	[param2], %fd70;
	.param .b64 param3;
	st.param.f64 	[param3], %fd76;
	.param .b64 param4;
	st.param.f64 	[param4], %fd82;
	.param .b64 retval0;
	call.uni (retval0), 
	_Z7trans_fddddd, 
	(
	param0, 
	param1, 
	param2, 
	param3, 
	param4
	);
	ld.param.f64 	%fd11775, [retval0];
	} // callseq 213
	abs.f64 	%fd8476, %fd8473;
	setp.lt.f64 	%p1896, %fd8476, 0d3EE4F8B588E368F1;
	setp.eq.f64 	%p1897, %fd11775, 0d0000000000000000;
	or.pred  	%p1898, %p1896, %p1897;
	@%p1898 bra 	$L__BB2_1539;
	add.s32 	%r4692, %r4692, 8;
	setp.eq.s32 	%p1899, %r4692, 100000001;
	mov.f64 	%fd8477, 0d0000000000000000;
	mov.f64 	%fd11773, %fd11777;
	mov.f64 	%fd11777, %fd8477;
	@%p1899 bra 	$L__BB2_1539;
$L__BB2_1538:
	sub.f64 	%fd8421, %fd11774, %fd11773;
	mul.f64 	%fd8422, %fd11775, %fd8421;
	sub.f64 	%fd8423, %fd11775, %fd11776;
	div.rn.f64 	%fd8424, %fd8422, %fd8423;
	add.f64 	%fd2036, %fd11773, %fd8424;
	{ // callseq 206, 0
	.param .b64 param0;
	st.param.f64 	[param0], %fd64;
	.param .b64 param1;
	st.param.f64 	[param1], %fd2036;
	.param .b64 param2;
	st.param.f64 	[param2], %fd70;
	.param .b64 param3;
	st.param.f64 	[param3], %fd76;
	.param .b64 param4;
	st.param.f64 	[param4], %fd82;
	.param .b64 retval0;
	call.uni (retval0), 
	_Z7trans_fddddd, 
	(
	param0, 
	param1, 
	param2, 
	param3, 
	param4
	);
	ld.param.f64 	%fd8425, [retval0];
	} // callseq 206
	abs.f64 	%fd8427, %fd8424;
	setp.geu.f64 	%p1875, %fd8427, 0d3EE4F8B588E368F1;
	setp.neu.f64 	%p1876, %fd8425, 0d0000000000000000;
	and.pred  	%p1877, %p1875, %p1876;
	mov.f64 	%fd11777, %fd2036;
	@%p1877 bra 	$L__BB2_1530;
$L__BB2_1539:
	mul.f64 	%fd2039, %fd191, %fd11777;
	setp.neu.f64 	%p1900, %fd2039, 0d0000000000000000;
	@%p1900 bra 	$L__BB2_1541;
	add.u64 	%rd86, %SP, 0;
	add.u64 	%rd87, %SPL, 0;
	st.local.v2.f64 	[%rd87], {%fd64, %fd82};
	st.local.v2.f64 	[%rd87+16], {%fd70, %fd76};
	mov.u64 	%rd88, $str$8;
	cvta.global.u64 	%rd89, %rd88;
	{ // callseq 214, 0
	.param .b64 param0;
	st.param.b64 	[param0], %rd89;
	.param .b64 param1;
	st.param.b64 	[param1], %rd86;
	.param .b32 retval0;
	call.uni (retval0), 
	vprintf, 
	(
	param0, 
	param1
	);
	ld.param.b32 	%r3576, [retval0];
	} // callseq 214
$L__BB2_1541:
	or.b32  	%r607, %r4, -2147483648;
	and.b32  	%r608, %r37, 2146435072;
	and.b32  	%r609, %r39, 2146435072;
	and.b32  	%r610, %r41, 2146435072;
	and.b32  	%r611, %r43, 2146435072;
	or.b32  	%r612, %r38, -2147483648;
	or.b32  	%r613, %r40, -2147483648;
	or.b32  	%r614, %r42, -2147483648;
	or.b32  	%r615, %r44, -2147483648;
	setp.leu.f64 	%p1901, %fd91, 0d3FE0000000000000;
	@%p1901 bra 	$L__BB2_1786;
	setp.eq.f64 	%p2146, %fd2039, 0d0000000000000000;
	setp.lt.s32 	%p2147, %r976, 0;
	setp.eq.s32 	%p2148, %r12, 1073741824;
	{
	.reg .b32 %temp; 
	mov.b64 	{%temp, %r616}, %fd2039;
	}
	abs.f64 	%fd2040, %fd2039;
	{ // callseq 233, 0
	.param .b64 param0;
	st.param.f64 	[param0], %fd2040;
	.param .b64 param1;
	st.param.f64 	[param1], 0d4008000000000000;
	.param .b64 retval0;
	call.uni (retval0), 
	__internal_accurate_pow, 
	(
	param0, 
	param1
	);
	ld.param.f64 	%fd9340, [retval0];
	} // callseq 233
	setp.lt.s32 	%p2150, %r616, 0;
	neg.f64 	%fd9342, %fd9340;
	selp.f64 	%fd9343, %fd9342, %fd9340, %p2148;
	selp.f64 	%fd9344, %fd9343, %fd9340, %p2150;
	selp.b32 	%r3930, %r616, 0, %p2148;
	or.b32  	%r3931, %r3930, 2146435072;
	selp.b32 	%r3932, %r3931, %r3930, %p2147;
	mov.b32 	%r3933, 0;
	mov.b64 	%fd9345, {%r3933, %r3932};
	selp.f64 	%fd11778, %fd9345, %fd9344, %p2146;
	add.f64 	%fd9346, %fd2039, 0d4008000000000000;
	{
	.reg .b32 %temp; 
	mov.b64 	{%temp, %r3934}, %fd9346;
	}
	and.b32  	%r3935, %r3934, 2146435072;
	setp.ne.s32 	%p2151, %r3935, 2146435072;
	@%p2151 bra 	$L__BB2_1547;
	setp.num.f64 	%p2152, %fd2039, %fd2039;
	@%p2152 bra 	$L__BB2_1545;
	mov.f64 	%fd9347, 0d4008000000000000;
	add.rn.f64 	%fd11778, %fd2039, %fd9347;
	bra.uni 	$L__BB2_1547;
$L__BB2_1545:
	setp.neu.f64 	%p2153, %fd2040, 0d7FF0000000000000;
	@%p2153 bra 	$L__BB2_1547;
	setp.lt.s32 	%p2154, %r616, 0;
	setp.eq.s32 	%p2155, %r12, 1073741824;
	and.b32  	%r3937, %r976, 2147483647;
	setp.ne.s32 	%p2156, %r3937, 1071644672;
	selp.b32 	%r3938, %r21, %r20, %p2156;
	selp.b32 	%r3939, %r3938, %r20, %p2155;
	selp.b32 	%r3940, %r3939, %r20, %p2154;
	mov.b32 	%r3941, 0;
	mov.b64 	%fd11778, {%r3941, %r3940};
$L__BB2_1547:
	setp.gtu.f64 	%p2157, %fd328, 0d4000000000000000;
	setp.eq.f64 	%p2158, %fd2039, 0d3FF0000000000000;
	selp.f64 	%fd9348, 0d3FF0000000000000, %fd11778, %p2158;
	mul.f64 	%fd9349, %fd76, 0d3CCF412AAC30D1B7;
	mul.f64 	%fd2045, %fd9349, %fd9348;
	@%p2157 bra 	$L__BB2_1558;
	setp.gt.u32 	%p2159, %r178, 2146435070;
	mov.f64 	%fd11780, %fd11786;
	@%p2159 bra 	$L__BB2_1552;
	setp.lt.u32 	%p2160, %r180, 1073127583;
	mov.f64 	%fd11779, %fd11785;
	mov.u32 	%r4693, %r4694;
	@%p2160 bra 	$L__BB2_1551;
	add.s32 	%r4693, %r4694, 1;
	mov.f64 	%fd11779, %fd350;
$L__BB2_1551:
	add.f64 	%fd9350, %fd11779, 0dBFF0000000000000;
	add.f64 	%fd9351, %fd11779, 0d3FF0000000000000;
	rcp.approx.ftz.f64 	%fd9352, %fd9351;
	neg.f64 	%fd9353, %fd9351;
	fma.rn.f64 	%fd9354, %fd9353, %fd9352, 0d3FF0000000000000;
	fma.rn.f64 	%fd9355, %fd9354, %fd9354, %fd9354;
	fma.rn.f64 	%fd9356, %fd9355, %fd9352, %fd9352;
	mul.f64 	%fd9357, %fd9350, %fd9356;
	fma.rn.f64 	%fd9358, %fd9350, %fd9356, %fd9357;
	mul.f64 	%fd9359, %fd9358, %fd9358;
	fma.rn.f64 	%fd9360, %fd9359, 0d3EB1380B3AE80F1E, 0d3ED0EE258B7A8B04;
	fma.rn.f64 	%fd9361, %fd9360, %fd9359, 0d3EF3B2669F02676F;
	fma.rn.f64 	%fd9362, %fd9361, %fd9359, 0d3F1745CBA9AB0956;
	fma.rn.f64 	%fd9363, %fd9362, %fd9359, 0d3F3C71C72D1B5154;
	fma.rn.f64 	%fd9364, %fd9363, %fd9359, 0d3F624924923BE72D;
	fma.rn.f64 	%fd9365, %fd9364, %fd9359, 0d3F8999999999A3C4;
	fma.rn.f64 	%fd9366, %fd9365, %fd9359, 0d3FB5555555555554;
	sub.f64 	%fd9367, %fd9350, %fd9358;
	add.f64 	%fd9368, %fd9367, %fd9367;
	neg.f64 	%fd9369, %fd9358;
	fma.rn.f64 	%fd9370, %fd9369, %fd9350, %fd9368;
	mul.f64 	%fd9371, %fd9356, %fd9370;
	mul.f64 	%fd9372, %fd9359, %fd9366;
	fma.rn.f64 	%fd9373, %fd9372, %fd9358, %fd9371;
	xor.b32  	%r3942, %r4693, -2147483648;
	mov.b32 	%r3943, 1127219200;
	mov.b64 	%fd9374, {%r3942, %r3943};
	sub.f64 	%fd9375, %fd9374, %fd2;
	fma.rn.f64 	%fd9376, %fd9375, 0d3FE62E42FEFA39EF, %fd9358;
	fma.rn.f64 	%fd9377, %fd9375, 0dBFE62E42FEFA39EF, %fd9376;
	sub.f64 	%fd9378, %fd9377, %fd9358;
	sub.f64 	%fd9379, %fd9373, %fd9378;
	fma.rn.f64 	%fd9380, %fd9375, 0d3C7ABC9E3B39803F, %fd9379;
	add.f64 	%fd11780, %fd9376, %fd9380;
$L__BB2_1552:
	setp.lt.f64 	%p2161, %fd328, 0d400E000000000000;
	@%p2161 bra 	$L__BB2_1557;
	setp.lt.f32 	%p2162, %f13, 0f4086232B;
	mov.f64 	%fd11781, %fd11787;
	@%p2162 bra 	$L__BB2_1556;
	setp.geu.f32 	%p2163, %f13, 0f40874800;
	mov.f64 	%fd11781, %fd331;
	@%p2163 bra 	$L__BB2_1556;
	mov.f64 	%fd11781, %fd332;
$L__BB2_1556:
	div.rn.f64 	%fd9381, %fd11781, %fd333;
	mul.f64 	%fd11782, %fd334, %fd9381;
$L__BB2_1557:
	mul.f64 	%fd9382, %fd11780, %fd11782;
	sub.f64 	%fd11784, %fd336, %fd9382;
	bra.uni 	$L__BB2_1562;
$L__BB2_1558:
	setp.lt.f32 	%p2164, %f14, 0f4086232B;
	mov.f64 	%fd11783, %fd11789;
	@%p2164 bra 	$L__BB2_1561;
	setp.geu.f32 	%p2165, %f14, 0f40874800;
	mov.f64 	%fd11783, 0d0000000000000000;
	@%p2165 bra 	$L__BB2_1561;
	mov.f64 	%fd11783, %fd338;
$L__BB2_1561:
	div.rn.f64 	%fd9384, %fd11783, %fd333;
	mul.f64 	%fd11784, %fd339, %fd9384;
$L__BB2_1562:
	@%p2157 bra 	$L__BB2_1573;
	setp.gt.u32 	%p2167, %r178, 2146435070;
	@%p2167 bra 	$L__BB2_1567;
	setp.lt.u32 	%p2168, %r180, 1073127583;
	@%p2168 bra 	$L__BB2_1566;
	add.s32 	%r4694, %r4694, 1;
	mov.f64 	%fd11785, %fd350;
$L__BB2_1566:
	add.f64 	%fd9385, %fd11785, 0dBFF0000000000000;
	add.f64 	%fd9386, %fd11785, 0d3FF0000000000000;
	rcp.approx.ftz.f64 	%fd9387, %fd9386;
	neg.f64 	%fd9388, %fd9386;
	fma.rn.f64 	%fd9389, %fd9388, %fd9387, 0d3FF0000000000000;
	fma.rn.f64 	%fd9390, %fd9389, %fd9389, %fd9389;
	fma.rn.f64 	%fd9391, %fd9390, %fd9387, %fd9387;
	mul.f64 	%fd9392, %fd9385, %fd9391;
	fma.rn.f64 	%fd9393, %fd9385, %fd9391, %fd9392;
	mul.f64 	%fd9394, %fd9393, %fd9393;
	fma.rn.f64 	%fd9395, %fd9394, 0d3EB1380B3AE80F1E, 0d3ED0EE258B7A8B04;
	fma.rn.f64 	%fd9396, %fd9395, %fd9394, 0d3EF3B2669F02676F;
	fma.rn.f64 	%fd9397, %fd9396, %fd9394, 0d3F1745CBA9AB0956;
	fma.rn.f64 	%fd9398, %fd9397, %fd9394, 0d3F3C71C72D1B5154;
	fma.rn.f64 	%fd9399, %fd9398, %fd9394, 0d3F624924923BE72D;
	fma.rn.f64 	%fd9400, %fd9399, %fd9394, 0d3F8999999999A3C4;
	fma.rn.f64 	%fd9401, %fd9400, %fd9394, 0d3FB5555555555554;
	sub.f64 	%fd9402, %fd9385, %fd9393;
	add.f64 	%fd9403, %fd9402, %fd9402;
	neg.f64 	%fd9404, %fd9393;
	fma.rn.f64 	%fd9405, %fd9404, %fd9385, %fd9403;
	mul.f64 	%fd9406, %fd9391, %fd9405;
	mul.f64 	%fd9407, %fd9394, %fd9401;
	fma.rn.f64 	%fd9408, %fd9407, %fd9393, %fd9406;
	xor.b32  	%r3944, %r4694, -2147483648;
	mov.b32 	%r3945, 1127219200;
	mov.b64 	%fd9409, {%r3944, %r3945};
	sub.f64 	%fd9410, %fd9409, %fd2;
	fma.rn.f64 	%fd9411, %fd9410, 0d3FE62E42FEFA39EF, %fd9393;
	fma.rn.f64 	%fd9412, %fd9410, 0dBFE62E42FEFA39EF, %fd9411;
	sub.f64 	%fd9413, %fd9412, %fd9393;
	sub.f64 	%fd9414, %fd9408, %fd9413;
	fma.rn.f64 	%fd9415, %fd9410, 0d3C7ABC9E3B39803F, %fd9414;
	add.f64 	%fd11786, %fd9411, %fd9415;
$L__BB2_1567:
	setp.lt.f64 	%p2169, %fd328, 0d400E000000000000;
	@%p2169 bra 	$L__BB2_1572;
	setp.lt.f32 	%p2170, %f13, 0f4086232B;
	@%p2170 bra 	$L__BB2_1571;
	setp.geu.f32 	%p2171, %f13, 0f40874800;
	mov.f64 	%fd11787, %fd331;
	@%p2171 bra 	$L__BB2_1571;
	mov.f64 	%fd11787, %fd332;
$L__BB2_1571:
	div.rn.f64 	%fd9416, %fd11787, %fd333;
	mul.f64 	%fd11788, %fd340, %fd9416;
$L__BB2_1572:
	fma.rn.f64 	%fd11790, %fd11786, %fd11788, %fd342;
	bra.uni 	$L__BB2_1577;
$L__BB2_1573:
	setp.lt.f32 	%p2172, %f14, 0f4086232B;
	@%p2172 bra 	$L__BB2_1576;
	setp.geu.f32 	%p2173, %f14, 0f40874800;
	mov.f64 	%fd11789, 0d0000000000000000;
	@%p2173 bra 	$L__BB2_1576;
	mov.f64 	%fd11789, %fd338;
$L__BB2_1576:
	div.rn.f64 	%fd9418, %fd11789, %fd333;
	mul.f64 	%fd11790, %fd343, %fd9418;
$L__BB2_1577:
	setp.neu.f64 	%p2174, %fd170, 0d0000000000000000;
	fma.rn.f64 	%fd2066, %fd329, %fd11790, %fd11784;
	@%p2174 bra 	$L__BB2_1579;
	setp.lt.s32 	%p2176, %r37, 0;
	setp.eq.s32 	%p2177, %r608, 1127219200;
	selp.b32 	%r3946, %r98, 0, %p2177;
	or.b32  	%r3947, %r3946, 2146435072;
	selp.b32 	%r3948, %r3947, %r3946, %p2176;
	mov.b32 	%r3949, 0;
	mov.b64 	%fd11792, {%r3949, %r3948};
	bra.uni 	$L__BB2_1580;
$L__BB2_1579:
	setp.lt.s32 	%p2175, %r98, 0;
	{ // callseq 234, 0
	.param .b64 param0;
	st.param.f64 	[param0], %fd171;
	.param .b64 param1;
	st.param.f64 	[param1], 0d3FC5555555555555;
	.param .b64 retval0;
	call.uni (retval0), 
	__internal_accurate_pow, 
	(
	param0, 
	param1
	);
	ld.param.f64 	%fd9419, [retval0];
	} // callseq 234
	selp.f64 	%fd11792, 0dFFF8000000000000, %fd9419, %p2175;
$L__BB2_1580:
	add.f64 	%fd9421, %fd170, 0d3FC5555555555555;
	{
	.reg .b32 %temp; 
	mov.b64 	{%temp, %r3950}, %fd9421;
	}
	and.b32  	%r3951, %r3950, 2146435072;
	setp.ne.s32 	%p2178, %r3951, 2146435072;
	@%p2178 bra 	$L__BB2_1585;
	setp.num.f64 	%p2179, %fd170, %fd170;
	@%p2179 bra 	$L__BB2_1583;
	mov.f64 	%fd9422, 0d3FC5555555555555;
	add.rn.f64 	%fd11792, %fd170, %fd9422;
	bra.uni 	$L__BB2_1585;
$L__BB2_1583:
	setp.neu.f64 	%p2180, %fd171, 0d7FF0000000000000;
	@%p2180 bra 	$L__BB2_1585;
	setp.lt.s32 	%p2181, %r98, 0;
	and.b32  	%r3952, %r37, 2146435072;
	setp.eq.s32 	%p2182, %r3952, 1127219200;
	and.b32  	%r3953, %r37, 2147483647;
	setp.ne.s32 	%p2183, %r3953, 1071644672;
	selp.b32 	%r3954, %r612, %r38, %p2183;
	selp.b32 	%r3955, %r3954, %r38, %p2182;
	selp.b32 	%r3956, %r3955, %r38, %p2181;
	mov.b32 	%r3957, 0;
	mov.b64 	%fd11792, {%r3957, %r3956};
$L__BB2_1585:
	{ // callseq 235, 0
	.param .b64 param0;
	st.param.f64 	[param0], 0d4024000000000000;
	.param .b64 param1;
	st.param.f64 	[param1], 0dC03C000000000000;
	.param .b64 retval0;
	call.uni (retval0), 
	__internal_accurate_pow, 
	(
	param0, 
	param1
	);
	ld.param.f64 	%fd9423, [retval0];
	} // callseq 235
	setp.eq.f64 	%p2184, %fd170, 0d3FF0000000000000;
	selp.f64 	%fd9425, 0d3FF0000000000000, %fd11792, %p2184;
	mul.f64 	%fd9426, %fd2066, %fd9425;
	neg.f64 	%fd9427, %fd9423;
	selp.f64 	%fd9428, %fd9427, %fd9423, %p5;
	mul.f64 	%fd9429, %fd9428, 0d401B0A3D70A3D70A;
	mul.f64 	%fd9430, %fd70, %fd9429;
	div.rn.f64 	%fd2073, %fd9430, %fd9426;
	{
	.reg .b32 %temp; 
	mov.b64 	{%temp, %r621}, %fd190;
	}
	abs.f64 	%fd2074, %fd190;
	setp.neu.f64 	%p2185, %fd190, 0d0000000000000000;
	@%p2185 bra 	$L__BB2_1587;
	setp.lt.s32 	%p2187, %r39, 0;
	setp.eq.s32 	%p2188, %r609, 1075838976;
	selp.b32 	%r3958, %r621, 0, %p2188;
	or.b32  	%r3959, %r3958, 2146435072;
	selp.b32 	%r3960, %r3959, %r3958, %p2187;
	mov.b32 	%r3961, 0;
	mov.b64 	%fd11794, {%r3961, %r3960};
	bra.uni 	$L__BB2_1588;
$L__BB2_1587:
	setp.lt.s32 	%p2186, %r621, 0;
	{ // callseq 236, 0
	.param .b64 param0;
	st.param.f64 	[param0], %fd2074;
	.param .b64 param1;
	st.param.f64 	[param1], 0d4016000000000000;
	.param .b64 retval0;
	call.uni (retval0), 
	__internal_accurate_pow, 
	(
	param0, 
	param1
	);
	ld.param.f64 	%fd9431, [retval0];
	} // callseq 236
	selp.f64 	%fd11794, 0dFFF8000000000000, %fd9431, %p2186;
$L__BB2_1588:
	add.f64 	%fd9433, %fd190, 0d4016000000000000;
	{
	.reg .b32 %temp; 
	mov.b64 	{%temp, %r3962}, %fd9433;
	}
	and.b32  	%r3963, %r3962, 2146435072;
	setp.ne.s32 	%p2189, %r3963, 2146435072;
	@%p2189 bra 	$L__BB2_1593;
	setp.num.f64 	%p2190, %fd190, %fd190;
	@%p2190 bra 	$L__BB2_1591;
	mov.f64 	%fd9434, 0d4016000000000000;
	add.rn.f64 	%fd11794, %fd190, %fd9434;
	bra.uni 	$L__BB2_1593;
$L__BB2_1591:
	setp.neu.f64 	%p2191, %fd2074, 0d7FF0000000000000;
	@%p2191 bra 	$L__BB2_1593;
	setp.lt.s32 	%p2192, %r621, 0;
	and.b32  	%r3964, %r39, 2146435072;
	setp.eq.s32 	%p2193, %r3964, 1075838976;
	and.b32  	%r3965, %r39, 2147483647;
	setp.ne.s32 	%p2194, %r3965, 1071644672;
	selp.b32 	%r3966, %r613, %r40, %p2194;
	selp.b32 	%r3967, %r3966, %r40, %p2193;
	selp.b32 	%r3968, %r3967, %r40, %p2192;
	mov.b32 	%r3969, 0;
	mov.b64 	%fd11794, {%r3969, %r3968};
$L__BB2_1593:
	setp.gt.u32 	%p2195, %r46, 2146435070;
	mov.f64 	%fd11795, %fd5;
	@%p2195 bra 	$L__BB2_1595;
	setp.gt.u32 	%p2196, %r48, 1073127582;
	selp.f64 	%fd9435, %fd7, %fd6, %p2196;
	selp.u32 	%r3970, 1, 0, %p2196;
	add.s32 	%r3971, %r47, %r3970;
	add.f64 	%fd9436, %fd9435, 0dBFF0000000000000;
	add.f64 	%fd9437, %fd9435, 0d3FF0000000000000;
	rcp.approx.ftz.f64 	%fd9438, %fd9437;
	neg.f64 	%fd9439, %fd9437;
	fma.rn.f64 	%fd9440, %fd9439, %fd9438, 0d3FF0000000000000;
	fma.rn.f64 	%fd9441, %fd9440, %fd9440, %fd9440;
	fma.rn.f64 	%fd9442, %fd9441, %fd9438, %fd9438;
	mul.f64 	%fd9443, %fd9436, %fd9442;
	fma.rn.f64 	%fd9444, %fd9436, %fd9442, %fd9443;
	mul.f64 	%fd9445, %fd9444, %fd9444;
	fma.rn.f64 	%fd9446, %fd9445, 0d3EB1380B3AE80F1E, 0d3ED0EE258B7A8B04;
	fma.rn.f64 	%fd9447, %fd9446, %fd9445, 0d3EF3B2669F02676F;
	fma.rn.f64 	%fd9448, %fd9447, %fd9445, 0d3F1745CBA9AB0956;
	fma.rn.f64 	%fd9449, %fd9448, %fd9445, 0d3F3C71C72D1B5154;
	fma.rn.f64 	%fd9450, %fd9449, %fd9445, 0d3F624924923BE72D;
	fma.rn.f64 	%fd9451, %fd9450, %fd9445, 0d3F8999999999A3C4;
	fma.rn.f64 	%fd9452, %fd9451, %fd9445, 0d3FB5555555555554;
	sub.f64 	%fd9453, %fd9436, %fd9444;
	add.f64 	%fd9454, %fd9453, %fd9453;
	neg.f64 	%fd9455, %fd9444;
	fma.rn.f64 	%fd9456, %fd9455, %fd9436, %fd9454;
	mul.f64 	%fd9457, %fd9442, %fd9456;
	mul.f64 	%fd9458, %fd9445, %fd9452;
	fma.rn.f64 	%fd9459, %fd9458, %fd9444, %fd9457;
	xor.b32  	%r3972, %r3971, -2147483648;
	mov.b32 	%r3973, 1127219200;
	mov.b64 	%fd9460, {%r3972, %r3973};
	sub.f64 	%fd9461, %fd9460, %fd2;
	fma.rn.f64 	%fd9462, %fd9461, 0d3FE62E42FEFA39EF, %fd9444;
	fma.rn.f64 	%fd9463, %fd9461, 0dBFE62E42FEFA39EF, %fd9462;
	sub.f64 	%fd9464, %fd9463, %fd9444;
	sub.f64 	%fd9465, %fd9459, %fd9464;
	fma.rn.f64 	%fd9466, %fd9461, 0d3C7ABC9E3B39803F, %fd9465;
	add.f64 	%fd11795, %fd9462, %fd9466;
$L__BB2_1595:
	setp.lt.s32 	%p2197, %r49, 1048576;
	fma.rn.f64 	%fd2083, %fd11795, 0dC018000000000000, 0d4026000000000000;
	selp.b32 	%r622, %r51, %r49, %p2197;
	selp.b32 	%r623, %r52, %r50, %p2197;
	add.s32 	%r624, %r622, -1;
	setp.gt.u32 	%p2198, %r624, 2146435070;
	@%p2198 bra 	$L__BB2_1599;
	selp.b32 	%r3976, -1077, -1023, %p2197;
	shr.u32 	%r3977, %r622, 20;
	add.s32 	%r4695, %r3976, %r3977;
	and.b32  	%r3978, %r622, 1048575;
	or.b32  	%r3979, %r3978, 1072693248;
	mov.b64 	%fd11796, {%r623, %r3979};
	setp.lt.u32 	%p2202, %r3979, 1073127583;
	@%p2202 bra 	$L__BB2_1598;
	{
	.reg .b32 %temp; 
	mov.b64 	{%r3980, %temp}, %fd11796;
	}
	{
	.reg .b32 %temp; 
	mov.b64 	{%temp, %r3981}, %fd11796;
	}
	add.s32 	%r3982, %r3981, -1048576;
	mov.b64 	%fd11796, {%r3980, %r3982};
	add.s32 	%r4695, %r4695, 1;
$L__BB2_1598:
	add.f64 	%fd9469, %fd11796, 0dBFF0000000000000;
	add.f64 	%fd9470, %fd11796, 0d3FF0000000000000;
	rcp.approx.ftz.f64 	%fd9471, %fd9470;
	neg.f64 	%fd9472, %fd9470;
	fma.rn.f64 	%fd9473, %fd9472, %fd9471, 0d3FF0000000000000;
	fma.rn.f64 	%fd9474, %fd9473, %fd9473, %fd9473;
	fma.rn.f64 	%fd9475, %fd9474, %fd9471, %fd9471;
	mul.f64 	%fd9476, %fd9469, %fd9475;
	fma.rn.f64 	%fd9477, %fd9469, %fd9475, %fd9476;
	mul.f64 	%fd9478, %fd9477, %fd9477;
	fma.rn.f64 	%fd9479, %fd9478, 0d3EB1380B3AE80F1E, 0d3ED0EE258B7A8B04;
	fma.rn.f64 	%fd9480, %fd9479, %fd9478, 0d3EF3B2669F02676F;
	fma.rn.f64 	%fd9481, %fd9480, %fd9478, 0d3F1745CBA9AB0956;
	fma.rn.f64 	%fd9482, %fd9481, %fd9478, 0d3F3C71C72D1B5154;
	fma.rn.f64 	%fd9483, %fd9482, %fd9478, 0d3F624924923BE72D;
	fma.rn.f64 	%fd9484, %fd9483, %fd9478, 0d3F8999999999A3C4;
	fma.rn.f64 	%fd9485, %fd9484, %fd9478, 0d3FB5555555555554;
	sub.f64 	%fd9486, %fd9469, %fd9477;
	add.f64 	%fd9487, %fd9486, %fd9486;
	neg.f64 	%fd9488, %fd9477;
	fma.rn.f64 	%fd9489, %fd9488, %fd9469, %fd9487;
	mul.f64 	%fd9490, %fd9475, %fd9489;
	mul.f64 	%fd9491, %fd9478, %fd9485;
	fma.rn.f64 	%fd9492, %fd9491, %fd9477, %fd9490;
	xor.b32  	%r3983, %r4695, -2147483648;
	mov.b32 	%r3984, 1127219200;
	mov.b64 	%fd9493, {%r3983, %r3984};
	sub.f64 	%fd9494, %fd9493, %fd2;
	fma.rn.f64 	%fd9495, %fd9494, 0d3FE62E42FEFA39EF, %fd9477;
	fma.rn.f64 	%fd9496, %fd9494, 0dBFE62E42FEFA39EF, %fd9495;
	sub.f64 	%fd9497, %fd9496, %fd9477;
	sub.f64 	%fd9498, %fd9492, %fd9497;
	fma.rn.f64 	%fd9499, %fd9494, 0d3C7ABC9E3B39803F, %fd9498;
	add.f64 	%fd11797, %fd9495, %fd9499;
	bra.uni 	$L__BB2_1600;
$L__BB2_1599:
	selp.f64 	%fd9467, 0d435C4E06B9F096A3, 0d3FFC4E06B9F096A3, %p2197;
	fma.rn.f64 	%fd9468, %fd9467, 0d7FF0000000000000, 0d7FF0000000000000;
	{
	.reg .b32 %temp; 
	mov.b64 	{%temp, %r3974}, %fd9467;
	}
	and.b32  	%r3975, %r3974, 2147483647;
	setp.eq.s32 	%p2200, %r3975, 0;
	selp.f64 	%fd11797, 0dFFF0000000000000, %fd9468, %p2200;
$L__BB2_1600:
	sub.f64 	%fd2090, %fd11797, %fd2083;
	fma.rn.f64 	%fd9500, %fd2090, 0d3FF71547652B82FE, 0d4338000000000000;
	{
	.reg .b32 %temp; 
	mov.b64 	{%r628, %temp}, %fd9500;
	}
	mov.f64 	%fd9501, 0dC338000000000000;
	add.rn.f64 	%fd9502, %fd9500, %fd9501;
	fma.rn.f64 	%fd9503, %fd9502, 0dBFE62E42FEFA39EF, %fd2090;
	fma.rn.f64 	%fd9504, %fd9502, 0dBC7ABC9E3B39803F, %fd9503;
	fma.rn.f64 	%fd9505, %fd9504, 0d3E5ADE1569CE2BDF, 0d3E928AF3FCA213EA;
	fma.rn.f64 	%fd9506, %fd9505, %fd9504, 0d3EC71DEE62401315;
	fma.rn.f64 	%fd9507, %fd9506, %fd9504, 0d3EFA01997C89EB71;
	fma.rn.f64 	%fd9508, %fd9507, %fd9504, 0d3F2A01A014761F65;
	fma.rn.f64 	%fd9509, %fd9508, %fd9504, 0d3F56C16C1852B7AF;
	fma.rn.f64 	%fd9510, %fd9509, %fd9504, 0d3F81111111122322;
	fma.rn.f64 	%fd9511, %fd9510, %fd9504, 0d3FA55555555502A1;
	fma.rn.f64 	%fd9512, %fd9511, %fd9504, 0d3FC5555555555511;
	fma.rn.f64 	%fd9513, %fd9512, %fd9504, 0d3FE000000000000B;
	fma.rn.f64 	%fd9514, %fd9513, %fd9504, 0d3FF0000000000000;
	fma.rn.f64 	%fd9515, %fd9514, %fd9504, 0d3FF0000000000000;
	{
	.reg .b32 %temp; 
	mov.b64 	{%r629, %temp}, %fd9515;
	}
	{
	.reg .b32 %temp; 
	mov.b64 	{%temp, %r630}, %fd9515;
	}
	shl.b32 	%r3985, %r628, 20;
	add.s32 	%r3986, %r3985, %r630;
	mov.b64 	%fd11798, {%r629, %r3986};
	{
	.reg .b32 %temp; 
	mov.b64 	{%temp, %r3987}, %fd2090;
	}
	mov.b32 	%f122, %r3987;
	abs.f32 	%f49, %f122;
	setp.lt.f32 	%p2203, %f49, 0f4086232B;
	@%p2203 bra 	$L__BB2_1603;
	setp.lt.f64 	%p2204, %fd2090, 0d0000000000000000;
	add.f64 	%fd9516, %fd2090, 0d7FF0000000000000;
	selp.f64 	%fd11798, 0d0000000000000000, %fd9516, %p2204;
	setp.geu.f32 	%p2205, %f49, 0f40874800;
	@%p2205 bra 	$L__BB2_1603;
	shr.u32 	%r3988, %r628, 31;
	add.s32 	%r3989, %r628, %r3988;
	shr.s32 	%r3990, %r3989, 1;
	shl.b32 	%r3991, %r3990, 20;
	add.s32 	%r3992, %r630, %r3991;
	mov.b64 	%fd9517, {%r629, %r3992};
	sub.s32 	%r3993, %r628, %r3990;
	shl.b32 	%r3994, %r3993, 20;
	add.s32 	%r3995, %r3994, 1072693248;
	mov.b32 	%r3996, 0;
	mov.b64 	%fd9518, {%r3996, %r3995};
	mul.f64 	%fd11798, %fd9518, %fd9517;
$L__BB2_1603:
	setp.neu.f64 	%p2206, %fd2039, 0d0000000000000000;
	rcp.rn.f64 	%fd9519, %fd11794;
	setp.eq.f64 	%p2207, %fd190, 0d3FF0000000000000;
	selp.f64 	%fd9520, 0d3FF0000000000000, %fd9519, %p2207;
	mul.f64 	%fd2095, %fd9520, %fd11798;
	@%p2206 bra 	$L__BB2_1605;
	setp.lt.s32 	%p2209, %r16, 0;
	setp.eq.s32 	%p2210, %r17, 1127219200;
	selp.b32 	%r3997, %r616, 0, %p2210;
	or.b32  	%r3998, %r3997, 2146435072;
	selp.b32 	%r3999, %r3998, %r3997, %p2209;
	mov.b32 	%r4000, 0;
	mov.b64 	%fd11800, {%r4000, %r3999};
	bra.uni 	$L__BB2_1606;
$L__BB2_1605:
	setp.lt.s32 	%p2208, %r616, 0;
	{ // callseq 237, 0
	.param .b64 param0;
	st.param.f64 	[param0], %fd2040;
	.param .b64 param1;
	st.param.f64 	[param1], 0d3FD5555555555555;
	.param .b64 retval0;
	call.uni (retval0), 
	__internal_accurate_pow, 
	(
	param0, 
	param1
	);
	ld.param.f64 	%fd9521, [retval0];
	} // callseq 237
	selp.f64 	%fd11800, 0dFFF8000000000000, %fd9521, %p2208;
$L__BB2_1606:
	add.f64 	%fd9523, %fd2039, 0d3FD5555555555555;
	{
	.reg .b32 %temp; 
	mov.b64 	{%temp, %r4001}, %fd9523;
	}
	and.b32  	%r4002, %r4001, 2146435072;
	setp.ne.s32 	%p2211, %r4002, 2146435072;
	@%p2211 bra 	$L__BB2_1611;
	setp.num.f64 	%p2212, %fd2039, %fd2039;
	@%p2212 bra 	$L__BB2_1609;
	mov.f64 	%fd9524, 0d3FD5555555555555;
	add.rn.f64 	%fd11800, %fd2039, %fd9524;
	bra.uni 	$L__BB2_1611;
$L__BB2_1609:
	setp.neu.f64 	%p2213, %fd2040, 0d7FF0000000000000;
	@%p2213 bra 	$L__BB2_1611;
	setp.lt.s32 	%p2214, %r616, 0;
	setp.eq.s32 	%p2215, %r17, 1127219200;
	and.b32  	%r4004, %r16, 2147483647;
	setp.ne.s32 	%p2216, %r4004, 1071644672;
	selp.b32 	%r4005, %r19, %r18, %p2216;
	selp.b32 	%r4006, %r4005, %r18, %p2215;
	selp.b32 	%r4007, %r4006, %r18, %p2214;
	mov.b32 	%r4008, 0;
	mov.b64 	%fd11800, {%r4008, %r4007};
$L__BB2_1611:
	setp.eq.f64 	%p2217, %fd2039, 0d3FF0000000000000;
	selp.f64 	%fd2102, 0d3FF0000000000000, %fd11800, %p2217;
	mul.f64 	%fd2103, %fd190, %fd2102;
	setp.geu.f64 	%p2218, %fd2103, 0d0000000000000000;
	@%p2218 bra 	$L__BB2_1613;
	mov.u64 	%rd106, $str$7;
	cvta.global.u64 	%rd107, %rd106;
	{ // callseq 238, 0
	.param .b64 param0;
	st.param.b64 	[param0], %rd107;
	.param .b64 param1;
	st.param.b64 	[param1], 0;
	.param .b32 retval0;
	call.uni (retval0), 
	vprintf, 
	(
	param0, 
	param1
	);
	ld.param.b32 	%r4009, [retval0];
	} // callseq 238
$L__BB2_1613:
	setp.geu.f64 	%p2219, %fd2103, 0d401A000000000000;
	@%p2219 bra 	$L__BB2_1653;
	setp.gt.u32 	%p2245, %r624, 2146435070;
	@%p2245 bra 	$L__BB2_1618;
	setp.lt.s32 	%p2248, %r49, 1048576;
	selp.b32 	%r4059, -1077, -1023, %p2248;
	shr.u32 	%r4060, %r622, 20;
	add.s32 	%r4696, %r4059, %r4060;
	and.b32  	%r4061, %r622, 1048575;
	or.b32  	%r4062, %r4061, 1072693248;
	mov.b64 	%fd11801, {%r623, %r4062};
	setp.lt.u32 	%p2249, %r4062, 1073127583;
	@%p2249 bra 	$L__BB2_1617;
	{
	.reg .b32 %temp; 
	mov.b64 	{%r4063, %temp}, %fd11801;
	}
	{
	.reg .b32 %temp; 
	mov.b64 	{%temp, %r4064}, %fd11801;
	}
	add.s32 	%r4065, %r4064, -1048576;
	mov.b64 	%fd11801, {%r4063, %r4065};
	add.s32 	%r4696, %r4696, 1;
$L__BB2_1617:
	add.f64 	%fd9668, %fd11801, 0dBFF0000000000000;
	add.f64 	%fd9669, %fd11801, 0d3FF0000000000000;
	rcp.approx.ftz.f64 	%fd9670, %fd9669;
	neg.f64 	%fd9671, %fd9669;
	fma.rn.f64 	%fd9672, %fd9671, %fd9670, 0d3FF0000000000000;
	fma.rn.f64 	%fd9673, %fd9672, %fd9672, %fd9672;
	fma.rn.f64 	%fd9674, %fd9673, %fd9670, %fd9670;
	mul.f64 	%fd9675, %fd9668, %fd9674;
	fma.rn.f64 	%fd9676, %fd9668, %fd9674, %fd9675;
	mul.f64 	%fd9677, %fd9676, %fd9676;
	fma.rn.f64 	%fd9678, %fd9677, 0d3EB1380B3AE80F1E, 0d3ED0EE258B7A8B04;
	fma.rn.f64 	%fd9679, %fd9678, %fd9677, 0d3EF3B2669F02676F;
	fma.rn.f64 	%fd9680, %fd9679, %fd9677, 0d3F1745CBA9AB0956;
	fma.rn.f64 	%fd9681, %fd9680, %fd9677, 0d3F3C71C72D1B5154;
	fma.rn.f64 	%fd9682, %fd9681, %fd9677, 0d3F624924923BE72D;
	fma.rn.f64 	%fd9683, %fd9682, %fd9677, 0d3F8999999999A3C4;
	fma.rn.f64 	%fd9684, %fd9683, %fd9677, 0d3FB5555555555554;
	sub.f64 	%fd9685, %fd9668, %fd9676;
	add.f64 	%fd9686, %fd9685, %fd9685;
	neg.f64 	%fd9687, %fd9676;
	fma.rn.f64 	%fd9688, %fd9687, %fd9668, %fd9686;
	mul.f64 	%fd9689, %fd9674, %fd9688;
	mul.f64 	%fd9690, %fd9677, %fd9684;
	fma.rn.f64 	%fd9691, %fd9690, %fd9676, %fd9689;
	xor.b32  	%r4066, %r4696, -2147483648;
	mov.b32 	%r4067, 1127219200;
	mov.b64 	%fd9692, {%r4066, %r4067};
	sub.f64 	%fd9693, %fd9692, %fd2;
	fma.rn.f64 	%fd9694, %fd9693, 0d3FE62E42FEFA39EF, %fd9676;
	fma.rn.f64 	%fd9695, %fd9693, 0dBFE62E42FEFA39EF, %fd9694;
	sub.f64 	%fd9696, %fd9695, %fd9676;
	sub.f64 	%fd9697, %fd9691, %fd9696;
	fma.rn.f64 	%fd9698, %fd9693, 0d3C7ABC9E3B39803F, %fd9697;
	add.f64 	%fd11802, %fd9694, %fd9698;
	bra.uni 	$L__BB2_1619;
$L__BB2_1618:
	setp.lt.s32 	%p2246, %r49, 1048576;
	selp.f64 	%fd9666, 0d435C4E06B9F096A3, 0d3FFC4E06B9F096A3, %p2246;
	fma.rn.f64 	%fd9667, %fd9666, 0d7FF0000000000000, 0d7FF0000000000000;
	{
	.reg .b32 %temp; 
	mov.b64 	{%temp, %r4057}, %fd9666;
	}
	and.b32  	%r4058, %r4057, 2147483647;
	setp.eq.s32 	%p2247, %r4058, 0;
	selp.f64 	%fd11802, 0dFFF0000000000000, %fd9667, %p2247;
$L__BB2_1619:
	setp.le.f64 	%p2250, %fd2103, 0d0000000000000000;
	mov.f64 	%fd11217, 0d0000000000000000;
	@%p2250 bra 	$L__BB2_1621;
	mov.b32 	%r4697, 1;
	mov.f64 	%fd11804, 0d3FC745D1745D1746;
	mov.f64 	%fd11803, 0d4016000000000000;
	mov.f64 	%fd11806, %fd11804;
	bra.uni 	$L__BB2_1639;
$L__BB2_1621:
	mov.f64 	%fd11811, %fd11217;
	@%p2218 bra 	$L__BB2_1652;
	mov.u64 	%rd110, $str$4;
	cvta.global.u64 	%rd111, %rd110;
	{ // callseq 240, 0
	.param .b64 param0;
	st.param.b64 	[param0], %rd111;
	.param .b64 param1;
	st.param.b64 	[param1], 0;
	.param .b32 retval0;
	call.uni (retval0), 
	vprintf, 
	(
	param0, 
	param1
	);
	ld.param.b32 	%r4068, [retval0];
	} // callseq 240
	mov.f64 	%fd11811, %fd11217;
	bra.uni 	$L__BB2_1652;
$L__BB2_1623:
	add.f64 	%fd2110, %fd2158, 0d3FF0000000000000;
	div.rn.f64 	%fd9707, %fd2103, %fd2110;
	mul.f64 	%fd2111, %fd2159, %fd9707;
	add.f64 	%fd11806, %fd11806, %fd2111;
	abs.f64 	%fd9708, %fd2111;
	abs.f64 	%fd9709, %fd11806;
	mul.f64 	%fd9710, %fd9709, 0d3E9421F5F40D8376;
	setp.lt.f64 	%p2253, %fd9708, %fd9710;
	@%p2253 bra 	$L__BB2_1640;
	add.f64 	%fd2113, %fd2110, 0d3FF0000000000000;
	div.rn.f64 	%fd9711, %fd2103, %fd2113;
	mul.f64 	%fd2114, %fd2111, %fd9711;
	add.f64 	%fd11806, %fd11806, %fd2114;
	abs.f64 	%fd9712, %fd2114;
	abs.f64 	%fd9713, %fd11806;
	mul.f64 	%fd9714, %fd9713, 0d3E9421F5F40D8376;
	setp.lt.f64 	%p2254, %fd9712, %fd9714;
	@%p2254 bra 	$L__BB2_1640;
	add.f64 	%fd2116, %fd2113, 0d3FF0000000000000;
	div.rn.f64 	%fd9715, %fd2103, %fd2116;
	mul.f64 	%fd2117, %fd2114, %fd9715;
	add.f64 	%fd11806, %fd11806, %fd2117;
	abs.f64 	%fd9716, %fd2117;
	abs.f64 	%fd9717, %fd11806;
	mul.f64 	%fd9718, %fd9717, 0d3E9421F5F40D8376;
	setp.lt.f64 	%p2255, %fd9716, %fd9718;
	@%p2255 bra 	$L__BB2_1640;
	add.f64 	%fd2119, %fd2116, 0d3FF0000000000000;
	div.rn.f64 	%fd9719, %fd2103, %fd2119;
	mul.f64 	%fd2120, %fd2117, %fd9719;
	add.f64 	%fd11806, %fd11806, %fd2120;
	abs.f64 	%fd9720, %fd2120;
	abs.f64 	%fd9721, %fd11806;
	mul.f64 	%fd9722, %fd9721, 0d3E9421F5F40D8376;
	setp.lt.f64 	%p2256, %fd9720, %fd9722;
	@%p2256 bra 	$L__BB2_1640;
	add.f64 	%fd2122, %fd2119, 0d3FF0000000000000;
	div.rn.f64 	%fd9723, %fd2103, %fd2122;
	mul.f64 	%fd2123, %fd2120, %fd9723;
	add.f64 	%fd11806, %fd11806, %fd2123;
	abs.f64 	%fd9724, %fd2123;
	abs.f64 	%fd9725, %fd11806;
	mul.f64 	%fd9726, %fd9725, 0d3E9421F5F40D8376;
	setp.lt.f64 	%p2257, %fd9724, %fd9726;
	@%p2257 bra 	$L__BB2_1640;
	add.f64 	%fd2125, %fd2122, 0d3FF0000000000000;
	div.rn.f64 	%fd9727, %fd2103, %fd2125;
	mul.f64 	%fd2126, %fd2123, %fd9727;
	add.f64 	%fd11806, %fd11806, %fd2126;
	abs.f64 	%fd9728, %fd2126;
	abs.f64 	%fd9729, %fd11806;
	mul.f64 	%fd9730, %fd9729, 0d3E9421F5F40D8376;
	setp.lt.f64 	%p2258, %fd9728, %fd9730;
	@%p2258 bra 	$L__BB2_1640;
	add.f64 	%fd2128, %fd2125, 0d3FF0000000000000;
	div.rn.f64 	%fd9731, %fd2103, %fd2128;
	mul.f64 	%fd2129, %fd2126, %fd9731;
	add.f64 	%fd11806, %fd11806, %fd2129;
	abs.f64 	%fd9732, %fd2129;
	abs.f64 	%fd9733, %fd11806;
	mul.f64 	%fd9734, %fd9733, 0d3E9421F5F40D8376;
	setp.lt.f64 	%p2259, %fd9732, %fd9734;
	@%p2259 bra 	$L__BB2_1640;
	add.f64 	%fd2131, %fd2128, 0d3FF0000000000000;
	div.rn.f64 	%fd9735, %fd2103, %fd2131;
	mul.f64 	%fd2132, %fd2129, %fd9735;
	add.f64 	%fd11806, %fd11806, %fd2132;
	abs.f64 	%fd9736, %fd2132;
	abs.f64 	%fd9737, %fd11806;
	mul.f64 	%fd9738, %fd9737, 0d3E9421F5F40D8376;
	setp.lt.f64 	%p2260, %fd9736, %fd9738;
	@%p2260 bra 	$L__BB2_1640;
	add.f64 	%fd2134, %fd2131, 0d3FF0000000000000;
	div.rn.f64 	%fd9739, %fd2103, %fd2134;
	mul.f64 	%fd2135, %fd2132, %fd9739;
	add.f64 	%fd11806, %fd11806, %fd2135;
	abs.f64 	%fd9740, %fd2135;
	abs.f64 	%fd9741, %fd11806;
	mul.f64 	%fd9742, %fd9741, 0d3E9421F5F40D8376;
	setp.lt.f64 	%p2261, %fd9740, %fd9742;
	@%p2261 bra 	$L__BB2_1640;
	add.f64 	%fd2137, %fd2134, 0d3FF0000000000000;
	div.rn.f64 	%fd9743, %fd2103, %fd2137;
	mul.f64 	%fd2138, %fd2135, %fd9743;
	add.f64 	%fd11806, %fd11806, %fd2138;
	abs.f64 	%fd9744, %fd2138;
	abs.f64 	%fd9745, %fd11806;
	mul.f64 	%fd9746, %fd9745, 0d3E9421F5F40D8376;
	setp.lt.f64 	%p2262, %fd9744, %fd9746;
	@%p2262 bra 	$L__BB2_1640;
	add.f64 	%fd2140, %fd2137, 0d3FF0000000000000;
	div.rn.f64 	%fd9747, %fd2103, %fd2140;
	mul.f64 	%fd2141, %fd2138, %fd9747;
	add.f64 	%fd11806, %fd11806, %fd2141;
	abs.f64 	%fd9748, %fd2141;
	abs.f64 	%fd9749, %fd11806;
	mul.f64 	%fd9750, %fd9749, 0d3E9421F5F40D8376;
	setp.lt.f64 	%p2263, %fd9748, %fd9750;
	@%p2263 bra 	$L__BB2_1640;
	add.f64 	%fd2143, %fd2140, 0d3FF0000000000000;
	div.rn.f64 	%fd9751, %fd2103, %fd2143;
	mul.f64 	%fd2144, %fd2141, %fd9751;
	add.f64 	%fd11806, %fd11806, %fd2144;
	abs.f64 	%fd9752, %fd2144;
	abs.f64 	%fd9753, %fd11806;
	mul.f64 	%fd9754, %fd9753, 0d3E9421F5F40D8376;
	setp.lt.f64 	%p2264, %fd9752, %fd9754;
	@%p2264 bra 	$L__BB2_1640;
	add.f64 	%fd2146, %fd2143, 0d3FF0000000000000;
	div.rn.f64 	%fd9755, %fd2103, %fd2146;
	mul.f64 	%fd2147, %fd2144, %fd9755;
	add.f64 	%fd11806, %fd11806, %fd2147;
	abs.f64 	%fd9756, %fd2147;
	abs.f64 	%fd9757, %fd11806;
	mul.f64 	%fd9758, %fd9757, 0d3E9421F5F40D8376;
	setp.lt.f64 	%p2265, %fd9756, %fd9758;
	@%p2265 bra 	$L__BB2_1640;
	add.f64 	%fd2149, %fd2146, 0d3FF0000000000000;
	div.rn.f64 	%fd9759, %fd2103, %fd2149;
	mul.f64 	%fd2150, %fd2147, %fd9759;
	add.f64 	%fd11806, %fd11806, %fd2150;
	abs.f64 	%fd9760, %fd2150;
	abs.f64 	%fd9761, %fd11806;
	mul.f64 	%fd9762, %fd9761, 0d3E9421F5F40D8376;
	setp.lt.f64 	%p2266, %fd9760, %fd9762;
	@%p2266 bra 	$L__BB2_1640;
	add.f64 	%fd11803, %fd2149, 0d3FF0000000000000;
	div.rn.f64 	%fd9763, %fd2103, %fd11803;
	mul.f64 	%fd11804, %fd2150, %fd9763;
	add.f64 	%fd11806, %fd11806, %fd11804;
	abs.f64 	%fd9764, %fd11804;
	abs.f64 	%fd9765, %fd11806;
	mul.f64 	%fd9766, %fd9765, 0d3E9421F5F40D8376;
	setp.lt.f64 	%p2267, %fd9764, %fd9766;
	@%p2267 bra 	$L__BB2_1640;
	add.s32 	%r4697, %r4697, 16;
	setp.eq.s32 	%p2268, %r4697, 100000001;
	@%p2268 bra 	$L__BB2_1651;
$L__BB2_1639:
	add.f64 	%fd2158, %fd11803, 0d3FF0000000000000;
	div.rn.f64 	%fd9703, %fd2103, %fd2158;
	mul.f64 	%fd2159, %fd11804, %fd9703;
	add.f64 	%fd11806, %fd11806, %fd2159;
	abs.f64 	%fd9704, %fd2159;
	abs.f64 	%fd9705, %fd11806;
	mul.f64 	%fd9706, %fd9705, 0d3E9421F5F40D8376;
	setp.geu.f64 	%p2252, %fd9704, %fd9706;
	@%p2252 bra 	$L__BB2_1623;
$L__BB2_1640:
	{
	.reg .b32 %temp; 
	mov.b64 	{%temp, %r4698}, %fd2103;
	}
	{
	.reg .b32 %temp; 
	mov.b64 	{%r4699, %temp}, %fd2103;
	}
	setp.gt.s32 	%p2269, %r4698, 1048575;
	mov.b32 	%r4700, -1023;
	mov.f64 	%fd11807, %fd2103;
	@%p2269 bra 	$L__BB2_1642;
	mul.f64 	%fd11807, %fd2103, 0d4350000000000000;
	{
	.reg .b32 %temp; 
	mov.b64 	{%temp, %r4698}, %fd11807;
	}
	{
	.reg .b32 %temp; 
	mov.b64 	{%r4699, %temp}, %fd11807;
	}
	mov.b32 	%r4700, -1077;
$L__BB2_1642:
	add.s32 	%r4075, %r4698, -1;
	setp.gt.u32 	%p2270, %r4075, 2146435070;
	@%p2270 bra 	$L__BB2_1646;
	shr.u32 	%r4078, %r4698, 20;
	add.s32 	%r4701, %r4700, %r4078;
	and.b32  	%r4079, %r4698, 1048575;
	or.b32  	%r4080, %r4079, 1072693248;
	mov.b64 	%fd11808, {%r4699, %r4080};
	setp.lt.u32 	%p2272, %r4080, 1073127583;
	@%p2272 bra 	$L__BB2_1645;
	{
	.reg .b32 %temp; 
	mov.b64 	{%r4081, %temp}, %fd11808;
	}
	{
	.reg .b32 %temp; 
	mov.b64 	{%temp, %r4082}, %fd11808;
	}
	add.s32 	%r4083, %r4082, -1048576;
	mov.b64 	%fd11808, {%r4081, %r4083};
	add.s32 	%r4701, %r4701, 1;
$L__BB2_1645:
	add.f64 	%fd9768, %fd11808, 0dBFF0000000000000;
	add.f64 	%fd9769, %fd11808, 0d3FF0000000000000;
	rcp.approx.ftz.f64 	%fd9770, %fd9769;
	neg.f64 	%fd9771, %fd9769;
	fma.rn.f64 	%fd9772, %fd9771, %fd9770, 0d3FF0000000000000;
	fma.rn.f64 	%fd9773, %fd9772, %fd9772, %fd9772;
	fma.rn.f64 	%fd9774, %fd9773, %fd9770, %fd9770;
	mul.f64 	%fd9775, %fd9768, %fd9774;
	fma.rn.f64 	%fd9776, %fd9768, %fd9774, %fd9775;
	mul.f64 	%fd9777, %fd9776, %fd9776;
	fma.rn.f64 	%fd9778, %fd9777, 0d3EB1380B3AE80F1E, 0d3ED0EE258B7A8B04;
	fma.rn.f64 	%fd9779, %fd9778, %fd9777, 0d3EF3B2669F02676F;
	fma.rn.f64 	%fd9780, %fd9779, %fd9777, 0d3F1745CBA9AB0956;
	fma.rn.f64 	%fd9781, %fd9780, %fd9777, 0d3F3C71C72D1B5154;
	fma.rn.f64 	%fd9782, %fd9781, %fd9777, 0d3F624924923BE72D;
	fma.rn.f64 	%fd9783, %fd9782, %fd9777, 0d3F8999999999A3C4;
	fma.rn.f64 	%fd9784, %fd9783, %fd9777, 0d3FB5555555555554;
	sub.f64 	%fd9785, %fd9768, %fd9776;
	add.f64 	%fd9786, %fd9785, %fd9785;
	neg.f64 	%fd9787, %fd9776;
	fma.rn.f64 	%fd9788, %fd9787, %fd9768, %fd9786;
	mul.f64 	%fd9789, %fd9774, %fd9788;
	mul.f64 	%fd9790, %fd9777, %fd9784;
	fma.rn.f64 	%fd9791, %fd9790, %fd9776, %fd9789;
	xor.b32  	%r4084, %r4701, -2147483648;
	mov.b32 	%r4085, 1127219200;
	mov.b64 	%fd9792, {%r4084, %r4085};
	sub.f64 	%fd9793, %fd9792, %fd2;
	fma.rn.f64 	%fd9794, %fd9793, 0d3FE62E42FEFA39EF, %fd9776;
	fma.rn.f64 	%fd9795, %fd9793, 0dBFE62E42FEFA39EF, %fd9794;
	sub.f64 	%fd9796, %fd9795, %fd9776;
	sub.f64 	%fd9797, %fd9791, %fd9796;
	fma.rn.f64 	%fd9798, %fd9793, 0d3C7ABC9E3B39803F, %fd9797;
	add.f64 	%fd11809, %fd9794, %fd9798;
	bra.uni 	$L__BB2_1647;
$L__BB2_1646:
	fma.rn.f64 	%fd9767, %fd11807, 0d7FF0000000000000, 0d7FF0000000000000;
	{
	.reg .b32 %temp; 
	mov.b64 	{%temp, %r4076}, %fd11807;
	}
	and.b32  	%r4077, %r4076, 2147483647;
	setp.eq.s32 	%p2271, %r4077, 0;
	selp.f64 	%fd11809, 0dFFF0000000000000, %fd9767, %p2271;
$L__BB2_1647:
	mul.f64 	%fd9799, %fd11809, 0d4016000000000000;
	sub.f64 	%fd9800, %fd9799, %fd2103;
	sub.f64 	%fd9801, %fd2083, %fd11802;
	add.f64 	%fd2170, %fd9801, %fd9800;
	fma.rn.f64 	%fd9802, %fd2170, 0d3FF71547652B82FE, 0d4338000000000000;
	{
	.reg .b32 %temp; 
	mov.b64 	{%r646, %temp}, %fd9802;
	}
	mov.f64 	%fd9803, 0dC338000000000000;
	add.rn.f64 	%fd9804, %fd9802, %fd9803;
	fma.rn.f64 	%fd9805, %fd9804, 0dBFE62E42FEFA39EF, %fd2170;
	fma.rn.f64 	%fd9806, %fd9804, 0dBC7ABC9E3B39803F, %fd9805;
	fma.rn.f64 	%fd9807, %fd9806, 0d3E5ADE1569CE2BDF, 0d3E928AF3FCA213EA;
	fma.rn.f64 	%fd9808, %fd9807, %fd9806, 0d3EC71DEE62401315;
	fma.rn.f64 	%fd9809, %fd9808, %fd9806, 0d3EFA01997C89EB71;
	fma.rn.f64 	%fd9810, %fd9809, %fd9806, 0d3F2A01A014761F65;
	fma.rn.f64 	%fd9811, %fd9810, %fd9806, 0d3F56C16C1852B7AF;
	fma.rn.f64 	%fd9812, %fd9811, %fd9806, 0d3F81111111122322;
	fma.rn.f64 	%fd9813, %fd9812, %fd9806, 0d3FA55555555502A1;
	fma.rn.f64 	%fd9814, %fd9813, %fd9806, 0d3FC5555555555511;
	fma.rn.f64 	%fd9815, %fd9814, %fd9806, 0d3FE000000000000B;
	fma.rn.f64 	%fd9816, %fd9815, %fd9806, 0d3FF0000000000000;
	fma.rn.f64 	%fd9817, %fd9816, %fd9806, 0d3FF0000000000000;
	{
	.reg .b32 %temp; 
	mov.b64 	{%r647, %temp}, %fd9817;
	}
	{
	.reg .b32 %temp; 
	mov.b64 	{%temp, %r648}, %fd9817;
	}
	shl.b32 	%r4086, %r646, 20;
	add.s32 	%r4087, %r4086, %r648;
	mov.b64 	%fd11810, {%r647, %r4087};
	{
	.reg .b32 %temp; 
	mov.b64 	{%temp, %r4088}, %fd2170;
	}
	mov.b32 	%f124, %r4088;
	abs.f32 	%f50, %f124;
	setp.lt.f32 	%p2273, %f50, 0f4086232B;
	@%p2273 bra 	$L__BB2_1650;
	setp.lt.f64 	%p2274, %fd2170, 0d0000000000000000;
	add.f64 	%fd9818, %fd2170, 0d7FF0000000000000;
	selp.f64 	%fd11810, 0d0000000000000000, %fd9818, %p2274;
	setp.geu.f32 	%p2275, %f50, 0f40874800;
	@%p2275 bra 	$L__BB2_1650;
	shr.u32 	%r4089, %r646, 31;
	add.s32 	%r4090, %r646, %r4089;
	shr.s32 	%r4091, %r4090, 1;
	shl.b32 	%r4092, %r4091, 20;
	add.s32 	%r4093, %r648, %r4092;
	mov.b64 	%fd9819, {%r647, %r4093};
	sub.s32 	%r4094, %r646, %r4091;
	shl.b32 	%r4095, %r4094, 20;
	add.s32 	%r4096, %r4095, 1072693248;
	mov.b32 	%r4097, 0;
	mov.b64 	%fd9820, {%r4097, %r4096};
	mul.f64 	%fd11810, %fd9820, %fd9819;
$L__BB2_1650:
	mul.f64 	%fd11811, %fd11806, %fd11810;
	bra.uni 	$L__BB2_1652;
$L__BB2_1651:
	mov.u64 	%rd112, $str$5;
	cvta.global.u64 	%rd113, %rd112;
	{ // callseq 241, 0
	.param .b64 param0;
	st.param.b64 	[param0], %rd113;
	.param .b64 param1;
	st.param.b64 	[param1], 0;
	.param .b32 retval0;
	call.uni (retval0), 
	vprintf, 
	(
	param0, 
	param1
	);
	ld.param.b32 	%r4071, [retval0];
	} // callseq 241
$L__BB2_1652:
	mov.f64 	%fd9821, 0d3FF0000000000000;
	sub.f64 	%fd11824, %fd9821, %fd11811;
	bra.uni 	$L__BB2_1676;
$L__BB2_1653:
	setp.gt.u32 	%p2220, %r624, 2146435070;
	@%p2220 bra 	$L__BB2_1657;
	setp.lt.s32 	%p2223, %r49, 1048576;
	selp.b32 	%r4013, -1077, -1023, %p2223;
	shr.u32 	%r4014, %r622, 20;
	add.s32 	%r4702, %r4013, %r4014;
	and.b32  	%r4015, %r622, 1048575;
	or.b32  	%r4016, %r4015, 1072693248;
	mov.b64 	%fd11812, {%r623, %r4016};
	setp.lt.u32 	%p2224, %r4016, 1073127583;
	@%p2224 bra 	$L__BB2_1656;
	{
	.reg .b32 %temp; 
	mov.b64 	{%r4017, %temp}, %fd11812;
	}
	{
	.reg .b32 %temp; 
	mov.b64 	{%temp, %r4018}, %fd11812;
	}
	add.s32 	%r4019, %r4018, -1048576;
	mov.b64 	%fd11812, {%r4017, %r4019};
	add.s32 	%r4702, %r4702, 1;
$L__BB2_1656:
	add.f64 	%fd9527, %fd11812, 0dBFF0000000000000;
	add.f64 	%fd9528, %fd11812, 0d3FF0000000000000;
	rcp.approx.ftz.f64 	%fd9529, %fd9528;
	neg.f64 	%fd9530, %fd9528;
	fma.rn.f64 	%fd9531, %fd9530, %fd9529, 0d3FF0000000000000;
	fma.rn.f64 	%fd9532, %fd9531, %fd9531, %fd9531;
	fma.rn.f64 	%fd9533, %fd9532, %fd9529, %fd9529;
	mul.f64 	%fd9534, %fd9527, %fd9533;
	fma.rn.f64 	%fd9535, %fd9527, %fd9533, %fd9534;
	mul.f64 	%fd9536, %fd9535, %fd9535;
	fma.rn.f64 	%fd9537, %fd9536, 0d3EB1380B3AE80F1E, 0d3ED0EE258B7A8B04;
	fma.rn.f64 	%fd9538, %fd9537, %fd9536, 0d3EF3B2669F02676F;
	fma.rn.f64 	%fd9539, %fd9538, %fd9536, 0d3F1745CBA9AB0956;
	fma.rn.f64 	%fd9540, %fd9539, %fd9536, 0d3F3C71C72D1B5154;
	fma.rn.f64 	%fd9541, %fd9540, %fd9536, 0d3F624924923BE72D;
	fma.rn.f64 	%fd9542, %fd9541, %fd9536, 0d3F8999999999A3C4;
	fma.rn.f64 	%fd9543, %fd9542, %fd9536, 0d3FB5555555555554;
	sub.f64 	%fd9544, %fd9527, %fd9535;
	add.f64 	%fd9545, %fd9544, %fd9544;
	neg.f64 	%fd9546, %fd9535;
	fma.rn.f64 	%fd9547, %fd9546, %fd9527, %fd9545;
	mul.f64 	%fd9548, %fd9533, %fd9547;
	mul.f64 	%fd9549, %fd9536, %fd9543;
	fma.rn.f64 	%fd9550, %fd9549, %fd9535, %fd9548;
	xor.b32  	%r4020, %r4702, -2147483648;
	mov.b32 	%r4021, 1127219200;
	mov.b64 	%fd9551, {%r4020, %r4021};
	sub.f64 	%fd9552, %fd9551, %fd2;
	fma.rn.f64 	%fd9553, %fd9552, 0d3FE62E42FEFA39EF, %fd9535;
	fma.rn.f64 	%fd9554, %fd9552, 0dBFE62E42FEFA39EF, %fd9553;
	sub.f64 	%fd9555, %fd9554, %fd9535;
	sub.f64 	%fd9556, %fd9550, %fd9555;
	fma.rn.f64 	%fd9557, %fd9552, 0d3C7ABC9E3B39803F, %fd9556;
	add.f64 	%fd11813, %fd9553, %fd9557;
	bra.uni 	$L__BB2_1658;
$L__BB2_1657:
	setp.lt.s32 	%p2221, %r49, 1048576;
	selp.f64 	%fd9525, 0d435C4E06B9F096A3, 0d3FFC4E06B9F096A3, %p2221;
	fma.rn.f64 	%fd9526, %fd9525, 0d7FF0000000000000, 0d7FF0000000000000;
	{
	.reg .b32 %temp; 
	mov.b64 	{%temp, %r4011}, %fd9525;
	}
	and.b32  	%r4012, %r4011, 2147483647;
	setp.eq.s32 	%p2222, %r4012, 0;
	selp.f64 	%fd11813, 0dFFF0000000000000, %fd9526, %p2222;
$L__BB2_1658:
	add.f64 	%fd9559, %fd2103, 0d3FF0000000000000;
	add.f64 	%fd11817, %fd9559, 0dC016000000000000;
	rcp.rn.f64 	%fd11818, %fd11817;
	mov.b32 	%r4703, 1;
	mov.f64 	%fd11816, 0d46293E5939A08CE9;
	mov.f64 	%fd11815, %fd11818;
	bra.uni 	$L__BB2_1663;
$L__BB2_1659:
	add.s32 	%r4024, %r4703, 1;
	not.b32 	%r4025, %r4703;
	cvt.rn.f64.s32 	%fd9573, %r4025;
	cvt.rn.f64.u32 	%fd9574, %r4024;
	add.f64 	%fd9575, %fd9574, 0dC016000000000000;
	mul.f64 	%fd9576, %fd9575, %fd9573;
	add.f64 	%fd2186, %fd2202, 0d4000000000000000;
	fma.rn.f64 	%fd9577, %fd9576, %fd2204, %fd2186;
	abs.f64 	%fd9578, %fd9577;
	setp.lt.f64 	%p2228, %fd9578, 0d39B4484BFEEBC2A0;
	div.rn.f64 	%fd9579, %fd9576, %fd2203;
	add.f64 	%fd9580, %fd2186, %fd9579;
	abs.f64 	%fd9581, %fd9580;
	setp.lt.f64 	%p2229, %fd9581, 0d39B4484BFEEBC2A0;
	selp.f64 	%fd2187, 0d39B4484BFEEBC2A0, %fd9580, %p2229;
	rcp.rn.f64 	%fd9582, %fd9577;
	selp.f64 	%fd2188, 0d46293E5939A08CE9, %fd9582, %p2228;
	mul.f64 	%fd9583, %fd2188, %fd2187;
	mul.f64 	%fd11818, %fd11818, %fd9583;
	add.f64 	%fd9584, %fd9583, 0dBFF0000000000000;
	abs.f64 	%fd9585, %fd9584;
	setp.lt.f64 	%p2230, %fd9585, 0d3E9421F5F40D8376;
	@%p2230 bra 	$L__BB2_1665;
	add.s32 	%r4026, %r4703, 2;
	sub.s32 	%r4027, -2, %r4703;
	cvt.rn.f64.s32 	%fd9586, %r4027;
	cvt.rn.f64.u32 	%fd9587, %r4026;
	add.f64 	%fd9588, %fd9587, 0dC016000000000000;
	mul.f64 	%fd9589, %fd9588, %fd9586;
	add.f64 	%fd2190, %fd2186, 0d4000000000000000;
	fma.rn.f64 	%fd9590, %fd9589, %fd2188, %fd2190;
	abs.f64 	%fd9591, %fd9590;
	setp.lt.f64 	%p2231, %fd9591, 0d39B4484BFEEBC2A0;
	div.rn.f64 	%fd9592, %fd9589, %fd2187;
	add.f64 	%fd9593, %fd2190, %fd9592;
	abs.f64 	%fd9594, %fd9593;
	setp.lt.f64 	%p2232, %fd9594, 0d39B4484BFEEBC2A0;
	selp.f64 	%fd2191, 0d39B4484BFEEBC2A0, %fd9593, %p2232;
	rcp.rn.f64 	%fd9595, %fd9590;
	selp.f64 	%fd2192, 0d46293E5939A08CE9, %fd9595, %p2231;
	mul.f64 	%fd9596, %fd2192, %fd2191;
	mul.f64 	%fd11818, %fd11818, %fd9596;
	add.f64 	%fd9597, %fd9596, 0dBFF0000000000000;
	abs.f64 	%fd9598, %fd9597;
	setp.lt.f64 	%p2233, %fd9598, 0d3E9421F5F40D8376;
	@%p2233 bra 	$L__BB2_1665;
	add.s32 	%r4028, %r4703, 3;
	sub.s32 	%r4029, -3, %r4703;
	cvt.rn.f64.s32 	%fd9599, %r4029;
	cvt.rn.f64.u32 	%fd9600, %r4028;
	add.f64 	%fd9601, %fd9600, 0dC016000000000000;
	mul.f64 	%fd9602, %fd9601, %fd9599;
	add.f64 	%fd11817, %fd2190, 0d4000000000000000;
	fma.rn.f64 	%fd9603, %fd9602, %fd2192, %fd11817;
	abs.f64 	%fd9604, %fd9603;
	setp.lt.f64 	%p2234, %fd9604, 0d39B4484BFEEBC2A0;
	div.rn.f64 	%fd9605, %fd9602, %fd2191;
	add.f64 	%fd9606, %fd11817, %fd9605;
	abs.f64 	%fd9607, %fd9606;
	setp.lt.f64 	%p2235, %fd9607, 0d39B4484BFEEBC2A0;
	selp.f64 	%fd11816, 0d39B4484BFEEBC2A0, %fd9606, %p2235;
	rcp.rn.f64 	%fd9608, %fd9603;
	selp.f64 	%fd11815, 0d46293E5939A08CE9, %fd9608, %p2234;
	mul.f64 	%fd9609, %fd11815, %fd11816;
	mul.f64 	%fd11818, %fd11818, %fd9609;
	add.f64 	%fd9610, %fd9609, 0dBFF0000000000000;
	abs.f64 	%fd9611, %fd9610;
	setp.lt.f64 	%p2236, %fd9611, 0d3E9421F5F40D8376;
	@%p2236 bra 	$L__BB2_1665;
	add.s32 	%r4703, %r4703, 4;
	setp.eq.s32 	%p2237, %r4703, 100000001;
	@%p2237 bra 	$L__BB2_1664;
$L__BB2_1663:
	neg.s32 	%r4023, %r4703;
	cvt.rn.f64.s32 	%fd9560, %r4023;
	cvt.rn.f64.u32 	%fd9561, %r4703;
	add.f64 	%fd9562, %fd9561, 0dC016000000000000;
	mul.f64 	%fd9563, %fd9562, %fd9560;
	add.f64 	%fd2202, %fd11817, 0d4000000000000000;
	fma.rn.f64 	%fd9564, %fd9563, %fd11815, %fd2202;
	abs.f64 	%fd9565, %fd9564;
	setp.lt.f64 	%p2225, %fd9565, 0d39B4484BFEEBC2A0;
	div.rn.f64 	%fd9566, %fd9563, %fd11816;
	add.f64 	%fd9567, %fd2202, %fd9566;
	abs.f64 	%fd9568, %fd9567;
	setp.lt.f64 	%p2226, %fd9568, 0d39B4484BFEEBC2A0;
	selp.f64 	%fd2203, 0d39B4484BFEEBC2A0, %fd9567, %p2226;
	rcp.rn.f64 	%fd9569, %fd9564;
	selp.f64 	%fd2204, 0d46293E5939A08CE9, %fd9569, %p2225;
	mul.f64 	%fd9570, %fd2204, %fd2203;
	mul.f64 	%fd11818, %fd11818, %fd9570;
	add.f64 	%fd9571, %fd9570, 0dBFF0000000000000;
	abs.f64 	%fd9572, %fd9571;
	setp.lt.f64 	%p2227, %fd9572, 0d3E9421F5F40D8376;
	@%p2227 bra 	$L__BB2_1665;
	bra.uni 	$L__BB2_1659;
$L__BB2_1664:
	mov.u64 	%rd108, $str$3;
	cvta.global.u64 	%rd109, %rd108;
	{ // callseq 239, 0
	.param .b64 param0;
	st.param.b64 	[param0], %rd109;
	.param .b64 param1;
	st.param.b64 	[param1], 0;
	.param .b32 retval0;
	call.uni (retval0), 
	vprintf, 
	(
	param0, 
	param1
	);
	ld.param.b32 	%r4030, [retval0];
	} // callseq 239
$L__BB2_1665:
	{
	.reg .b32 %temp; 
	mov.b64 	{%temp, %r4704}, %fd2103;
	}
	{
	.reg .b32 %temp; 
	mov.b64 	{%r4705, %temp}, %fd2103;
	}
	setp.gt.s32 	%p2238, %r4704, 1048575;
	mov.b32 	%r4706, -1023;
	mov.f64 	%fd11819, %fd2103;
	@%p2238 bra 	$L__BB2_1667;
	mul.f64 	%fd11819, %fd2103, 0d4350000000000000;
	{
	.reg .b32 %temp; 
	mov.b64 	{%temp, %r4704}, %fd11819;
	}
	{
	.reg .b32 %temp; 
	mov.b64 	{%r4705, %temp}, %fd11819;
	}
	mov.b32 	%r4706, -1077;
$L__BB2_1667:
	add.s32 	%r4034, %r4704, -1;
	setp.gt.u32 	%p2239, %r4034, 2146435070;
	@%p2239 bra 	$L__BB2_1671;
	shr.u32 	%r4037, %r4704, 20;
	add.s32 	%r4707, %r4706, %r4037;
	and.b32  	%r4038, %r4704, 1048575;
	or.b32  	%r4039, %r4038, 1072693248;
	mov.b64 	%fd11820, {%r4705, %r4039};
	setp.lt.u32 	%p2241, %r4039, 1073127583;
	@%p2241 bra 	$L__BB2_1670;
	{
	.reg .b32 %temp; 
	mov.b64 	{%r4040, %temp}, %fd11820;
	}
	{
	.reg .b32 %temp; 
	mov.b64 	{%temp, %r4041}, %fd11820;
	}
	add.s32 	%r4042, %r4041, -1048576;
	mov.b64 	%fd11820, {%r4040, %r4042};
	add.s32 	%r4707, %r4707, 1;
$L__BB2_1670:
	add.f64 	%fd9613, %fd11820, 0dBFF0000000000000;
	add.f64 	%fd9614, %fd11820, 0d3FF0000000000000;
	rcp.approx.ftz.f64 	%fd9615, %fd9614;
	neg.f64 	%fd9616, %fd9614;
	fma.rn.f64 	%fd9617, %fd9616, %fd9615, 0d3FF0000000000000;
	fma.rn.f64 	%fd9618, %fd9617, %fd9617, %fd9617;
	fma.rn.f64 	%fd9619, %fd9618, %fd9615, %fd9615;
	mul.f64 	%fd9620, %fd9613, %fd9619;
	fma.rn.f64 	%fd9621, %fd9613, %fd9619, %fd9620;
	mul.f64 	%fd9622, %fd9621, %fd9621;
	fma.rn.f64 	%fd9623, %fd9622, 0d3EB1380B3AE80F1E, 0d3ED0EE258B7A8B04;
	fma.rn.f64 	%fd9624, %fd9623, %fd9622, 0d3EF3B2669F02676F;
	fma.rn.f64 	%fd9625, %fd9624, %fd9622, 0d3F1745CBA9AB0956;
	fma.rn.f64 	%fd9626, %fd9625, %fd9622, 0d3F3C71C72D1B5154;
	fma.rn.f64 	%fd9627, %fd9626, %fd9622, 0d3F624924923BE72D;
	fma.rn.f64 	%fd9628, %fd9627, %fd9622, 0d3F8999999999A3C4;
	fma.rn.f64 	%fd9629, %fd9628, %fd9622, 0d3FB5555555555554;
	sub.f64 	%fd9630, %fd9613, %fd9621;
	add.f64 	%fd9631, %fd9630, %fd9630;
	neg.f64 	%fd9632, %fd9621;
	fma.rn.f64 	%fd9633, %fd9632, %fd9613, %fd9631;
	mul.f64 	%fd9634, %fd9619, %fd9633;
	mul.f64 	%fd9635, %fd9622, %fd9629;
	fma.rn.f64 	%fd9636, %fd9635, %fd9621, %fd9634;
	xor.b32  	%r4043, %r4707, -2147483648;
	mov.b32 	%r4044, 1127219200;
	mov.b64 	%fd9637, {%r4043, %r4044};
	sub.f64 	%fd9638, %fd9637, %fd2;
	fma.rn.f64 	%fd9639, %fd9638, 0d3FE62E42FEFA39EF, %fd9621;
	fma.rn.f64 	%fd9640, %fd9638, 0dBFE62E42FEFA39EF, %fd9639;
	sub.f64 	%fd9641, %fd9640, %fd9621;
	sub.f64 	%fd9642, %fd9636, %fd9641;
	fma.rn.f64 	%fd9643, %fd9638, 0d3C7ABC9E3B39803F, %fd9642;
	add.f64 	%fd11821, %fd9639, %fd9643;
	bra.uni 	$L__BB2_1672;
$L__BB2_1671:
	fma.rn.f64 	%fd9612, %fd11819, 0d7FF0000000000000, 0d7FF0000000000000;
	{
	.reg .b32 %temp; 
	mov.b64 	{%temp, %r4035}, %fd11819;
	}
	and.b32  	%r4036, %r4035, 2147483647;
	setp.eq.s32 	%p2240, %r4036, 0;
	selp.f64 	%fd11821, 0dFFF0000000000000, %fd9612, %p2240;
$L__BB2_1672:
	mul.f64 	%fd9644, %fd11821, 0d4016000000000000;
	sub.f64 	%fd9645, %fd9644, %fd2103;
	sub.f64 	%fd9646, %fd2083, %fd11813;
	add.f64 	%fd2215, %fd9646, %fd9645;
	fma.rn.f64 	%fd9647, %fd2215, 0d3FF71547652B82FE, 0d4338000000000000;
	{
	.reg .b32 %temp; 
	mov.b64 	{%r664, %temp}, %fd9647;
	}
	mov.f64 	%fd9648, 0dC338000000000000;
	add.rn.f64 	%fd9649, %fd9647, %fd9648;
	fma.rn.f64 	%fd9650, %fd9649, 0dBFE62E42FEFA39EF, %fd2215;
	fma.rn.f64 	%fd9651, %fd9649, 0dBC7ABC9E3B39803F, %fd9650;
	fma.rn.f64 	%fd9652, %fd9651, 0d3E5ADE1569CE2BDF, 0d3E928AF3FCA213EA;
	fma.rn.f64 	%fd9653, %fd9652, %fd9651, 0d3EC71DEE62401315;
	fma.rn.f64 	%fd9654, %fd9653, %fd9651, 0d3EFA01997C89EB71;
	fma.rn.f64 	%fd9655, %fd9654, %fd9651, 0d3F2A01A014761F65;
	fma.rn.f64 	%fd9656, %fd9655, %fd9651, 0d3F56C16C1852B7AF;
	fma.rn.f64 	%fd9657, %fd9656, %fd9651, 0d3F81111111122322;
	fma.rn.f64 	%fd9658, %fd9657, %fd9651, 0d3FA55555555502A1;
	fma.rn.f64 	%fd9659, %fd9658, %fd9651, 0d3FC5555555555511;
	fma.rn.f64 	%fd9660, %fd9659, %fd9651, 0d3FE000000000000B;
	fma.rn.f64 	%fd9661, %fd9660, %fd9651, 0d3FF0000000000000;
	fma.rn.f64 	%fd9662, %fd9661, %fd9651, 0d3FF0000000000000;
	{
	.reg .b32 %temp; 
	mov.b64 	{%r665, %temp}, %fd9662;
	}
	{
	.reg .b32 %temp; 
	mov.b64 	{%temp, %r666}, %fd9662;
	}
	shl.b32 	%r4045, %r664, 20;
	add.s32 	%r4046, %r4045, %r666;
	mov.b64 	%fd11822, {%r665, %r4046};
	{
	.reg .b32 %temp; 
	mov.b64 	{%temp, %r4047}, %fd2215;
	}
	mov.b32 	%f123, %r4047;
	abs.f32 	%f51, %f123;
	setp.lt.f32 	%p2242, %f51, 0f4086232B;
	@%p2242 bra 	$L__BB2_1675;
	setp.lt.f64 	%p2243, %fd2215, 0d0000000000000000;
	add.f64 	%fd9663, %fd2215, 0d7FF0000000000000;
	selp.f64 	%fd11822, 0d0000000000000000, %fd9663, %p2243;
	setp.geu.f32 	%p2244, %f51, 0f40874800;
	@%p2244 bra 	$L__BB2_1675;
	shr.u32 	%r4048, %r664, 31;
	add.s32 	%r4049, %r664, %r4048;
	shr.s32 	%r4050, %r4049, 1;
	shl.b32 	%r4051, %r4050, 20;
	add.s32 	%r4052, %r666, %r4051;
	mov.b64 	%fd9664, {%r665, %r4052};
	sub.s32 	%r4053, %r664, %r4050;
	shl.b32 	%r4054, %r4053, 20;
	add.s32 	%r4055, %r4054, 1072693248;
	mov.b32 	%r4056, 0;
	mov.b64 	%fd9665, {%r4056, %r4055};
	mul.f64 	%fd11822, %fd9665, %fd9664;
$L__BB2_1675:
	mul.f64 	%fd11824, %fd11818, %fd11822;
$L__BB2_1676:
	setp.neu.f64 	%p2276, %fd190, 0d0000000000000000;
	mul.f64 	%fd2223, %fd2095, %fd11824;
	@%p2276 bra 	$L__BB2_1678;
	setp.lt.s32 	%p2278, %r41, 0;
	setp.eq.s32 	%p2279, %r610, 1076887552;
	selp.b32 	%r4098, %r621, 0, %p2279;
	or.b32  	%r4099, %r4098, 2146435072;
	selp.b32 	%r4100, %r4099, %r4098, %p2278;
	mov.b32 	%r4101, 0;
	mov.b64 	%fd11826, {%r4101, %r4100};
	bra.uni 	$L__BB2_1679;
$L__BB2_1678:
	setp.lt.s32 	%p2277, %r621, 0;
	{ // callseq 242, 0
	.param .b64 param0;
	st.param.f64 	[param0], %fd2074;
	.param .b64 param1;
	st.param.f64 	[param1], 0d4013000000000000;
	.param .b64 retval0;
	call.uni (retval0), 
	__internal_accurate_pow, 
	(
	param0, 
	param1
	);
	ld.param.f64 	%fd9822, [retval0];
	} // callseq 242
	selp.f64 	%fd11826, 0dFFF8000000000000, %fd9822, %p2277;
$L__BB2_1679:
	add.f64 	%fd9824, %fd190, 0d4013000000000000;
	{
	.reg .b32 %temp; 
	mov.b64 	{%temp, %r4102}, %fd9824;
	}
	and.b32  	%r4103, %r4102, 2146435072;
	setp.ne.s32 	%p2280, %r4103, 2146435072;
	@%p2280 bra 	$L__BB2_1684;
	setp.num.f64 	%p2281, %fd190, %fd190;
	@%p2281 bra 	$L__BB2_1682;
	mov.f64 	%fd9825, 0d4013000000000000;
	add.rn.f64 	%fd11826, %fd190, %fd9825;
	bra.uni 	$L__BB2_1684;
$L__BB2_1682:
	setp.neu.f64 	%p2282, %fd2074, 0d7FF0000000000000;
	@%p2282 bra 	$L__BB2_1684;
	setp.lt.s32 	%p2283, %r621, 0;
	and.b32  	%r4104, %r41, 2146435072;
	setp.eq.s32 	%p2284, %r4104, 1076887552;
	and.b32  	%r4105, %r41, 2147483647;
	setp.ne.s32 	%p2285, %r4105, 1071644672;
	selp.b32 	%r4106, %r614, %r42, %p2285;
	selp.b32 	%r4107, %r4106, %r42, %p2284;
	selp.b32 	%r4108, %r4107, %r42, %p2283;
	mov.b32 	%r4109, 0;
	mov.b64 	%fd11826, {%r4109, %r4108};
$L__BB2_1684:
	setp.eq.f64 	%p2286, %fd190, 0d3FF0000000000000;
	setp.gt.u32 	%p2287, %r53, 2146435070;
	selp.f64 	%fd9826, 0d3FF0000000000000, %fd11826, %p2286;
	div.rn.f64 	%fd2230, %fd178, %fd9826;
	mov.f64 	%fd11827, %fd8;
	@%p2287 bra 	$L__BB2_1686;
	setp.gt.u32 	%p2288, %r55, 1073127582;
	selp.f64 	%fd9827, %fd10, %fd9, %p2288;
	selp.u32 	%r4110, 1, 0, %p2288;
	add.s32 	%r4111, %r54, %r4110;
	add.f64 	%fd9828, %fd9827, 0dBFF0000000000000;
	add.f64 	%fd9829, %fd9827, 0d3FF0000000000000;
	rcp.approx.ftz.f64 	%fd9830, %fd9829;
	neg.f64 	%fd9831, %fd9829;
	fma.rn.f64 	%fd9832, %fd9831, %fd9830, 0d3FF0000000000000;
	fma.rn.f64 	%fd9833, %fd9832, %fd9832, %fd9832;
	fma.rn.f64 	%fd9834, %fd9833, %fd9830, %fd9830;
	mul.f64 	%fd9835, %fd9828, %fd9834;
	fma.rn.f64 	%fd9836, %fd9828, %fd9834, %fd9835;
	mul.f64 	%fd9837, %fd9836, %fd9836;
	fma.rn.f64 	%fd9838, %fd9837, 0d3EB1380B3AE80F1E, 0d3ED0EE258B7A8B04;
	fma.rn.f64 	%fd9839, %fd9838, %fd9837, 0d3EF3B2669F02676F;
	fma.rn.f64 	%fd9840, %fd9839, %fd9837, 0d3F1745CBA9AB0956;
	fma.rn.f64 	%fd9841, %fd9840, %fd9837, 0d3F3C71C72D1B5154;
	fma.rn.f64 	%fd9842, %fd9841, %fd9837, 0d3F624924923BE72D;
	fma.rn.f64 	%fd9843, %fd9842, %fd9837, 0d3F8999999999A3C4;
	fma.rn.f64 	%fd9844, %fd9843, %fd9837, 0d3FB5555555555554;
	sub.f64 	%fd9845, %fd9828, %fd9836;
	add.f64 	%fd9846, %fd9845, %fd9845;
	neg.f64 	%fd9847, %fd9836;
	fma.rn.f64 	%fd9848, %fd9847, %fd9828, %fd9846;
	mul.f64 	%fd9849, %fd9834, %fd9848;
	mul.f64 	%fd9850, %fd9837, %fd9844;
	fma.rn.f64 	%fd9851, %fd9850, %fd9836, %fd9849;
	xor.b32  	%r4112, %r4111, -2147483648;
	mov.b32 	%r4113, 1127219200;
	mov.b64 	%fd9852, {%r4112, %r4113};
	sub.f64 	%fd9853, %fd9852, %fd2;
	fma.rn.f64 	%fd9854, %fd9853, 0d3FE62E42FEFA39EF, %fd9836;
	fma.rn.f64 	%fd9855, %fd9853, 0dBFE62E42FEFA39EF, %fd9854;
	sub.f64 	%fd9856, %fd9855, %fd9836;
	sub.f64 	%fd9857, %fd9851, %fd9856;
	fma.rn.f64 	%fd9858, %fd9853, 0d3C7ABC9E3B39803F, %fd9857;
	add.f64 	%fd11827, %fd9854, %fd9858;
$L__BB2_1686:
	setp.lt.s32 	%p2289, %r56, 1048576;
	fma.rn.f64 	%fd2233, %fd11827, 0dC015000000000000, 0d4024800000000000;
	selp.b32 	%r667, %r58, %r56, %p2289;
	selp.b32 	%r668, %r59, %r57, %p2289;
	add.s32 	%r669, %r667, -1;
	setp.gt.u32 	%p2290, %r669, 2146435070;
	@%p2290 bra 	$L__BB2_1690;
	selp.b32 	%r4116, -1077, -1023, %p2289;
	shr.u32 	%r4117, %r667, 20;
	add.s32 	%r4708, %r4116, %r4117;
	and.b32  	%r4118, %r667, 1048575;
	or.b32  	%r4119, %r4118, 1072693248;
	mov.b64 	%fd11828, {%r668, %r4119};
	setp.lt.u32 	%p2294, %r4119, 1073127583;
	@%p2294 bra 	$L__BB2_1689;
	{
	.reg .b32 %temp; 
	mov.b64 	{%r4120, %temp}, %fd11828;
	}
	{
	.reg .b32 %temp; 
	mov.b64 	{%temp, %r4121}, %fd11828;
	}
	add.s32 	%r4122, %r4121, -1048576;
	mov.b64 	%fd11828, {%r4120, %r4122};
	add.s32 	%r4708, %r4708, 1;
$L__BB2_1689:
	add.f64 	%fd9861, %fd11828, 0dBFF0000000000000;
	add.f64 	%fd9862, %fd11828, 0d3FF0000000000000;
	rcp.approx.ftz.f64 	%fd9863, %fd9862;
	neg.f64 	%fd9864, %fd9862;
	fma.rn.f64 	%fd9865, %fd9864, %fd9863, 0d3FF0000000000000;
	fma.rn.f64 	%fd9866, %fd9865, %fd9865, %fd9865;
	fma.rn.f64 	%fd9867, %fd9866, %fd9863, %fd9863;
	mul.f64 	%fd9868, %fd9861, %fd9867;
	fma.rn.f64 	%fd9869, %fd9861, %fd9867, %fd9868;
	mul.f64 	%fd9870, %fd9869, %fd9869;
	fma.rn.f64 	%fd9871, %fd9870, 0d3EB1380B3AE80F1E, 0d3ED0EE258B7A8B04;
	fma.rn.f64 	%fd9872, %fd9871, %fd9870, 0d3EF3B2669F02676F;
	fma.rn.f64 	%fd9873, %fd9872, %fd9870, 0d3F1745CBA9AB0956;
	fma.rn.f64 	%fd9874, %fd9873, %fd9870, 0d3F3C71C72D1B5154;
	fma.rn.f64 	%fd9875, %fd9874, %fd9870, 0d3F624924923BE72D;
	fma.rn.f64 	%fd9876, %fd9875, %fd9870, 0d3F8999999999A3C4;
	fma.rn.f64 	%fd9877, %fd9876, %fd9870, 0d3FB5555555555554;
	sub.f64 	%fd9878, %fd9861, %fd9869;
	add.f64 	%fd9879, %fd9878, %fd9878;
	neg.f64 	%fd9880, %fd9869;
	fma.rn.f64 	%fd9881, %fd9880, %fd9861, %fd9879;
	mul.f64 	%fd9882, %fd9867, %fd9881;
	mul.f64 	%fd9883, %fd9870, %fd9877;
	fma.rn.f64 	%fd9884, %fd9883, %fd9869, %fd9882;
	xor.b32  	%r4123, %r4708, -2147483648;
	mov.b32 	%r4124, 1127219200;
	mov.b64 	%fd9885, {%r4123, %r4124};
	sub.f64 	%fd9886, %fd9885, %fd2;
	fma.rn.f64 	%fd9887, %fd9886, 0d3FE62E42FEFA39EF, %fd9869;
	fma.rn.f64 	%fd9888, %fd9886, 0dBFE62E42FEFA39EF, %fd9887;
	sub.f64 	%fd9889, %fd9888, %fd9869;
	sub.f64 	%fd9890, %fd9884, %fd9889;
	fma.rn.f64 	%fd9891, %fd9886, 0d3C7ABC9E3B39803F, %fd9890;
	add.f64 	%fd11829, %fd9887, %fd9891;
	bra.uni 	$L__BB2_1691;
$L__BB2_1690:
	selp.f64 	%fd9859, 0d436289A4E5827C1E, 0d400289A4E5827C1E, %p2289;
	fma.rn.f64 	%fd9860, %fd9859, 0d7FF0000000000000, 0d7FF0000000000000;
	{
	.reg .b32 %temp; 
	mov.b64 	{%temp, %r4114}, %fd9859;
	}
	and.b32  	%r4115, %r4114, 2147483647;
	setp.eq.s32 	%p2292, %r4115, 0;
	selp.f64 	%fd11829, 0dFFF0000000000000, %fd9860, %p2292;
$L__BB2_1691:
	sub.f64 	%fd2240, %fd11829, %fd2233;
	fma.rn.f64 	%fd9892, %fd2240, 0d3FF71547652B82FE, 0d4338000000000000;
	{
	.reg .b32 %temp; 
	mov.b64 	{%r673, %temp}, %fd9892;
	}
	mov.f64 	%fd9893, 0dC338000000000000;
	add.rn.f64 	%fd9894, %fd9892, %fd9893;
	fma.rn.f64 	%fd9895, %fd9894, 0dBFE62E42FEFA39EF, %fd2240;
	fma.rn.f64 	%fd9896, %fd9894, 0dBC7ABC9E3B39803F, %fd9895;
	fma.rn.f64 	%fd9897, %fd9896, 0d3E5ADE1569CE2BDF, 0d3E928AF3FCA213EA;
	fma.rn.f64 	%fd9898, %fd9897, %fd9896, 0d3EC71DEE62401315;
	fma.rn.f64 	%fd9899, %fd9898, %fd9896, 0d3EFA01997C89EB71;
	fma.rn.f64 	%fd9900, %fd9899, %fd9896, 0d3F2A01A014761F65;
	fma.rn.f64 	%fd9901, %fd9900, %fd9896, 0d3F56C16C1852B7AF;
	fma.rn.f64 	%fd9902, %fd9901, %fd9896, 0d3F81111111122322;
	fma.rn.f64 	%fd9903, %fd9902, %fd9896, 0d3FA55555555502A1;
	fma.rn.f64 	%fd9904, %fd9903, %fd9896, 0d3FC5555555555511;
	fma.rn.f64 	%fd9905, %fd9904, %fd9896, 0d3FE000000000000B;
	fma.rn.f64 	%fd9906, %fd9905, %fd9896, 0d3FF0000000000000;
	fma.rn.f64 	%fd9907, %fd9906, %fd9896, 0d3FF0000000000000;
	{
	.reg .b32 %temp; 
	mov.b64 	{%r674, %temp}, %fd9907;
	}
	{
	.reg .b32 %temp; 
	mov.b64 	{%temp, %r675}, %fd9907;
	}
	shl.b32 	%r4125, %r673, 20;
	add.s32 	%r4126, %r4125, %r675;
	mov.b64 	%fd11830, {%r674, %r4126};
	{
	.reg .b32 %temp; 
	mov.b64 	{%temp, %r4127}, %fd2240;
	}
	mov.b32 	%f125, %r4127;
	abs.f32 	%f52, %f125;
	setp.lt.f32 	%p2295, %f52, 0f4086232B;
	@%p2295 bra 	$L__BB2_1694;
	setp.lt.f64 	%p2296, %fd2240, 0d0000000000000000;
	add.f64 	%fd9908, %fd2240, 0d7FF0000000000000;
	selp.f64 	%fd11830, 0d0000000000000000, %fd9908, %p2296;
	setp.geu.f32 	%p2297, %f52, 0f40874800;
	@%p2297 bra 	$L__BB2_1694;
	shr.u32 	%r4128, %r673, 31;
	add.s32 	%r4129, %r673, %r4128;
	shr.s32 	%r4130, %r4129, 1;
	shl.b32 	%r4131, %r4130, 20;
	add.s32 	%r4132, %r675, %r4131;
	mov.b64 	%fd9909, {%r674, %r4132};
	sub.s32 	%r4133, %r673, %r4130;
	shl.b32 	%r4134, %r4133, 20;
	add.s32 	%r4135, %r4134, 1072693248;
	mov.b32 	%r4136, 0;
	mov.b64 	%fd9910, {%r4136, %r4135};
	mul.f64 	%fd11830, %fd9910, %fd9909;
$L__BB2_1694:
	setp.geu.f64 	%p2298, %fd2103, 0d0000000000000000;
	mul.f64 	%fd2245, %fd2230, %fd11830;
	@%p2298 bra 	$L__BB2_1696;
	mov.u64 	%rd114, $str$7;
	cvta.global.u64 	%rd115, %rd114;
	{ // callseq 243, 0
	.param .b64 param0;
	st.param.b64 	[param0], %rd115;
	.param .b64 param1;
	st.param.b64 	[param1], 0;
	.param .b32 retval0;
	call.uni (retval0), 
	vprintf, 
	(
	param0, 
	param1
	);
	ld.param.b32 	%r4137, [retval0];
	} // callseq 243
$L__BB2_1696:
	setp.geu.f64 	%p2299, %fd2103, 0d4017000000000000;
	@%p2299 bra 	$L__BB2_1736;
	setp.gt.u32 	%p2325, %r669, 2146435070;
	@%p2325 bra 	$L__BB2_1701;
	setp.lt.s32 	%p2328, %r56, 1048576;
	selp.b32 	%r4187, -1077, -1023, %p2328;
	shr.u32 	%r4188, %r667, 20;
	add.s32 	%r4709, %r4187, %r4188;
	and.b32  	%r4189, %r667, 1048575;
	or.b32  	%r4190, %r4189, 1072693248;
	mov.b64 	%fd11831, {%r668, %r4190};
	setp.lt.u32 	%p2329, %r4190, 1073127583;
	@%p2329 bra 	$L__BB2_1700;
	{
	.reg .b32 %temp; 
	mov.b64 	{%r4191, %temp}, %fd11831;
	}
	{
	.reg .b32 %temp; 
	mov.b64 	{%temp, %r4192}, %fd11831;
	}
	add.s32 	%r4193, %r4192, -1048576;
	mov.b64 	%fd11831, {%r4191, %r4193};
	add.s32 	%r4709, %r4709, 1;
$L__BB2_1700:
	add.f64 	%fd10054, %fd11831, 0dBFF0000000000000;
	add.f64 	%fd10055, %fd11831, 0d3FF0000000000000;
	rcp.approx.ftz.f64 	%fd10056, %fd10055;
	neg.f64 	%fd10057, %fd10055;
	fma.rn.f64 	%fd10058, %fd10057, %fd10056, 0d3FF0000000000000;
	fma.rn.f64 	%fd10059, %fd10058, %fd10058, %fd10058;
	fma.rn.f64 	%fd10060, %fd10059, %fd10056, %fd10056;
	mul.f64 	%fd10061, %fd10054, %fd10060;
	fma.rn.f64 	%fd10062, %fd10054, %fd10060, %fd10061;
	mul.f64 	%fd10063, %fd10062, %fd10062;
	fma.rn.f64 	%fd10064, %fd10063, 0d3EB1380B3AE80F1E, 0d3ED0EE258B7A8B04;
	fma.rn.f64 	%fd10065, %fd10064, %fd10063, 0d3EF3B2669F02676F;
	fma.rn.f64 	%fd10066, %fd10065, %fd10063, 0d3F1745CBA9AB0956;
	fma.rn.f64 	%fd10067, %fd10066, %fd10063, 0d3F3C71C72D1B5154;
	fma.rn.f64 	%fd10068, %fd10067, %fd10063, 0d3F624924923BE72D;
	fma.rn.f64 	%fd10069, %fd10068, %fd10063, 0d3F8999999999A3C4;
	fma.rn.f64 	%fd10070, %fd10069, %fd10063, 0d3FB5555555555554;
	sub.f64 	%fd10071, %fd10054, %fd10062;
	add.f64 	%fd10072, %fd10071, %fd10071;
	neg.f64 	%fd10073, %fd10062;
	fma.rn.f64 	%fd10074, %fd10073, %fd10054, %fd10072;
	mul.f64 	%fd10075, %fd10060, %fd10074;
	mul.f64 	%fd10076, %fd10063, %fd10070;
	fma.rn.f64 	%fd10077, %fd10076, %fd10062, %fd10075;
	xor.b32  	%r4194, %r4709, -2147483648;
	mov.b32 	%r4195, 1127219200;
	mov.b64 	%fd10078, {%r4194, %r4195};
	sub.f64 	%fd10079, %fd10078, %fd2;
	fma.rn.f64 	%fd10080, %fd10079, 0d3FE62E42FEFA39EF, %fd10062;
	fma.rn.f64 	%fd10081, %fd10079, 0dBFE62E42FEFA39EF, %fd10080;
	sub.f64 	%fd10082, %fd10081, %fd10062;
	sub.f64 	%fd10083, %fd10077, %fd10082;
	fma.rn.f64 	%fd10084, %fd10079, 0d3C7ABC9E3B39803F, %fd10083;
	add.f64 	%fd11832, %fd10080, %fd10084;
	bra.uni 	$L__BB2_1702;
$L__BB2_1701:
	setp.lt.s32 	%p2326, %r56, 1048576;
	selp.f64 	%fd10052, 0d436289A4E5827C1E, 0d400289A4E5827C1E, %p2326;
	fma.rn.f64 	%fd10053, %fd10052, 0d7FF0000000000000, 0d7FF0000000000000;
	{
	.reg .b32 %temp; 
	mov.b64 	{%temp, %r4185}, %fd10052;
	}
	and.b32  	%r4186, %r4185, 2147483647;
	setp.eq.s32 	%p2327, %r4186, 0;
	selp.f64 	%fd11832, 0dFFF0000000000000, %fd10053, %p2327;
$L__BB2_1702:
	setp.le.f64 	%p2330, %fd2103, 0d0000000000000000;
	mov.f64 	%fd11218, 0d0000000000000000;
	@%p2330 bra 	$L__BB2_1704;
	mov.b32 	%r4710, 1;
	mov.f64 	%fd11834, 0d3FCAF286BCA1AF28;
	mov.f64 	%fd11833, 0d4013000000000000;
	mov.f64 	%fd11836, %fd11834;
	bra.uni 	$L__BB2_1722;
$L__BB2_1704:
	mov.f64 	%fd11841, %fd11218;
	@%p2298 bra 	$L__BB2_1735;
	mov.u64 	%rd118, $str$4;
	cvta.global.u64 	%rd119, %rd118;
	{ // callseq 245, 0
	.param .b64 param0;
	st.param.b64 	[param0], %rd119;
	.param .b64 param1;
	st.param.b64 	[param1], 0;
	.param .b32 retval0;
	call.uni (retval0), 
	vprintf, 
	(
	param0, 
	param1
	);
	ld.param.b32 	%r4196, [retval0];
	} // callseq 245
	mov.f64 	%fd11841, %fd11218;
	bra.uni 	$L__BB2_1735;
$L__BB2_1706:
	add.f64 	%fd2252, %fd2300, 0d3FF0000000000000;
	div.rn.f64 	%fd10093, %fd2103, %fd2252;
	mul.f64 	%fd2253, %fd2301, %fd10093;
	add.f64 	%fd11836, %fd11836, %fd2253;
	abs.f64 	%fd10094, %fd2253;
	abs.f64 	%fd10095, %fd11836;
	mul.f64 	%fd10096, %fd10095, 0d3E9421F5F40D8376;
	setp.lt.f64 	%p2333, %fd10094, %fd10096;
	@%p2333 bra 	$L__BB2_1723;
	add.f64 	%fd2255, %fd2252, 0d3FF0000000000000;
	div.rn.f64 	%fd10097, %fd2103, %fd2255;
	mul.f64 	%fd2256, %fd2253, %fd10097;
	add.f64 	%fd11836, %fd11836, %fd2256;
	abs.f64 	%fd10098, %fd2256;
	abs.f64 	%fd10099, %fd11836;
	mul.f64 	%fd10100, %fd10099, 0d3E9421F5F40D8376;
	setp.lt.f64 	%p2334, %fd10098, %fd10100;
	@%p2334 bra 	$L__BB2_1723;
	add.f64 	%fd2258, %fd2255, 0d3FF0000000000000;
	div.rn.f64 	%fd10101, %fd2103, %fd2258;
	mul.f64 	%fd2259, %fd2256, %fd10101;
	add.f64 	%fd11836, %fd11836, %fd2259;
	abs.f64 	%fd10102, %fd2259;
	abs.f64 	%fd10103, %fd11836;
	mul.f64 	%fd10104, %fd10103, 0d3E9421F5F40D8376;
	setp.lt.f64 	%p2335, %fd10102, %fd10104;
	@%p2335 bra 	$L__BB2_1723;
	add.f64 	%fd2261, %fd2258, 0d3FF0000000000000;
	div.rn.f64 	%fd10105, %fd2103, %fd2261;
	mul.f64 	%fd2262, %fd2259, %fd10105;
	add.f64 	%fd11836, %fd11836, %fd2262;
	abs.f64 	%fd10106, %fd2262;
	abs.f64 	%fd10107, %fd11836;
	mul.f64 	%fd10108, %fd10107, 0d3E9421F5F40D8376;
	setp.lt.f64 	%p2336, %fd10106, %fd10108;
	@%p2336 bra 	$L__BB2_1723;
	add.f64 	%fd2264, %fd2261, 0d3FF0000000000000;
	div.rn.f64 	%fd10109, %fd2103, %fd2264;
	mul.f64 	%fd2265, %fd2262, %fd10109;
	add.f64 	%fd11836, %fd11836, %fd2265;
	abs.f64 	%fd10110, %fd2265;
	abs.f64 	%fd10111, %fd11836;
	mul.f64 	%fd10112, %fd10111, 0d3E9421F5F40D8376;
	setp.lt.f64 	%p2337, %fd10110, %fd10112;
	@%p2337 bra 	$L__BB2_1723;
	add.f64 	%fd2267, %fd2264, 0d3FF0000000000000;
	div.rn.f64 	%fd10113, %fd2103, %fd2267;
	mul.f64 	%fd2268, %fd2265, %fd10113;
	add.f64 	%fd11836, %fd11836, %fd2268;
	abs.f64 	%fd10114, %fd2268;
	abs.f64 	%fd10115, %fd11836;
	mul.f64 	%fd10116, %fd10115, 0d3E9421F5F40D8376;
	setp.lt.f64 	%p2338, %fd10114, %fd10116;
	@%p2338 bra 	$L__BB2_1723;
	add.f64 	%fd2270, %fd2267, 0d3FF0000000000000;
	div.rn.f64 	%fd10117, %fd2103, %fd2270;
	mul.f64 	%fd2271, %fd2268, %fd10117;
	add.f64 	%fd11836, %fd11836, %fd2271;
	abs.f64 	%fd10118, %fd2271;
	abs.f64 	%fd10119, %fd11836;
	mul.f64 	%fd10120, %fd10119, 0d3E9421F5F40D8376;
	setp.lt.f64 	%p2339, %fd10118, %fd10120;
	@%p2339 bra 	$L__BB2_1723;
	add.f64 	%fd2273, %fd2270, 0d3FF0000000000000;
	div.rn.f64 	%fd10121, %fd2103, %fd2273;
	mul.f64 	%fd2274, %fd2271, %fd10121;
	add.f64 	%fd11836, %fd11836, %fd2274;
	abs.f64 	%fd10122, %fd2274;
	abs.f64 	%fd10123, %fd11836;
	mul.f64 	%fd10124, %fd10123, 0d3E9421F5F40D8376;
	setp.lt.f64 	%p2340, %fd10122, %fd10124;
	@%p2340 bra 	$L__BB2_1723;
	add.f64 	%fd2276, %fd2273, 0d3FF0000000000000;
	div.rn.f64 	%fd10125, %fd2103, %fd2276;
	mul.f64 	%fd2277, %fd2274, %fd10125;
	add.f64 	%fd11836, %fd11836, %fd2277;
	abs.f64 	%fd10126, %fd2277;
	abs.f64 	%fd10127, %fd11836;
	mul.f64 	%fd10128, %fd10127, 0d3E9421F5F40D8376;
	setp.lt.f64 	%p2341, %fd10126, %fd10128;
	@%p2341 bra 	$L__BB2_1723;
	add.f64 	%fd2279, %fd2276, 0d3FF0000000000000;
	div.rn.f64 	%fd10129, %fd2103, %fd2279;
	mul.f64 	%fd2280, %fd2277, %fd10129;
	add.f64 	%fd11836, %fd11836, %fd2280;
	abs.f64 	%fd10130, %fd2280;
	abs.f64 	%fd10131, %fd11836;
	mul.f64 	%fd10132, %fd10131, 0d3E9421F5F40D8376;
	setp.lt.f64 	%p2342, %fd10130, %fd10132;
	@%p2342 bra 	$L__BB2_1723;
	add.f64 	%fd2282, %fd2279, 0d3FF0000000000000;
	div.rn.f64 	%fd10133, %fd2103, %fd2282;
	mul.f64 	%fd2283, %fd2280, %fd10133;
	add.f64 	%fd11836, %fd11836, %fd2283;
	abs.f64 	%fd10134, %fd2283;
	abs.f64 	%fd10135, %fd11836;
	mul.f64 	%fd10136, %fd10135, 0d3E9421F5F40D8376;
	setp.lt.f64 	%p2343, %fd10134, %fd10136;
	@%p2343 bra 	$L__BB2_1723;
	add.f64 	%fd2285, %fd2282, 0d3FF0000000000000;
	div.rn.f64 	%fd10137, %fd2103, %fd2285;
	mul.f64 	%fd2286, %fd2283, %fd10137;
	add.f64 	%fd11836, %fd11836, %fd2286;
	abs.f64 	%fd10138, %fd2286;
	abs.f64 	%fd10139, %fd11836;
	mul.f64 	%fd10140, %fd10139, 0d3E9421F5F40D8376;
	setp.lt.f64 	%p2344, %fd10138, %fd10140;
	@%p2344 bra 	$L__BB2_1723;
	add.f64 	%fd2288, %fd2285, 0d3FF0000000000000;
	div.rn.f64 	%fd10141, %fd2103, %fd2288;
	mul.f64 	%fd2289, %fd2286, %fd10141;
	add.f64 	%fd11836, %fd11836, %fd2289;
	abs.f64 	%fd10142, %fd2289;
	abs.f64 	%fd10143, %fd11836;
	mul.f64 	%fd10144, %fd10143, 0d3E9421F5F40D8376;
	setp.lt.f64 	%p2345, %fd10142, %fd10144;
	@%p2345 bra 	$L__BB2_1723;
	add.f64 	%fd2291, %fd2288, 0d3FF0000000000000;
	div.rn.f64 	%fd10145, %fd2103, %fd2291;
	mul.f64 	%fd2292, %fd2289, %fd10145;
	add.f64 	%fd11836, %fd11836, %fd2292;
	abs.f64 	%fd10146, %fd2292;
	abs.f64 	%fd10147, %fd11836;
	mul.f64 	%fd10148, %fd10147, 0d3E9421F5F40D8376;
	setp.lt.f64 	%p2346, %fd10146, %fd10148;
	@%p2346 bra 	$L__BB2_1723;
	add.f64 	%fd11833, %fd2291, 0d3FF0000000000000;
	div.rn.f64 	%fd10149, %fd2103, %fd11833;
	mul.f64 	%fd11834, %fd2292, %fd10149;
	add.f64 	%fd11836, %fd11836, %fd11834;
	abs.f64 	%fd10150, %fd11834;
	abs.f64 	%fd10151, %fd11836;
	mul.f64 	%fd10152, %fd10151, 0d3E9421F5F40D8376;
	setp.lt.f64 	%p2347, %fd10150, %fd10152;
	@%p2347 bra 	$L__BB2_1723;
	add.s32 	%r4710, %r4710, 16;
	setp.eq.s32 	%p2348, %r4710, 100000001;
	@%p2348 bra 	$L__BB2_1734;
$L__BB2_1722:
	add.f64 	%fd2300, %fd11833, 0d3FF0000000000000;
	div.rn.f64 	%fd10089, %fd2103, %fd2300;
	mul.f64 	%fd2301, %fd11834, %fd10089;
	add.f64 	%fd11836, %fd11836, %fd2301;
	abs.f64 	%fd10090, %fd2301;
	abs.f64 	%fd10091, %fd11836;
	mul.f64 	%fd10092, %fd10091, 0d3E9421F5F40D8376;
	setp.geu.f64 	%p2332, %fd10090, %fd10092;
	@%p2332 bra 	$L__BB2_1706;
$L__BB2_1723:
	{
	.reg .b32 %temp; 
	mov.b64 	{%temp, %r4711}, %fd2103;
	}
	{
	.reg .b32 %temp; 
	mov.b64 	{%r4712, %temp}, %fd2103;
	}
	setp.gt.s32 	%p2349, %r4711, 1048575;
	mov.b32 	%r4713, -1023;
	mov.f64 	%fd11837, %fd2103;
	@%p2349 bra 	$L__BB2_1725;
	mul.f64 	%fd11837, %fd2103, 0d4350000000000000;
	{
	.reg .b32 %temp; 
	mov.b64 	{%temp, %r4711}, %fd11837;
	}
	{
	.reg .b32 %temp; 
	mov.b64 	{%r4712, %temp}, %fd11837;
	}
	mov.b32 	%r4713, -1077;
$L__BB2_1725:
	add.s32 	%r4203, %r4711, -1;
	setp.gt.u32 	%p2350, %r4203, 2146435070;
	@%p2350 bra 	$L__BB2_1729;
	shr.u32 	%r4206, %r4711, 20;
	add.s32 	%r4714, %r4713, %r4206;
	and.b32  	%r4207, %r4711, 1048575;
	or.b32  	%r4208, %r4207, 1072693248;
	mov.b64 	%fd11838, {%r4712, %r4208};
	setp.lt.u32 	%p2352, %r4208, 1073127583;
	@%p2352 bra 	$L__BB2_1728;
	{
	.reg .b32 %temp; 
	mov.b64 	{%r4209, %temp}, %fd11838;
	}
	{
	.reg .b32 %temp; 
	mov.b64 	{%temp, %r4210}, %fd11838;
	}
	add.s32 	%r4211, %r4210, -1048576;
	mov.b64 	%fd11838, {%r4209, %r4211};
	add.s32 	%r4714, %r4714, 1;
$L__BB2_1728:
	add.f64 	%fd10154, %fd11838, 0dBFF0000000000000;
	add.f64 	%fd10155, %fd11838, 0d3FF0000000000000;
	rcp.approx.ftz.f64 	%fd10156, %fd10155;
	neg.f64 	%fd10157, %fd10155;
	fma.rn.f64 	%fd10158, %fd10157, %fd10156, 0d3FF0000000000000;
	fma.rn.f64 	%fd10159, %fd10158, %fd10158, %fd10158;
	fma.rn.f64 	%fd10160, %fd10159, %fd10156, %fd10156;
	mul.f64 	%fd10161, %fd10154, %fd10160;
	fma.rn.f64 	%fd10162, %fd10154, %fd10160, %fd10161;
	mul.f64 	%fd10163, %fd10162, %fd10162;
	fma.rn.f64 	%fd10164, %fd10163, 0d3EB1380B3AE80F1E, 0d3ED0EE258B7A8B04;
	fma.rn.f64 	%fd10165, %fd10164, %fd10163, 0d3EF3B2669F02676F;
	fma.rn.f64 	%fd10166, %fd10165, %fd10163, 0d3F1745CBA9AB0956;
	fma.rn.f64 	%fd10167, %fd10166, %fd10163, 0d3F3C71C72D1B5154;
	fma.rn.f64 	%fd10168, %fd10167, %fd10163, 0d3F624924923BE72D;
	fma.rn.f64 	%fd10169, %fd10168, %fd10163, 0d3F8999999999A3C4;
	fma.rn.f64 	%fd10170, %fd10169, %fd10163, 0d3FB5555555555554;
	sub.f64 	%fd10171, %fd10154, %fd10162;
	add.f64 	%fd10172, %fd10171, %fd10171;
	neg.f64 	%fd10173, %fd10162;
	fma.rn.f64 	%fd10174, %fd10173, %fd10154, %fd10172;
	mul.f64 	%fd10175, %fd10160, %fd10174;
	mul.f64 	%fd10176, %fd10163, %fd10170;
	fma.rn.f64 	%fd10177, %fd10176, %fd10162, %fd10175;
	xor.b32  	%r4212, %r4714, -2147483648;
	mov.b32 	%r4213, 1127219200;
	mov.b64 	%fd10178, {%r4212, %r4213};
	sub.f64 	%fd10179, %fd10178, %fd2;
	fma.rn.f64 	%fd10180, %fd10179, 0d3FE62E42FEFA39EF, %fd10162;
	fma.rn.f64 	%fd10181, %fd10179, 0dBFE62E42FEFA39EF, %fd10180;
	sub.f64 	%fd10182, %fd10181, %fd10162;
	sub.f64 	%fd10183, %fd10177, %fd10182;
	fma.rn.f64 	%fd10184, %fd10179, 0d3C7ABC9E3B39803F, %fd10183;
	add.f64 	%fd11839, %fd10180, %fd10184;
	bra.uni 	$L__BB2_1730;
$L__BB2_1729:
	fma.rn.f64 	%fd10153, %fd11837, 0d7FF0000000000000, 0d7FF0000000000000;
	{
	.reg .b32 %temp; 
	mov.b64 	{%temp, %r4204}, %fd11837;
	}
	and.b32  	%r4205, %r4204, 2147483647;
	setp.eq.s32 	%p2351, %r4205, 0;
	selp.f64 	%fd11839, 0dFFF0000000000000, %fd10153, %p2351;
$L__BB2_1730:
	mul.f64 	%fd10185, %fd11839, 0d4013000000000000;
	sub.f64 	%fd10186, %fd10185, %fd2103;
	sub.f64 	%fd10187, %fd2233, %fd11832;
	add.f64 	%fd2312, %fd10187, %fd10186;
	fma.rn.f64 	%fd10188, %fd2312, 0d3FF71547652B82FE, 0d4338000000000000;
	{
	.reg .b32 %temp; 
	mov.b64 	{%r691, %temp}, %fd10188;
	}
	mov.f64 	%fd10189, 0dC338000000000000;
	add.rn.f64 	%fd10190, %fd10188, %fd10189;
	fma.rn.f64 	%fd10191, %fd10190, 0dBFE62E42FEFA39EF, %fd2312;
	fma.rn.f64 	%fd10192, %fd10190, 0dBC7ABC9E3B39803F, %fd10191;
	fma.rn.f64 	%fd10193, %fd10192, 0d3E5ADE1569CE2BDF, 0d3E928AF3FCA213EA;
	fma.rn.f64 	%fd10194, %fd10193, %fd10192, 0d3EC71DEE62401315;
	fma.rn.f64 	%fd10195, %fd10194, %fd10192, 0d3EFA01997C89EB71;
	fma.rn.f64 	%fd10196, %fd10195, %fd10192, 0d3F2A01A014761F65;
	fma.rn.f64 	%fd10197, %fd10196, %fd10192, 0d3F56C16C1852B7AF;
	fma.rn.f64 	%fd10198, %fd10197, %fd10192, 0d3F81111111122322;
	fma.rn.f64 	%fd10199, %fd10198, %fd10192, 0d3FA55555555502A1;
	fma.rn.f64 	%fd10200, %fd10199, %fd10192, 0d3FC5555555555511;
	fma.rn.f64 	%fd10201, %fd10200, %fd10192, 0d3FE000000000000B;
	fma.rn.f64 	%fd10202, %fd10201, %fd10192, 0d3FF0000000000000;
	fma.rn.f64 	%fd10203, %fd10202, %fd10192, 0d3FF0000000000000;
	{
	.reg .b32 %temp; 
	mov.b64 	{%r692, %temp}, %fd10203;
	}
	{
	.reg .b32 %temp; 
	mov.b64 	{%temp, %r693}, %fd10203;
	}
	shl.b32 	%r4214, %r691, 20;
	add.s32 	%r4215, %r4214, %r693;
	mov.b64 	%fd11840, {%r692, %r4215};
	{
	.reg .b32 %temp; 
	mov.b64 	{%temp, %r4216}, %fd2312;
	}
	mov.b32 	%f127, %r4216;
	abs.f32 	%f53, %f127;
	setp.lt.f32 	%p2353, %f53, 0f4086232B;
	@%p2353 bra 	$L__BB2_1733;
	setp.lt.f64 	%p2354, %fd2312, 0d0000000000000000;
	add.f64 	%fd10204, %fd2312, 0d7FF0000000000000;
	selp.f64 	%fd11840, 0d0000000000000000, %fd10204, %p2354;
	setp.geu.f32 	%p2355, %f53, 0f40874800;
	@%p2355 bra 	$L__BB2_1733;
	shr.u32 	%r4217, %r691, 31;
	add.s32 	%r4218, %r691, %r4217;
	shr.s32 	%r4219, %r4218, 1;
	shl.b32 	%r4220, %r4219, 20;
	add.s32 	%r4221, %r693, %r4220;
	mov.b64 	%fd10205, {%r692, %r4221};
	sub.s32 	%r4222, %r691, %r4219;
	shl.b32 	%r4223, %r4222, 20;
	add.s32 	%r4224, %r4223, 1072693248;
	mov.b32 	%r4225, 0;
	mov.b64 	%fd10206, {%r4225, %r4224};
	mul.f64 	%fd11840, %fd10206, %fd10205;
$L__BB2_1733:
	mul.f64 	%fd11841, %fd11836, %fd11840;
	bra.uni 	$L__BB2_1735;
$L__BB2_1734:
	mov.u64 	%rd120, $str$5;
	cvta.global.u64 	%rd121, %rd120;
	{ // callseq 246, 0
	.param .b64 param0;
	st.param.b64 	[param0], %rd121;
	.param .b64 param1;
	st.param.b64 	[param1], 0;
	.param .b32 retval0;
	call.uni (retval0), 
	vprintf, 
	(
	param0, 
	param1
	);
	ld.param.b32 	%r4199, [retval0];
	} // callseq 246
$L__BB2_1735:
	mov.f64 	%fd10207, 0d3FF0000000000000;
	sub.f64 	%fd11854, %fd10207, %fd11841;
	bra.uni 	$L__BB2_1759;
$L__BB2_1736:
	setp.gt.u32 	%p2300, %r669, 2146435070;
	@%p2300 bra 	$L__BB2_1740;
	setp.lt.s32 	%p2303, %r56, 1048576;
	selp.b32 	%r4141, -1077, -1023, %p2303;
	shr.u32 	%r4142, %r667, 20;
	add.s32 	%r4715, %r4141, %r4142;
	and.b32  	%r4143, %r667, 1048575;
	or.b32  	%r4144, %r4143, 1072693248;
	mov.b64 	%fd11842, {%r668, %r4144};
	setp.lt.u32 	%p2304, %r4144, 1073127583;
	@%p2304 bra 	$L__BB2_1739;
	{
	.reg .b32 %temp; 
	mov.b64 	{%r4145, %temp}, %fd11842;
	}
	{
	.reg .b32 %temp; 
	mov.b64 	{%temp, %r4146}, %fd11842;
	}
	add.s32 	%r4147, %r4146, -1048576;
	mov.b64 	%fd11842, {%r4145, %r4147};
	add.s32 	%r4715, %r4715, 1;
$L__BB2_1739:
	add.f64 	%fd9913, %fd11842, 0dBFF0000000000000;
	add.f64 	%fd9914, %fd11842, 0d3FF0000000000000;
	rcp.approx.ftz.f64 	%fd9915, %fd9914;
	neg.f64 	%fd9916, %fd9914;
	fma.rn.f64 	%fd9917, %fd9916, %fd9915, 0d3FF0000000000000;
	fma.rn.f64 	%fd9918, %fd9917, %fd9917, %fd9917;
	fma.rn.f64 	%fd9919, %fd9918, %fd9915, %fd9915;
	mul.f64 	%fd9920, %fd9913, %fd9919;
	fma.rn.f64 	%fd9921, %fd9913, %fd9919, %fd9920;
	mul.f64 	%fd9922, %fd9921, %fd9921;
	fma.rn.f64 	%fd9923, %fd9922, 0d3EB1380B3AE80F1E, 0d3ED0EE258B7A8B04;
	fma.rn.f64 	%fd9924, %fd9923, %fd9922, 0d3EF3B2669F02676F;
	fma.rn.f64 	%fd9925, %fd9924, %fd9922, 0d3F1745CBA9AB0956;
	fma.rn.f64 	%fd9926, %fd9925, %fd9922, 0d3F3C71C72D1B5154;
	fma.rn.f64 	%fd9927, %fd9926, %fd9922, 0d3F624924923BE72D;
	fma.rn.f64 	%fd9928, %fd9927, %fd9922, 0d3F8999999999A3C4;
	fma.rn.f64 	%fd9929, %fd9928, %fd9922, 0d3FB5555555555554;
	sub.f64 	%fd9930, %fd9913, %fd9921;
	add.f64 	%fd9931, %fd9930, %fd9930;
	neg.f64 	%fd9932, %fd9921;
	fma.rn.f64 	%fd9933, %fd9932, %fd9913, %fd9931;
	mul.f64 	%fd9934, %fd9919, %fd9933;
	mul.f64 	%fd9935, %fd9922, %fd9929;
	fma.rn.f64 	%fd9936, %fd9935, %fd9921, %fd9934;
	xor.b32  	%r4148, %r4715, -2147483648;
	mov.b32 	%r4149, 1127219200;
	mov.b64 	%fd9937, {%r4148, %r4149};
	sub.f64 	%fd9938, %fd9937, %fd2;
	fma.rn.f64 	%fd9939, %fd9938, 0d3FE62E42FEFA39EF, %fd9921;
	fma.rn.f64 	%fd9940, %fd9938, 0dBFE62E42FEFA39EF, %fd9939;
	sub.f64 	%fd9941, %fd9940, %fd9921;
	sub.f64 	%fd9942, %fd9936, %fd9941;
	fma.rn.f64 	%fd9943, %fd9938, 0d3C7ABC9E3B39803F, %fd9942;
	add.f64 	%fd11843, %fd9939, %fd9943;
	bra.uni 	$L__BB2_1741;
$L__BB2_1740:
	setp.lt.s32 	%p2301, %r56, 1048576;
	selp.f64 	%fd9911, 0d436289A4E5827C1E, 0d400289A4E5827C1E, %p2301;
	fma.rn.f64 	%fd9912, %fd9911, 0d7FF0000000000000, 0d7FF0000000000000;
	{
	.reg .b32 %temp; 
	mov.b64 	{%temp, %r4139}, %fd9911;
	}
	and.b32  	%r4140, %r4139, 2147483647;
	setp.eq.s32 	%p2302, %r4140, 0;
	selp.f64 	%fd11843, 0dFFF0000000000000, %fd9912, %p2302;
$L__BB2_1741:
	add.f64 	%fd9945, %fd2103, 0d3FF0000000000000;
	add.f64 	%fd11847, %fd9945, 0dC013000000000000;
	rcp.rn.f64 	%fd11848, %fd11847;
	mov.b32 	%r4716, 1;
	mov.f64 	%fd11846, 0d46293E5939A08CE9;
	mov.f64 	%fd11845, %fd11848;
	bra.uni 	$L__BB2_1746;
$L__BB2_1742:
	add.s32 	%r4152, %r4716, 1;
	not.b32 	%r4153, %r4716;
	cvt.rn.f64.s32 	%fd9959, %r4153;
	cvt.rn.f64.u32 	%fd9960, %r4152;
	add.f64 	%fd9961, %fd9960, 0dC013000000000000;
	mul.f64 	%fd9962, %fd9961, %fd9959;
	add.f64 	%fd2328, %fd2344, 0d4000000000000000;
	fma.rn.f64 	%fd9963, %fd9962, %fd2346, %fd2328;
	abs.f64 	%fd9964, %fd9963;
	setp.lt.f64 	%p2308, %fd9964, 0d39B4484BFEEBC2A0;
	div.rn.f64 	%fd9965, %fd9962, %fd2345;
	add.f64 	%fd9966, %fd2328, %fd9965;
	abs.f64 	%fd9967, %fd9966;
	setp.lt.f64 	%p2309, %fd9967, 0d39B4484BFEEBC2A0;
	selp.f64 	%fd2329, 0d39B4484BFEEBC2A0, %fd9966, %p2309;
	rcp.rn.f64 	%fd9968, %fd9963;
	selp.f64 	%fd2330, 0d46293E5939A08CE9, %fd9968, %p2308;
	mul.f64 	%fd9969, %fd2330, %fd2329;
	mul.f64 	%fd11848, %fd11848, %fd9969;
	add.f64 	%fd9970, %fd9969, 0dBFF0000000000000;
	abs.f64 	%fd9971, %fd9970;
	setp.lt.f64 	%p2310, %fd9971, 0d3E9421F5F40D8376;
	@%p2310 bra 	$L__BB2_1748;
	add.s32 	%r4154, %r4716, 2;
	sub.s32 	%r4155, -2, %r4716;
	cvt.rn.f64.s32 	%fd9972, %r4155;
	cvt.rn.f64.u32 	%fd9973, %r4154;
	add.f64 	%fd9974, %fd9973, 0dC013000000000000;
	mul.f64 	%fd9975, %fd9974, %fd9972;
	add.f64 	%fd2332, %fd2328, 0d4000000000000000;
	fma.rn.f64 	%fd9976, %fd9975, %fd2330, %fd2332;
	abs.f64 	%fd9977, %fd9976;
	setp.lt.f64 	%p2311, %fd9977, 0d39B4484BFEEBC2A0;
	div.rn.f64 	%fd9978, %fd9975, %fd2329;
	add.f64 	%fd9979, %fd2332, %fd9978;
	abs.f64 	%fd9980, %fd9979;
	setp.lt.f64 	%p2312, %fd9980, 0d39B4484BFEEBC2A0;
	selp.f64 	%fd2333, 0d39B4484BFEEBC2A0, %fd9979, %p2312;
	rcp.rn.f64 	%fd9981, %fd9976;
	selp.f64 	%fd2334, 0d46293E5939A08CE9, %fd9981, %p2311;
	mul.f64 	%fd9982, %fd2334, %fd2333;
	mul.f64 	%fd11848, %fd11848, %fd9982;
	add.f64 	%fd9983, %fd9982, 0dBFF0000000000000;
	abs.f64 	%fd9984, %fd9983;
	setp.lt.f64 	%p2313, %fd9984, 0d3E9421F5F40D8376;
	@%p2313 bra 	$L__BB2_1748;
	add.s32 	%r4156, %r4716, 3;
	sub.s32 	%r4157, -3, %r4716;
	cvt.rn.f64.s32 	%fd9985, %r4157;
	cvt.rn.f64.u32 	%fd9986, %r4156;
	add.f64 	%fd9987, %fd9986, 0dC013000000000000;
	mul.f64 	%fd9988, %fd9987, %fd9985;
	add.f64 	%fd11847, %fd2332, 0d4000000000000000;
	fma.rn.f64 	%fd9989, %fd9988, %fd2334, %fd11847;
	abs.f64 	%fd9990, %fd9989;
	setp.lt.f64 	%p2314, %fd9990, 0d39B4484BFEEBC2A0;
	div.rn.f64 	%fd9991, %fd9988, %fd2333;
	add.f64 	%fd9992, %fd11847, %fd9991;
	abs.f64 	%fd9993, %fd9992;
	setp.lt.f64 	%p2315, %fd9993, 0d39B4484BFEEBC2A0;
	selp.f64 	%fd11846, 0d39B4484BFEEBC2A0, %fd9992, %p2315;
	rcp.rn.f64 	%fd9994, %fd9989;
	selp.f64 	%fd11845, 0d46293E5939A08CE9, %fd9994, %p2314;
	mul.f64 	%fd9995, %fd11845, %fd11846;
	mul.f64 	%fd11848, %fd11848, %fd9995;
	add.f64 	%fd9996, %fd9995, 0dBFF0000000000000;
	abs.f64 	%fd9997, %fd9996;
	setp.lt.f64 	%p2316, %fd9997, 0d3E9421F5F40D8376;
	@%p2316 bra 	$L__BB2_1748;
	add.s32 	%r4716, %r4716, 4;
	setp.eq.s32 	%p2317, %r4716, 100000001;
	@%p2317 bra 	$L__BB2_1747;
$L__BB2_1746:
	neg.s32 	%r4151, %r4716;
	cvt.rn.f64.s32 	%fd9946, %r4151;
	cvt.rn.f64.u32 	%fd9947, %r4716;
	add.f64 	%fd9948, %fd9947, 0dC013000000000000;
	mul.f64 	%fd9949, %fd9948, %fd9946;
	add.f64 	%fd2344, %fd11847, 0d4000000000000000;
	fma.rn.f64 	%fd9950, %fd9949, %fd11845, %fd2344;
	abs.f64 	%fd9951, %fd9950;
	setp.lt.f64 	%p2305, %fd9951, 0d39B4484BFEEBC2A0;
	div.rn.f64 	%fd9952, %fd9949, %fd11846;
	add.f64 	%fd9953, %fd2344, %fd9952;
	abs.f64 	%fd9954, %fd9953;
	setp.lt.f64 	%p2306, %fd9954, 0d39B4484BFEEBC2A0;
	selp.f64 	%fd2345, 0d39B4484BFEEBC2A0, %fd9953, %p2306;
	rcp.rn.f64 	%fd9955, %fd9950;
	selp.f64 	%fd2346, 0d46293E5939A08CE9, %fd9955, %p2305;
	mul.f64 	%fd9956, %fd2346, %fd2345;
	mul.f64 	%fd11848, %fd11848, %fd9956;
	add.f64 	%fd9957, %fd9956, 0dBFF0000000000000;
	abs.f64 	%fd9958, %fd9957;
	setp.lt.f64 	%p2307, %fd9958, 0d3E9421F5F40D8376;
	@%p2307 bra 	$L__BB2_1748;
	bra.uni 	$L__BB2_1742;
$L__BB2_1747:
	mov.u64 	%rd116, $str$3;
	cvta.global.u64 	%rd117, %rd116;
	{ // callseq 244, 0
	.param .b64 param0;
	st.param.b64 	[param0], %rd117;
	.param .b64 param1;
	st.param.b64 	[param1], 0;
	.param .b32 retval0;
	call.uni (retval0), 
	vprintf, 
	(
	param0, 
	param1
	);
	ld.param.b32 	%r4158, [retval0];
	} // callseq 244
$L__BB2_1748:
	{
	.reg .b32 %temp; 
	mov.b64 	{%temp, %r4717}, %fd2103;
	}
	{
	.reg .b32 %temp; 
	mov.b64 	{%r4718, %temp}, %fd2103;
	}
	setp.gt.s32 	%p2318, %r4717, 1048575;
	mov.b32 	%r4719, -1023;
	mov.f64 	%fd11849, %fd2103;
	@%p2318 bra 	$L__BB2_1750;
	mul.f64 	%fd11849, %fd2103, 0d4350000000000000;
	{
	.reg .b32 %temp; 
	mov.b64 	{%temp, %r4717}, %fd11849;
	}
	{
	.reg .b32 %temp; 
	mov.b64 	{%r4718, %temp}, %fd11849;
	}
	mov.b32 	%r4719, -1077;
$L__BB2_1750:
	add.s32 	%r4162, %r4717, -1;
	setp.gt.u32 	%p2319, %r4162, 2146435070;
	@%p2319 bra 	$L__BB2_1754;
	shr.u32 	%r4165, %r4717, 20;
	add.s32 	%r4720, %r4719, %r4165;
	and.b32  	%r4166, %r4717, 1048575;
	or.b32  	%r4167, %r4166, 1072693248;
	mov.b64 	%fd11850, {%r4718, %r4167};
	setp.lt.u32 	%p2321, %r4167, 1073127583;
	@%p2321 bra 	$L__BB2_1753;
	{
	.reg .b32 %temp; 
	mov.b64 	{%r4168, %temp}, %fd11850;
	}
	{
	.reg .b32 %temp; 
	mov.b64 	{%temp, %r4169}, %fd11850;
	}
	add.s32 	%r4170, %r4169, -1048576;
	mov.b64 	%fd11850, {%r4168, %r4170};
	add.s32 	%r4720, %r4720, 1;
$L__BB2_1753:
	add.f64 	%fd9999, %fd11850, 0dBFF0000000000000;
	add.f64 	%fd10000, %fd11850, 0d3FF0000000000000;
	rcp.approx.ftz.f64 	%fd10001, %fd10000;
	neg.f64 	%fd10002, %fd10000;
	fma.rn.f64 	%fd10003, %fd10002, %fd10001, 0d3FF0000000000000;
	fma.rn.f64 	%fd10004, %fd10003, %fd10003, %fd10003;
	fma.rn.f64 	%fd10005, %fd10004, %fd10001, %fd10001;
	mul.f64 	%fd10006, %fd9999, %fd10005;
	fma.rn.f64 	%fd10007, %fd9999, %fd10005, %fd10006;
	mul.f64 	%fd10008, %fd10007, %fd10007;
	fma.rn.f64 	%fd10009, %fd10008, 0d3EB1380B3AE80F1E, 0d3ED0EE258B7A8B04;
	fma.rn.f64 	%fd10010, %fd10009, %fd10008, 0d3EF3B2669F02676F;
	fma.rn.f64 	%fd10011, %fd10010, %fd10008, 0d3F1745CBA9AB0956;
	fma.rn.f64 	%fd10012, %fd10011, %fd10008, 0d3F3C71C72D1B5154;
	fma.rn.f64 	%fd10013, %fd10012, %fd10008, 0d3F624924923BE72D;
	fma.rn.f64 	%fd10014, %fd10013, %fd10008, 0d3F8999999999A3C4;
	fma.rn.f64 	%fd10015, %fd10014, %fd10008, 0d3FB5555555555554;
	sub.f64 	%fd10016, %fd9999, %fd10007;
	add.f64 	%fd10017, %fd10016, %fd10016;
	neg.f64 	%fd10018, %fd10007;
	fma.rn.f64 	%fd10019, %fd10018, %fd9999, %fd10017;
	mul.f64 	%fd10020, %fd10005, %fd10019;
	mul.f64 	%fd10021, %fd10008, %fd10015;
	fma.rn.f64 	%fd10022, %fd10021, %fd10007, %fd10020;
	xor.b32  	%r4171, %r4720, -2147483648;
	mov.b32 	%r4172, 1127219200;
	mov.b64 	%fd10023, {%r4171, %r4172};
	sub.f64 	%fd10024, %fd10023, %fd2;
	fma.rn.f64 	%fd10025, %fd10024, 0d3FE62E42FEFA39EF, %fd10007;
	fma.rn.f64 	%fd10026, %fd10024, 0dBFE62E42FEFA39EF, %fd10025;
	sub.f64 	%fd10027, %fd10026, %fd10007;
	sub.f64 	%fd10028, %fd10022, %fd10027;
	fma.rn.f64 	%fd10029, %fd10024, 0d3C7ABC9E3B39803F, %fd10028;
	add.f64 	%fd11851, %fd10025, %fd10029;
	bra.uni 	$L__BB2_1755;
$L__BB2_1754:
	fma.rn.f64 	%fd9998, %fd11849, 0d7FF0000000000000, 0d7FF0000000000000;
	{
	.reg .b32 %temp; 
	mov.b64 	{%temp, %r4163}, %fd11849;
	}
	and.b32  	%r4164, %r4163, 2147483647;
	setp.eq.s32 	%p2320, %r4164, 0;
	selp.f64 	%fd11851, 0dFFF0000000000000, %fd9998, %p2320;
$L__BB2_1755:
	mul.f64 	%fd10030, %fd11851, 0d4013000000000000;
	sub.f64 	%fd10031, %fd10030, %fd2103;
	sub.f64 	%fd10032, %fd2233, %fd11843;
	add.f64 	%fd2357, %fd10032, %fd10031;
	fma.rn.f64 	%fd10033, %fd2357, 0d3FF71547652B82FE, 0d4338000000000000;
	{
	.reg .b32 %temp; 
	mov.b64 	{%r709, %temp}, %fd10033;
	}
	mov.f64 	%fd10034, 0dC338000000000000;
	add.rn.f64 	%fd10035, %fd10033, %fd10034;
	fma.rn.f64 	%fd10036, %fd10035, 0dBFE62E42FEFA39EF, %fd2357;
	fma.rn.f64 	%fd10037, %fd10035, 0dBC7ABC9E3B39803F, %fd10036;
	fma.rn.f64 	%fd10038, %fd10037, 0d3E5ADE1569CE2BDF, 0d3E928AF3FCA213EA;
	fma.rn.f64 	%fd10039, %fd10038, %fd10037, 0d3EC71DEE62401315;
	fma.rn.f64 	%fd10040, %fd10039, %fd10037, 0d3EFA01997C89EB71;
	fma.rn.f64 	%fd10041, %fd10040, %fd10037, 0d3F2A01A014761F65;
	fma.rn.f64 	%fd10042, %fd10041, %fd10037, 0d3F56C16C1852B7AF;
	fma.rn.f64 	%fd10043, %fd10042, %fd10037, 0d3F81111111122322;
	fma.rn.f64 	%fd10044, %fd10043, %fd10037, 0d3FA55555555502A1;
	fma.rn.f64 	%fd10045, %fd10044, %fd10037, 0d3FC5555555555511;
	fma.rn.f64 	%fd10046, %fd10045, %fd10037, 0d3FE000000000000B;
	fma.rn.f64 	%fd10047, %fd10046, %fd10037, 0d3FF0000000000000;
	fma.rn.f64 	%fd10048, %fd10047, %fd10037, 0d3FF0000000000000;
	{
	.reg .b32 %temp; 
	mov.b64 	{%r710, %temp}, %fd10048;
	}
	{
	.reg .b32 %temp; 
	mov.b64 	{%temp, %r711}, %fd10048;
	}
	shl.b32 	%r4173, %r709, 20;
	add.s32 	%r4174, %r4173, %r711;
	mov.b64 	%fd11852, {%r710, %r4174};
	{
	.reg .b32 %temp; 
	mov.b64 	{%temp, %r4175}, %fd2357;
	}
	mov.b32 	%f126, %r4175;
	abs.f32 	%f54, %f126;
	setp.lt.f32 	%p2322, %f54, 0f4086232B;
	@%p2322 bra 	$L__BB2_1758;
	setp.lt.f64 	%p2323, %fd2357, 0d0000000000000000;
	add.f64 	%fd10049, %fd2357, 0d7FF0000000000000;
	selp.f64 	%fd11852, 0d0000000000000000, %fd10049, %p2323;
	setp.geu.f32 	%p2324, %f54, 0f40874800;
	@%p2324 bra 	$L__BB2_1758;
	shr.u32 	%r4176, %r709, 31;
	add.s32 	%r4177, %r709, %r4176;
	shr.s32 	%r4178, %r4177, 1;
	shl.b32 	%r4179, %r4178, 20;
	add.s32 	%r4180, %r711, %r4179;
	mov.b64 	%fd10050, {%r710, %r4180};
	sub.s32 	%r4181, %r709, %r4178;
	shl.b32 	%r4182, %r4181, 20;
	add.s32 	%r4183, %r4182, 1072693248;
	mov.b32 	%r4184, 0;
	mov.b64 	%fd10051, {%r4184, %r4183};
	mul.f64 	%fd11852, %fd10051, %fd10050;
$L__BB2_1758:
	mul.f64 	%fd11854, %fd11848, %fd11852;
$L__BB2_1759:
	setp.eq.f64 	%p2356, %fd190, 0d0000000000000000;
	setp.lt.s32 	%p2357, %r621, 0;
	setp.lt.s32 	%p2358, %r2, 0;
	setp.eq.s32 	%p2359, %r3, 1072693248;
	mul.f64 	%fd2365, %fd2245, %fd11854;
	{ // callseq 247, 0
	.param .b64 param0;
	st.param.f64 	[param0], %fd2074;
	.param .b64 param1;
	st.param.f64 	[param1], 0d4010000000000000;
	.param .b64 retval0;
	call.uni (retval0), 
	__internal_accurate_pow, 
	(
	param0, 
	param1
	);
	ld.param.f64 	%fd10208, [retval0];
	} // callseq 247
	neg.f64 	%fd10210, %fd10208;
	selp.f64 	%fd10211, %fd10210, %fd10208, %p2359;
	selp.f64 	%fd10212, %fd10211, %fd10208, %p2357;
	selp.b32 	%r4226, %r621, 0, %p2359;
	or.b32  	%r4227, %r4226, 2146435072;
	selp.b32 	%r4228, %r4227, %r4226, %p2358;
	mov.b32 	%r4229, 0;
	mov.b64 	%fd10213, {%r4229, %r4228};
	selp.f64 	%fd11855, %fd10213, %fd10212, %p2356;
	add.f64 	%fd10214, %fd190, 0d4010000000000000;
	{
	.reg .b32 %temp; 
	mov.b64 	{%temp, %r4230}, %fd10214;
	}
	and.b32  	%r4231, %r4230, 2146435072;
	setp.ne.s32 	%p2361, %r4231, 2146435072;
	@%p2361 bra 	$L__BB2_1764;
	setp.num.f64 	%p2362, %fd190, %fd190;
	@%p2362 bra 	$L__BB2_1762;
	mov.f64 	%fd10215, 0d4010000000000000;
	add.rn.f64 	%fd11855, %fd190, %fd10215;
	bra.uni 	$L__BB2_1764;
$L__BB2_1762:
	setp.neu.f64 	%p2363, %fd2074, 0d7FF0000000000000;
	@%p2363 bra 	$L__BB2_1764;
	setp.lt.s32 	%p2364, %r621, 0;
	setp.eq.s32 	%p2365, %r3, 1072693248;
	and.b32  	%r4233, %r2, 2147483647;
	setp.ne.s32 	%p2366, %r4233, 1071644672;
	selp.b32 	%r4234, %r607, %r4, %p2366;
	selp.b32 	%r4235, %r4234, %r4, %p2365;
	selp.b32 	%r4236, %r4235, %r4, %p2364;
	mov.b32 	%r4237, 0;
	mov.b64 	%fd11855, {%r4237, %r4236};
$L__BB2_1764:
	setp.eq.f64 	%p2367, %fd190, 0d3FF0000000000000;
	setp.eq.f64 	%p2368, %fd190, 0d0000000000000000;
	setp.lt.s32 	%p2369, %r621, 0;
	setp.lt.s32 	%p2370, %r976, 0;
	setp.eq.s32 	%p2371, %r12, 1073741824;
	selp.f64 	%fd10216, 0d3FF0000000000000, %fd11855, %p2367;
	div.rn.f64 	%fd2370, %fd183, %fd10216;
	{ // callseq 248, 0
	.param .b64 param0;
	st.param.f64 	[param0], %fd2074;
	.param .b64 param1;
	st.param.f64 	[param1], 0d4008000000000000;
	.param .b64 retval0;
	call.uni (retval0), 
	__internal_accurate_pow, 
	(
	param0, 
	param1
	);
	ld.param.f64 	%fd10217, [retval0];
	} // callseq 248
	neg.f64 	%fd10219, %fd10217;
	selp.f64 	%fd10220, %fd10219, %fd10217, %p2371;
	selp.f64 	%fd10221, %fd10220, %fd10217, %p2369;
	selp.b32 	%r4238, %r621, 0, %p2371;
	or.b32  	%r4239, %r4238, 2146435072;
	selp.b32 	%r4240, %r4239, %r4238, %p2370;
	mov.b32 	%r4241, 0;
	mov.b64 	%fd10222, {%r4241, %r4240};
	selp.f64 	%fd11856, %fd10222, %fd10221, %p2368;
	add.f64 	%fd10223, %fd190, 0d4008000000000000;
	{
	.reg .b32 %temp; 
	mov.b64 	{%temp, %r4242}, %fd10223;
	}
	and.b32  	%r4243, %r4242, 2146435072;
	setp.ne.s32 	%p2373, %r4243, 2146435072;
	@%p2373 bra 	$L__BB2_1769;
	setp.num.f64 	%p2374, %fd190, %fd190;
	@%p2374 bra 	$L__BB2_1767;
	mov.f64 	%fd10224, 0d4008000000000000;
	add.rn.f64 	%fd11856, %fd190, %fd10224;
	bra.uni 	$L__BB2_1769;
$L__BB2_1767:
	setp.neu.f64 	%p2375, %fd2074, 0d7FF0000000000000;
	@%p2375 bra 	$L__BB2_1769;
	setp.lt.s32 	%p2376, %r621, 0;
	setp.eq.s32 	%p2377, %r12, 1073741824;
	and.b32  	%r4245, %r976, 2147483647;
	setp.ne.s32 	%p2378, %r4245, 1071644672;
	selp.b32 	%r4246, %r21, %r20, %p2378;
	selp.b32 	%r4247, %r4246, %r20, %p2377;
	selp.b32 	%r4248, %r4247, %r20, %p2376;
	mov.b32 	%r4249, 0;
	mov.b64 	%fd11856, {%r4249, %r4248};
$L__BB2_1769:
	setp.eq.f64 	%p2379, %fd190, 0d3FF0000000000000;
	setp.eq.f64 	%p2380, %fd190, 0d0000000000000000;
	setp.lt.s32 	%p2381, %r621, 0;
	setp.lt.s32 	%p2382, %r969, 0;
	setp.eq.s32 	%p2383, %r6, 1062207488;
	selp.f64 	%fd2375, 0d3FF0000000000000, %fd11856, %p2379;
	{ // callseq 249, 0
	.param .b64 param0;
	st.param.f64 	[param0], %fd2074;
	.param .b64 param1;
	st.param.f64 	[param1], 0d4000000000000000;
	.param .b64 retval0;
	call.uni (retval0), 
	__internal_accurate_pow, 
	(
	param0, 
	param1
	);
	ld.param.f64 	%fd10225, [retval0];
	} // callseq 249
	neg.f64 	%fd10227, %fd10225;
	selp.f64 	%fd10228, %fd10227, %fd10225, %p2383;
	selp.f64 	%fd10229, %fd10228, %fd10225, %p2381;
	selp.b32 	%r4250, %r621, 0, %p2383;
	or.b32  	%r4251, %r4250, 2146435072;
	selp.b32 	%r4252, %r4251, %r4250, %p2382;
	mov.b32 	%r4253, 0;
	mov.b64 	%fd10230, {%r4253, %r4252};
	selp.f64 	%fd11857, %fd10230, %fd10229, %p2380;
	add.f64 	%fd10231, %fd190, 0d4000000000000000;
	{
	.reg .b32 %temp; 
	mov.b64 	{%temp, %r4254}, %fd10231;
	}
	and.b32  	%r4255, %r4254, 2146435072;
	setp.ne.s32 	%p2385, %r4255, 2146435072;
	@%p2385 bra 	$L__BB2_1774;
	setp.num.f64 	%p2386, %fd190, %fd190;
	@%p2386 bra 	$L__BB2_1772;
	mov.f64 	%fd10232, 0d4000000000000000;
	add.rn.f64 	%fd11857, %fd190, %fd10232;
	bra.uni 	$L__BB2_1774;
$L__BB2_1772:
	setp.neu.f64 	%p2387, %fd2074, 0d7FF0000000000000;
	@%p2387 bra 	$L__BB2_1774;
	setp.lt.s32 	%p2388, %r621, 0;
	setp.eq.s32 	%p2389, %r6, 1062207488;
	and.b32  	%r4257, %r969, 2147483647;
	setp.ne.s32 	%p2390, %r4257, 1071644672;
	selp.b32 	%r4258, %r8, %r7, %p2390;
	selp.b32 	%r4259, %r4258, %r7, %p2389;
	selp.b32 	%r4260, %r4259, %r7, %p2388;
	mov.b32 	%r4261, 0;
	mov.b64 	%fd11857, {%r4261, %r4260};
$L__BB2_1774:
	setp.neu.f64 	%p2391, %fd2039, 0d0000000000000000;
	@%p2391 bra 	$L__BB2_1776;
	setp.lt.s32 	%p2393, %r43, 0;
	setp.eq.s32 	%p2394, %r611, 1127219200;
	selp.b32 	%r4262, %r616, 0, %p2394;
	or.b32  	%r4263, %r4262, 2146435072;
	selp.b32 	%r4264, %r4263, %r4262, %p2393;
	mov.b32 	%r4265, 0;
	mov.b64 	%fd11859, {%r4265, %r4264};
	bra.uni 	$L__BB2_1777;
$L__BB2_1776:
	setp.lt.s32 	%p2392, %r616, 0;
	{ // callseq 250, 0
	.param .b64 param0;
	st.param.f64 	[param0], %fd2040;
	.param .b64 param1;
	st.param.f64 	[param1], 0d3FE5555555555555;
	.param .b64 retval0;
	call.uni (retval0), 
	__internal_accurate_pow, 
	(
	param0, 
	param1
	);
	ld.param.f64 	%fd10233, [retval0];
	} // callseq 250
	selp.f64 	%fd11859, 0dFFF8000000000000, %fd10233, %p2392;
$L__BB2_1777:
	add.f64 	%fd10235, %fd2039, 0d3FE5555555555555;
	{
	.reg .b32 %temp; 
	mov.b64 	{%temp, %r4266}, %fd10235;
	}
	and.b32  	%r4267, %r4266, 2146435072;
	setp.ne.s32 	%p2395, %r4267, 2146435072;
	@%p2395 bra 	$L__BB2_1782;
	setp.num.f64 	%p2396, %fd2039, %fd2039;
	@%p2396 bra 	$L__BB2_1780;
	mov.f64 	%fd10236, 0d3FE5555555555555;
	add.rn.f64 	%fd11859, %fd2039, %fd10236;
	bra.uni 	$L__BB2_1782;
$L__BB2_1780:
	setp.neu.f64 	%p2397, %fd2040, 0d7FF0000000000000;
	@%p2397 bra 	$L__BB2_1782;
	setp.lt.s32 	%p2398, %r616, 0;
	and.b32  	%r4268, %r43, 2146435072;
	setp.eq.s32 	%p2399, %r4268, 1127219200;
	and.b32  	%r4269, %r43, 2147483647;
	setp.ne.s32 	%p2400, %r4269, 1071644672;
	selp.b32 	%r4270, %r615, %r44, %p2400;
	selp.b32 	%r4271, %r4270, %r44, %p2399;
	selp.b32 	%r4272, %r4271, %r44, %p2398;
	mov.b32 	%r4273, 0;
	mov.b64 	%fd11859, {%r4273, %r4272};
$L__BB2_1782:
	setp.eq.f64 	%p2401, %fd2039, 0d3FF0000000000000;
	selp.f64 	%fd10237, 0d3FF0000000000000, %fd11859, %p2401;
	mul.f64 	%fd10238, %fd11857, 0d4008000000000000;
	setp.eq.f64 	%p2402, %fd190, 0d3FF0000000000000;
	selp.f64 	%fd10239, 0d4008000000000000, %fd10238, %p2402;
	mul.f64 	%fd10240, %fd10239, %fd10237;
	fma.rn.f64 	%fd10241, %fd2039, %fd2375, %fd10240;
	mul.f64 	%fd10242, %fd190, 0d4018000000000000;
	fma.rn.f64 	%fd10243, %fd10242, %fd2102, %fd10241;
	add.f64 	%fd10244, %fd10243, 0d4018000000000000;
	mul.f64 	%fd2386, %fd2370, %fd10244;
	neg.f64 	%fd10245, %fd190;
	mul.f64 	%fd2387, %fd2102, %fd10245;
	fma.rn.f64 	%fd10246, %fd2387, 0d3FF71547652B82FE, 0d4338000000000000;
	{
	.reg .b32 %temp; 
	mov.b64 	{%r712, %temp}, %fd10246;
	}
	mov.f64 	%fd10247, 0dC338000000000000;
	add.rn.f64 	%fd10248, %fd10246, %fd10247;
	fma.rn.f64 	%fd10249, %fd10248, 0dBFE62E42FEFA39EF, %fd2387;
	fma.rn.f64 	%fd10250, %fd10248, 0dBC7ABC9E3B39803F, %fd10249;
	fma.rn.f64 	%fd10251, %fd10250, 0d3E5ADE1569CE2BDF, 0d3E928AF3FCA213EA;
	fma.rn.f64 	%fd10252, %fd10251, %fd10250, 0d3EC71DEE62401315;
	fma.rn.f64 	%fd10253, %fd10252, %fd10250, 0d3EFA01997C89EB71;
	fma.rn.f64 	%fd10254, %fd10253, %fd10250, 0d3F2A01A014761F65;
	fma.rn.f64 	%fd10255, %fd10254, %fd10250, 0d3F56C16C1852B7AF;
	fma.rn.f64 	%fd10256, %fd10255, %fd10250, 0d3F81111111122322;
	fma.rn.f64 	%fd10257, %fd10256, %fd10250, 0d3FA55555555502A1;
	fma.rn.f64 	%fd10258, %fd10257, %fd10250, 0d3FC5555555555511;
	fma.rn.f64 	%fd10259, %fd10258, %fd10250, 0d3FE000000000000B;
	fma.rn.f64 	%fd10260, %fd10259, %fd10250, 0d3FF0000000000000;
	fma.rn.f64 	%fd10261, %fd10260, %fd10250, 0d3FF0000000000000;
	{
	.reg .b32 %temp; 
	mov.b64 	{%r713, %temp}, %fd10261;
	}
	{
	.reg .b32 %temp; 
	mov.b64 	{%temp, %r714}, %fd10261;
	}
	shl.b32 	%r4274, %r712, 20;
	add.s32 	%r4275, %r4274, %r714;
	mov.b64 	%fd11860, {%r713, %r4275};
	{
	.reg .b32 %temp; 
	mov.b64 	{%temp, %r4276}, %fd2387;
	}
	mov.b32 	%f128, %r4276;
	abs.f32 	%f55, %f128;
	setp.lt.f32 	%p2403, %f55, 0f4086232B;
	@%p2403 bra 	$L__BB2_1785;
	setp.lt.f64 	%p2404, %fd2387, 0d0000000000000000;
	add.f64 	%fd10262, %fd2387, 0d7FF0000000000000;
	selp.f64 	%fd11860, 0d0000000000000000, %fd10262, %p2404;
	setp.geu.f32 	%p2405, %f55, 0f40874800;
	@%p2405 bra 	$L__BB2_1785;
	shr.u32 	%r4277, %r712, 31;
	add.s32 	%r4278, %r712, %r4277;
	shr.s32 	%r4279, %r4278, 1;
	shl.b32 	%r4280, %r4279, 20;
	add.s32 	%r4281, %r714, %r4280;
	mov.b64 	%fd10263, {%r713, %r4281};
	sub.s32 	%r4282, %r712, %r4279;
	shl.b32 	%r4283, %r4282, 20;
	add.s32 	%r4284, %r4283, 1072693248;
	mov.b32 	%r4285, 0;
	mov.b64 	%fd10264, {%r4285, %r4284};
	mul.f64 	%fd11860, %fd10264, %fd10263;
$L__BB2_1785:
	add.f64 	%fd10265, %fd2223, %fd2365;
	fma.rn.f64 	%fd10266, %fd2386, %fd11860, %fd10265;
	mul.f64 	%fd10267, %fd64, 0d4008000000000000;
	mul.f64 	%fd10268, %fd10267, %fd1;
	div.rn.f64 	%fd10269, %fd2045, %fd10268;
	fma.rn.f64 	%fd11936, %fd2073, %fd10266, %fd10269;
	bra.uni 	$L__BB2_2000;
$L__BB2_1786:
	setp.eq.f64 	%p1902, %fd2039, 0d0000000000000000;
	setp.lt.s32 	%p1903, %r976, 0;
	setp.eq.s32 	%p1904, %r12, 1073741824;
	{
	.reg .b32 %temp; 
	mov.b64 	{%temp, %r715}, %fd2039;
	}
	abs.f64 	%fd2393, %fd2039;
	{ // callseq 215, 0
	.param .b64 param0;
	st.param.f64 	[param0], %fd2393;
	.param .b64 param1;
	st.param.f64 	[param1], 0d4008000000000000;
	.param .b64 retval0;
	call.uni (retval0), 
	__internal_accurate_pow, 
	(
	param0, 
	param1
	);
	ld.param.f64 	%fd8478, [retval0];
	} // callseq 215
	setp.lt.s32 	%p1906, %r715, 0;
	neg.f64 	%fd8480, %fd8478;
	selp.f64 	%fd8481, %fd8480, %fd8478, %p1904;
	selp.f64 	%fd8482, %fd8481, %fd8478, %p1906;
	selp.b32 	%r3578, %r715, 0, %p1904;
	or.b32  	%r3579, %r3578, 2146435072;
	selp.b32 	%r3580, %r3579, %r3578, %p1903;
	mov.b32 	%r3581, 0;
	mov.b64 	%fd8483, {%r3581, %r3580};
	selp.f64 	%fd11861, %fd8483, %fd8482, %p1902;
	add.f64 	%fd8484, %fd2039, 0d4008000000000000;
	{
	.reg .b32 %temp; 
	mov.b64 	{%temp, %r3582}, %fd8484;
	}
	and.b32  	%r3583, %r3582, 2146435072;
	setp.ne.s32 	%p1907, %r3583, 2146435072;
	@%p1907 bra 	$L__BB2_1791;
	setp.num.f64 	%p1908, %fd2039, %fd2039;
	@%p1908 bra 	$L__BB2_1789;
	mov.f64 	%fd8485, 0d4008000000000000;
	add.rn.f64 	%fd11861, %fd2039, %fd8485;
	bra.uni 	$L__BB2_1791;
$L__BB2_1789:
	setp.neu.f64 	%p1909, %fd2393, 0d7FF0000000000000;
	@%p1909 bra 	$L__BB2_1791;
	setp.lt.s32 	%p1910, %r715, 0;
	setp.eq.s32 	%p1911, %r12, 1073741824;
	and.b32  	%r3585, %r976, 2147483647;
	setp.ne.s32 	%p1912, %r3585, 1071644672;
	selp.b32 	%r3586, %r21, %r20, %p1912;
	selp.b32 	%r3587, %r3586, %r20, %p1911;
	selp.b32 	%r3588, %r3587, %r20, %p1910;
	mov.b32 	%r3589, 0;
	mov.b64 	%fd11861, {%r3589, %r3588};
$L__BB2_1791:
	setp.neu.f64 	%p1913, %fd170, 0d0000000000000000;
	setp.eq.f64 	%p1914, %fd2039, 0d3FF0000000000000;
	selp.f64 	%fd8486, 0d3FF0000000000000, %fd11861, %p1914;
	mul.f64 	%fd8487, %fd76, 0d3CCF412AAC30D1B7;
	mul.f64 	%fd2398, %fd8487, %fd8486;
	@%p1913 bra 	$L__BB2_1793;
	setp.lt.s32 	%p1916, %r37, 0;
	setp.eq.s32 	%p1917, %r608, 1127219200;
	selp.b32 	%r3590, %r98, 0, %p1917;
	or.b32  	%r3591, %r3590, 2146435072;
	selp.b32 	%r3592, %r3591, %r3590, %p1916;
	mov.b32 	%r3593, 0;
	mov.b64 	%fd11863, {%r3593, %r3592};
	bra.uni 	$L__BB2_1794;
$L__BB2_1793:
	setp.lt.s32 	%p1915, %r98, 0;
	{ // callseq 216, 0
	.param .b64 param0;
	st.param.f64 	[param0], %fd171;
	.param .b64 param1;
	st.param.f64 	[param1], 0d3FC5555555555555;
	.param .b64 retval0;
	call.uni (retval0), 
	__internal_accurate_pow, 
	(
	param0, 
	param1
	);
	ld.param.f64 	%fd8488, [retval0];
	} // callseq 216
	selp.f64 	%fd11863, 0dFFF8000000000000, %fd8488, %p1915;
$L__BB2_1794:
	add.f64 	%fd8490, %fd170, 0d3FC5555555555555;
	{
	.reg .b32 %temp; 
	mov.b64 	{%temp, %r3594}, %fd8490;
	}
	and.b32  	%r3595, %r3594, 2146435072;
	setp.ne.s32 	%p1918, %r3595, 2146435072;
	@%p1918 bra 	$L__BB2_1799;
	setp.num.f64 	%p1919, %fd170, %fd170;
	@%p1919 bra 	$L__BB2_1797;
	mov.f64 	%fd8491, 0d3FC5555555555555;
	add.rn.f64 	%fd11863, %fd170, %fd8491;
	bra.uni 	$L__BB2_1799;
$L__BB2_1797:
	setp.neu.f64 	%p1920, %fd171, 0d7FF0000000000000;
	@%p1920 bra 	$L__BB2_1799;
	setp.lt.s32 	%p1921, %r98, 0;
	and.b32  	%r3596, %r37, 2146435072;
	setp.eq.s32 	%p1922, %r3596, 1127219200;
	and.b32  	%r3597, %r37, 2147483647;
	setp.ne.s32 	%p1923, %r3597, 1071644672;
	selp.b32 	%r3598, %r612, %r38, %p1923;
	selp.b32 	%r3599, %r3598, %r38, %p1922;
	selp.b32 	%r3600, %r3599, %r38, %p1921;
	mov.b32 	%r3601, 0;
	mov.b64 	%fd11863, {%r3601, %r3600};
$L__BB2_1799:
	{ // callseq 217, 0
	.param .b64 param0;
	st.param.f64 	[param0], 0d4024000000000000;
	.param .b64 param1;
	st.param.f64 	[param1], 0dC03C000000000000;
	.param .b64 retval0;
	call.uni (retval0), 
	__internal_accurate_pow, 
	(
	param0, 
	param1
	);
	ld.param.f64 	%fd8492, [retval0];
	} // callseq 217
	setp.eq.f64 	%p1924, %fd170, 0d3FF0000000000000;
	selp.f64 	%fd8494, 0d3FF0000000000000, %fd11863, %p1924;
	add.f64 	%fd8495, %fd169, %fd169;
	mul.f64 	%fd8496, %fd8495, %fd8494;
	neg.f64 	%fd8497, %fd8492;
	selp.f64 	%fd8498, %fd8497, %fd8492, %p5;
	mul.f64 	%fd8499, %fd8498, 0d401B0A3D70A3D70A;
	mul.f64 	%fd8500, %fd70, %fd8499;
	div.rn.f64 	%fd2405, %fd8500, %fd8496;
	{
	.reg .b32 %temp; 
	mov.b64 	{%temp, %r716}, %fd190;
	}
	abs.f64 	%fd2406, %fd190;
	setp.neu.f64 	%p1925, %fd190, 0d0000000000000000;
	@%p1925 bra 	$L__BB2_1801;
	setp.lt.s32 	%p1927, %r39, 0;
	setp.eq.s32 	%p1928, %r609, 1075838976;
	selp.b32 	%r3602, %r716, 0, %p1928;
	or.b32  	%r3603, %r3602, 2146435072;
	selp.b32 	%r3604, %r3603, %r3602, %p1927;
	mov.b32 	%r3605, 0;
	mov.b64 	%fd11865, {%r3605, %r3604};
	bra.uni 	$L__BB2_1802;
$L__BB2_1801:
	setp.lt.s32 	%p1926, %r716, 0;
	{ // callseq 218, 0
	.param .b64 param0;
	st.param.f64 	[param0], %fd2406;
	.param .b64 param1;
	st.param.f64 	[param1], 0d4016000000000000;
	.param .b64 retval0;
	call.uni (retval0), 
	__internal_accurate_pow, 
	(
	param0, 
	param1
	);
	ld.param.f64 	%fd8501, [retval0];
	} // callseq 218
	selp.f64 	%fd11865, 0dFFF8000000000000, %fd8501, %p1926;
$L__BB2_1802:
	add.f64 	%fd8503, %fd190, 0d4016000000000000;
	{
	.reg .b32 %temp; 
	mov.b64 	{%temp, %r3606}, %fd8503;
	}
	and.b32  	%r3607, %r3606, 2146435072;
	setp.ne.s32 	%p1929, %r3607, 2146435072;
	@%p1929 bra 	$L__BB2_1807;
	setp.num.f64 	%p1930, %fd190, %fd190;
	@%p1930 bra 	$L__BB2_1805;
	mov.f64 	%fd8504, 0d4016000000000000;
	add.rn.f64 	%fd11865, %fd190, %fd8504;
	bra.uni 	$L__BB2_1807;
$L__BB2_1805:
	setp.neu.f64 	%p1931, %fd2406, 0d7FF0000000000000;
	@%p1931 bra 	$L__BB2_1807;
	setp.lt.s32 	%p1932, %r716, 0;
	and.b32  	%r3608, %r39, 2146435072;
	setp.eq.s32 	%p1933, %r3608, 1075838976;
	and.b32  	%r3609, %r39, 2147483647;
	setp.ne.s32 	%p1934, %r3609, 1071644672;
	selp.b32 	%r3610, %r613, %r40, %p1934;
	selp.b32 	%r3611, %r3610, %r40, %p1933;
	selp.b32 	%r3612, %r3611, %r40, %p1932;
	mov.b32 	%r3613, 0;
	mov.b64 	%fd11865, {%r3613, %r3612};
$L__BB2_1807:
	setp.gt.u32 	%p1935, %r46, 2146435070;
	mov.f64 	%fd11866, %fd5;
	@%p1935 bra 	$L__BB2_1809;
	setp.gt.u32 	%p1936, %r48, 1073127582;
	selp.f64 	%fd8505, %fd7, %fd6, %p1936;
	selp.u32 	%r3614, 1, 0, %p1936;
	add.s32 	%r3615, %r47, %r3614;
	add.f64 	%fd8506, %fd8505, 0dBFF0000000000000;
	add.f64 	%fd8507, %fd8505, 0d3FF0000000000000;
	rcp.approx.ftz.f64 	%fd8508, %fd8507;
	neg.f64 	%fd8509, %fd8507;
	fma.rn.f64 	%fd8510, %fd8509, %fd8508, 0d3FF0000000000000;
	fma.rn.f64 	%fd8511, %fd8510, %fd8510, %fd8510;
	fma.rn.f64 	%fd8512, %fd8511, %fd8508, %fd8508;
	mul.f64 	%fd8513, %fd8506, %fd8512;
	fma.rn.f64 	%fd8514, %fd8506, %fd8512, %fd8513;
	mul.f64 	%fd8515, %fd8514, %fd8514;
	fma.rn.f64 	%fd8516, %fd8515, 0d3EB1380B3AE80F1E, 0d3ED0EE258B7A8B04;
	fma.rn.f64 	%fd8517, %fd8516, %fd8515, 0d3EF3B2669F02676F;
	fma.rn.f64 	%fd8518, %fd8517, %fd8515, 0d3F1745CBA9AB0956;
	fma.rn.f64 	%fd8519, %fd8518, %fd8515, 0d3F3C71C72D1B5154;
	fma.rn.f64 	%fd8520, %fd8519, %fd8515, 0d3F624924923BE72D;
	fma.rn.f64 	%fd8521, %fd8520, %fd8515, 0d3F8999999999A3C4;
	fma.rn.f64 	%fd8522, %fd8521, %fd8515, 0d3FB5555555555554;
	sub.f64 	%fd8523, %fd8506, %fd8514;
	add.f64 	%fd8524, %fd8523, %fd8523;
	neg.f64 	%fd8525, %fd8514;
	fma.rn.f64 	%fd8526, %fd8525, %fd8506, %fd8524;
	mul.f64 	%fd8527, %fd8512, %fd8526;
	mul.f64 	%fd8528, %fd8515, %fd8522;
	fma.rn.f64 	%fd8529, %fd8528, %fd8514, %fd8527;
	xor.b32  	%r3616, %r3615, -2147483648;
	mov.b32 	%r3617, 1127219200;
	mov.b64 	%fd8530, {%r3616, %r3617};
	sub.f64 	%fd8531, %fd8530, %fd2;
	fma.rn.f64 	%fd8532, %fd8531, 0d3FE62E42FEFA39EF, %fd8514;
	fma.rn.f64 	%fd8533, %fd8531, 0dBFE62E42FEFA39EF, %fd8532;
	sub.f64 	%fd8534, %fd8533, %fd8514;
	sub.f64 	%fd8535, %fd8529, %fd8534;
	fma.rn.f64 	%fd8536, %fd8531, 0d3C7ABC9E3B39803F, %fd8535;
	add.f64 	%fd11866, %fd8532, %fd8536;
$L__BB2_1809:
	setp.lt.s32 	%p1937, %r49, 1048576;
	fma.rn.f64 	%fd2415, %fd11866, 0dC018000000000000, 0d4026000000000000;
	selp.b32 	%r717, %r51, %r49, %p1937;
	selp.b32 	%r718, %r52, %r50, %p1937;
	add.s32 	%r719, %r717, -1;
	setp.gt.u32 	%p1938, %r719, 2146435070;
	@%p1938 bra 	$L__BB2_1813;
	selp.b32 	%r3620, -1077, -1023, %p1937;
	shr.u32 	%r3621, %r717, 20;
	add.s32 	%r4721, %r3620, %r3621;
	and.b32  	%r3622, %r717, 1048575;
	or.b32  	%r3623, %r3622, 1072693248;
	mov.b64 	%fd11867, {%r718, %r3623};
	setp.lt.u32 	%p1942, %r3623, 1073127583;
	@%p1942 bra 	$L__BB2_1812;
	{
	.reg .b32 %temp; 
	mov.b64 	{%r3624, %temp}, %fd11867;
	}
	{
	.reg .b32 %temp; 
	mov.b64 	{%temp, %r3625}, %fd11867;
	}
	add.s32 	%r3626, %r3625, -1048576;
	mov.b64 	%fd11867, {%r3624, %r3626};
	add.s32 	%r4721, %r4721, 1;
$L__BB2_1812:
	add.f64 	%fd8539, %fd11867, 0dBFF0000000000000;
	add.f64 	%fd8540, %fd11867, 0d3FF0000000000000;
	rcp.approx.ftz.f64 	%fd8541, %fd8540;
	neg.f64 	%fd8542, %fd8540;
	fma.rn.f64 	%fd8543, %fd8542, %fd8541, 0d3FF0000000000000;
	fma.rn.f64 	%fd8544, %fd8543, %fd8543, %fd8543;
	fma.rn.f64 	%fd8545, %fd8544, %fd8541, %fd8541;
	mul.f64 	%fd8546, %fd8539, %fd8545;
	fma.rn.f64 	%fd8547, %fd8539, %fd8545, %fd8546;
	mul.f64 	%fd8548, %fd8547, %fd8547;
	fma.rn.f64 	%fd8549, %fd8548, 0d3EB1380B3AE80F1E, 0d3ED0EE258B7A8B04;
	fma.rn.f64 	%fd8550, %fd8549, %fd8548, 0d3EF3B2669F02676F;
	fma.rn.f64 	%fd8551, %fd8550, %fd8548, 0d3F1745CBA9AB0956;
	fma.rn.f64 	%fd8552, %fd8551, %fd8548, 0d3F3C71C72D1B5154;
	fma.rn.f64 	%fd8553, %fd8552, %fd8548, 0d3F624924923BE72D;
	fma.rn.f64 	%fd8554, %fd8553, %fd8548, 0d3F8999999999A3C4;
	fma.rn.f64 	%fd8555, %fd8554, %fd8548, 0d3FB5555555555554;
	sub.f64 	%fd8556, %fd8539, %fd8547;
	add.f64 	%fd8557, %fd8556, %fd8556;
	neg.f64 	%fd8558, %fd8547;
	fma.rn.f64 	%fd8559, %fd8558, %fd8539, %fd8557;
	mul.f64 	%fd8560, %fd8545, %fd8559;
	mul.f64 	%fd8561, %fd8548, %fd8555;
	fma.rn.f64 	%fd8562, %fd8561, %fd8547, %fd8560;
	xor.b32  	%r3627, %r4721, -2147483648;
	mov.b32 	%r3628, 1127219200;
	mov.b64 	%fd8563, {%r3627, %r3628};
	sub.f64 	%fd8564, %fd8563, %fd2;
	fma.rn.f64 	%fd8565, %fd8564, 0d3FE62E42FEFA39EF, %fd8547;
	fma.rn.f64 	%fd8566, %fd8564, 0dBFE62E42FEFA39EF, %fd8565;
	sub.f64 	%fd8567, %fd8566, %fd8547;
	sub.f64 	%fd8568, %fd8562, %fd8567;
	fma.rn.f64 	%fd8569, %fd8564, 0d3C7ABC9E3B39803F, %fd8568;
	add.f64 	%fd11868, %fd8565, %fd8569;
	bra.uni 	$L__BB2_1814;
$L__BB2_1813:
	selp.f64 	%fd8537, 0d435C4E06B9F096A3, 0d3FFC4E06B9F096A3, %p1937;
	fma.rn.f64 	%fd8538, %fd8537, 0d7FF0000000000000, 0d7FF0000000000000;
	{
	.reg .b32 %temp; 
	mov.b64 	{%temp, %r3618}, %fd8537;
	}
	and.b32  	%r3619, %r3618, 2147483647;
	setp.eq.s32 	%p1940, %r3619, 0;
	selp.f64 	%fd11868, 0dFFF0000000000000, %fd8538, %p1940;
$L__BB2_1814:
	sub.f64 	%fd2422, %fd11868, %fd2415;
	fma.rn.f64 	%fd8570, %fd2422, 0d3FF71547652B82FE, 0d4338000000000000;
	{
	.reg .b32 %temp; 
	mov.b64 	{%r723, %temp}, %fd8570;
	}
	mov.f64 	%fd8571, 0dC338000000000000;
	add.rn.f64 	%fd8572, %fd8570, %fd8571;
	fma.rn.f64 	%fd8573, %fd8572, 0dBFE62E42FEFA39EF, %fd2422;
	fma.rn.f64 	%fd8574, %fd8572, 0dBC7ABC9E3B39803F, %fd8573;
	fma.rn.f64 	%fd8575, %fd8574, 0d3E5ADE1569CE2BDF, 0d3E928AF3FCA213EA;
	fma.rn.f64 	%fd8576, %fd8575, %fd8574, 0d3EC71DEE62401315;
	fma.rn.f64 	%fd8577, %fd8576, %fd8574, 0d3EFA01997C89EB71;
	fma.rn.f64 	%fd8578, %fd8577, %fd8574, 0d3F2A01A014761F65;
	fma.rn.f64 	%fd8579, %fd8578, %fd8574, 0d3F56C16C1852B7AF;
	fma.rn.f64 	%fd8580, %fd8579, %fd8574, 0d3F81111111122322;
	fma.rn.f64 	%fd8581, %fd8580, %fd8574, 0d3FA55555555502A1;
	fma.rn.f64 	%fd8582, %fd8581, %fd8574, 0d3FC5555555555511;
	fma.rn.f64 	%fd8583, %fd8582, %fd8574, 0d3FE000000000000B;
	fma.rn.f64 	%fd8584, %fd8583, %fd8574, 0d3FF0000000000000;
	fma.rn.f64 	%fd8585, %fd8584, %fd8574, 0d3FF0000000000000;
	{
	.reg .b32 %temp; 
	mov.b64 	{%r724, %temp}, %fd8585;
	}
	{
	.reg .b32 %temp; 
	mov.b64 	{%temp, %r725}, %fd8585;
	}
	shl.b32 	%r3629, %r723, 20;
	add.s32 	%r3630, %r3629, %r725;
	mov.b64 	%fd11869, {%r724, %r3630};
	{
	.reg .b32 %temp; 
	mov.b64 	{%temp, %r3631}, %fd2422;
	}
	mov.b32 	%f115, %r3631;
	abs.f32 	%f56, %f115;
	setp.lt.f32 	%p1943, %f56, 0f4086232B;
	@%p1943 bra 	$L__BB2_1817;
	setp.lt.f64 	%p1944, %fd2422, 0d0000000000000000;
	add.f64 	%fd8586, %fd2422, 0d7FF0000000000000;
	selp.f64 	%fd11869, 0d0000000000000000, %fd8586, %p1944;
	setp.geu.f32 	%p1945, %f56, 0f40874800;
	@%p1945 bra 	$L__BB2_1817;
	shr.u32 	%r3632, %r723, 31;
	add.s32 	%r3633, %r723, %r3632;
	shr.s32 	%r3634, %r3633, 1;
	shl.b32 	%r3635, %r3634, 20;
	add.s32 	%r3636, %r725, %r3635;
	mov.b64 	%fd8587, {%r724, %r3636};
	sub.s32 	%r3637, %r723, %r3634;
	shl.b32 	%r3638, %r3637, 20;
	add.s32 	%r3639, %r3638, 1072693248;
	mov.b32 	%r3640, 0;
	mov.b64 	%fd8588, {%r3640, %r3639};
	mul.f64 	%fd11869, %fd8588, %fd8587;
$L__BB2_1817:
	setp.neu.f64 	%p1946, %fd2039, 0d0000000000000000;
	rcp.rn.f64 	%fd8589, %fd11865;
	setp.eq.f64 	%p1947, %fd190, 0d3FF0000000000000;
	selp.f64 	%fd8590, 0d3FF0000000000000, %fd8589, %p1947;
	mul.f64 	%fd2427, %fd8590, %fd11869;
	@%p1946 bra 	$L__BB2_1819;
	setp.lt.s32 	%p1949, %r16, 0;
	setp.eq.s32 	%p1950, %r17, 1127219200;
	selp.b32 	%r3641, %r715, 0, %p1950;
	or.b32  	%r3642, %r3641, 2146435072;
	selp.b32 	%r3643, %r3642, %r3641, %p1949;
	mov.b32 	%r3644, 0;
	mov.b64 	%fd11871, {%r3644, %r3643};
	bra.uni 	$L__BB2_1820;
$L__BB2_1819:
	setp.lt.s32 	%p1948, %r715, 0;
	{ // callseq 219, 0
	.param .b64 param0;
	st.param.f64 	[param0], %fd2393;
	.param .b64 param1;
	st.param.f64 	[param1], 0d3FD5555555555555;
	.param .b64 retval0;
	call.uni (retval0), 
	__internal_accurate_pow, 
	(
	param0, 
	param1
	);
	ld.param.f64 	%fd8591, [retval0];
	} // callseq 219
	selp.f64 	%fd11871, 0dFFF8000000000000, %fd8591, %p1948;
$L__BB2_1820:
	add.f64 	%fd8593, %fd2039, 0d3FD5555555555555;
	{
	.reg .b32 %temp; 
	mov.b64 	{%temp, %r3645}, %fd8593;
	}
	and.b32  	%r3646, %r3645, 2146435072;
	setp.ne.s32 	%p1951, %r3646, 2146435072;
	@%p1951 bra 	$L__BB2_1825;
	setp.num.f64 	%p1952, %fd2039, %fd2039;
	@%p1952 bra 	$L__BB2_1823;
	mov.f64 	%fd8594, 0d3FD5555555555555;
	add.rn.f64 	%fd11871, %fd2039, %fd8594;
	bra.uni 	$L__BB2_1825;
$L__BB2_1823:
	setp.neu.f64 	%p1953, %fd2393, 0d7FF0000000000000;
	@%p1953 bra 	$L__BB2_1825;
	setp.lt.s32 	%p1954, %r715, 0;
	setp.eq.s32 	%p1955, %r17, 1127219200;
	and.b32  	%r3648, %r16, 2147483647;
	setp.ne.s32 	%p1956, %r3648, 1071644672;
	selp.b32 	%r3649, %r19, %r18, %p1956;
	selp.b32 	%r3650, %r3649, %r18, %p1955;
	selp.b32 	%r3651, %r3650, %r18, %p1954;
	mov.b32 	%r3652, 0;
	mov.b64 	%fd11871, {%r3652, %r3651};
$L__BB2_1825:
	setp.eq.f64 	%p1957, %fd2039, 0d3FF0000000000000;
	selp.f64 	%fd2434, 0d3FF0000000000000, %fd11871, %p1957;
	mul.f64 	%fd2435, %fd190, %fd2434;
	setp.geu.f64 	%p1958, %fd2435, 0d0000000000000000;
	@%p1958 bra 	$L__BB2_1827;
	mov.u64 	%rd90, $str$7;
	cvta.global.u64 	%rd91, %rd90;
	{ // callseq 220, 0
	.param .b64 param0;
	st.param.b64 	[param0], %rd91;
	.param .b64 param1;
	st.param.b64 	[param1], 0;
	.param .b32 retval0;
	call.uni (retval0), 
	vprintf, 
	(
	param0, 
	param1
	);
	ld.param.b32 	%r3653, [retval0];
	} // callseq 220
$L__BB2_1827:
	setp.geu.f64 	%p1959, %fd2435, 0d401A000000000000;
	@%p1959 bra 	$L__BB2_1867;
	setp.gt.u32 	%p1985, %r719, 2146435070;
	@%p1985 bra 	$L__BB2_1832;
	setp.lt.s32 	%p1988, %r49, 1048576;
	selp.b32 	%r3703, -1077, -1023, %p1988;
	shr.u32 	%r3704, %r717, 20;
	add.s32 	%r4722, %r3703, %r3704;
	and.b32  	%r3705, %r717, 1048575;
	or.b32  	%r3706, %r3705, 1072693248;
	mov.b64 	%fd11872, {%r718, %r3706};
	setp.lt.u32 	%p1989, %r3706, 1073127583;
	@%p1989 bra 	$L__BB2_1831;
	{
	.reg .b32 %temp; 
	mov.b64 	{%r3707, %temp}, %fd11872;
	}
	{
	.reg .b32 %temp; 
	mov.b64 	{%temp, %r3708}, %fd11872;
	}
	add.s32 	%r3709, %r3708, -1048576;
	mov.b64 	%fd11872, {%r3707, %r3709};
	add.s32 	%r4722, %r4722, 1;
$L__BB2_1831:
	add.f64 	%fd8738, %fd11872, 0dBFF0000000000000;
	add.f64 	%fd8739, %fd11872, 0d3FF0000000000000;
	rcp.approx.ftz.f64 	%fd8740, %fd8739;
	neg.f64 	%fd8741, %fd8739;
	fma.rn.f64 	%fd8742, %fd8741, %fd8740, 0d3FF0000000000000;
	fma.rn.f64 	%fd8743, %fd8742, %fd8742, %fd8742;
	fma.rn.f64 	%fd8744, %fd8743, %fd8740, %fd8740;
	mul.f64 	%fd8745, %fd8738, %fd8744;
	fma.rn.f64 	%fd8746, %fd8738, %fd8744, %fd8745;
	mul.f64 	%fd8747, %fd8746, %fd8746;
	fma.rn.f64 	%fd8748, %fd8747, 0d3EB1380B3AE80F1E, 0d3ED0EE258B7A8B04;
	fma.rn.f64 	%fd8749, %fd8748, %fd8747, 0d3EF3B2669F02676F;
	fma.rn.f64 	%fd8750, %fd8749, %fd8747, 0d3F1745CBA9AB0956;
	fma.rn.f64 	%fd8751, %fd8750, %fd8747, 0d3F3C71C72D1B5154;
	fma.rn.f64 	%fd8752, %fd8751, %fd8747, 0d3F624924923BE72D;
	fma.rn.f64 	%fd8753, %fd8752, %fd8747, 0d3F8999999999A3C4;
	fma.rn.f64 	%fd8754, %fd8753, %fd8747, 0d3FB5555555555554;
	sub.f64 	%fd8755, %fd8738, %fd8746;
	add.f64 	%fd8756, %fd8755, %fd8755;
	neg.f64 	%fd8757, %fd8746;
	fma.rn.f64 	%fd8758, %fd8757, %fd8738, %fd8756;
	mul.f64 	%fd8759, %fd8744, %fd8758;
	mul.f64 	%fd8760, %fd8747, %fd8754;
	fma.rn.f64 	%fd8761, %fd8760, %fd8746, %fd8759;
	xor.b32  	%r3710, %r4722, -2147483648;
	mov.b32 	%r3711, 1127219200;
	mov.b64 	%fd8762, {%r3710, %r3711};
	sub.f64 	%fd8763, %fd8762, %fd2;
	fma.rn.f64 	%fd8764, %fd8763, 0d3FE62E42FEFA39EF, %fd8746;
	fma.rn.f64 	%fd8765, %fd8763, 0dBFE62E42FEFA39EF, %fd8764;
	sub.f64 	%fd8766, %fd8765, %fd8746;
	sub.f64 	%fd8767, %fd8761, %fd8766;
	fma.rn.f64 	%fd8768, %fd8763, 0d3C7ABC9E3B39803F, %fd8767;
	add.f64 	%fd11873, %fd8764, %fd8768;
	bra.uni 	$L__BB2_1833;
$L__BB2_1832:
	setp.lt.s32 	%p1986, %r49, 1048576;
	selp.f64 	%fd8736, 0d435C4E06B9F096A3, 0d3FFC4E06B9F096A3, %p1986;
	fma.rn.f64 	%fd8737, %fd8736, 0d7FF0000000000000, 0d7FF0000000000000;
	{
	.reg .b32 %temp; 
	mov.b64 	{%temp, %r3701}, %fd8736;
	}
	and.b32  	%r3702, %r3701, 2147483647;
	setp.eq.s32 	%p1987, %r3702, 0;
	selp.f64 	%fd11873, 0dFFF0000000000000, %fd8737, %p1987;
$L__BB2_1833:
	setp.le.f64 	%p1990, %fd2435, 0d0000000000000000;
	mov.f64 	%fd11219, 0d0000000000000000;
	@%p1990 bra 	$L__BB2_1835;
	mov.b32 	%r4723, 1;
	mov.f64 	%fd11875, 0d3FC745D1745D1746;
	mov.f64 	%fd11874, 0d4016000000000000;
	mov.f64 	%fd11877, %fd11875;
	bra.uni 	$L__BB2_1853;
$L__BB2_1835:
	mov.f64 	%fd56, %fd11219;
	@%p1958 bra 	$L__BB2_1866;
	mov.u64 	%rd94, $str$4;
	cvta.global.u64 	%rd95, %rd94;
	{ // callseq 222, 0
	.param .b64 param0;
	st.param.b64 	[param0], %rd95;
	.param .b64 param1;
	st.param.b64 	[param1], 0;
	.param .b32 retval0;
	call.uni (retval0), 
	vprintf, 
	(
	param0, 
	param1
	);
	ld.param.b32 	%r3712, [retval0];
	} // callseq 222
	mov.f64 	%fd56, %fd11219;
	bra.uni 	$L__BB2_1866;
$L__BB2_1837:
	add.f64 	%fd2442, %fd2490, 0d3FF0000000000000;
	div.rn.f64 	%fd8777, %fd2435, %fd2442;
	mul.f64 	%fd2443, %fd2491, %fd8777;
	add.f64 	%fd11877, %fd11877, %fd2443;
	abs.f64 	%fd8778, %fd2443;
	abs.f64 	%fd8779, %fd11877;
	mul.f64 	%fd8780, %fd8779, 0d3E9421F5F40D8376;
	setp.lt.f64 	%p1993, %fd8778, %fd8780;
	@%p1993 bra 	$L__BB2_1854;
	add.f64 	%fd2445, %fd2442, 0d3FF0000000000000;
	div.rn.f64 	%fd8781, %fd2435, %fd2445;
	mul.f64 	%fd2446, %fd2443, %fd8781;
	add.f64 	%fd11877, %fd11877, %fd2446;
	abs.f64 	%fd8782, %fd2446;
	abs.f64 	%fd8783, %fd11877;
	mul.f64 	%fd8784, %fd8783, 0d3E9421F5F40D8376;
	setp.lt.f64 	%p1994, %fd8782, %fd8784;
	@%p1994 bra 	$L__BB2_1854;
	add.f64 	%fd2448, %fd2445, 0d3FF0000000000000;
	div.rn.f64 	%fd8785, %fd2435, %fd2448;
	mul.f64 	%fd2449, %fd2446, %fd8785;
	add.f64 	%fd11877, %fd11877, %fd2449;
	abs.f64 	%fd8786, %fd2449;
	abs.f64 	%fd8787, %fd11877;
	mul.f64 	%fd8788, %fd8787, 0d3E9421F5F40D8376;
	setp.lt.f64 	%p1995, %fd8786, %fd8788;
	@%p1995 bra 	$L__BB2_1854;
	add.f64 	%fd2451, %fd2448, 0d3FF0000000000000;
	div.rn.f64 	%fd8789, %fd2435, %fd2451;
	mul.f64 	%fd2452, %fd2449, %fd8789;
	add.f64 	%fd11877, %fd11877, %fd2452;
	abs.f64 	%fd8790, %fd2452;
	abs.f64 	%fd8791, %fd11877;
	mul.f64 	%fd8792, %fd8791, 0d3E9421F5F40D8376;
	setp.lt.f64 	%p1996, %fd8790, %fd8792;
	@%p1996 bra 	$L__BB2_1854;
	add.f64 	%fd2454, %fd2451, 0d3FF0000000000000;
	div.rn.f64 	%fd8793, %fd2435, %fd2454;
	mul.f64 	%fd2455, %fd2452, %fd8793;
	add.f64 	%fd11877, %fd11877, %fd2455;
	abs.f64 	%fd8794, %fd2455;
	abs.f64 	%fd8795, %fd11877;
	mul.f64 	%fd8796, %fd8795, 0d3E9421F5F40D8376;
	setp.lt.f64 	%p1997, %fd8794, %fd8796;
	@%p1997 bra 	$L__BB2_1854;
	add.f64 	%fd2457, %fd2454, 0d3FF0000000000000;
	div.rn.f64 	%fd8797, %fd2435, %fd2457;
	mul.f64 	%fd2458, %fd2455, %fd8797;
	add.f64 	%fd11877, %fd11877, %fd2458;
	abs.f64 	%fd8798, %fd2458;
	abs.f64 	%fd8799, %fd11877;
	mul.f64 	%fd8800, %fd8799, 0d3E9421F5F40D8376;
	setp.lt.f64 	%p1998, %fd8798, %fd8800;
	@%p1998 bra 	$L__BB2_1854;
	add.f64 	%fd2460, %fd2457, 0d3FF0000000000000;
	div.rn.f64 	%fd8801, %fd2435, %fd2460;
	mul.f64 	%fd2461, %fd2458, %fd8801;
	add.f64 	%fd11877, %fd11877, %fd2461;
	abs.f64 	%fd8802, %fd2461;
	abs.f64 	%fd8803, %fd11877;
	mul.f64 	%fd8804, %fd8803, 0d3E9421F5F40D8376;
	setp.lt.f64 	%p1999, %fd8802, %fd8804;
	@%p1999 bra 	$L__BB2_1854;
	add.f64 	%fd2463, %fd2460, 0d3FF0000000000000;
	div.rn.f64 	%fd8805, %fd2435, %fd2463;
	mul.f64 	%fd2464, %fd2461, %fd8805;
	add.f64 	%fd11877, %fd11877, %fd2464;
	abs.f64 	%fd8806, %fd2464;
	abs.f64 	%fd8807, %fd11877;
	mul.f64 	%fd8808, %fd8807, 0d3E9421F5F40D8376;
	setp.lt.f64 	%p2000, %fd8806, %fd8808;
	@%p2000 bra 	$L__BB2_1854;
	add.f64 	%fd2466, %fd2463, 0d3FF0000000000000;
	div.rn.f64 	%fd8809, %fd2435, %fd2466;
	mul.f64 	%fd2467, %fd2464, %fd8809;
	add.f64 	%fd11877, %fd11877, %fd2467;
	abs.f64 	%fd8810, %fd2467;
	abs.f64 	%fd8811, %fd11877;
	mul.f64 	%fd8812, %fd8811, 0d3E9421F5F40D8376;
	setp.lt.f64 	%p2001, %fd8810, %fd8812;
	@%p2001 bra 	$L__BB2_1854;
	add.f64 	%fd2469, %fd2466, 0d3FF0000000000000;
	div.rn.f64 	%fd8813, %fd2435, %fd2469;
	mul.f64 	%fd2470, %fd2467, %fd8813;
	add.f64 	%fd11877, %fd11877, %fd2470;
	abs.f64 	%fd8814, %fd2470;
	abs.f64 	%fd8815, %fd11877;
	mul.f64 	%fd8816, %fd8815, 0d3E9421F5F40D8376;
	setp.lt.f64 	%p2002, %fd8814, %fd8816;
	@%p2002 bra 	$L__BB2_1854;
	add.f64 	%fd2472, %fd2469, 0d3FF0000000000000;
	div.rn.f64 	%fd8817, %fd2435, %fd2472;
	mul.f64 	%fd2473, %fd2470, %fd8817;
	add.f64 	%fd11877, %fd11877, %fd2473;
	abs.f64 	%fd8818, %fd2473;
	abs.f64 	%fd8819, %fd11877;
	mul.f64 	%fd8820, %fd8819, 0d3E9421F5F40D8376;
	setp.lt.f64 	%p2003, %fd8818, %fd8820;
	@%p2003 bra 	$L__BB2_1854;
	add.f64 	%fd2475, %fd2472, 0d3FF0000000000000;
	div.rn.f64 	%fd8821, %fd2435, %fd2475;
	mul.f64 	%fd2476, %fd2473, %fd8821;
	add.f64 	%fd11877, %fd11877, %fd2476;
	abs.f64 	%fd8822, %fd2476;
	abs.f64 	%fd8823, %fd11877;
	mul.f64 	%fd8824, %fd8823, 0d3E9421F5F40D8376;
	setp.lt.f64 	%p2004, %fd8822, %fd8824;
	@%p2004 bra 	$L__BB2_1854;
	add.f64 	%fd2478, %fd2475, 0d3FF0000000000000;
	div.rn.f64 	%fd8825, %fd2435, %fd2478;
	mul.f64 	%fd2479, %fd2476, %fd8825;
	add.f64 	%fd11877, %fd11877, %fd2479;
	abs.f64 	%fd8826, %fd2479;
	abs.f64 	%fd8827, %fd11877;
	mul.f64 	%fd8828, %fd8827, 0d3E9421F5F40D8376;
	setp.lt.f64 	%p2005, %fd8826, %fd8828;
	@%p2005 bra 	$L__BB2_1854;
	add.f64 	%fd2481, %fd2478, 0d3FF0000000000000;
	div.rn.f64 	%fd8829, %fd2435, %fd2481;
	mul.f64 	%fd2482, %fd2479, %fd8829;
	add.f64 	%fd11877, %fd11877, %fd2482;
	abs.f64 	%fd8830, %fd2482;
	abs.f64 	%fd8831, %fd11877;
	mul.f64 	%fd8832, %fd8831, 0d3E9421F5F40D8376;
	setp.lt.f64 	%p2006, %fd8830, %fd8832;
	@%p2006 bra 	$L__BB2_1854;
	add.f64 	%fd11874, %fd2481, 0d3FF0000000000000;
	div.rn.f64 	%fd8833, %fd2435, %fd11874;
	mul.f64 	%fd11875, %fd2482, %fd8833;
	add.f64 	%fd11877, %fd11877, %fd11875;
	abs.f64 	%fd8834, %fd11875;
	abs.f64 	%fd8835, %fd11877;
	mul.f64 	%fd8836, %fd8835, 0d3E9421F5F40D8376;
	setp.lt.f64 	%p2007, %fd8834, %fd8836;
	@%p2007 bra 	$L__BB2_1854;
	add.s32 	%r4723, %r4723, 16;
	setp.eq.s32 	%p2008, %r4723, 100000001;
	@%p2008 bra 	$L__BB2_1865;
$L__BB2_1853:
	add.f64 	%fd2490, %fd11874, 0d3FF0000000000000;
	div.rn.f64 	%fd8773, %fd2435, %fd2490;
	mul.f64 	%fd2491, %fd11875, %fd8773;
	add.f64 	%fd11877, %fd11877, %fd2491;
	abs.f64 	%fd8774, %fd2491;
	abs.f64 	%fd8775, %fd11877;
	mul.f64 	%fd8776, %fd8775, 0d3E9421F5F40D8376;
	setp.geu.f64 	%p1992, %fd8774, %fd8776;
	@%p1992 bra 	$L__BB2_1837;
$L__BB2_1854:
	{
	.reg .b32 %temp; 
	mov.b64 	{%temp, %r4724}, %fd2435;
	}
	{
	.reg .b32 %temp; 
	mov.b64 	{%r4725, %temp}, %fd2435;
	}
	setp.gt.s32 	%p2009, %r4724, 1048575;
	mov.b32 	%r4726, -1023;
	mov.f64 	%fd11878, %fd2435;
	@%p2009 bra 	$L__BB2_1856;
	mul.f64 	%fd11878, %fd2435, 0d4350000000000000;
	{
	.reg .b32 %temp; 
	mov.b64 	{%temp, %r4724}, %fd11878;
	}
	{
	.reg .b32 %temp; 
	mov.b64 	{%r4725, %temp}, %fd11878;
	}
	mov.b32 	%r4726, -1077;
$L__BB2_1856:
	add.s32 	%r3719, %r4724, -1;
	setp.gt.u32 	%p2010, %r3719, 2146435070;
	@%p2010 bra 	$L__BB2_1860;
	shr.u32 	%r3722, %r4724, 20;
	add.s32 	%r4727, %r4726, %r3722;
	and.b32  	%r3723, %r4724, 1048575;
	or.b32  	%r3724, %r3723, 1072693248;
	mov.b64 	%fd11879, {%r4725, %r3724};
	setp.lt.u32 	%p2012, %r3724, 1073127583;
	@%p2012 bra 	$L__BB2_1859;
	{
	.reg .b32 %temp; 
	mov.b64 	{%r3725, %temp}, %fd11879;
	}
	{
	.reg .b32 %temp; 
	mov.b64 	{%temp, %r3726}, %fd11879;
	}
	add.s32 	%r3727, %r3726, -1048576;
	mov.b64 	%fd11879, {%r3725, %r3727};
	add.s32 	%r4727, %r4727, 1;
$L__BB2_1859:
	add.f64 	%fd8838, %fd11879, 0dBFF0000000000000;
	add.f64 	%fd8839, %fd11879, 0d3FF0000000000000;
	rcp.approx.ftz.f64 	%fd8840, %fd8839;
	neg.f64 	%fd8841, %fd8839;
	fma.rn.f64 	%fd8842, %fd8841, %fd8840, 0d3FF0000000000000;
	fma.rn.f64 	%fd8843, %fd8842, %fd8842, %fd8842;
	fma.rn.f64 	%fd8844, %fd8843, %fd8840, %fd8840;
	mul.f64 	%fd8845, %fd8838, %fd8844;
	fma.rn.f64 	%fd8846, %fd8838, %fd8844, %fd8845;
	mul.f64 	%fd8847, %fd8846, %fd8846;
	fma.rn.f64 	%fd8848, %fd8847, 0d3EB1380B3AE80F1E, 0d3ED0EE258B7A8B04;
	fma.rn.f64 	%fd8849, %fd8848, %fd8847, 0d3EF3B2669F02676F;
	fma.rn.f64 	%fd8850, %fd8849, %fd8847, 0d3F1745CBA9AB0956;
	fma.rn.f64 	%fd8851, %fd8850, %fd8847, 0d3F3C71C72D1B5154;
	fma.rn.f64 	%fd8852, %fd8851, %fd8847, 0d3F624924923BE72D;
	fma.rn.f64 	%fd8853, %fd8852, %fd8847, 0d3F8999999999A3C4;
	fma.rn.f64 	%fd8854, %fd8853, %fd8847, 0d3FB5555555555554;
	sub.f64 	%fd8855, %fd8838, %fd8846;
	add.f64 	%fd8856, %fd8855, %fd8855;
	neg.f64 	%fd8857, %fd8846;
	fma.rn.f64 	%fd8858, %fd8857, %fd8838, %fd8856;
	mul.f64 	%fd8859, %fd8844, %fd8858;
	mul.f64 	%fd8860, %fd8847, %fd8854;
	fma.rn.f64 	%fd8861, %fd8860, %fd8846, %fd8859;
	xor.b32  	%r3728, %r4727, -2147483648;
	mov.b32 	%r3729, 1127219200;
	mov.b64 	%fd8862, {%r3728, %r3729};
	sub.f64 	%fd8863, %fd8862, %fd2;
	fma.rn.f64 	%fd8864, %fd8863, 0d3FE62E42FEFA39EF, %fd8846;
	fma.rn.f64 	%fd8865, %fd8863, 0dBFE62E42FEFA39EF, %fd8864;
	sub.f64 	%fd8866, %fd8865, %fd8846;
	sub.f64 	%fd8867, %fd8861, %fd8866;
	fma.rn.f64 	%fd8868, %fd8863, 0d3C7ABC9E3B39803F, %fd8867;
	add.f64 	%fd11880, %fd8864, %fd8868;
	bra.uni 	$L__BB2_1861;
$L__BB2_1860:
	fma.rn.f64 	%fd8837, %fd11878, 0d7FF0000000000000, 0d7FF0000000000000;
	{
	.reg .b32 %temp; 
	mov.b64 	{%temp, %r3720}, %fd11878;
	}
	and.b32  	%r3721, %r3720, 2147483647;
	setp.eq.s32 	%p2011, %r3721, 0;
	selp.f64 	%fd11880, 0dFFF0000000000000, %fd8837, %p2011;
$L__BB2_1861:
	mul.f64 	%fd8869, %fd11880, 0d4016000000000000;
	sub.f64 	%fd8870, %fd8869, %fd2435;
	sub.f64 	%fd8871, %fd2415, %fd11873;
	add.f64 	%fd2502, %fd8871, %fd8870;
	fma.rn.f64 	%fd8872, %fd2502, 0d3FF71547652B82FE, 0d4338000000000000;
	{
	.reg .b32 %temp; 
	mov.b64 	{%r741, %temp}, %fd8872;
	}
	mov.f64 	%fd8873, 0dC338000000000000;
	add.rn.f64 	%fd8874, %fd8872, %fd8873;
	fma.rn.f64 	%fd8875, %fd8874, 0dBFE62E42FEFA39EF, %fd2502;
	fma.rn.f64 	%fd8876, %fd8874, 0dBC7ABC9E3B39803F, %fd8875;
	fma.rn.f64 	%fd8877, %fd8876, 0d3E5ADE1569CE2BDF, 0d3E928AF3FCA213EA;
	fma.rn.f64 	%fd8878, %fd8877, %fd8876, 0d3EC71DEE62401315;
	fma.rn.f64 	%fd8879, %fd8878, %fd8876, 0d3EFA01997C89EB71;
	fma.rn.f64 	%fd8880, %fd8879, %fd8876, 0d3F2A01A014761F65;
	fma.rn.f64 	%fd8881, %fd8880, %fd8876, 0d3F56C16C1852B7AF;
	fma.rn.f64 	%fd8882, %fd8881, %fd8876, 0d3F81111111122322;
	fma.rn.f64 	%fd8883, %fd8882, %fd8876, 0d3FA55555555502A1;
	fma.rn.f64 	%fd8884, %fd8883, %fd8876, 0d3FC5555555555511;
	fma.rn.f64 	%fd8885, %fd8884, %fd8876, 0d3FE000000000000B;
	fma.rn.f64 	%fd8886, %fd8885, %fd8876, 0d3FF0000000000000;
	fma.rn.f64 	%fd8887, %fd8886, %fd8876, 0d3FF0000000000000;
	{
	.reg .b32 %temp; 
	mov.b64 	{%r742, %temp}, %fd8887;
	}
	{
	.reg .b32 %temp; 
	mov.b64 	{%temp, %r743}, %fd8887;
	}
	shl.b32 	%r3730, %r741, 20;
	add.s32 	%r3731, %r3730, %r743;
	mov.b64 	%fd11881, {%r742, %r3731};
	{
	.reg .b32 %temp; 
	mov.b64 	{%temp, %r3732}, %fd2502;
	}
	mov.b32 	%f117, %r3732;
	abs.f32 	%f57, %f117;
	setp.lt.f32 	%p2013, %f57, 0f4086232B;
	@%p2013 bra 	$L__BB2_1864;
	setp.lt.f64 	%p2014, %fd2502, 0d0000000000000000;
	add.f64 	%fd8888, %fd2502, 0d7FF0000000000000;
	selp.f64 	%fd11881, 0d0000000000000000, %fd8888, %p2014;
	setp.geu.f32 	%p2015, %f57, 0f40874800;
	@%p2015 bra 	$L__BB2_1864;
	shr.u32 	%r3733, %r741, 31;
	add.s32 	%r3734, %r741, %r3733;
	shr.s32 	%r3735, %r3734, 1;
	shl.b32 	%r3736, %r3735, 20;
	add.s32 	%r3737, %r743, %r3736;
	mov.b64 	%fd8889, {%r742, %r3737};
	sub.s32 	%r3738, %r741, %r3735;
	shl.b32 	%r3739, %r3738, 20;
	add.s32 	%r3740, %r3739, 1072693248;
	mov.b32 	%r3741, 0;
	mov.b64 	%fd8890, {%r3741, %r3740};
	mul.f64 	%fd11881, %fd8890, %fd8889;
$L__BB2_1864:
	mul.f64 	%fd56, %fd11877, %fd11881;
	bra.uni 	$L__BB2_1866;
$L__BB2_1865:
	mov.u64 	%rd96, $str$5;
	cvta.global.u64 	%rd97, %rd96;
	{ // callseq 223, 0
	.param .b64 param0;
	st.param.b64 	[param0], %rd97;
	.param .b64 param1;
	st.param.b64 	[param1], 0;
	.param .b32 retval0;
	call.uni (retval0), 
	vprintf, 
	(
	param0, 
	param1
	);
	ld.param.b32 	%r3715, [retval0];
	} // callseq 223
$L__BB2_1866:
	mov.f64 	%fd8891, 0d3FF0000000000000;
	sub.f64 	%fd11895, %fd8891, %fd56;
	bra.uni 	$L__BB2_1890;
$L__BB2_1867:
	setp.gt.u32 	%p1960, %r719, 2146435070;
	@%p1960 bra 	$L__BB2_1871;
	setp.lt.s32 	%p1963, %r49, 1048576;
	selp.b32 	%r3657, -1077, -1023, %p1963;
	shr.u32 	%r3658, %r717, 20;
	add.s32 	%r4728, %r3657, %r3658;
	and.b32  	%r3659, %r717, 1048575;
	or.b32  	%r3660, %r3659, 1072693248;
	mov.b64 	%fd11883, {%r718, %r3660};
	setp.lt.u32 	%p1964, %r3660, 1073127583;
	@%p1964 bra 	$L__BB2_1870;
	{
	.reg .b32 %temp; 
	mov.b64 	{%r3661, %temp}, %fd11883;
	}
	{
	.reg .b32 %temp; 
	mov.b64 	{%temp, %r3662}, %fd11883;
	}
	add.s32 	%r3663, %r3662, -1048576;
	mov.b64 	%fd11883, {%r3661, %r3663};
	add.s32 	%r4728, %r4728, 1;
$L__BB2_1870:
	add.f64 	%fd8597, %fd11883, 0dBFF0000000000000;
	add.f64 	%fd8598, %fd11883, 0d3FF0000000000000;
	rcp.approx.ftz.f64 	%fd8599, %fd8598;
	neg.f64 	%fd8600, %fd8598;
	fma.rn.f64 	%fd8601, %fd8600, %fd8599, 0d3FF0000000000000;
	fma.rn.f64 	%fd8602, %fd8601, %fd8601, %fd8601;
	fma.rn.f64 	%fd8603, %fd8602, %fd8599, %fd8599;
	mul.f64 	%fd8604, %fd8597, %fd8603;
	fma.rn.f64 	%fd8605, %fd8597, %fd8603, %fd8604;
	mul.f64 	%fd8606, %fd8605, %fd8605;
	fma.rn.f64 	%fd8607, %fd8606, 0d3EB1380B3AE80F1E, 0d3ED0EE258B7A8B04;
	fma.rn.f64 	%fd8608, %fd8607, %fd8606, 0d3EF3B2669F02676F;
	fma.rn.f64 	%fd8609, %fd8608, %fd8606, 0d3F1745CBA9AB0956;
	fma.rn.f64 	%fd8610, %fd8609, %fd8606, 0d3F3C71C72D1B5154;
	fma.rn.f64 	%fd8611, %fd8610, %fd8606, 0d3F624924923BE72D;
	fma.rn.f64 	%fd8612, %fd8611, %fd8606, 0d3F8999999999A3C4;
	fma.rn.f64 	%fd8613, %fd8612, %fd8606, 0d3FB5555555555554;
	sub.f64 	%fd8614, %fd8597, %fd8605;
	add.f64 	%fd8615, %fd8614, %fd8614;
	neg.f64 	%fd8616, %fd8605;
	fma.rn.f64 	%fd8617, %fd8616, %fd8597, %fd8615;
	mul.f64 	%fd8618, %fd8603, %fd8617;
	mul.f64 	%fd8619, %fd8606, %fd8613;
	fma.rn.f64 	%fd8620, %fd8619, %fd8605, %fd8618;
	xor.b32  	%r3664, %r4728, -2147483648;
	mov.b32 	%r3665, 1127219200;
	mov.b64 	%fd8621, {%r3664, %r3665};
	sub.f64 	%fd8622, %fd8621, %fd2;
	fma.rn.f64 	%fd8623, %fd8622, 0d3FE62E42FEFA39EF, %fd8605;
	fma.rn.f64 	%fd8624, %fd8622, 0dBFE62E42FEFA39EF, %fd8623;
	sub.f64 	%fd8625, %fd8624, %fd8605;
	sub.f64 	%fd8626, %fd8620, %fd8625;
	fma.rn.f64 	%fd8627, %fd8622, 0d3C7ABC9E3B39803F, %fd8626;
	add.f64 	%fd11884, %fd8623, %fd8627;
	bra.uni 	$L__BB2_1872;
$L__BB2_1871:
	setp.lt.s32 	%p1961, %r49, 1048576;
	selp.f64 	%fd8595, 0d435C4E06B9F096A3, 0d3FFC4E06B9F096A3, %p1961;
	fma.rn.f64 	%fd8596, %fd8595, 0d7FF0000000000000, 0d7FF0000000000000;
	{
	.reg .b32 %temp; 
	mov.b64 	{%temp, %r3655}, %fd8595;
	}
	and.b32  	%r3656, %r3655, 2147483647;
	setp.eq.s32 	%p1962, %r3656, 0;
	selp.f64 	%fd11884, 0dFFF0000000000000, %fd8596, %p1962;
$L__BB2_1872:
	add.f64 	%fd8629, %fd2435, 0d3FF0000000000000;
	add.f64 	%fd11888, %fd8629, 0dC016000000000000;
	rcp.rn.f64 	%fd11889, %fd11888;
	mov.b32 	%r4729, 1;
	mov.f64 	%fd11887, 0d46293E5939A08CE9;
	mov.f64 	%fd11886, %fd11889;
	bra.uni 	$L__BB2_1877;
$L__BB2_1873:
	add.s32 	%r3668, %r4729, 1;
	not.b32 	%r3669, %r4729;
	cvt.rn.f64.s32 	%fd8643, %r3669;
	cvt.rn.f64.u32 	%fd8644, %r3668;
	add.f64 	%fd8645, %fd8644, 0dC016000000000000;
	mul.f64 	%fd8646, %fd8645, %fd8643;
	add.f64 	%fd2518, %fd2534, 0d4000000000000000;
	fma.rn.f64 	%fd8647, %fd8646, %fd2536, %fd2518;
	abs.f64 	%fd8648, %fd8647;
	setp.lt.f64 	%p1968, %fd8648, 0d39B4484BFEEBC2A0;
	div.rn.f64 	%fd8649, %fd8646, %fd2535;
	add.f64 	%fd8650, %fd2518, %fd8649;
	abs.f64 	%fd8651, %fd8650;
	setp.lt.f64 	%p1969, %fd8651, 0d39B4484BFEEBC2A0;
	selp.f64 	%fd2519, 0d39B4484BFEEBC2A0, %fd8650, %p1969;
	rcp.rn.f64 	%fd8652, %fd8647;
	selp.f64 	%fd2520, 0d46293E5939A08CE9, %fd8652, %p1968;
	mul.f64 	%fd8653, %fd2520, %fd2519;
	mul.f64 	%fd11889, %fd11889, %fd8653;
	add.f64 	%fd8654, %fd8653, 0dBFF0000000000000;
	abs.f64 	%fd8655, %fd8654;
	setp.lt.f64 	%p1970, %fd8655, 0d3E9421F5F40D8376;
	@%p1970 bra 	$L__BB2_1879;
	add.s32 	%r3670, %r4729, 2;
	sub.s32 	%r3671, -2, %r4729;
	cvt.rn.f64.s32 	%fd8656, %r3671;
	cvt.rn.f64.u32 	%fd8657, %r3670;
	add.f64 	%fd8658, %fd8657, 0dC016000000000000;
	mul.f64 	%fd8659, %fd8658, %fd8656;
	add.f64 	%fd2522, %fd2518, 0d4000000000000000;
	fma.rn.f64 	%fd8660, %fd8659, %fd2520, %fd2522;
	abs.f64 	%fd8661, %fd8660;
	setp.lt.f64 	%p1971, %fd8661, 0d39B4484BFEEBC2A0;
	div.rn.f64 	%fd8662, %fd8659, %fd2519;
	add.f64 	%fd8663, %fd2522, %fd8662;
	abs.f64 	%fd8664, %fd8663;
	setp.lt.f64 	%p1972, %fd8664, 0d39B4484BFEEBC2A0;
	selp.f64 	%fd2523, 0d39B4484BFEEBC2A0, %fd8663, %p1972;
	rcp.rn.f64 	%fd8665, %fd8660;
	selp.f64 	%fd2524, 0d46293E5939A08CE9, %fd8665, %p1971;
	mul.f64 	%fd8666, %fd2524, %fd2523;
	mul.f64 	%fd11889, %fd11889, %fd8666;
	add.f64 	%fd8667, %fd8666, 0dBFF0000000000000;
	abs.f64 	%fd8668, %fd8667;
	setp.lt.f64 	%p1973, %fd8668, 0d3E9421F5F40D8376;
	@%p1973 bra 	$L__BB2_1879;
	add.s32 	%r3672, %r4729, 3;
	sub.s32 	%r3673, -3, %r4729;
	cvt.rn.f64.s32 	%fd8669, %r3673;
	cvt.rn.f64.u32 	%fd8670, %r3672;
	add.f64 	%fd8671, %fd8670, 0dC016000000000000;
	mul.f64 	%fd8672, %fd8671, %fd8669;
	add.f64 	%fd11888, %fd2522, 0d4000000000000000;
	fma.rn.f64 	%fd8673, %fd8672, %fd2524, %fd11888;
	abs.f64 	%fd8674, %fd8673;
	setp.lt.f64 	%p1974, %fd8674, 0d39B4484BFEEBC2A0;
	div.rn.f64 	%fd8675, %fd8672, %fd2523;
	add.f64 	%fd8676, %fd11888, %fd8675;
	abs.f64 	%fd8677, %fd8676;
	setp.lt.f64 	%p1975, %fd8677, 0d39B4484BFEEBC2A0;
	selp.f64 	%fd11887, 0d39B4484BFEEBC2A0, %fd8676, %p1975;
	rcp.rn.f64 	%fd8678, %fd8673;
	selp.f64 	%fd11886, 0d46293E5939A08CE9, %fd8678, %p1974;
	mul.f64 	%fd8679, %fd11886, %fd11887;
	mul.f64 	%fd11889, %fd11889, %fd8679;
	add.f64 	%fd8680, %fd8679, 0dBFF0000000000000;
	abs.f64 	%fd8681, %fd8680;
	setp.lt.f64 	%p1976, %fd8681, 0d3E9421F5F40D8376;
	@%p1976 bra 	$L__BB2_1879;
	add.s32 	%r4729, %r4729, 4;
	setp.eq.s32 	%p1977, %r4729, 100000001;
	@%p1977 bra 	$L__BB2_1878;
$L__BB2_1877:
	neg.s32 	%r3667, %r4729;
	cvt.rn.f64.s32 	%fd8630, %r3667;
	cvt.rn.f64.u32 	%fd8631, %r4729;
	add.f64 	%fd8632, %fd8631, 0dC016000000000000;
	mul.f64 	%fd8633, %fd8632, %fd8630;
	add.f64 	%fd2534, %fd11888, 0d4000000000000000;
	fma.rn.f64 	%fd8634, %fd8633, %fd11886, %fd2534;
	abs.f64 	%fd8635, %fd8634;
	setp.lt.f64 	%p1965, %fd8635, 0d39B4484BFEEBC2A0;
	div.rn.f64 	%fd8636, %fd8633, %fd11887;
	add.f64 	%fd8637, %fd2534, %fd8636;
	abs.f64 	%fd8638, %fd8637;
	setp.lt.f64 	%p1966, %fd8638, 0d39B4484BFEEBC2A0;
	selp.f64 	%fd2535, 0d39B4484BFEEBC2A0, %fd8637, %p1966;
	rcp.rn.f64 	%fd8639, %fd8634;
	selp.f64 	%fd2536, 0d46293E5939A08CE9, %fd8639, %p1965;
	mul.f64 	%fd8640, %fd2536, %fd2535;
	mul.f64 	%fd11889, %fd11889, %fd8640;
	add.f64 	%fd8641, %fd8640, 0dBFF0000000000000;
	abs.f64 	%fd8642, %fd8641;
	setp.lt.f64 	%p1967, %fd8642, 0d3E9421F5F40D8376;
	@%p1967 bra 	$L__BB2_1879;
	bra.uni 	$L__BB2_1873;
$L__BB2_1878:
	mov.u64 	%rd92, $str$3;
	cvta.global.u64 	%rd93, %rd92;
	{ // callseq 221, 0
	.param .b64 param0;
	st.param.b64 	[param0], %rd93;
	.param .b64 param1;
	st.param.b64 	[param1], 0;
	.param .b32 retval0;
	call.uni (retval0), 
	vprintf, 
	(
	param0, 
	param1
	);
	ld.param.b32 	%r3674, [retval0];
	} // callseq 221
$L__BB2_1879:
	{
	.reg .b32 %temp; 
	mov.b64 	{%temp, %r4730}, %fd2435;
	}
	{
	.reg .b32 %temp; 
	mov.b64 	{%r4731, %temp}, %fd2435;
	}
	setp.gt.s32 	%p1978, %r4730, 1048575;
	mov.b32 	%r4732, -1023;
	mov.f64 	%fd11890, %fd2435;
	@%p1978 bra 	$L__BB2_1881;
	mul.f64 	%fd11890, %fd2435, 0d4350000000000000;
	{
	.reg .b32 %temp; 
	mov.b64 	{%temp, %r4730}, %fd11890;
	}
	{
	.reg .b32 %temp; 
	mov.b64 	{%r4731, %temp}, %fd11890;
	}
	mov.b32 	%r4732, -1077;
$L__BB2_1881:
	add.s32 	%r3678, %r4730, -1;
	setp.gt.u32 	%p1979, %r3678, 2146435070;
	@%p1979 bra 	$L__BB2_1885;
	shr.u32 	%r3681, %r4730, 20;
	add.s32 	%r4733, %r4732, %r3681;
	and.b32  	%r3682, %r4730, 1048575;
	or.b32  	%r3683, %r3682, 1072693248;
	mov.b64 	%fd11891, {%r4731, %r3683};
	setp.lt.u32 	%p1981, %r3683, 1073127583;
	@%p1981 bra 	$L__BB2_1884;
	{
	.reg .b32 %temp; 
	mov.b64 	{%r3684, %temp}, %fd11891;
	}
	{
	.reg .b32 %temp; 
	mov.b64 	{%temp, %r3685}, %fd11891;
	}
	add.s32 	%r3686, %r3685, -1048576;
	mov.b64 	%fd11891, {%r3684, %r3686};
	add.s32 	%r4733, %r4733, 1;
$L__BB2_1884:
	add.f64 	%fd8683, %fd11891, 0dBFF0000000000000;
	add.f64 	%fd8684, %fd11891, 0d3FF0000000000000;
	rcp.approx.ftz.f64 	%fd8685, %fd8684;
	neg.f64 	%fd8686, %fd8684;
	fma.rn.f64 	%fd8687, %fd8686, %fd8685, 0d3FF0000000000000;
	fma.rn.f64 	%fd8688, %fd8687, %fd8687, %fd8687;
	fma.rn.f64 	%fd8689, %fd8688, %fd8685, %fd8685;
	mul.f64 	%fd8690, %fd8683, %fd8689;
	fma.rn.f64 	%fd8691, %fd8683, %fd8689, %fd8690;
	mul.f64 	%fd8692, %fd8691, %fd8691;
	fma.rn.f64 	%fd8693, %fd8692, 0d3EB1380B3AE80F1E, 0d3ED0EE258B7A8B04;
	fma.rn.f64 	%fd8694, %fd8693, %fd8692, 0d3EF3B2669F02676F;
	fma.rn.f64 	%fd8695, %fd8694, %fd8692, 0d3F1745CBA9AB0956;
	fma.rn.f64 	%fd8696, %fd8695, %fd8692, 0d3F3C71C72D1B5154;
	fma.rn.f64 	%fd8697, %fd8696, %fd8692, 0d3F624924923BE72D;
	fma.rn.f64 	%fd8698, %fd8697, %fd8692, 0d3F8999999999A3C4;
	fma.rn.f64 	%fd8699, %fd8698, %fd8692, 0d3FB5555555555554;
	sub.f64 	%fd8700, %fd8683, %fd8691;
	add.f64 	%fd8701, %fd8700, %fd8700;
	neg.f64 	%fd8702, %fd8691;
	fma.rn.f64 	%fd8703, %fd8702, %fd8683, %fd8701;
	mul.f64 	%fd8704, %fd8689, %fd8703;
	mul.f64 	%fd8705, %fd8692, %fd8699;
	fma.rn.f64 	%fd8706, %fd8705, %fd8691, %fd8704;
	xor.b32  	%r3687, %r4733, -2147483648;
	mov.b32 	%r3688, 1127219200;
	mov.b64 	%fd8707, {%r3687, %r3688};
	sub.f64 	%fd8708, %fd8707, %fd2;
	fma.rn.f64 	%fd8709, %fd8708, 0d3FE62E42FEFA39EF, %fd8691;
	fma.rn.f64 	%fd8710, %fd8708, 0dBFE62E42FEFA39EF, %fd8709;
	sub.f64 	%fd8711, %fd8710, %fd8691;
	sub.f64 	%fd8712, %fd8706, %fd8711;
	fma.rn.f64 	%fd8713, %fd8708, 0d3C7ABC9E3B39803F, %fd8712;
	add.f64 	%fd11892, %fd8709, %fd8713;
	bra.uni 	$L__BB2_1886;
$L__BB2_1885:
	fma.rn.f64 	%fd8682, %fd11890, 0d7FF0000000000000, 0d7FF0000000000000;
	{
	.reg .b32 %temp; 
	mov.b64 	{%temp, %r3679}, %fd11890;
	}
	and.b32  	%r3680, %r3679, 2147483647;
	setp.eq.s32 	%p1980, %r3680, 0;
	selp.f64 	%fd11892, 0dFFF0000000000000, %fd8682, %p1980;
$L__BB2_1886:
	mul.f64 	%fd8714, %fd11892, 0d4016000000000000;
	sub.f64 	%fd8715, %fd8714, %fd2435;
	sub.f64 	%fd8716, %fd2415, %fd11884;
	add.f64 	%fd2547, %fd8716, %fd8715;
	fma.rn.f64 	%fd8717, %fd2547, 0d3FF71547652B82FE, 0d4338000000000000;
	{
	.reg .b32 %temp; 
	mov.b64 	{%r759, %temp}, %fd8717;
	}
	mov.f64 	%fd8718, 0dC338000000000000;
	add.rn.f64 	%fd8719, %fd8717, %fd8718;
	fma.rn.f64 	%fd8720, %fd8719, 0dBFE62E42FEFA39EF, %fd2547;
	fma.rn.f64 	%fd8721, %fd8719, 0dBC7ABC9E3B39803F, %fd8720;
	fma.rn.f64 	%fd8722, %fd8721, 0d3E5ADE1569CE2BDF, 0d3E928AF3FCA213EA;
	fma.rn.f64 	%fd8723, %fd8722, %fd8721, 0d3EC71DEE62401315;
	fma.rn.f64 	%fd8724, %fd8723, %fd8721, 0d3EFA01997C89EB71;
	fma.rn.f64 	%fd8725, %fd8724, %fd8721, 0d3F2A01A014761F65;
	fma.rn.f64 	%fd8726, %fd8725, %fd8721, 0d3F56C16C1852B7AF;
	fma.rn.f64 	%fd8727, %fd8726, %fd8721, 0d3F81111111122322;
	fma.rn.f64 	%fd8728, %fd8727, %fd8721, 0d3FA55555555502A1;
	fma.rn.f64 	%fd8729, %fd8728, %fd8721, 0d3FC5555555555511;
	fma.rn.f64 	%fd8730, %fd8729, %fd8721, 0d3FE000000000000B;
	fma.rn.f64 	%fd8731, %fd8730, %fd8721, 0d3FF0000000000000;
	fma.rn.f64 	%fd8732, %fd8731, %fd8721, 0d3FF0000000000000;
	{
	.reg .b32 %temp; 
	mov.b64 	{%r760, %temp}, %fd8732;
	}
	{
	.reg .b32 %temp; 
	mov.b64 	{%temp, %r761}, %fd8732;
	}
	shl.b32 	%r3689, %r759, 20;
	add.s32 	%r3690, %r3689, %r761;
	mov.b64 	%fd11893, {%r760, %r3690};
	{
	.reg .b32 %temp; 
	mov.b64 	{%temp, %r3691}, %fd2547;
	}
	mov.b32 	%f116, %r3691;
	abs.f32 	%f58, %f116;
	setp.lt.f32 	%p1982, %f58, 0f4086232B;
	@%p1982 bra 	$L__BB2_1889;
	setp.lt.f64 	%p1983, %fd2547, 0d0000000000000000;
	add.f64 	%fd8733, %fd2547, 0d7FF0000000000000;
	selp.f64 	%fd11893, 0d0000000000000000, %fd8733, %p1983;
	setp.geu.f32 	%p1984, %f58, 0f40874800;
	@%p1984 bra 	$L__BB2_1889;
	shr.u32 	%r3692, %r759, 31;
	add.s32 	%r3693, %r759, %r3692;
	shr.s32 	%r3694, %r3693, 1;
	shl.b32 	%r3695, %r3694, 20;
	add.s32 	%r3696, %r761, %r3695;
	mov.b64 	%fd8734, {%r760, %r3696};
	sub.s32 	%r3697, %r759, %r3694;
	shl.b32 	%r3698, %r3697, 20;
	add.s32 	%r3699, %r3698, 1072693248;
	mov.b32 	%r3700, 0;
	mov.b64 	%fd8735, {%r3700, %r3699};
	mul.f64 	%fd11893, %fd8735, %fd8734;
$L__BB2_1889:
	mul.f64 	%fd11895, %fd11889, %fd11893;
$L__BB2_1890:
	setp.neu.f64 	%p2016, %fd190, 0d0000000000000000;
	mul.f64 	%fd2555, %fd2427, %fd11895;
	@%p2016 bra 	$L__BB2_1892;
	setp.lt.s32 	%p2018, %r41, 0;
	setp.eq.s32 	%p2019, %r610, 1076887552;
	selp.b32 	%r3742, %r716, 0, %p2019;
	or.b32  	%r3743, %r3742, 2146435072;
	selp.b32 	%r3744, %r3743, %r3742, %p2018;
	mov.b32 	%r3745, 0;
	mov.b64 	%fd11897, {%r3745, %r3744};
	bra.uni 	$L__BB2_1893;
$L__BB2_1892:
	setp.lt.s32 	%p2017, %r716, 0;
	{ // callseq 224, 0
	.param .b64 param0;
	st.param.f64 	[param0], %fd2406;
	.param .b64 param1;
	st.param.f64 	[param1], 0d4013000000000000;
	.param .b64 retval0;
	call.uni (retval0), 
	__internal_accurate_pow, 
	(
	param0, 
	param1
	);
	ld.param.f64 	%fd8892, [retval0];
	} // callseq 224
	selp.f64 	%fd11897, 0dFFF8000000000000, %fd8892, %p2017;
$L__BB2_1893:
	add.f64 	%fd8894, %fd190, 0d4013000000000000;
	{
	.reg .b32 %temp; 
	mov.b64 	{%temp, %r3746}, %fd8894;
	}
	and.b32  	%r3747, %r3746, 2146435072;
	setp.ne.s32 	%p2020, %r3747, 2146435072;
	@%p2020 bra 	$L__BB2_1898;
	setp.num.f64 	%p2021, %fd190, %fd190;
	@%p2021 bra 	$L__BB2_1896;
	mov.f64 	%fd8895, 0d4013000000000000;
	add.rn.f64 	%fd11897, %fd190, %fd8895;
	bra.uni 	$L__BB2_1898;
$L__BB2_1896:
	setp.neu.f64 	%p2022, %fd2406, 0d7FF0000000000000;
	@%p2022 bra 	$L__BB2_1898;
	setp.lt.s32 	%p2023, %r716, 0;
	and.b32  	%r3748, %r41, 2146435072;
	setp.eq.s32 	%p2024, %r3748, 1076887552;
	and.b32  	%r3749, %r41, 2147483647;
	setp.ne.s32 	%p2025, %r3749, 1071644672;
	selp.b32 	%r3750, %r614, %r42, %p2025;
	selp.b32 	%r3751, %r3750, %r42, %p2024;
	selp.b32 	%r3752, %r3751, %r42, %p2023;
	mov.b32 	%r3753, 0;
	mov.b64 	%fd11897, {%r3753, %r3752};
$L__BB2_1898:
	setp.eq.f64 	%p2026, %fd190, 0d3FF0000000000000;
	setp.gt.u32 	%p2027, %r53, 2146435070;
	selp.f64 	%fd8896, 0d3FF0000000000000, %fd11897, %p2026;
	div.rn.f64 	%fd2562, %fd178, %fd8896;
	mov.f64 	%fd11898, %fd8;
	@%p2027 bra 	$L__BB2_1900;
	setp.gt.u32 	%p2028, %r55, 1073127582;
	selp.f64 	%fd8897, %fd10, %fd9, %p2028;
	selp.u32 	%r3754, 1, 0, %p2028;
	add.s32 	%r3755, %r54, %r3754;
	add.f64 	%fd8898, %fd8897, 0dBFF0000000000000;
	add.f64 	%fd8899, %fd8897, 0d3FF0000000000000;
	rcp.approx.ftz.f64 	%fd8900, %fd8899;
	neg.f64 	%fd8901, %fd8899;
	fma.rn.f64 	%fd8902, %fd8901, %fd8900, 0d3FF0000000000000;
	fma.rn.f64 	%fd8903, %fd8902, %fd8902, %fd8902;
	fma.rn.f64 	%fd8904, %fd8903, %fd8900, %fd8900;
	mul.f64 	%fd8905, %fd8898, %fd8904;
	fma.rn.f64 	%fd8906, %fd8898, %fd8904, %fd8905;
	mul.f64 	%fd8907, %fd8906, %fd8906;
	fma.rn.f64 	%fd8908, %fd8907, 0d3EB1380B3AE80F1E, 0d3ED0EE258B7A8B04;
	fma.rn.f64 	%fd8909, %fd8908, %fd8907, 0d3EF3B2669F02676F;
	fma.rn.f64 	%fd8910, %fd8909, %fd8907, 0d3F1745CBA9AB0956;
	fma.rn.f64 	%fd8911, %fd8910, %fd8907, 0d3F3C71C72D1B5154;
	fma.rn.f64 	%fd8912, %fd8911, %fd8907, 0d3F624924923BE72D;
	fma.rn.f64 	%fd8913, %fd8912, %fd8907, 0d3F8999999999A3C4;
	fma.rn.f64 	%fd8914, %fd8913, %fd8907, 0d3FB5555555555554;
	sub.f64 	%fd8915, %fd8898, %fd8906;
	add.f64 	%fd8916, %fd8915, %fd8915;
	neg.f64 	%fd8917, %fd8906;
	fma.rn.f64 	%fd8918, %fd8917, %fd8898, %fd8916;
	mul.f64 	%fd8919, %fd8904, %fd8918;
	mul.f64 	%fd8920, %fd8907, %fd8914;
	fma.rn.f64 	%fd8921, %fd8920, %fd8906, %fd8919;
	xor.b32  	%r3756, %r3755, -2147483648;
	mov.b32 	%r3757, 1127219200;
	mov.b64 	%fd8922, {%r3756, %r3757};
	sub.f64 	%fd8923, %fd8922, %fd2;
	fma.rn.f64 	%fd8924, %fd8923, 0d3FE62E42FEFA39EF, %fd8906;
	fma.rn.f64 	%fd8925, %fd8923, 0dBFE62E42FEFA39EF, %fd8924;
	sub.f64 	%fd8926, %fd8925, %fd8906;
	sub.f64 	%fd8927, %fd8921, %fd8926;
	fma.rn.f64 	%fd8928, %fd8923, 0d3C7ABC9E3B39803F, %fd8927;
	add.f64 	%fd11898, %fd8924, %fd8928;
$L__BB2_1900:
	setp.lt.s32 	%p2029, %r56, 1048576;
	fma.rn.f64 	%fd2565, %fd11898, 0dC015000000000000, 0d4024800000000000;
	selp.b32 	%r762, %r58, %r56, %p2029;
	selp.b32 	%r763, %r59, %r57, %p2029;
	add.s32 	%r764, %r762, -1;
	setp.gt.u32 	%p2030, %r764, 2146435070;
	@%p2030 bra 	$L__BB2_1904;
	selp.b32 	%r3760, -1077, -1023, %p2029;
	shr.u32 	%r3761, %r762, 20;
	add.s32 	%r4734, %r3760, %r3761;
	and.b32  	%r3762, %r762, 1048575;
	or.b32  	%r3763, %r3762, 1072693248;
	mov.b64 	%fd11899, {%r763, %r3763};
	setp.lt.u32 	%p2034, %r3763, 1073127583;
	@%p2034 bra 	$L__BB2_1903;
	{
	.reg .b32 %temp; 
	mov.b64 	{%r3764, %temp}, %fd11899;
	}
	{
	.reg .b32 %temp; 
	mov.b64 	{%temp, %r3765}, %fd11899;
	}
	add.s32 	%r3766, %r3765, -1048576;
	mov.b64 	%fd11899, {%r3764, %r3766};
	add.s32 	%r4734, %r4734, 1;
$L__BB2_1903:
	add.f64 	%fd8931, %fd11899, 0dBFF0000000000000;
	add.f64 	%fd8932, %fd11899, 0d3FF0000000000000;
	rcp.approx.ftz.f64 	%fd8933, %fd8932;
	neg.f64 	%fd8934, %fd8932;
	fma.rn.f64 	%fd8935, %fd8934, %fd8933, 0d3FF0000000000000;
	fma.rn.f64 	%fd8936, %fd8935, %fd8935, %fd8935;
	fma.rn.f64 	%fd8937, %fd8936, %fd8933, %fd8933;
	mul.f64 	%fd8938, %fd8931, %fd8937;
	fma.rn.f64 	%fd8939, %fd8931, %fd8937, %fd8938;
	mul.f64 	%fd8940, %fd8939, %fd8939;
	fma.rn.f64 	%fd8941, %fd8940, 0d3EB1380B3AE80F1E, 0d3ED0EE258B7A8B04;
	fma.rn.f64 	%fd8942, %fd8941, %fd8940, 0d3EF3B2669F02676F;
	fma.rn.f64 	%fd8943, %fd8942, %fd8940, 0d3F1745CBA9AB0956;
	fma.rn.f64 	%fd8944, %fd8943, %fd8940, 0d3F3C71C72D1B5154;
	fma.rn.f64 	%fd8945, %fd8944, %fd8940, 0d3F624924923BE72D;
	fma.rn.f64 	%fd8946, %fd8945, %fd8940, 0d3F8999999999A3C4;
	fma.rn.f64 	%fd8947, %fd8946, %fd8940, 0d3FB5555555555554;
	sub.f64 	%fd8948, %fd8931, %fd8939;
	add.f64 	%fd8949, %fd8948, %fd8948;
	neg.f64 	%fd8950, %fd8939;
	fma.rn.f64 	%fd8951, %fd8950, %fd8931, %fd8949;
	mul.f64 	%fd8952, %fd8937, %fd8951;
	mul.f64 	%fd8953, %fd8940, %fd8947;
	fma.rn.f64 	%fd8954, %fd8953, %fd8939, %fd8952;
	xor.b32  	%r3767, %r4734, -2147483648;
	mov.b32 	%r3768, 1127219200;
	mov.b64 	%fd8955, {%r3767, %r3768};
	sub.f64 	%fd8956, %fd8955, %fd2;
	fma.rn.f64 	%fd8957, %fd8956, 0d3FE62E42FEFA39EF, %fd8939;
	fma.rn.f64 	%fd8958, %fd8956, 0dBFE62E42FEFA39EF, %fd8957;
	sub.f64 	%fd8959, %fd8958, %fd8939;
	sub.f64 	%fd8960, %fd8954, %fd8959;
	fma.rn.f64 	%fd8961, %fd8956, 0d3C7ABC9E3B39803F, %fd8960;
	add.f64 	%fd11900, %fd8957, %fd8961;
	bra.uni 	$L__BB2_1905;
$L__BB2_1904:
	selp.f64 	%fd8929, 0d436289A4E5827C1E, 0d400289A4E5827C1E, %p2029;
	fma.rn.f64 	%fd8930, %fd8929, 0d7FF0000000000000, 0d7FF0000000000000;
	{
	.reg .b32 %temp; 
	mov.b64 	{%temp, %r3758}, %fd8929;
	}
	and.b32  	%r3759, %r3758, 2147483647;
	setp.eq.s32 	%p2032, %r3759, 0;
	selp.f64 	%fd11900, 0dFFF0000000000000, %fd8930, %p2032;
$L__BB2_1905:
	sub.f64 	%fd2572, %fd11900, %fd2565;
	fma.rn.f64 	%fd8962, %fd2572, 0d3FF71547652B82FE, 0d4338000000000000;
	{
	.reg .b32 %temp; 
	mov.b64 	{%r768, %temp}, %fd8962;
	}
	mov.f64 	%fd8963, 0dC338000000000000;
	add.rn.f64 	%fd8964, %fd8962, %fd8963;
	fma.rn.f64 	%fd8965, %fd8964, 0dBFE62E42FEFA39EF, %fd2572;
	fma.rn.f64 	%fd8966, %fd8964, 0dBC7ABC9E3B39803F, %fd8965;
	fma.rn.f64 	%fd8967, %fd8966, 0d3E5ADE1569CE2BDF, 0d3E928AF3FCA213EA;
	fma.rn.f64 	%fd8968, %fd8967, %fd8966, 0d3EC71DEE62401315;
	fma.rn.f64 	%fd8969, %fd8968, %fd8966, 0d3EFA01997C89EB71;
	fma.rn.f64 	%fd8970, %fd8969, %fd8966, 0d3F2A01A014761F65;
	fma.rn.f64 	%fd8971, %fd8970, %fd8966, 0d3F56C16C1852B7AF;
	fma.rn.f64 	%fd8972, %fd8971, %fd8966, 0d3F81111111122322;
	fma.rn.f64 	%fd8973, %fd8972, %fd8966, 0d3FA55555555502A1;
	fma.rn.f64 	%fd8974, %fd8973, %fd8966, 0d3FC5555555555511;
	fma.rn.f64 	%fd8975, %fd8974, %fd8966, 0d3FE000000000000B;
	fma.rn.f64 	%fd8976, %fd8975, %fd8966, 0d3FF0000000000000;
	fma.rn.f64 	%fd8977, %fd8976, %fd8966, 0d3FF0000000000000;
	{
	.reg .b32 %temp; 
	mov.b64 	{%r769, %temp}, %fd8977;
	}
	{
	.reg .b32 %temp; 
	mov.b64 	{%temp, %r770}, %fd8977;
	}
	shl.b32 	%r3769, %r768, 20;
	add.s32 	%r3770, %r3769, %r770;
	mov.b64 	%fd11901, {%r769, %r3770};
	{
	.reg .b32 %temp; 
	mov.b64 	{%temp, %r3771}, %fd2572;
	}
	mov.b32 	%f118, %r3771;
	abs.f32 	%f59, %f118;
	setp.lt.f32 	%p2035, %f59, 0f4086232B;
	@%p2035 bra 	$L__BB2_1908;
	setp.lt.f64 	%p2036, %fd2572, 0d0000000000000000;
	add.f64 	%fd8978, %fd2572, 0d7FF0000000000000;
	selp.f64 	%fd11901, 0d0000000000000000, %fd8978, %p2036;
	setp.geu.f32 	%p2037, %f59, 0f40874800;
	@%p2037 bra 	$L__BB2_1908;
	shr.u32 	%r3772, %r768, 31;
	add.s32 	%r3773, %r768, %r3772;
	shr.s32 	%r3774, %r3773, 1;
	shl.b32 	%r3775, %r3774, 20;
	add.s32 	%r3776, %r770, %r3775;
	mov.b64 	%fd8979, {%r769, %r3776};
	sub.s32 	%r3777, %r768, %r3774;
	shl.b32 	%r3778, %r3777, 20;
	add.s32 	%r3779, %r3778, 1072693248;
	mov.b32 	%r3780, 0;
	mov.b64 	%fd8980, {%r3780, %r3779};
	mul.f64 	%fd11901, %fd8980, %fd8979;
$L__BB2_1908:
	setp.geu.f64 	%p2038, %fd2435, 0d0000000000000000;
	mul.f64 	%fd2577, %fd2562, %fd11901;
	@%p2038 bra 	$L__BB2_1910;
	mov.u64 	%rd98, $str$7;
	cvta.global.u64 	%rd99, %rd98;
	{ // callseq 225, 0
	.param .b64 param0;
	st.param.b64 	[param0], %rd99;
	.param .b64 param1;
	st.param.b64 	[param1], 0;
	.param .b32 retval0;
	call.uni (retval0), 
	vprintf, 
	(
	param0, 
	param1
	);
	ld.param.b32 	%r3781, [retval0];
	} // callseq 225
$L__BB2_1910:
	setp.geu.f64 	%p2039, %fd2435, 0d4017000000000000;
	@%p2039 bra 	$L__BB2_1950;
	setp.gt.u32 	%p2065, %r764, 2146435070;
	@%p2065 bra 	$L__BB2_1915;
	setp.lt.s32 	%p2068, %r56, 1048576;
	selp.b32 	%r3831, -1077, -1023, %p2068;
	shr.u32 	%r3832, %r762, 20;
	add.s32 	%r4735, %r3831, %r3832;
	and.b32  	%r3833, %r762, 1048575;
	or.b32  	%r3834, %r3833, 1072693248;
	mov.b64 	%fd11902, {%r763, %r3834};
	setp.lt.u32 	%p2069, %r3834, 1073127583;
	@%p2069 bra 	$L__BB2_1914;
	{
	.reg .b32 %temp; 
	mov.b64 	{%r3835, %temp}, %fd11902;
	}
	{
	.reg .b32 %temp; 
	mov.b64 	{%temp, %r3836}, %fd11902;
	}
	add.s32 	%r3837, %r3836, -1048576;
	mov.b64 	%fd11902, {%r3835, %r3837};
	add.s32 	%r4735, %r4735, 1;
$L__BB2_1914:
	add.f64 	%fd9124, %fd11902, 0dBFF0000000000000;
	add.f64 	%fd9125, %fd11902, 0d3FF0000000000000;
	rcp.approx.ftz.f64 	%fd9126, %fd9125;
	neg.f64 	%fd9127, %fd9125;
	fma.rn.f64 	%fd9128, %fd9127, %fd9126, 0d3FF0000000000000;
	fma.rn.f64 	%fd9129, %fd9128, %fd9128, %fd9128;
	fma.rn.f64 	%fd9130, %fd9129, %fd9126, %fd9126;
	mul.f64 	%fd9131, %fd9124, %fd9130;
	fma.rn.f64 	%fd9132, %fd9124, %fd9130, %fd9131;
	mul.f64 	%fd9133, %fd9132, %fd9132;
	fma.rn.f64 	%fd9134, %fd9133, 0d3EB1380B3AE80F1E, 0d3ED0EE258B7A8B04;
	fma.rn.f64 	%fd9135, %fd9134, %fd9133, 0d3EF3B2669F02676F;
	fma.rn.f64 	%fd9136, %fd9135, %fd9133, 0d3F1745CBA9AB0956;
	fma.rn.f64 	%fd9137, %fd9136, %fd9133, 0d3F3C71C72D1B5154;
	fma.rn.f64 	%fd9138, %fd9137, %fd9133, 0d3F624924923BE72D;
	fma.rn.f64 	%fd9139, %fd9138, %fd9133, 0d3F8999999999A3C4;
	fma.rn.f64 	%fd9140, %fd9139, %fd9133, 0d3FB5555555555554;
	sub.f64 	%fd9141, %fd9124, %fd9132;
	add.f64 	%fd9142, %fd9141, %fd9141;
	neg.f64 	%fd9143, %fd9132;
	fma.rn.f64 	%fd9144, %fd9143, %fd9124, %fd9142;
	mul.f64 	%fd9145, %fd9130, %fd9144;
	mul.f64 	%fd9146, %fd9133, %fd9140;
	fma.rn.f64 	%fd9147, %fd9146, %fd9132, %fd9145;
	xor.b32  	%r3838, %r4735, -2147483648;
	mov.b32 	%r3839, 1127219200;
	mov.b64 	%fd9148, {%r3838, %r3839};
	sub.f64 	%fd9149, %fd9148, %fd2;
	fma.rn.f64 	%fd9150, %fd9149, 0d3FE62E42FEFA39EF, %fd9132;
	fma.rn.f64 	%fd9151, %fd9149, 0dBFE62E42FEFA39EF, %fd9150;
	sub.f64 	%fd9152, %fd9151, %fd9132;
	sub.f64 	%fd9153, %fd9147, %fd9152;
	fma.rn.f64 	%fd9154, %fd9149, 0d3C7ABC9E3B39803F, %fd9153;
	add.f64 	%fd11903, %fd9150, %fd9154;
	bra.uni 	$L__BB2_1916;
$L__BB2_1915:
	setp.lt.s32 	%p2066, %r56, 1048576;
	selp.f64 	%fd9122, 0d436289A4E5827C1E, 0d400289A4E5827C1E, %p2066;
	fma.rn.f64 	%fd9123, %fd9122, 0d7FF0000000000000, 0d7FF0000000000000;
	{
	.reg .b32 %temp; 
	mov.b64 	{%temp, %r3829}, %fd9122;
	}
	and.b32  	%r3830, %r3829, 2147483647;
	setp.eq.s32 	%p2067, %r3830, 0;
	selp.f64 	%fd11903, 0dFFF0000000000000, %fd9123, %p2067;
$L__BB2_1916:
	setp.le.f64 	%p2070, %fd2435, 0d0000000000000000;
	mov.f64 	%fd11220, 0d0000000000000000;
	@%p2070 bra 	$L__BB2_1918;
	mov.b32 	%r4736, 1;
	mov.f64 	%fd11905, 0d3FCAF286BCA1AF28;
	mov.f64 	%fd11904, 0d4013000000000000;
	mov.f64 	%fd11907, %fd11905;
	bra.uni 	$L__BB2_1936;
$L__BB2_1918:
	mov.f64 	%fd53, %fd11220;
	@%p2038 bra 	$L__BB2_1949;
	mov.u64 	%rd102, $str$4;
	cvta.global.u64 	%rd103, %rd102;
	{ // callseq 227, 0
	.param .b64 param0;
	st.param.b64 	[param0], %rd103;
	.param .b64 param1;
	st.param.b64 	[param1], 0;
	.param .b32 retval0;
	call.uni (retval0), 
	vprintf, 
	(
	param0, 
	param1
	);
	ld.param.b32 	%r3840, [retval0];
	} // callseq 227
	mov.f64 	%fd53, %fd11220;
	bra.uni 	$L__BB2_1949;
$L__BB2_1920:
	add.f64 	%fd2584, %fd2632, 0d3FF0000000000000;
	div.rn.f64 	%fd9163, %fd2435, %fd2584;
	mul.f64 	%fd2585, %fd2633, %fd9163;
	add.f64 	%fd11907, %fd11907, %fd2585;
	abs.f64 	%fd9164, %fd2585;
	abs.f64 	%fd9165, %fd11907;
	mul.f64 	%fd9166, %fd9165, 0d3E9421F5F40D8376;
	setp.lt.f64 	%p2073, %fd9164, %fd9166;
	@%p2073 bra 	$L__BB2_1937;
	add.f64 	%fd2587, %fd2584, 0d3FF0000000000000;
	div.rn.f64 	%fd9167, %fd2435, %fd2587;
	mul.f64 	%fd2588, %fd2585, %fd9167;
	add.f64 	%fd11907, %fd11907, %fd2588;
	abs.f64 	%fd9168, %fd2588;
	abs.f64 	%fd9169, %fd11907;
	mul.f64 	%fd9170, %fd9169, 0d3E9421F5F40D8376;
	setp.lt.f64 	%p2074, %fd9168, %fd9170;
	@%p2074 bra 	$L__BB2_1937;
	add.f64 	%fd2590, %fd2587, 0d3FF0000000000000;
	div.rn.f64 	%fd9171, %fd2435, %fd2590;
	mul.f64 	%fd2591, %fd2588, %fd9171;
	add.f64 	%fd11907, %fd11907, %fd2591;
	abs.f64 	%fd9172, %fd2591;
	abs.f64 	%fd9173, %fd11907;
	mul.f64 	%fd9174, %fd9173, 0d3E9421F5F40D8376;
	setp.lt.f64 	%p2075, %fd9172, %fd9174;
	@%p2075 bra 	$L__BB2_1937;
	add.f64 	%fd2593, %fd2590, 0d3FF0000000000000;
	div.rn.f64 	%fd9175, %fd2435, %fd2593;
	mul.f64 	%fd2594, %fd2591, %fd9175;
	add.f64 	%fd11907, %fd11907, %fd2594;
	abs.f64 	%fd9176, %fd2594;
	abs.f64 	%fd9177, %fd11907;
	mul.f64 	%fd9178, %fd9177, 0d3E9421F5F40D8376;
	setp.lt.f64 	%p2076, %fd9176, %fd9178;
	@%p2076 bra 	$L__BB2_1937;
	add.f64 	%fd2596, %fd2593, 0d3FF0000000000000;
	div.rn.f64 	%fd9179, %fd2435, %fd2596;
	mul.f64 	%fd2597, %fd2594, %fd9179;
	add.f64 	%fd11907, %fd11907, %fd2597;
	abs.f64 	%fd9180, %fd2597;
	abs.f64 	%fd9181, %fd11907;
	mul.f64 	%fd9182, %fd9181, 0d3E9421F5F40D8376;
	setp.lt.f64 	%p2077, %fd9180, %fd9182;
	@%p2077 bra 	$L__BB2_1937;
	add.f64 	%fd2599, %fd2596, 0d3FF0000000000000;
	div.rn.f64 	%fd9183, %fd2435, %fd2599;
	mul.f64 	%fd2600, %fd2597, %fd9183;
	add.f64 	%fd11907, %fd11907, %fd2600;
	abs.f64 	%fd9184, %fd2600;
	abs.f64 	%fd9185, %fd11907;
	mul.f64 	%fd9186, %fd9185, 0d3E9421F5F40D8376;
	setp.lt.f64 	%p2078, %fd9184, %fd9186;
	@%p2078 bra 	$L__BB2_1937;
	add.f64 	%fd2602, %fd2599, 0d3FF0000000000000;
	div.rn.f64 	%fd9187, %fd2435, %fd2602;
	mul.f64 	%fd2603, %fd2600, %fd9187;
	add.f64 	%fd11907, %fd11907, %fd2603;
	abs.f64 	%fd9188, %fd2603;
	abs.f64 	%fd9189, %fd11907;
	mul.f64 	%fd9190, %fd9189, 0d3E9421F5F40D8376;
	setp.lt.f64 	%p2079, %fd9188, %fd9190;
	@%p2079 bra 	$L__BB2_1937;
	add.f64 	%fd2605, %fd2602, 0d3FF0000000000000;
	div.rn.f64 	%fd9191, %fd2435, %fd2605;
	mul.f64 	%fd2606, %fd2603, %fd9191;
	add.f64 	%fd11907, %fd11907, %fd2606;
	abs.f64 	%fd9192, %fd2606;
	abs.f64 	%fd9193, %fd11907;
	mul.f64 	%fd9194, %fd9193, 0d3E9421F5F40D8376;
	setp.lt.f64 	%p2080, %fd9192, %fd9194;
	@%p2080 bra 	$L__BB2_1937;
	add.f64 	%fd2608, %fd2605, 0d3FF0000000000000;
	div.rn.f64 	%fd9195, %fd2435, %fd2608;
	mul.f64 	%fd2609, %fd2606, %fd9195;
	add.f64 	%fd11907, %fd11907, %fd2609;
	abs.f64 	%fd9196, %fd2609;
	abs.f64 	%fd9197, %fd11907;
	mul.f64 	%fd9198, %fd9197, 0d3E9421F5F40D8376;
	setp.lt.f64 	%p2081, %fd9196, %fd9198;
	@%p2081 bra 	$L__BB2_1937;
	add.f64 	%fd2611, %fd2608, 0d3FF0000000000000;
	div.rn.f64 	%fd9199, %fd2435, %fd2611;
	mul.f64 	%fd2612, %fd2609, %fd9199;
	add.f64 	%fd11907, %fd11907, %fd2612;
	abs.f64 	%fd9200, %fd2612;
	abs.f64 	%fd9201, %fd11907;
	mul.f64 	%fd9202, %fd9201, 0d3E9421F5F40D8376;
	setp.lt.f64 	%p2082, %fd9200, %fd9202;
	@%p2082 bra 	$L__BB2_1937;
	add.f64 	%fd2614, %fd2611, 0d3FF0000000000000;
	div.rn.f64 	%fd9203, %fd2435, %fd2614;
	mul.f64 	%fd2615, %fd2612, %fd9203;
	add.f64 	%fd11907, %fd11907, %fd2615;
	abs.f64 	%fd9204, %fd2615;
	abs.f64 	%fd9205, %fd11907;
	mul.f64 	%fd9206, %fd9205, 0d3E9421F5F40D8376;
	setp.lt.f64 	%p2083, %fd9204, %fd9206;
	@%p2083 bra 	$L__BB2_1937;
	add.f64 	%fd2617, %fd2614, 0d3FF0000000000000;
	div.rn.f64 	%fd9207, %fd2435, %fd2617;
	mul.f64 	%fd2618, %fd2615, %fd9207;
	add.f64 	%fd11907, %fd11907, %fd2618;
	abs.f64 	%fd9208, %fd2618;
	abs.f64 	%fd9209, %fd11907;
	mul.f64 	%fd9210, %fd9209, 0d3E9421F5F40D8376;
	setp.lt.f64 	%p2084, %fd9208, %fd9210;
	@%p2084 bra 	$L__BB2_1937;
	add.f64 	%fd2620, %fd2617, 0d3FF0000000000000;
	div.rn.f64 	%fd9211, %fd2435, %fd2620;
	mul.f64 	%fd2621, %fd2618, %fd9211;
	add.f64 	%fd11907, %fd11907, %fd2621;
	abs.f64 	%fd9212, %fd2621;
	abs.f64 	%fd9213, %fd11907;
	mul.f64 	%fd9214, %fd9213, 0d3E9421F5F40D8376;
	setp.lt.f64 	%p2085, %fd9212, %fd9214;
	@%p2085 bra 	$L__BB2_1937;
	add.f64 	%fd2623, %fd2620, 0d3FF0000000000000;
	div.rn.f64 	%fd9215, %fd2435, %fd2623;
	mul.f64 	%fd2624, %fd2621, %fd9215;
	add.f64 	%fd11907, %fd11907, %fd2624;
	abs.f64 	%fd9216, %fd2624;
	abs.f64 	%fd9217, %fd11907;
	mul.f64 	%fd9218, %fd9217, 0d3E9421F5F40D8376;
	setp.lt.f64 	%p2086, %fd9216, %fd9218;
	@%p2086 bra 	$L__BB2_1937;
	add.f64 	%fd11904, %fd2623, 0d3FF0000000000000;
	div.rn.f64 	%fd9219, %fd2435, %fd11904;
	mul.f64 	%fd11905, %fd2624, %fd9219;
	add.f64 	%fd11907, %fd11907, %fd11905;
	abs.f64 	%fd9220, %fd11905;
	abs.f64 	%fd9221, %fd11907;
	mul.f64 	%fd9222, %fd9221, 0d3E9421F5F40D8376;
	setp.lt.f64 	%p2087, %fd9220, %fd9222;
	@%p2087 bra 	$L__BB2_1937;
	add.s32 	%r4736, %r4736, 16;
	setp.eq.s32 	%p2088, %r4736, 100000001;
	@%p2088 bra 	$L__BB2_1948;
$L__BB2_1936:
	add.f64 	%fd2632, %fd11904, 0d3FF0000000000000;
	div.rn.f64 	%fd9159, %fd2435, %fd2632;
	mul.f64 	%fd2633, %fd11905, %fd9159;
	add.f64 	%fd11907, %fd11907, %fd2633;
	abs.f64 	%fd9160, %fd2633;
	abs.f64 	%fd9161, %fd11907;
	mul.f64 	%fd9162, %fd9161, 0d3E9421F5F40D8376;
	setp.geu.f64 	%p2072, %fd9160, %fd9162;
	@%p2072 bra 	$L__BB2_1920;
$L__BB2_1937:
	{
	.reg .b32 %temp; 
	mov.b64 	{%temp, %r4737}, %fd2435;
	}
	{
	.reg .b32 %temp; 
	mov.b64 	{%r4738, %temp}, %fd2435;
	}
	setp.gt.s32 	%p2089, %r4737, 1048575;
	mov.b32 	%r4739, -1023;
	mov.f64 	%fd11908, %fd2435;
	@%p2089 bra 	$L__BB2_1939;
	mul.f64 	%fd11908, %fd2435, 0d4350000000000000;
	{
	.reg .b32 %temp; 
	mov.b64 	{%temp, %r4737}, %fd11908;
	}
	{
	.reg .b32 %temp; 
	mov.b64 	{%r4738, %temp}, %fd11908;
	}
	mov.b32 	%r4739, -1077;
$L__BB2_1939:
	add.s32 	%r3847, %r4737, -1;
	setp.gt.u32 	%p2090, %r3847, 2146435070;
	@%p2090 bra 	$L__BB2_1943;
	shr.u32 	%r3850, %r4737, 20;
	add.s32 	%r4740, %r4739, %r3850;
	and.b32  	%r3851, %r4737, 1048575;
	or.b32  	%r3852, %r3851, 1072693248;
	mov.b64 	%fd11909, {%r4738, %r3852};
	setp.lt.u32 	%p2092, %r3852, 1073127583;
	@%p2092 bra 	$L__BB2_1942;
	{
	.reg .b32 %temp; 
	mov.b64 	{%r3853, %temp}, %fd11909;
	}
	{
	.reg .b32 %temp; 
	mov.b64 	{%temp, %r3854}, %fd11909;
	}
	add.s32 	%r3855, %r3854, -1048576;
	mov.b64 	%fd11909, {%r3853, %r3855};
	add.s32 	%r4740, %r4740, 1;
$L__BB2_1942:
	add.f64 	%fd9224, %fd11909, 0dBFF0000000000000;
	add.f64 	%fd9225, %fd11909, 0d3FF0000000000000;
	rcp.approx.ftz.f64 	%fd9226, %fd9225;
	neg.f64 	%fd9227, %fd9225;
	fma.rn.f64 	%fd9228, %fd9227, %fd9226, 0d3FF0000000000000;
	fma.rn.f64 	%fd9229, %fd9228, %fd9228, %fd9228;
	fma.rn.f64 	%fd9230, %fd9229, %fd9226, %fd9226;
	mul.f64 	%fd9231, %fd9224, %fd9230;
	fma.rn.f64 	%fd9232, %fd9224, %fd9230, %fd9231;
	mul.f64 	%fd9233, %fd9232, %fd9232;
	fma.rn.f64 	%fd9234, %fd9233, 0d3EB1380B3AE80F1E, 0d3ED0EE258B7A8B04;
	fma.rn.f64 	%fd9235, %fd9234, %fd9233, 0d3EF3B2669F02676F;
	fma.rn.f64 	%fd9236, %fd9235, %fd9233, 0d3F1745CBA9AB0956;
	fma.rn.f64 	%fd9237, %fd9236, %fd9233, 0d3F3C71C72D1B5154;
	fma.rn.f64 	%fd9238, %fd9237, %fd9233, 0d3F624924923BE72D;
	fma.rn.f64 	%fd9239, %fd9238, %fd9233, 0d3F8999999999A3C4;
	fma.rn.f64 	%fd9240, %fd9239, %fd9233, 0d3FB5555555555554;
	sub.f64 	%fd9241, %fd9224, %fd9232;
	add.f64 	%fd9242, %fd9241, %fd9241;
	neg.f64 	%fd9243, %fd9232;
	fma.rn.f64 	%fd9244, %fd9243, %fd9224, %fd9242;
	mul.f64 	%fd9245, %fd9230, %fd9244;
	mul.f64 	%fd9246, %fd9233, %fd9240;
	fma.rn.f64 	%fd9247, %fd9246, %fd9232, %fd9245;
	xor.b32  	%r3856, %r4740, -2147483648;
	mov.b32 	%r3857, 1127219200;
	mov.b64 	%fd9248, {%r3856, %r3857};
	sub.f64 	%fd9249, %fd9248, %fd2;
	fma.rn.f64 	%fd9250, %fd9249, 0d3FE62E42FEFA39EF, %fd9232;
	fma.rn.f64 	%fd9251, %fd9249, 0dBFE62E42FEFA39EF, %fd9250;
	sub.f64 	%fd9252, %fd9251, %fd9232;
	sub.f64 	%fd9253, %fd9247, %fd9252;
	fma.rn.f64 	%fd9254, %fd9249, 0d3C7ABC9E3B39803F, %fd9253;
	add.f64 	%fd11910, %fd9250, %fd9254;
	bra.uni 	$L__BB2_1944;
$L__BB2_1943:
	fma.rn.f64 	%fd9223, %fd11908, 0d7FF0000000000000, 0d7FF0000000000000;
	{
	.reg .b32 %temp; 
	mov.b64 	{%temp, %r3848}, %fd11908;
	}
	and.b32  	%r3849, %r3848, 2147483647;
	setp.eq.s32 	%p2091, %r3849, 0;
	selp.f64 	%fd11910, 0dFFF0000000000000, %fd9223, %p2091;
$L__BB2_1944:
	mul.f64 	%fd9255, %fd11910, 0d4013000000000000;
	sub.f64 	%fd9256, %fd9255, %fd2435;
	sub.f64 	%fd9257, %fd2565, %fd11903;
	add.f64 	%fd2644, %fd9257, %fd9256;
	fma.rn.f64 	%fd9258, %fd2644, 0d3FF71547652B82FE, 0d4338000000000000;
	{
	.reg .b32 %temp; 
	mov.b64 	{%r786, %temp}, %fd9258;
	}
	mov.f64 	%fd9259, 0dC338000000000000;
	add.rn.f64 	%fd9260, %fd9258, %fd9259;
	fma.rn.f64 	%fd9261, %fd9260, 0dBFE62E42FEFA39EF, %fd2644;
	fma.rn.f64 	%fd9262, %fd9260, 0dBC7ABC9E3B39803F, %fd9261;
	fma.rn.f64 	%fd9263, %fd9262, 0d3E5ADE1569CE2BDF, 0d3E928AF3FCA213EA;
	fma.rn.f64 	%fd9264, %fd9263, %fd9262, 0d3EC71DEE62401315;
	fma.rn.f64 	%fd9265, %fd9264, %fd9262, 0d3EFA01997C89EB71;
	fma.rn.f64 	%fd9266, %fd9265, %fd9262, 0d3F2A01A014761F65;
	fma.rn.f64 	%fd9267, %fd9266, %fd9262, 0d3F56C16C1852B7AF;
	fma.rn.f64 	%fd9268, %fd9267, %fd9262, 0d3F81111111122322;
	fma.rn.f64 	%fd9269, %fd9268, %fd9262, 0d3FA55555555502A1;
	fma.rn.f64 	%fd9270, %fd9269, %fd9262, 0d3FC5555555555511;
	fma.rn.f64 	%fd9271, %fd9270, %fd9262, 0d3FE000000000000B;
	fma.rn.f64 	%fd9272, %fd9271, %fd9262, 0d3FF0000000000000;
	fma.rn.f64 	%fd9273, %fd9272, %fd9262, 0d3FF0000000000000;
	{
	.reg .b32 %temp; 
	mov.b64 	{%r787, %temp}, %fd9273;
	}
	{
	.reg .b32 %temp; 
	mov.b64 	{%temp, %r788}, %fd9273;
	}
	shl.b32 	%r3858, %r786, 20;
	add.s32 	%r3859, %r3858, %r788;
	mov.b64 	%fd11911, {%r787, %r3859};
	{
	.reg .b32 %temp; 
	mov.b64 	{%temp, %r3860}, %fd2644;
	}
	mov.b32 	%f120, %r3860;
	abs.f32 	%f60, %f120;
	setp.lt.f32 	%p2093, %f60, 0f4086232B;
	@%p2093 bra 	$L__BB2_1947;
	setp.lt.f64 	%p2094, %fd2644, 0d0000000000000000;
	add.f64 	%fd9274, %fd2644, 0d7FF0000000000000;
	selp.f64 	%fd11911, 0d0000000000000000, %fd9274, %p2094;
	setp.geu.f32 	%p2095, %f60, 0f40874800;
	@%p2095 bra 	$L__BB2_1947;
	shr.u32 	%r3861, %r786, 31;
	add.s32 	%r3862, %r786, %r3861;
	shr.s32 	%r3863, %r3862, 1;
	shl.b32 	%r3864, %r3863, 20;
	add.s32 	%r3865, %r788, %r3864;
	mov.b64 	%fd9275, {%r787, %r3865};
	sub.s32 	%r3866, %r786, %r3863;
	shl.b32 	%r3867, %r3866, 20;
	add.s32 	%r3868, %r3867, 1072693248;
	mov.b32 	%r3869, 0;
	mov.b64 	%fd9276, {%r3869, %r3868};
	mul.f64 	%fd11911, %fd9276, %fd9275;
$L__BB2_1947:
	mul.f64 	%fd53, %fd11907, %fd11911;
	bra.uni 	$L__BB2_1949;
$L__BB2_1948:
	mov.u64 	%rd104, $str$5;
	cvta.global.u64 	%rd105, %rd104;
	{ // callseq 228, 0
	.param .b64 param0;
	st.param.b64 	[param0], %rd105;
	.param .b64 param1;
	st.param.b64 	[param1], 0;
	.param .b32 retval0;
	call.uni (retval0), 
	vprintf, 
	(
	param0, 
	param1
	);
	ld.param.b32 	%r3843, [retval0];
	} // callseq 228
$L__BB2_1949:
	mov.f64 	%fd9277, 0d3FF0000000000000;
	sub.f64 	%fd11925, %fd9277, %fd53;
	bra.uni 	$L__BB2_1973;
$L__BB2_1950:
	setp.gt.u32 	%p2040, %r764, 2146435070;
	@%p2040 bra 	$L__BB2_1954;
	setp.lt.s32 	%p2043, %r56, 1048576;
	selp.b32 	%r3785, -1077, -1023, %p2043;
	shr.u32 	%r3786, %r762, 20;
	add.s32 	%r4741, %r3785, %r3786;
	and.b32  	%r3787, %r762, 1048575;
	or.b32  	%r3788, %r3787, 1072693248;
	mov.b64 	%fd11913, {%r763, %r3788};
	setp.lt.u32 	%p2044, %r3788, 1073127583;
	@%p2044 bra 	$L__BB2_1953;
	{
	.reg .b32 %temp; 
	mov.b64 	{%r3789, %temp}, %fd11913;
	}
	{
	.reg .b32 %temp; 
	mov.b64 	{%temp, %r3790}, %fd11913;
	}
	add.s32 	%r3791, %r3790, -1048576;
	mov.b64 	%fd11913, {%r3789, %r3791};
	add.s32 	%r4741, %r4741, 1;
$L__BB2_1953:
	add.f64 	%fd8983, %fd11913, 0dBFF0000000000000;
	add.f64 	%fd8984, %fd11913, 0d3FF0000000000000;
	rcp.approx.ftz.f64 	%fd8985, %fd8984;
	neg.f64 	%fd8986, %fd8984;
	fma.rn.f64 	%fd8987, %fd8986, %fd8985, 0d3FF0000000000000;
	fma.rn.f64 	%fd8988, %fd8987, %fd8987, %fd8987;
	fma.rn.f64 	%fd8989, %fd8988, %fd8985, %fd8985;
	mul.f64 	%fd8990, %fd8983, %fd8989;
	fma.rn.f64 	%fd8991, %fd8983, %fd8989, %fd8990;
	mul.f64 	%fd8992, %fd8991, %fd8991;
	fma.rn.f64 	%fd8993, %fd8992, 0d3EB1380B3AE80F1E, 0d3ED0EE258B7A8B04;
	fma.rn.f64 	%fd8994, %fd8993, %fd8992, 0d3EF3B2669F02676F;
	fma.rn.f64 	%fd8995, %fd8994, %fd8992, 0d3F1745CBA9AB0956;
	fma.rn.f64 	%fd8996, %fd8995, %fd8992, 0d3F3C71C72D1B5154;
	fma.rn.f64 	%fd8997, %fd8996, %fd8992, 0d3F624924923BE72D;
	fma.rn.f64 	%fd8998, %fd8997, %fd8992, 0d3F8999999999A3C4;
	fma.rn.f64 	%fd8999, %fd8998, %fd8992, 0d3FB5555555555554;
	sub.f64 	%fd9000, %fd8983, %fd8991;
	add.f64 	%fd9001, %fd9000, %fd9000;
	neg.f64 	%fd9002, %fd8991;
	fma.rn.f64 	%fd9003, %fd9002, %fd8983, %fd9001;
	mul.f64 	%fd9004, %fd8989, %fd9003;
	mul.f64 	%fd9005, %fd8992, %fd8999;
	fma.rn.f64 	%fd9006, %fd9005, %fd8991, %fd9004;
	xor.b32  	%r3792, %r4741, -2147483648;
	mov.b32 	%r3793, 1127219200;
	mov.b64 	%fd9007, {%r3792, %r3793};
	sub.f64 	%fd9008, %fd9007, %fd2;
	fma.rn.f64 	%fd9009, %fd9008, 0d3FE62E42FEFA39EF, %fd8991;
	fma.rn.f64 	%fd9010, %fd9008, 0dBFE62E42FEFA39EF, %fd9009;
	sub.f64 	%fd9011, %fd9010, %fd8991;
	sub.f64 	%fd9012, %fd9006, %fd9011;
	fma.rn.f64 	%fd9013, %fd9008, 0d3C7ABC9E3B39803F, %fd9012;
	add.f64 	%fd11914, %fd9009, %fd9013;
	bra.uni 	$L__BB2_1955;
$L__BB2_1954:
	setp.lt.s32 	%p2041, %r56, 1048576;
	selp.f64 	%fd8981, 0d436289A4E5827C1E, 0d400289A4E5827C1E, %p2041;
	fma.rn.f64 	%fd8982, %fd8981, 0d7FF0000000000000, 0d7FF0000000000000;
	{
	.reg .b32 %temp; 
	mov.b64 	{%temp, %r3783}, %fd8981;
	}
	and.b32  	%r3784, %r3783, 2147483647;
	setp.eq.s32 	%p2042, %r3784, 0;
	selp.f64 	%fd11914, 0dFFF0000000000000, %fd8982, %p2042;
$L__BB2_1955:
	add.f64 	%fd9015, %fd2435, 0d3FF0000000000000;
	add.f64 	%fd11918, %fd9015, 0dC013000000000000;
	rcp.rn.f64 	%fd11919, %fd11918;
	mov.b32 	%r4742, 1;
	mov.f64 	%fd11917, 0d46293E5939A08CE9;
	mov.f64 	%fd11916, %fd11919;
	bra.uni 	$L__BB2_1960;
$L__BB2_1956:
	add.s32 	%r3796, %r4742, 1;
	not.b32 	%r3797, %r4742;
	cvt.rn.f64.s32 	%fd9029, %r3797;
	cvt.rn.f64.u32 	%fd9030, %r3796;
	add.f64 	%fd9031, %fd9030, 0dC013000000000000;
	mul.f64 	%fd9032, %fd9031, %fd9029;
	add.f64 	%fd2660, %fd2676, 0d4000000000000000;
	fma.rn.f64 	%fd9033, %fd9032, %fd2678, %fd2660;
	abs.f64 	%fd9034, %fd9033;
	setp.lt.f64 	%p2048, %fd9034, 0d39B4484BFEEBC2A0;
	div.rn.f64 	%fd9035, %fd9032, %fd2677;
	add.f64 	%fd9036, %fd2660, %fd9035;
	abs.f64 	%fd9037, %fd9036;
	setp.lt.f64 	%p2049, %fd9037, 0d39B4484BFEEBC2A0;
	selp.f64 	%fd2661, 0d39B4484BFEEBC2A0, %fd9036, %p2049;
	rcp.rn.f64 	%fd9038, %fd9033;
	selp.f64 	%fd2662, 0d46293E5939A08CE9, %fd9038, %p2048;
	mul.f64 	%fd9039, %fd2662, %fd2661;
	mul.f64 	%fd11919, %fd11919, %fd9039;
	add.f64 	%fd9040, %fd9039, 0dBFF0000000000000;
	abs.f64 	%fd9041, %fd9040;
	setp.lt.f64 	%p2050, %fd9041, 0d3E9421F5F40D8376;
	@%p2050 bra 	$L__BB2_1962;
	add.s32 	%r3798, %r4742, 2;
	sub.s32 	%r3799, -2, %r4742;
	cvt.rn.f64.s32 	%fd9042, %r3799;
	cvt.rn.f64.u32 	%fd9043, %r3798;
	add.f64 	%fd9044, %fd9043, 0dC013000000000000;
	mul.f64 	%fd9045, %fd9044, %fd9042;
	add.f64 	%fd2664, %fd2660, 0d4000000000000000;
	fma.rn.f64 	%fd9046, %fd9045, %fd2662, %fd2664;
	abs.f64 	%fd9047, %fd9046;
	setp.lt.f64 	%p2051, %fd9047, 0d39B4484BFEEBC2A0;
	div.rn.f64 	%fd9048, %fd9045, %fd2661;
	add.f64 	%fd9049, %fd2664, %fd9048;
	abs.f64 	%fd9050, %fd9049;
	setp.lt.f64 	%p2052, %fd9050, 0d39B4484BFEEBC2A0;
	selp.f64 	%fd2665, 0d39B4484BFEEBC2A0, %fd9049, %p2052;
	rcp.rn.f64 	%fd9051, %fd9046;
	selp.f64 	%fd2666, 0d46293E5939A08CE9, %fd9051, %p2051;
	mul.f64 	%fd9052, %fd2666, %fd2665;
	mul.f64 	%fd11919, %fd11919, %fd9052;
	add.f64 	%fd9053, %fd9052, 0dBFF0000000000000;
	abs.f64 	%fd9054, %fd9053;
	setp.lt.f64 	%p2053, %fd9054, 0d3E9421F5F40D8376;
	@%p2053 bra 	$L__BB2_1962;
	add.s32 	%r3800, %r4742, 3;
	sub.s32 	%r3801, -3, %r4742;
	cvt.rn.f64.s32 	%fd9055, %r3801;
	cvt.rn.f64.u32 	%fd9056, %r3800;
	add.f64 	%fd9057, %fd9056, 0dC013000000000000;
	mul.f64 	%fd9058, %fd9057, %fd9055;
	add.f64 	%fd11918, %fd2664, 0d4000000000000000;
	fma.rn.f64 	%fd9059, %fd9058, %fd2666, %fd11918;
	abs.f64 	%fd9060, %fd9059;
	setp.lt.f64 	%p2054, %fd9060, 0d39B4484BFEEBC2A0;
	div.rn.f64 	%fd9061, %fd9058, %fd2665;
	add.f64 	%fd9062, %fd11918, %fd9061;
	abs.f64 	%fd9063, %fd9062;
	setp.lt.f64 	%p2055, %fd9063, 0d39B4484BFEEBC2A0;
	selp.f64 	%fd11917, 0d39B4484BFEEBC2A0, %fd9062, %p2055;
	rcp.rn.f64 	%fd9064, %fd9059;
	selp.f64 	%fd11916, 0d46293E5939A08CE9, %fd9064, %p2054;
	mul.f64 	%fd9065, %fd11916, %fd11917;
	mul.f64 	%fd11919, %fd11919, %fd9065;
	add.f64 	%fd9066, %fd9065, 0dBFF0000000000000;
	abs.f64 	%fd9067, %fd9066;
	setp.lt.f64 	%p2056, %fd9067, 0d3E9421F5F40D8376;
	@%p2056 bra 	$L__BB2_1962;
	add.s32 	%r4742, %r4742, 4;
	setp.eq.s32 	%p2057, %r4742, 100000001;
	@%p2057 bra 	$L__BB2_1961;
$L__BB2_1960:
	neg.s32 	%r3795, %r4742;
	cvt.rn.f64.s32 	%fd9016, %r3795;
	cvt.rn.f64.u32 	%fd9017, %r4742;
	add.f64 	%fd9018, %fd9017, 0dC013000000000000;
	mul.f64 	%fd9019, %fd9018, %fd9016;
	add.f64 	%fd2676, %fd11918, 0d4000000000000000;
	fma.rn.f64 	%fd9020, %fd9019, %fd11916, %fd2676;
	abs.f64 	%fd9021, %fd9020;
	setp.lt.f64 	%p2045, %fd9021, 0d39B4484BFEEBC2A0;
	div.rn.f64 	%fd9022, %fd9019, %fd11917;
	add.f64 	%fd9023, %fd2676, %fd9022;
	abs.f64 	%fd9024, %fd9023;
	setp.lt.f64 	%p2046, %fd9024, 0d39B4484BFEEBC2A0;
	selp.f64 	%fd2677, 0d39B4484BFEEBC2A0, %fd9023, %p2046;
	rcp.rn.f64 	%fd9025, %fd9020;
	selp.f64 	%fd2678, 0d46293E5939A08CE9, %fd9025, %p2045;
	mul.f64 	%fd9026, %fd2678, %fd2677;
	mul.f64 	%fd11919, %fd11919, %fd9026;
	add.f64 	%fd9027, %fd9026, 0dBFF0000000000000;
	abs.f64 	%fd9028, %fd9027;
	setp.lt.f64 	%p2047, %fd9028, 0d3E9421F5F40D8376;
	@%p2047 bra 	$L__BB2_1962;
	bra.uni 	$L__BB2_1956;
$L__BB2_1961:
	mov.u64 	%rd100, $str$3;
	cvta.global.u64 	%rd101, %rd100;
	{ // callseq 226, 0
	.param .b64 param0;
	st.param.b64 	[param0], %rd101;
	.param .b64 param1;
	st.param.b64 	[param1], 0;
	.param .b32 retval0;
	call.uni (retval0), 
	vprintf, 
	(
	param0, 
	param1
	);
	ld.param.b32 	%r3802, [retval0];
	} // callseq 226
$L__BB2_1962:
	{
	.reg .b32 %temp; 
	mov.b64 	{%temp, %r4743}, %fd2435;
	}
	{
	.reg .b32 %temp; 
	mov.b64 	{%r4744, %temp}, %fd2435;
	}
	setp.gt.s32 	%p2058, %r4743, 1048575;
	mov.b32 	%r4745, -1023;
	mov.f64 	%fd11920, %fd2435;
	@%p2058 bra 	$L__BB2_1964;
	mul.f64 	%fd11920, %fd2435, 0d4350000000000000;
	{
	.reg .b32 %temp; 
	mov.b64 	{%temp, %r4743}, %fd11920;
	}
	{
	.reg .b32 %temp; 
	mov.b64 	{%r4744, %temp}, %fd11920;
	}
	mov.b32 	%r4745, -1077;
$L__BB2_1964:
	add.s32 	%r3806, %r4743, -1;
	setp.gt.u32 	%p2059, %r3806, 2146435070;
	@%p2059 bra 	$L__BB2_1968;
	shr.u32 	%r3809, %r4743, 20;
	add.s32 	%r4746, %r4745, %r3809;
	and.b32  	%r3810, %r4743, 1048575;
	or.b32  	%r3811, %r3810, 1072693248;
	mov.b64 	%fd11921, {%r4744, %r3811};
	setp.lt.u32 	%p2061, %r3811, 1073127583;
	@%p2061 bra 	$L__BB2_1967;
	{
	.reg .b32 %temp; 
	mov.b64 	{%r3812, %temp}, %fd11921;
	}
	{
	.reg .b32 %temp; 
	mov.b64 	{%temp, %r3813}, %fd11921;
	}
	add.s32 	%r3814, %r3813, -1048576;
	mov.b64 	%fd11921, {%r3812, %r3814};
	add.s32 	%r4746, %r4746, 1;
$L__BB2_1967:
	add.f64 	%fd9069, %fd11921, 0dBFF0000000000000;
	add.f64 	%fd9070, %fd11921, 0d3FF0000000000000;
	rcp.approx.ftz.f64 	%fd9071, %fd9070;
	neg.f64 	%fd9072, %fd9070;
	fma.rn.f64 	%fd9073, %fd9072, %fd9071, 0d3FF0000000000000;
	fma.rn.f64 	%fd9074, %fd9073, %fd9073, %fd9073;
	fma.rn.f64 	%fd9075, %fd9074, %fd9071, %fd9071;
	mul.f64 	%fd9076, %fd9069, %fd9075;
	fma.rn.f64 	%fd9077, %fd9069, %fd9075, %fd9076;
	mul.f64 	%fd9078, %fd9077, %fd9077;
	fma.rn.f64 	%fd9079, %fd9078, 0d3EB1380B3AE80F1E, 0d3ED0EE258B7A8B04;
	fma.rn.f64 	%fd9080, %fd9079, %fd9078, 0d3EF3B2669F02676F;
	fma.rn.f64 	%fd9081, %fd9080, %fd9078, 0d3F1745CBA9AB0956;
	fma.rn.f64 	%fd9082, %fd9081, %fd9078, 0d3F3C71C72D1B5154;
	fma.rn.f64 	%fd9083, %fd9082, %fd9078, 0d3F624924923BE72D;
	fma.rn.f64 	%fd9084, %fd9083, %fd9078, 0d3F8999999999A3C4;
	fma.rn.f64 	%fd9085, %fd9084, %fd9078, 0d3FB5555555555554;
	sub.f64 	%fd9086, %fd9069, %fd9077;
	add.f64 	%fd9087, %fd9086, %fd9086;
	neg.f64 	%fd9088, %fd9077;
	fma.rn.f64 	%fd9089, %fd9088, %fd9069, %fd9087;
	mul.f64 	%fd9090, %fd9075, %fd9089;
	mul.f64 	%fd9091, %fd9078, %fd9085;
	fma.rn.f64 	%fd9092, %fd9091, %fd9077, %fd9090;
	xor.b32  	%r3815, %r4746, -2147483648;
	mov.b32 	%r3816, 1127219200;
	mov.b64 	%fd9093, {%r3815, %r3816};
	sub.f64 	%fd9094, %fd9093, %fd2;
	fma.rn.f64 	%fd9095, %fd9094, 0d3FE62E42FEFA39EF, %fd9077;
	fma.rn.f64 	%fd9096, %fd9094, 0dBFE62E42FEFA39EF, %fd9095;
	sub.f64 	%fd9097, %fd9096, %fd9077;
	sub.f64 	%fd9098, %fd9092, %fd9097;
	fma.rn.f64 	%fd9099, %fd9094, 0d3C7ABC9E3B39803F, %fd9098;
	add.f64 	%fd11922, %fd9095, %fd9099;
	bra.uni 	$L__BB2_1969;
$L__BB2_1968:
	fma.rn.f64 	%fd9068, %fd11920, 0d7FF0000000000000, 0d7FF0000000000000;
	{
	.reg .b32 %temp; 
	mov.b64 	{%temp, %r3807}, %fd11920;
	}
	and.b32  	%r3808, %r3807, 2147483647;
	setp.eq.s32 	%p2060, %r3808, 0;
	selp.f64 	%fd11922, 0dFFF0000000000000, %fd9068, %p2060;
$L__BB2_1969:
	mul.f64 	%fd9100, %fd11922, 0d4013000000000000;
	sub.f64 	%fd9101, %fd9100, %fd2435;
	sub.f64 	%fd9102, %fd2565, %fd11914;
	add.f64 	%fd2689, %fd9102, %fd9101;
	fma.rn.f64 	%fd9103, %fd2689, 0d3FF71547652B82FE, 0d4338000000000000;
	{
	.reg .b32 %temp; 
	mov.b64 	{%r804, %temp}, %fd9103;
	}
	mov.f64 	%fd9104, 0dC338000000000000;
	add.rn.f64 	%fd9105, %fd9103, %fd9104;
	fma.rn.f64 	%fd9106, %fd9105, 0dBFE62E42FEFA39EF, %fd2689;
	fma.rn.f64 	%fd9107, %fd9105, 0dBC7ABC9E3B39803F, %fd9106;
	fma.rn.f64 	%fd9108, %fd9107, 0d3E5ADE1569CE2BDF, 0d3E928AF3FCA213EA;
	fma.rn.f64 	%fd9109, %fd9108, %fd9107, 0d3EC71DEE62401315;
	fma.rn.f64 	%fd9110, %fd9109, %fd9107, 0d3EFA01997C89EB71;
	fma.rn.f64 	%fd9111, %fd9110, %fd9107, 0d3F2A01A014761F65;
	fma.rn.f64 	%fd9112, %fd9111, %fd9107, 0d3F56C16C1852B7AF;
	fma.rn.f64 	%fd9113, %fd9112, %fd9107, 0d3F81111111122322;
	fma.rn.f64 	%fd9114, %fd9113, %fd9107, 0d3FA55555555502A1;
	fma.rn.f64 	%fd9115, %fd9114, %fd9107, 0d3FC5555555555511;
	fma.rn.f64 	%fd9116, %fd9115, %fd9107, 0d3FE000000000000B;
	fma.rn.f64 	%fd9117, %fd9116, %fd9107, 0d3FF0000000000000;
	fma.rn.f64 	%fd9118, %fd9117, %fd9107, 0d3FF0000000000000;
	{
	.reg .b32 %temp; 
	mov.b64 	{%r805, %temp}, %fd9118;
	}
	{
	.reg .b32 %temp; 
	mov.b64 	{%temp, %r806}, %fd9118;
	}
	shl.b32 	%r3817, %r804, 20;
	add.s32 	%r3818, %r3817, %r806;
	mov.b64 	%fd11923, {%r805, %r3818};
	{
	.reg .b32 %temp; 
	mov.b64 	{%temp, %r3819}, %fd2689;
	}
	mov.b32 	%f119, %r3819;
	abs.f32 	%f61, %f119;
	setp.lt.f32 	%p2062, %f61, 0f4086232B;
	@%p2062 bra 	$L__BB2_1972;
	setp.lt.f64 	%p2063, %fd2689, 0d0000000000000000;
	add.f64 	%fd9119, %fd2689, 0d7FF0000000000000;
	selp.f64 	%fd11923, 0d0000000000000000, %fd9119, %p2063;
	setp.geu.f32 	%p2064, %f61, 0f40874800;
	@%p2064 bra 	$L__BB2_1972;
	shr.u32 	%r3820, %r804, 31;
	add.s32 	%r3821, %r804, %r3820;
	shr.s32 	%r3822, %r3821, 1;
	shl.b32 	%r3823, %r3822, 20;
	add.s32 	%r3824, %r806, %r3823;
	mov.b64 	%fd9120, {%r805, %r3824};
	sub.s32 	%r3825, %r804, %r3822;
	shl.b32 	%r3826, %r3825, 20;
	add.s32 	%r3827, %r3826, 1072693248;
	mov.b32 	%r3828, 0;
	mov.b64 	%fd9121, {%r3828, %r3827};
	mul.f64 	%fd11923, %fd9121, %fd9120;
$L__BB2_1972:
	mul.f64 	%fd11925, %fd11919, %fd11923;
$L__BB2_1973:
	setp.eq.f64 	%p2096, %fd190, 0d0000000000000000;
	setp.lt.s32 	%p2097, %r716, 0;
	setp.lt.s32 	%p2098, %r2, 0;
	setp.eq.s32 	%p2099, %r3, 1072693248;
	mul.f64 	%fd2697, %fd2577, %fd11925;
	{ // callseq 229, 0
	.param .b64 param0;
	st.param.f64 	[param0], %fd2406;
	.param .b64 param1;
	st.param.f64 	[param1], 0d4010000000000000;
	.param .b64 retval0;
	call.uni (retval0), 
	__internal_accurate_pow, 
	(
	param0, 
	param1
	);
	ld.param.f64 	%fd9278, [retval0];
	} // callseq 229
	neg.f64 	%fd9280, %fd9278;
	selp.f64 	%fd9281, %fd9280, %fd9278, %p2099;
	selp.f64 	%fd9282, %fd9281, %fd9278, %p2097;
	selp.b32 	%r3870, %r716, 0, %p2099;
	or.b32  	%r3871, %r3870, 2146435072;
	selp.b32 	%r3872, %r3871, %r3870, %p2098;
	mov.b32 	%r3873, 0;
	mov.b64 	%fd9283, {%r3873, %r3872};
	selp.f64 	%fd11926, %fd9283, %fd9282, %p2096;
	add.f64 	%fd9284, %fd190, 0d4010000000000000;
	{
	.reg .b32 %temp; 
	mov.b64 	{%temp, %r3874}, %fd9284;
	}
	and.b32  	%r3875, %r3874, 2146435072;
	setp.ne.s32 	%p2101, %r3875, 2146435072;
	@%p2101 bra 	$L__BB2_1978;
	setp.num.f64 	%p2102, %fd190, %fd190;
	@%p2102 bra 	$L__BB2_1976;
	mov.f64 	%fd9285, 0d4010000000000000;
	add.rn.f64 	%fd11926, %fd190, %fd9285;
	bra.uni 	$L__BB2_1978;
$L__BB2_1976:
	setp.neu.f64 	%p2103, %fd2406, 0d7FF0000000000000;
	@%p2103 bra 	$L__BB2_1978;
	setp.lt.s32 	%p2104, %r716, 0;
	setp.eq.s32 	%p2105, %r3, 1072693248;
	and.b32  	%r3877, %r2, 2147483647;
	setp.ne.s32 	%p2106, %r3877, 1071644672;
	selp.b32 	%r3878, %r607, %r4, %p2106;
	selp.b32 	%r3879, %r3878, %r4, %p2105;
	selp.b32 	%r3880, %r3879, %r4, %p2104;
	mov.b32 	%r3881, 0;
	mov.b64 	%fd11926, {%r3881, %r3880};
$L__BB2_1978:
	setp.eq.f64 	%p2107, %fd190, 0d3FF0000000000000;
	setp.eq.f64 	%p2108, %fd190, 0d0000000000000000;
	setp.lt.s32 	%p2109, %r716, 0;
	setp.lt.s32 	%p2110, %r976, 0;
	setp.eq.s32 	%p2111, %r12, 1073741824;
	selp.f64 	%fd9286, 0d3FF0000000000000, %fd11926, %p2107;
	div.rn.f64 	%fd2702, %fd183, %fd9286;
	{ // callseq 230, 0
	.param .b64 param0;
	st.param.f64 	[param0], %fd2406;
	.param .b64 param1;
	st.param.f64 	[param1], 0d4008000000000000;
	.param .b64 retval0;
	call.uni (retval0), 
	__internal_accurate_pow, 
	(
	param0, 
	param1
	);
	ld.param.f64 	%fd9287, [retval0];
	} // callseq 230
	neg.f64 	%fd9289, %fd9287;
	selp.f64 	%fd9290, %fd9289, %fd9287, %p2111;
	selp.f64 	%fd9291, %fd9290, %fd9287, %p2109;
	selp.b32 	%r3882, %r716, 0, %p2111;
	or.b32  	%r3883, %r3882, 2146435072;
	selp.b32 	%r3884, %r3883, %r3882, %p2110;
	mov.b32 	%r3885, 0;
	mov.b64 	%fd9292, {%r3885, %r3884};
	selp.f64 	%fd11927, %fd9292, %fd9291, %p2108;
	add.f64 	%fd9293, %fd190, 0d4008000000000000;
	{
	.reg .b32 %temp; 
	mov.b64 	{%temp, %r3886}, %fd9293;
	}
	and.b32  	%r3887, %r3886, 2146435072;
	setp.ne.s32 	%p2113, %r3887, 2146435072;
	@%p2113 bra 	$L__BB2_1983;
	setp.num.f64 	%p2114, %fd190, %fd190;
	@%p2114 bra 	$L__BB2_1981;
	mov.f64 	%fd9294, 0d4008000000000000;
	add.rn.f64 	%fd11927, %fd190, %fd9294;
	bra.uni 	$L__BB2_1983;
$L__BB2_1981:
	setp.neu.f64 	%p2115, %fd2406, 0d7FF0000000000000;
	@%p2115 bra 	$L__BB2_1983;
	setp.lt.s32 	%p2116, %r716, 0;
	setp.eq.s32 	%p2117, %r12, 1073741824;
	and.b32  	%r3889, %r976, 2147483647;
	setp.ne.s32 	%p2118, %r3889, 1071644672;
	selp.b32 	%r3890, %r21, %r20, %p2118;
	selp.b32 	%r3891, %r3890, %r20, %p2117;
	selp.b32 	%r3892, %r3891, %r20, %p2116;
	mov.b32 	%r3893, 0;
	mov.b64 	%fd11927, {%r3893, %r3892};
$L__BB2_1983:
	setp.eq.f64 	%p2119, %fd190, 0d3FF0000000000000;
	setp.eq.f64 	%p2120, %fd190, 0d0000000000000000;
	setp.lt.s32 	%p2121, %r716, 0;
	setp.lt.s32 	%p2122, %r969, 0;
	setp.eq.s32 	%p2123, %r6, 1062207488;
	selp.f64 	%fd2707, 0d3FF0000000000000, %fd11927, %p2119;
	{ // callseq 231, 0
	.param .b64 param0;
	st.param.f64 	[param0], %fd2406;
	.param .b64 param1;
	st.param.f64 	[param1], 0d4000000000000000;
	.param .b64 retval0;
	call.uni (retval0), 
	__internal_accurate_pow, 
	(
	param0, 
	param1
	);
	ld.param.f64 	%fd9295, [retval0];
	} // callseq 231
	neg.f64 	%fd9297, %fd9295;
	selp.f64 	%fd9298, %fd9297, %fd9295, %p2123;
	selp.f64 	%fd9299, %fd9298, %fd9295, %p2121;
	selp.b32 	%r3894, %r716, 0, %p2123;
	or.b32  	%r3895, %r3894, 2146435072;
	selp.b32 	%r3896, %r3895, %r3894, %p2122;
	mov.b32 	%r3897, 0;
	mov.b64 	%fd9300, {%r3897, %r3896};
	selp.f64 	%fd11928, %fd9300, %fd9299, %p2120;
	add.f64 	%fd9301, %fd190, 0d4000000000000000;
	{
	.reg .b32 %temp; 
	mov.b64 	{%temp, %r3898}, %fd9301;
	}
	and.b32  	%r3899, %r3898, 2146435072;
	setp.ne.s32 	%p2125, %r3899, 2146435072;
	@%p2125 bra 	$L__BB2_1988;
	setp.num.f64 	%p2126, %fd190, %fd190;
	@%p2126 bra 	$L__BB2_1986;
	mov.f64 	%fd9302, 0d4000000000000000;
	add.rn.f64 	%fd11928, %fd190, %fd9302;
	bra.uni 	$L__BB2_1988;
$L__BB2_1986:
	setp.neu.f64 	%p2127, %fd2406, 0d7FF0000000000000;
	@%p2127 bra 	$L__BB2_1988;
	setp.lt.s32 	%p2128, %r716, 0;
	setp.eq.s32 	%p2129, %r6, 1062207488;
	and.b32  	%r3901, %r969, 2147483647;
	setp.ne.s32 	%p2130, %r3901, 1071644672;
	selp.b32 	%r3902, %r8, %r7, %p2130;
	selp.b32 	%r3903, %r3902, %r7, %p2129;
	selp.b32 	%r3904, %r3903, %r7, %p2128;
	mov.b32 	%r3905, 0;
	mov.b64 	%fd11928, {%r3905, %r3904};
$L__BB2_1988:
	setp.neu.f64 	%p2131, %fd2039, 0d0000000000000000;
	@%p2131 bra 	$L__BB2_1990;
	setp.lt.s32 	%p2133, %r43, 0;
	setp.eq.s32 	%p2134, %r611, 1127219200;
	selp.b32 	%r3906, %r715, 0, %p2134;
	or.b32  	%r3907, %r3906, 2146435072;
	selp.b32 	%r3908, %r3907, %r3906, %p2133;
	mov.b32 	%r3909, 0;
	mov.b64 	%fd11930, {%r3909, %r3908};
	bra.uni 	$L__BB2_1991;
$L__BB2_1990:
	setp.lt.s32 	%p2132, %r715, 0;
	{ // callseq 232, 0
	.param .b64 param0;
	st.param.f64 	[param0], %fd2393;
	.param .b64 param1;
	st.param.f64 	[param1], 0d3FE5555555555555;
	.param .b64 retval0;
	call.uni (retval0), 
	__internal_accurate_pow, 
	(
	param0, 
	param1
	);
	ld.param.f64 	%fd9303, [retval0];
	} // callseq 232
	selp.f64 	%fd11930, 0dFFF8000000000000, %fd9303, %p2132;
$L__BB2_1991:
	add.f64 	%fd9305, %fd2039, 0d3FE5555555555555;
	{
	.reg .b32 %temp; 
	mov.b64 	{%temp, %r3910}, %fd9305;
	}
	and.b32  	%r3911, %r3910, 2146435072;
	setp.ne.s32 	%p2135, %r3911, 2146435072;
	@%p2135 bra 	$L__BB2_1996;
	setp.num.f64 	%p2136, %fd2039, %fd2039;
	@%p2136 bra 	$L__BB2_1994;
	mov.f64 	%fd9306, 0d3FE5555555555555;
	add.rn.f64 	%fd11930, %fd2039, %fd9306;
	bra.uni 	$L__BB2_1996;
$L__BB2_1994:
	setp.neu.f64 	%p2137, %fd2393, 0d7FF0000000000000;
	@%p2137 bra 	$L__BB2_1996;
	setp.lt.s32 	%p2138, %r715, 0;
	and.b32  	%r3912, %r43, 2146435072;
	setp.eq.s32 	%p2139, %r3912, 1127219200;
	and.b32  	%r3913, %r43, 2147483647;
	setp.ne.s32 	%p2140, %r3913, 1071644672;
	selp.b32 	%r3914, %r615, %r44, %p2140;
	selp.b32 	%r3915, %r3914, %r44, %p2139;
	selp.b32 	%r3916, %r3915, %r44, %p2138;
	mov.b32 	%r3917, 0;
	mov.b64 	%fd11930, {%r3917, %r3916};
$L__BB2_1996:
	setp.eq.f64 	%p2141, %fd2039, 0d3FF0000000000000;
	selp.f64 	%fd9307, 0d3FF0000000000000, %fd11930, %p2141;
	mul.f64 	%fd9308, %fd11928, 0d4008000000000000;
	setp.eq.f64 	%p2142, %fd190, 0d3FF0000000000000;
	selp.f64 	%fd9309, 0d4008000000000000, %fd9308, %p2142;
	mul.f64 	%fd9310, %fd9309, %fd9307;
	fma.rn.f64 	%fd9311, %fd2039, %fd2707, %fd9310;
	mul.f64 	%fd9312, %fd190, 0d4018000000000000;
	fma.rn.f64 	%fd9313, %fd9312, %fd2434, %fd9311;
	add.f64 	%fd9314, %fd9313, 0d4018000000000000;
	mul.f64 	%fd2718, %fd2702, %fd9314;
	neg.f64 	%fd9315, %fd190;
	mul.f64 	%fd2719, %fd2434, %fd9315;
	fma.rn.f64 	%fd9316, %fd2719, 0d3FF71547652B82FE, 0d4338000000000000;
	{
	.reg .b32 %temp; 
	mov.b64 	{%r807, %temp}, %fd9316;
	}
	mov.f64 	%fd9317, 0dC338000000000000;
	add.rn.f64 	%fd9318, %fd9316, %fd9317;
	fma.rn.f64 	%fd9319, %fd9318, 0dBFE62E42FEFA39EF, %fd2719;
	fma.rn.f64 	%fd9320, %fd9318, 0dBC7ABC9E3B39803F, %fd9319;
	fma.rn.f64 	%fd9321, %fd9320, 0d3E5ADE1569CE2BDF, 0d3E928AF3FCA213EA;
	fma.rn.f64 	%fd9322, %fd9321, %fd9320, 0d3EC71DEE62401315;
	fma.rn.f64 	%fd9323, %fd9322, %fd9320, 0d3EFA01997C89EB71;
	fma.rn.f64 	%fd9324, %fd9323, %fd9320, 0d3F2A01A014761F65;
	fma.rn.f64 	%fd9325, %fd9324, %fd9320, 0d3F56C16C1852B7AF;
	fma.rn.f64 	%fd9326, %fd9325, %fd9320, 0d3F81111111122322;
	fma.rn.f64 	%fd9327, %fd9326, %fd9320, 0d3FA55555555502A1;
	fma.rn.f64 	%fd9328, %fd9327, %fd9320, 0d3FC5555555555511;
	fma.rn.f64 	%fd9329, %fd9328, %fd9320, 0d3FE000000000000B;
	fma.rn.f64 	%fd9330, %fd9329, %fd9320, 0d3FF0000000000000;
	fma.rn.f64 	%fd9331, %fd9330, %fd9320, 0d3FF0000000000000;
	{
	.reg .b32 %temp; 
	mov.b64 	{%r808, %temp}, %fd9331;
	}
	{
	.reg .b32 %temp; 
	mov.b64 	{%temp, %r809}, %fd9331;
	}
	shl.b32 	%r3918, %r807, 20;
	add.s32 	%r3919, %r3918, %r809;
	mov.b64 	%fd11931, {%r808, %r3919};
	{
	.reg .b32 %temp; 
	mov.b64 	{%temp, %r3920}, %fd2719;
	}
	mov.b32 	%f121, %r3920;
	abs.f32 	%f62, %f121;
	setp.lt.f32 	%p2143, %f62, 0f4086232B;
	@%p2143 bra 	$L__BB2_1999;
	setp.lt.f64 	%p2144, %fd2719, 0d0000000000000000;
	add.f64 	%fd9332, %fd2719, 0d7FF0000000000000;
	selp.f64 	%fd11931, 0d0000000000000000, %fd9332, %p2144;
	setp.geu.f32 	%p2145, %f62, 0f40874800;
	@%p2145 bra 	$L__BB2_1999;
	shr.u32 	%r3921, %r807, 31;
	add.s32 	%r3922, %r807, %r3921;
	shr.s32 	%r3923, %r3922, 1;
	shl.b32 	%r3924, %r3923, 20;
	add.s32 	%r3925, %r809, %r3924;
	mov.b64 	%fd9333, {%r808, %r3925};
	sub.s32 	%r3926, %r807, %r3923;
	shl.b32 	%r3927, %r3926, 20;
	add.s32 	%r3928, %r3927, 1072693248;
	mov.b32 	%r3929, 0;
	mov.b64 	%fd9334, {%r3929, %r3928};
	mul.f64 	%fd11931, %fd9334, %fd9333;
$L__BB2_1999:
	add.f64 	%fd9335, %fd2555, %fd2697;
	fma.rn.f64 	%fd9336, %fd2718, %fd11931, %fd9335;
	mul.f64 	%fd9337, %fd64, 0d4008000000000000;
	mul.f64 	%fd9338, %fd9337, %fd1;
	div.rn.f64 	%fd9339, %fd2398, %fd9338;
	fma.rn.f64 	%fd11936, %fd2405, %fd9336, %fd9339;
$L__BB2_2000:
	mov.f64 	%fd11940, 0d4024000000000000;
	mov.f64 	%fd11939, 0d4034000000000000;
$L__BB2_2001:
	mov.f64 	%fd2733, %fd11940;
	mov.f64 	%fd2732, %fd11939;
	mul.f64 	%fd10272, %fd11938, %fd11937;
	setp.gt.f64 	%p2406, %fd10272, 0d0000000000000000;
	setp.leu.f64 	%p2407, %fd10272, 0d0000000000000000;
	mul.f64 	%fd11940, %fd2733, 0d3FE0000000000000;
	add.f64 	%fd11939, %fd2732, %fd2732;
	selp.f64 	%fd10273, %fd2733, %fd11940, %p2407;
	selp.f64 	%fd10274, %fd2732, %fd11939, %p2407;
	{ // callseq 251, 0
	.param .b64 param0;
	st.param.f64 	[param0], %fd64;
	.param .b64 param1;
	st.param.f64 	[param1], %fd10273;
	.param .b64 param2;
	st.param.f64 	[param2], %fd70;
	.param .b64 param3;
	st.param.f64 	[param3], %fd76;
	.param .b64 param4;
	st.param.f64 	[param4], %fd82;
	.param .b64 retval0;
	call.uni (retval0), 
	_Z7trans_fddddd, 
	(
	param0, 
	param1, 
	param2, 
	param3, 
	param4
	);
	ld.param.f64 	%fd11938, [retval0];
	} // callseq 251
	{ // callseq 252, 0
	.param .b64 param0;
	st.param.f64 	[param0], %fd64;
	.param .b64 param1;
	st.param.f64 	[param1], %fd10274;
	.param .b64 param2;
	st.param.f64 	[param2], %fd70;
	.param .b64 param3;
	st.param.f64 	[param3], %fd76;
	.param .b64 param4;
	st.param.f64 	[param4], %fd82;
	.param .b64 retval0;
	call.uni (retval0), 
	_Z7trans_fddddd, 
	(
	param0, 
	param1, 
	param2, 
	param3, 
	param4
	);
	ld.param.f64 	%fd11937, [retval0];
	} // callseq 252
	@%p2406 bra 	$L__BB2_2001;
	abs.f64 	%fd10277, %fd11938;
	abs.f64 	%fd10278, %fd11937;
	setp.lt.f64 	%p2408, %fd10277, %fd10278;
	selp.f64 	%fd11944, %fd11937, %fd11938, %p2408;
	selp.f64 	%fd11943, %fd11938, %fd11937, %p2408;
	selp.f64 	%fd11942, %fd2732, %fd2733, %p2408;
	selp.f64 	%fd11941, %fd2733, %fd2732, %p2408;
	mov.b32 	%r4747, 1;
	bra.uni 	$L__BB2_2011;
$L__BB2_2003:
	sub.f64 	%fd10286, %fd11941, %fd2760;
	mul.f64 	%fd10287, %fd10283, %fd10286;
	sub.f64 	%fd10288, %fd10283, %fd11943;
	div.rn.f64 	%fd10289, %fd10287, %fd10288;
	add.f64 	%fd2742, %fd2760, %fd10289;
	{ // callseq 254, 0
	.param .b64 param0;
	st.param.f64 	[param0], %fd64;
	.param .b64 param1;
	st.param.f64 	[param1], %fd2742;
	.param .b64 param2;
	st.param.f64 	[param2], %fd70;
	.param .b64 param3;
	st.param.f64 	[param3], %fd76;
	.param .b64 param4;
	st.param.f64 	[param4], %fd82;
	.param .b64 retval0;
	call.uni (retval0), 
	_Z7trans_fddddd, 
	(
	param0, 
	param1, 
	param2, 
	param3, 
	param4
	);
	ld.param.f64 	%fd10290, [retval0];
	} // callseq 254
	abs.f64 	%fd10292, %fd10289;
	setp.lt.f64 	%p2412, %fd10292, 0d3EE4F8B588E368F1;
	setp.eq.f64 	%p2413, %fd10290, 0d0000000000000000;
	or.pred  	%p2414, %p2412, %p2413;
	mov.f64 	%fd11945, %fd2742;
	@%p2414 bra 	$L__BB2_2012;
	sub.f64 	%fd10293, %fd2760, %fd2742;
	mul.f64 	%fd10294, %fd10290, %fd10293;
	sub.f64 	%fd10295, %fd10290, %fd10283;
	div.rn.f64 	%fd10296, %fd10294, %fd10295;
	add.f64 	%fd2744, %fd2742, %fd10296;
	{ // callseq 255, 0
	.param .b64 param0;
	st.param.f64 	[param0], %fd64;
	.param .b64 param1;
	st.param.f64 	[param1], %fd2744;
	.param .b64 param2;
	st.param.f64 	[param2], %fd70;
	.param .b64 param3;
	st.param.f64 	[param3], %fd76;
	.param .b64 param4;
	st.param.f64 	[param4], %fd82;
	.param .b64 retval0;
	call.uni (retval0), 
	_Z7trans_fddddd, 
	(
	param0, 
	param1, 
	param2, 
	param3, 
	param4
	);
	ld.param.f64 	%fd10297, [retval0];
	} // callseq 255
	abs.f64 	%fd10299, %fd10296;
	setp.lt.f64 	%p2415, %fd10299, 0d3EE4F8B588E368F1;
	setp.eq.f64 	%p2416, %fd10297, 0d0000000000000000;
	or.pred  	%p2417, %p2415, %p2416;
	mov.f64 	%fd11945, %fd2744;
	@%p2417 bra 	$L__BB2_2012;
	sub.f64 	%fd10300, %fd2742, %fd2744;
	mul.f64 	%fd10301, %fd10297, %fd10300;
	sub.f64 	%fd10302, %fd10297, %fd10290;
	div.rn.f64 	%fd10303, %fd10301, %fd10302;
	add.f64 	%fd2746, %fd2744, %fd10303;
	{ // callseq 256, 0
	.param .b64 param0;
	st.param.f64 	[param0], %fd64;
	.param .b64 param1;
	st.param.f64 	[param1], %fd2746;
	.param .b64 param2;
	st.param.f64 	[param2], %fd70;
	.param .b64 param3;
	st.param.f64 	[param3], %fd76;
	.param .b64 param4;
	st.param.f64 	[param4], %fd82;
	.param .b64 retval0;
	call.uni (retval0), 
	_Z7trans_fddddd, 
	(
	param0, 
	param1, 
	param2, 
	param3, 
	param4
	);
	ld.param.f64 	%fd10304, [retval0];
	} // callseq 256
	abs.f64 	%fd10306, %fd10303;
	setp.lt.f64 	%p2418, %fd10306, 0d3EE4F8B588E368F1;
	setp.eq.f64 	%p2419, %fd10304, 0d0000000000000000;
	or.pred  	%p2420, %p2418, %p2419;
	mov.f64 	%fd11945, %fd2746;
	@%p2420 bra 	$L__BB2_2012;
	sub.f64 	%fd10307, %fd2744, %fd2746;
	mul.f64 	%fd10308, %fd10304, %fd10307;
	sub.f64 	%fd10309, %fd10304, %fd10297;
	div.rn.f64 	%fd10310, %fd10308, %fd10309;
	add.f64 	%fd2748, %fd2746, %fd10310;
	{ // callseq 257, 0
	.param .b64 param0;
	st.param.f64 	[param0], %fd64;
	.param .b64 param1;
	st.param.f64 	[param1], %fd2748;
	.param .b64 param2;
	st.param.f64 	[param2], %fd70;
	.param .b64 param3;
	st.param.f64 	[param3], %fd76;
	.param .b64 param4;
	st.param.f64 	[param4], %fd82;
	.param .b64 retval0;
	call.uni (retval0), 
	_Z7trans_fddddd, 
	(
	param0, 
	param1, 
	param2, 
	param3, 
	param4
	);
	ld.param.f64 	%fd10311, [retval0];
	} // callseq 257
	abs.f64 	%fd10313, %fd10310;
	setp.lt.f64 	%p2421, %fd10313, 0d3EE4F8B588E368F1;
	setp.eq.f64 	%p2422, %fd10311, 0d0000000000000000;
	or.pred  	%p2423, %p2421, %p2422;
	mov.f64 	%fd11945, %fd2748;
	@%p2423 bra 	$L__BB2_2012;
	sub.f64 	%fd10314, %fd2746, %fd2748;
	mul.f64 	%fd10315, %fd10311, %fd10314;
	sub.f64 	%fd10316, %fd10311, %fd10304;
	div.rn.f64 	%fd10317, %fd10315, %fd10316;
	add.f64 	%fd2750, %fd2748, %fd10317;
	{ // callseq 258, 0
	.param .b64 param0;
	st.param.f64 	[param0], %fd64;
	.param .b64 param1;
	st.param.f64 	[param1], %fd2750;
	.param .b64 param2;
	st.param.f64 	[param2], %fd70;
	.param .b64 param3;
	st.param.f64 	[param3], %fd76;
	.param .b64 param4;
	st.param.f64 	[param4], %fd82;
	.param .b64 retval0;
	call.uni (retval0), 
	_Z7trans_fddddd, 
	(
	param0, 
	param1, 
	param2, 
	param3, 
	param4
	);
	ld.param.f64 	%fd10318, [retval0];
	} // callseq 258
	abs.f64 	%fd10320, %fd10317;
	setp.lt.f64 	%p2424, %fd10320, 0d3EE4F8B588E368F1;
	setp.eq.f64 	%p2425, %fd10318, 0d0000000000000000;
	or.pred  	%p2426, %p2424, %p2425;
	mov.f64 	%fd11945, %fd2750;
	@%p2426 bra 	$L__BB2_2012;
	sub.f64 	%fd10321, %fd2748, %fd2750;
	mul.f64 	%fd10322, %fd10318, %fd10321;
	sub.f64 	%fd10323, %fd10318, %fd10311;
	div.rn.f64 	%fd10324, %fd10322, %fd10323;
	add.f64 	%fd11942, %fd2750, %fd10324;
	{ // callseq 259, 0
	.param .b64 param0;
	st.param.f64 	[param0], %fd64;
	.param .b64 param1;
	st.param.f64 	[param1], %fd11942;
	.param .b64 param2;
	st.param.f64 	[param2], %fd70;
	.param .b64 param3;
	st.param.f64 	[param3], %fd76;
	.param .b64 param4;
	st.param.f64 	[param4], %fd82;
	.param .b64 retval0;
	call.uni (retval0), 
	_Z7trans_fddddd, 
	(
	param0, 
	param1, 
	param2, 
	param3, 
	param4
	);
	ld.param.f64 	%fd11944, [retval0];
	} // callseq 259
	abs.f64 	%fd10327, %fd10324;
	setp.lt.f64 	%p2427, %fd10327, 0d3EE4F8B588E368F1;
	setp.eq.f64 	%p2428, %fd11944, 0d0000000000000000;
	or.pred  	%p2429, %p2427, %p2428;
	mov.f64 	%fd11945, %fd11942;
	@%p2429 bra 	$L__BB2_2012;
	sub.f64 	%fd10328, %fd2750, %fd11942;
	mul.f64 	%fd10329, %fd11944, %fd10328;
	sub.f64 	%fd10330, %fd11944, %fd10318;
	div.rn.f64 	%fd10331, %fd10329, %fd10330;
	add.f64 	%fd11945, %fd11942, %fd10331;
	{ // callseq 260, 0
	.param .b64 param0;
	st.param.f64 	[param0], %fd64;
	.param .b64 param1;
	st.param.f64 	[param1], %fd11945;
	.param .b64 param2;
	st.param.f64 	[param2], %fd70;
	.param .b64 param3;
	st.param.f64 	[param3], %fd76;
	.param .b64 param4;
	st.param.f64 	[param4], %fd82;
	.param .b64 retval0;
	call.uni (retval0), 
	_Z7trans_fddddd, 
	(
	param0, 
	param1, 
	param2, 
	param3, 
	param4
	);
	ld.param.f64 	%fd11943, [retval0];
	} // callseq 260
	abs.f64 	%fd10334, %fd10331;
	setp.lt.f64 	%p2430, %fd10334, 0d3EE4F8B588E368F1;
	setp.eq.f64 	%p2431, %fd11943, 0d0000000000000000;
	or.pred  	%p2432, %p2430, %p2431;
	@%p2432 bra 	$L__BB2_2012;
	add.s32 	%r4747, %r4747, 8;
	setp.eq.s32 	%p2433, %r4747, 100000001;
	mov.f64 	%fd10335, 0d0000000000000000;
	mov.f64 	%fd11941, %fd11945;
	mov.f64 	%fd11945, %fd10335;
	@%p2433 bra 	$L__BB2_2012;
$L__BB2_2011:
	sub.f64 	%fd10279, %fd11942, %fd11941;
	mul.f64 	%fd10280, %fd11943, %fd10279;
	sub.f64 	%fd10281, %fd11943, %fd11944;
	div.rn.f64 	%fd10282, %fd10280, %fd10281;
	add.f64 	%fd2760, %fd11941, %fd10282;
	{ // callseq 253, 0
	.param .b64 param0;
	st.param.f64 	[param0], %fd64;
	.param .b64 param1;
	st.param.f64 	[param1], %fd2760;
	.param .b64 param2;
	st.param.f64 	[param2], %fd70;
	.param .b64 param3;
	st.param.f64 	[param3], %fd76;
	.param .b64 param4;
	st.param.f64 	[param4], %fd82;
	.param .b64 retval0;
	call.uni (retval0), 
	_Z7trans_fddddd, 
	(
	param0, 
	param1, 
	param2, 
	param3, 
	param4
	);
	ld.param.f64 	%fd10283, [retval0];
	} // callseq 253
	abs.f64 	%fd10285, %fd10282;
	setp.geu.f64 	%p2409, %fd10285, 0d3EE4F8B588E368F1;
	setp.neu.f64 	%p2410, %fd10283, 0d0000000000000000;
	and.pred  	%p2411, %p2409, %p2410;
	mov.f64 	%fd11945, %fd2760;
	@%p2411 bra 	$L__BB2_2003;
$L__BB2_2012:
	mul.f64 	%fd10336, %fd191, %fd11945;
	mul.f64 	%fd10337, %fd10336, 0d3A8067C6380646BA;
	div.rn.f64 	%fd2763, %fd1288, %fd10337;
	{
	.reg .b32 %temp; 
	mov.b64 	{%temp, %r4748}, %fd2763;
	}
	{
	.reg .b32 %temp; 
	mov.b64 	{%r4749, %temp}, %fd2763;
	}
	setp.gt.s32 	%p2434, %r4748, 1048575;
	mov.b32 	%r4750, -1023;
	mov.f64 	%fd11946, %fd2763;
	@%p2434 bra 	$L__BB2_2014;
	mul.f64 	%fd11946, %fd2763, 0d4350000000000000;
	{
	.reg .b32 %temp; 
	mov.b64 	{%temp, %r4748}, %fd11946;
	}
	{
	.reg .b32 %temp; 
	mov.b64 	{%r4749, %temp}, %fd11946;
	}
	mov.b32 	%r4750, -1077;
$L__BB2_2014:
	add.s32 	%r4289, %r4748, -1;
	setp.gt.u32 	%p2435, %r4289, 2146435070;
	@%p2435 bra 	$L__BB2_2018;
	shr.u32 	%r4292, %r4748, 20;
	add.s32 	%r4751, %r4750, %r4292;
	and.b32  	%r4293, %r4748, 1048575;
	or.b32  	%r4294, %r4293, 1072693248;
	mov.b64 	%fd11947, {%r4749, %r4294};
	setp.lt.u32 	%p2437, %r4294, 1073127583;
	@%p2437 bra 	$L__BB2_2017;
	{
	.reg .b32 %temp; 
	mov.b64 	{%r4295, %temp}, %fd11947;
	}
	{
	.reg .b32 %temp; 
	mov.b64 	{%temp, %r4296}, %fd11947;
	}
	add.s32 	%r4297, %r4296, -1048576;
	mov.b64 	%fd11947, {%r4295, %r4297};
	add.s32 	%r4751, %r4751, 1;
$L__BB2_2017:
	add.f64 	%fd10339, %fd11947, 0dBFF0000000000000;
	add.f64 	%fd10340, %fd11947, 0d3FF0000000000000;
	rcp.approx.ftz.f64 	%fd10341, %fd10340;
	neg.f64 	%fd10342, %fd10340;
	fma.rn.f64 	%fd10343, %fd10342, %fd10341, 0d3FF0000000000000;
	fma.rn.f64 	%fd10344, %fd10343, %fd10343, %fd10343;
	fma.rn.f64 	%fd10345, %fd10344, %fd10341, %fd10341;
	mul.f64 	%fd10346, %fd10339, %fd10345;
	fma.rn.f64 	%fd10347, %fd10339, %fd10345, %fd10346;
	mul.f64 	%fd10348, %fd10347, %fd10347;
	fma.rn.f64 	%fd10349, %fd10348, 0d3EB1380B3AE80F1E, 0d3ED0EE258B7A8B04;
	fma.rn.f64 	%fd10350, %fd10349, %fd10348, 0d3EF3B2669F02676F;
	fma.rn.f64 	%fd10351, %fd10350, %fd10348, 0d3F1745CBA9AB0956;
	fma.rn.f64 	%fd10352, %fd10351, %fd10348, 0d3F3C71C72D1B5154;
	fma.rn.f64 	%fd10353, %fd10352, %fd10348, 0d3F624924923BE72D;
	fma.rn.f64 	%fd10354, %fd10353, %fd10348, 0d3F8999999999A3C4;
	fma.rn.f64 	%fd10355, %fd10354, %fd10348, 0d3FB5555555555554;
	sub.f64 	%fd10356, %fd10339, %fd10347;
	add.f64 	%fd10357, %fd10356, %fd10356;
	neg.f64 	%fd10358, %fd10347;
	fma.rn.f64 	%fd10359, %fd10358, %fd10339, %fd10357;
	mul.f64 	%fd10360, %fd10345, %fd10359;
	mul.f64 	%fd10361, %fd10348, %fd10355;
	fma.rn.f64 	%fd10362, %fd10361, %fd10347, %fd10360;
	xor.b32  	%r4298, %r4751, -2147483648;
	mov.b32 	%r4299, 1127219200;
	mov.b64 	%fd10363, {%r4298, %r4299};
	sub.f64 	%fd10364, %fd10363, %fd2;
	fma.rn.f64 	%fd10365, %fd10364, 0d3FE62E42FEFA39EF, %fd10347;
	fma.rn.f64 	%fd10366, %fd10364, 0dBFE62E42FEFA39EF, %fd10365;
	sub.f64 	%fd10367, %fd10366, %fd10347;
	sub.f64 	%fd10368, %fd10362, %fd10367;
	fma.rn.f64 	%fd10369, %fd10364, 0d3C7ABC9E3B39803F, %fd10368;
	add.f64 	%fd11948, %fd10365, %fd10369;
	bra.uni 	$L__BB2_2019;
$L__BB2_2018:
	fma.rn.f64 	%fd10338, %fd11946, 0d7FF0000000000000, 0d7FF0000000000000;
	{
	.reg .b32 %temp; 
	mov.b64 	{%temp, %r4290}, %fd11946;
	}
	and.b32  	%r4291, %r4290, 2147483647;
	setp.eq.s32 	%p2436, %r4291, 0;
	selp.f64 	%fd11948, 0dFFF0000000000000, %fd10338, %p2436;
$L__BB2_2019:
	setp.geu.f64 	%p2438, %fd1555, 0d0000000000000000;
	div.rn.f64 	%fd10370, %fd11948, %fd11657;
	add.f64 	%fd10371, %fd10370, 0d3FF0000000000000;
	setp.gtu.f64 	%p2439, %fd10371, 0d0000000000000000;
	and.pred  	%p2440, %p2438, %p2439;
	@%p2440 bra 	$L__BB2_2021;
	mov.u64 	%rd122, $str$6;
	cvta.global.u64 	%rd123, %rd122;
	{ // callseq 261, 0
	.param .b64 param0;
	st.param.b64 	[param0], %rd123;
	.param .b64 param1;
	st.param.b64 	[param1], 0;
	.param .b32 retval0;
	call.uni (retval0), 
	vprintf, 
	(
	param0, 
	param1
	);
	ld.param.b32 	%r4300, [retval0];
	} // callseq 261
$L__BB2_2021:
	add.f64 	%fd2773, %fd10371, 0d3FF0000000000000;
	setp.geu.f64 	%p2441, %fd1555, %fd2773;
	@%p2441 bra 	$L__BB2_2069;
	add.f64 	%fd2774, %fd10371, 0d4016000000000000;
	{
	.reg .b32 %temp; 
	mov.b64 	{%temp, %r4752}, %fd2774;
	}
	{
	.reg .b32 %temp; 
	mov.b64 	{%r4753, %temp}, %fd2774;
	}
	setp.gt.s32 	%p2470, %r4752, 1048575;
	mov.b32 	%r4754, -1023;
	mov.f64 	%fd11949, %fd2774;
	@%p2470 bra 	$L__BB2_2024;
	mul.f64 	%fd11949, %fd2774, 0d4350000000000000;
	{
	.reg .b32 %temp; 
	mov.b64 	{%temp, %r4752}, %fd11949;
	}
	{
	.reg .b32 %temp; 
	mov.b64 	{%r4753, %temp}, %fd11949;
	}
	mov.b32 	%r4754, -1077;
$L__BB2_2024:
	add.s32 	%r4365, %r4752, -1;
	setp.gt.u32 	%p2471, %r4365, 2146435070;
	@%p2471 bra 	$L__BB2_2028;
	shr.u32 	%r4368, %r4752, 20;
	add.s32 	%r4755, %r4754, %r4368;
	and.b32  	%r4369, %r4752, 1048575;
	or.b32  	%r4370, %r4369, 1072693248;
	mov.b64 	%fd11950, {%r4753, %r4370};
	setp.lt.u32 	%p2473, %r4370, 1073127583;
	@%p2473 bra 	$L__BB2_2027;
	{
	.reg .b32 %temp; 
	mov.b64 	{%r4371, %temp}, %fd11950;
	}
	{
	.reg .b32 %temp; 
	mov.b64 	{%temp, %r4372}, %fd11950;
	}
	add.s32 	%r4373, %r4372, -1048576;
	mov.b64 	%fd11950, {%r4371, %r4373};
	add.s32 	%r4755, %r4755, 1;
$L__BB2_2027:
	add.f64 	%fd10572, %fd11950, 0dBFF0000000000000;
	add.f64 	%fd10573, %fd11950, 0d3FF0000000000000;
	rcp.approx.ftz.f64 	%fd10574, %fd10573;
	neg.f64 	%fd10575, %fd10573;
	fma.rn.f64 	%fd10576, %fd10575, %fd10574, 0d3FF0000000000000;
	fma.rn.f64 	%fd10577, %fd10576, %fd10576, %fd10576;
	fma.rn.f64 	%fd10578, %fd10577, %fd10574, %fd10574;
	mul.f64 	%fd10579, %fd10572, %fd10578;
	fma.rn.f64 	%fd10580, %fd10572, %fd10578, %fd10579;
	mul.f64 	%fd10581, %fd10580, %fd10580;
	fma.rn.f64 	%fd10582, %fd10581, 0d3EB1380B3AE80F1E, 0d3ED0EE258B7A8B04;
	fma.rn.f64 	%fd10583, %fd10582, %fd10581, 0d3EF3B2669F02676F;
	fma.rn.f64 	%fd10584, %fd10583, %fd10581, 0d3F1745CBA9AB0956;
	fma.rn.f64 	%fd10585, %fd10584, %fd10581, 0d3F3C71C72D1B5154;
	fma.rn.f64 	%fd10586, %fd10585, %fd10581, 0d3F624924923BE72D;
	fma.rn.f64 	%fd10587, %fd10586, %fd10581, 0d3F8999999999A3C4;
	fma.rn.f64 	%fd10588, %fd10587, %fd10581, 0d3FB5555555555554;
	sub.f64 	%fd10589, %fd10572, %fd10580;
	add.f64 	%fd10590, %fd10589, %fd10589;
	neg.f64 	%fd10591, %fd10580;
	fma.rn.f64 	%fd10592, %fd10591, %fd10572, %fd10590;
	mul.f64 	%fd10593, %fd10578, %fd10592;
	mul.f64 	%fd10594, %fd10581, %fd10588;
	fma.rn.f64 	%fd10595, %fd10594, %fd10580, %fd10593;
	xor.b32  	%r4374, %r4755, -2147483648;
	mov.b32 	%r4375, 1127219200;
	mov.b64 	%fd10596, {%r4374, %r4375};
	sub.f64 	%fd10597, %fd10596, %fd2;
	fma.rn.f64 	%fd10598, %fd10597, 0d3FE62E42FEFA39EF, %fd10580;
	fma.rn.f64 	%fd10599, %fd10597, 0dBFE62E42FEFA39EF, %fd10598;
	sub.f64 	%fd10600, %fd10599, %fd10580;
	sub.f64 	%fd10601, %fd10595, %fd10600;
	fma.rn.f64 	%fd10602, %fd10597, 0d3C7ABC9E3B39803F, %fd10601;
	add.f64 	%fd11951, %fd10598, %fd10602;
	bra.uni 	$L__BB2_2029;
$L__BB2_2028:
	fma.rn.f64 	%fd10571, %fd11949, 0d7FF0000000000000, 0d7FF0000000000000;
	{
	.reg .b32 %temp; 
	mov.b64 	{%temp, %r4366}, %fd11949;
	}
	and.b32  	%r4367, %r4366, 2147483647;
	setp.eq.s32 	%p2472, %r4367, 0;
	selp.f64 	%fd11951, 0dFFF0000000000000, %fd10571, %p2472;
$L__BB2_2029:
	add.f64 	%fd10603, %fd10371, 0d3FE0000000000000;
	mul.f64 	%fd10604, %fd10603, %fd11951;
	sub.f64 	%fd2783, %fd2774, %fd10604;
	mov.f64 	%fd10605, 0d40530B869F76170A;
	div.rn.f64 	%fd10606, %fd10605, %fd2773;
	add.f64 	%fd10607, %fd10606, 0d3FF00000000D0EC7;
	add.f64 	%fd10608, %fd2773, 0d3FF0000000000000;
	mov.f64 	%fd10609, 0dC055A0572B143656;
	div.rn.f64 	%fd10610, %fd10609, %fd10608;
	add.f64 	%fd10611, %fd10607, %fd10610;
	add.f64 	%fd10612, %fd10608, 0d3FF0000000000000;
	mov.f64 	%fd10613, 0d4038039BF13B4CC6;
	div.rn.f64 	%fd10614, %fd10613, %fd10612;
	add.f64 	%fd10615, %fd10611, %fd10614;
	add.f64 	%fd10616, %fd10612, 0d3FF0000000000000;
	mov.f64 	%fd10617, 0dBFF3B5348DCDCC8C;
	div.rn.f64 	%fd10618, %fd10617, %fd10616;
	add.f64 	%fd10619, %fd10615, %fd10618;
	add.f64 	%fd10620, %fd10616, 0d3FF0000000000000;
	mov.f64 	%fd10621, 0d3F53CD7319EC12D8;
	div.rn.f64 	%fd10622, %fd10621, %fd10620;
	add.f64 	%fd10623, %fd10619, %fd10622;
	add.f64 	%fd10624, %fd10620, 0d3FF0000000000000;
	mov.f64 	%fd10625, 0dBED6A1181C0E9888;
	div.rn.f64 	%fd10626, %fd10625, %fd10624;
	add.f64 	%fd10627, %fd10623, %fd10626;
	mul.f64 	%fd10628, %fd10627, 0d40040D931FF62706;
	div.rn.f64 	%fd11952, %fd10628, %fd10371;
	{
	.reg .b32 %temp; 
	mov.b64 	{%temp, %r4756}, %fd11952;
	}
	{
	.reg .b32 %temp; 
	mov.b64 	{%r4757, %temp}, %fd11952;
	}
	setp.gt.s32 	%p2474, %r4756, 1048575;
	mov.b32 	%r4758, -1023;
	@%p2474 bra 	$L__BB2_2031;
	mul.f64 	%fd11952, %fd11952, 0d4350000000000000;
	{
	.reg .b32 %temp; 
	mov.b64 	{%temp, %r4756}, %fd11952;
	}
	{
	.reg .b32 %temp; 
	mov.b64 	{%r4757, %temp}, %fd11952;
	}
	mov.b32 	%r4758, -1077;
$L__BB2_2031:
	add.s32 	%r4378, %r4756, -1;
	setp.gt.u32 	%p2475, %r4378, 2146435070;
	@%p2475 bra 	$L__BB2_2035;
	shr.u32 	%r4381, %r4756, 20;
	add.s32 	%r4759, %r4758, %r4381;
	and.b32  	%r4382, %r4756, 1048575;
	or.b32  	%r4383, %r4382, 1072693248;
	mov.b64 	%fd11953, {%r4757, %r4383};
	setp.lt.u32 	%p2477, %r4383, 1073127583;
	@%p2477 bra 	$L__BB2_2034;
	{
	.reg .b32 %temp; 
	mov.b64 	{%r4384, %temp}, %fd11953;
	}
	{
	.reg .b32 %temp; 
	mov.b64 	{%temp, %r4385}, %fd11953;
	}
	add.s32 	%r4386, %r4385, -1048576;
	mov.b64 	%fd11953, {%r4384, %r4386};
	add.s32 	%r4759, %r4759, 1;
$L__BB2_2034:
	add.f64 	%fd10630, %fd11953, 0dBFF0000000000000;
	add.f64 	%fd10631, %fd11953, 0d3FF0000000000000;
	rcp.approx.ftz.f64 	%fd10632, %fd10631;
	neg.f64 	%fd10633, %fd10631;
	fma.rn.f64 	%fd10634, %fd10633, %fd10632, 0d3FF0000000000000;
	fma.rn.f64 	%fd10635, %fd10634, %fd10634, %fd10634;
	fma.rn.f64 	%fd10636, %fd10635, %fd10632, %fd10632;
	mul.f64 	%fd10637, %fd10630, %fd10636;
	fma.rn.f64 	%fd10638, %fd10630, %fd10636, %fd10637;
	mul.f64 	%fd10639, %fd10638, %fd10638;
	fma.rn.f64 	%fd10640, %fd10639, 0d3EB1380B3AE80F1E, 0d3ED0EE258B7A8B04;
	fma.rn.f64 	%fd10641, %fd10640, %fd10639, 0d3EF3B2669F02676F;
	fma.rn.f64 	%fd10642, %fd10641, %fd10639, 0d3F1745CBA9AB0956;
	fma.rn.f64 	%fd10643, %fd10642, %fd10639, 0d3F3C71C72D1B5154;
	fma.rn.f64 	%fd10644, %fd10643, %fd10639, 0d3F624924923BE72D;
	fma.rn.f64 	%fd10645, %fd10644, %fd10639, 0d3F8999999999A3C4;
	fma.rn.f64 	%fd10646, %fd10645, %fd10639, 0d3FB5555555555554;
	sub.f64 	%fd10647, %fd10630, %fd10638;
	add.f64 	%fd10648, %fd10647, %fd10647;
	neg.f64 	%fd10649, %fd10638;
	fma.rn.f64 	%fd10650, %fd10649, %fd10630, %fd10648;
	mul.f64 	%fd10651, %fd10636, %fd10650;
	mul.f64 	%fd10652, %fd10639, %fd10646;
	fma.rn.f64 	%fd10653, %fd10652, %fd10638, %fd10651;
	xor.b32  	%r4387, %r4759, -2147483648;
	mov.b32 	%r4388, 1127219200;
	mov.b64 	%fd10654, {%r4387, %r4388};
	sub.f64 	%fd10655, %fd10654, %fd2;
	fma.rn.f64 	%fd10656, %fd10655, 0d3FE62E42FEFA39EF, %fd10638;
	fma.rn.f64 	%fd10657, %fd10655, 0dBFE62E42FEFA39EF, %fd10656;
	sub.f64 	%fd10658, %fd10657, %fd10638;
	sub.f64 	%fd10659, %fd10653, %fd10658;
	fma.rn.f64 	%fd10660, %fd10655, 0d3C7ABC9E3B39803F, %fd10659;
	add.f64 	%fd11954, %fd10656, %fd10660;
	bra.uni 	$L__BB2_2036;
$L__BB2_2035:
	fma.rn.f64 	%fd10629, %fd11952, 0d7FF0000000000000, 0d7FF0000000000000;
	{
	.reg .b32 %temp; 
	mov.b64 	{%temp, %r4379}, %fd11952;
	}
	and.b32  	%r4380, %r4379, 2147483647;
	setp.eq.s32 	%p2476, %r4380, 0;
	selp.f64 	%fd11954, 0dFFF0000000000000, %fd10629, %p2476;
$L__BB2_2036:
	setp.gtu.f64 	%p2478, %fd1555, 0d0000000000000000;
	mov.f64 	%fd11221, 0d0000000000000000;
	mov.f64 	%fd11979, 0d0000000000000000;
	@%p2478 bra 	$L__BB2_2039;
	mov.f64 	%fd11978, %fd11221;
	@%p2438 bra 	$L__BB2_2101;
	mov.u64 	%rd126, $str$4;
	cvta.global.u64 	%rd127, %rd126;
	{ // callseq 263, 0
	.param .b64 param0;
	st.param.b64 	[param0], %rd127;
	.param .b64 param1;
	st.param.b64 	[param1], 0;
	.param .b32 retval0;
	call.uni (retval0), 
	vprintf, 
	(
	param0, 
	param1
	);
	ld.param.b32 	%r4389, [retval0];
	} // callseq 263
	mov.f64 	%fd11978, %fd11221;
	bra.uni 	$L__BB2_2101;
$L__BB2_2039:
	rcp.rn.f64 	%fd11956, %fd10371;
	mov.b32 	%r4760, 1;
	mov.f64 	%fd11955, %fd10371;
	mov.f64 	%fd11958, %fd11956;
	bra.uni 	$L__BB2_2056;
$L__BB2_2040:
	add.f64 	%fd2794, %fd2842, 0d3FF0000000000000;
	div.rn.f64 	%fd10667, %fd1555, %fd2794;
	mul.f64 	%fd2795, %fd2843, %fd10667;
	add.f64 	%fd11958, %fd11958, %fd2795;
	abs.f64 	%fd10668, %fd2795;
	abs.f64 	%fd10669, %fd11958;
	mul.f64 	%fd10670, %fd10669, 0d3E9421F5F40D8376;
	setp.lt.f64 	%p2481, %fd10668, %fd10670;
	@%p2481 bra 	$L__BB2_2057;
	add.f64 	%fd2797, %fd2794, 0d3FF0000000000000;
	div.rn.f64 	%fd10671, %fd1555, %fd2797;
	mul.f64 	%fd2798, %fd2795, %fd10671;
	add.f64 	%fd11958, %fd11958, %fd2798;
	abs.f64 	%fd10672, %fd2798;
	abs.f64 	%fd10673, %fd11958;
	mul.f64 	%fd10674, %fd10673, 0d3E9421F5F40D8376;
	setp.lt.f64 	%p2482, %fd10672, %fd10674;
	@%p2482 bra 	$L__BB2_2057;
	add.f64 	%fd2800, %fd2797, 0d3FF0000000000000;
	div.rn.f64 	%fd10675, %fd1555, %fd2800;
	mul.f64 	%fd2801, %fd2798, %fd10675;
	add.f64 	%fd11958, %fd11958, %fd2801;
	abs.f64 	%fd10676, %fd2801;
	abs.f64 	%fd10677, %fd11958;
	mul.f64 	%fd10678, %fd10677, 0d3E9421F5F40D8376;
	setp.lt.f64 	%p2483, %fd10676, %fd10678;
	@%p2483 bra 	$L__BB2_2057;
	add.f64 	%fd2803, %fd2800, 0d3FF0000000000000;
	div.rn.f64 	%fd10679, %fd1555, %fd2803;
	mul.f64 	%fd2804, %fd2801, %fd10679;
	add.f64 	%fd11958, %fd11958, %fd2804;
	abs.f64 	%fd10680, %fd2804;
	abs.f64 	%fd10681, %fd11958;
	mul.f64 	%fd10682, %fd10681, 0d3E9421F5F40D8376;
	setp.lt.f64 	%p2484, %fd10680, %fd10682;
	@%p2484 bra 	$L__BB2_2057;
	add.f64 	%fd2806, %fd2803, 0d3FF0000000000000;
	div.rn.f64 	%fd10683, %fd1555, %fd2806;
	mul.f64 	%fd2807, %fd2804, %fd10683;
	add.f64 	%fd11958, %fd11958, %fd2807;
	abs.f64 	%fd10684, %fd2807;
	abs.f64 	%fd10685, %fd11958;
	mul.f64 	%fd10686, %fd10685, 0d3E9421F5F40D8376;
	setp.lt.f64 	%p2485, %fd10684, %fd10686;
	@%p2485 bra 	$L__BB2_2057;
	add.f64 	%fd2809, %fd2806, 0d3FF0000000000000;
	div.rn.f64 	%fd10687, %fd1555, %fd2809;
	mul.f64 	%fd2810, %fd2807, %fd10687;
	add.f64 	%fd11958, %fd11958, %fd2810;
	abs.f64 	%fd10688, %fd2810;
	abs.f64 	%fd10689, %fd11958;
	mul.f64 	%fd10690, %fd10689, 0d3E9421F5F40D8376;
	setp.lt.f64 	%p2486, %fd10688, %fd10690;
	@%p2486 bra 	$L__BB2_2057;
	add.f64 	%fd2812, %fd2809, 0d3FF0000000000000;
	div.rn.f64 	%fd10691, %fd1555, %fd2812;
	mul.f64 	%fd2813, %fd2810, %fd10691;
	add.f64 	%fd11958, %fd11958, %fd2813;
	abs.f64 	%fd10692, %fd2813;
	abs.f64 	%fd10693, %fd11958;
	mul.f64 	%fd10694, %fd10693, 0d3E9421F5F40D8376;
	setp.lt.f64 	%p2487, %fd10692, %fd10694;
	@%p2487 bra 	$L__BB2_2057;
	add.f64 	%fd2815, %fd2812, 0d3FF0000000000000;
	div.rn.f64 	%fd10695, %fd1555, %fd2815;
	mul.f64 	%fd2816, %fd2813, %fd10695;
	add.f64 	%fd11958, %fd11958, %fd2816;
	abs.f64 	%fd10696, %fd2816;
	abs.f64 	%fd10697, %fd11958;
	mul.f64 	%fd10698, %fd10697, 0d3E9421F5F40D8376;
	setp.lt.f64 	%p2488, %fd10696, %fd10698;
	@%p2488 bra 	$L__BB2_2057;
	add.f64 	%fd2818, %fd2815, 0d3FF0000000000000;
	div.rn.f64 	%fd10699, %fd1555, %fd2818;
	mul.f64 	%fd2819, %fd2816, %fd10699;
	add.f64 	%fd11958, %fd11958, %fd2819;
	abs.f64 	%fd10700, %fd2819;
	abs.f64 	%fd10701, %fd11958;
	mul.f64 	%fd10702, %fd10701, 0d3E9421F5F40D8376;
	setp.lt.f64 	%p2489, %fd10700, %fd10702;
	@%p2489 bra 	$L__BB2_2057;
	add.f64 	%fd2821, %fd2818, 0d3FF0000000000000;
	div.rn.f64 	%fd10703, %fd1555, %fd2821;
	mul.f64 	%fd2822, %fd2819, %fd10703;
	add.f64 	%fd11958, %fd11958, %fd2822;
	abs.f64 	%fd10704, %fd2822;
	abs.f64 	%fd10705, %fd11958;
	mul.f64 	%fd10706, %fd10705, 0d3E9421F5F40D8376;
	setp.lt.f64 	%p2490, %fd10704, %fd10706;
	@%p2490 bra 	$L__BB2_2057;
	add.f64 	%fd2824, %fd2821, 0d3FF0000000000000;
	div.rn.f64 	%fd10707, %fd1555, %fd2824;
	mul.f64 	%fd2825, %fd2822, %fd10707;
	add.f64 	%fd11958, %fd11958, %fd2825;
	abs.f64 	%fd10708, %fd2825;
	abs.f64 	%fd10709, %fd11958;
	mul.f64 	%fd10710, %fd10709, 0d3E9421F5F40D8376;
	setp.lt.f64 	%p2491, %fd10708, %fd10710;
	@%p2491 bra 	$L__BB2_2057;
	add.f64 	%fd2827, %fd2824, 0d3FF0000000000000;
	div.rn.f64 	%fd10711, %fd1555, %fd2827;
	mul.f64 	%fd2828, %fd2825, %fd10711;
	add.f64 	%fd11958, %fd11958, %fd2828;
	abs.f64 	%fd10712, %fd2828;
	abs.f64 	%fd10713, %fd11958;
	mul.f64 	%fd10714, %fd10713, 0d3E9421F5F40D8376;
	setp.lt.f64 	%p2492, %fd10712, %fd10714;
	@%p2492 bra 	$L__BB2_2057;
	add.f64 	%fd2830, %fd2827, 0d3FF0000000000000;
	div.rn.f64 	%fd10715, %fd1555, %fd2830;
	mul.f64 	%fd2831, %fd2828, %fd10715;
	add.f64 	%fd11958, %fd11958, %fd2831;
	abs.f64 	%fd10716, %fd2831;
	abs.f64 	%fd10717, %fd11958;
	mul.f64 	%fd10718, %fd10717, 0d3E9421F5F40D8376;
	setp.lt.f64 	%p2493, %fd10716, %fd10718;
	@%p2493 bra 	$L__BB2_2057;
	add.f64 	%fd2833, %fd2830, 0d3FF0000000000000;
	div.rn.f64 	%fd10719, %fd1555, %fd2833;
	mul.f64 	%fd2834, %fd2831, %fd10719;
	add.f64 	%fd11958, %fd11958, %fd2834;
	abs.f64 	%fd10720, %fd2834;
	abs.f64 	%fd10721, %fd11958;
	mul.f64 	%fd10722, %fd10721, 0d3E9421F5F40D8376;
	setp.lt.f64 	%p2494, %fd10720, %fd10722;
	@%p2494 bra 	$L__BB2_2057;
	add.f64 	%fd11955, %fd2833, 0d3FF0000000000000;
	div.rn.f64 	%fd10723, %fd1555, %fd11955;
	mul.f64 	%fd11956, %fd2834, %fd10723;
	add.f64 	%fd11958, %fd11958, %fd11956;
	abs.f64 	%fd10724, %fd11956;
	abs.f64 	%fd10725, %fd11958;
	mul.f64 	%fd10726, %fd10725, 0d3E9421F5F40D8376;
	setp.lt.f64 	%p2495, %fd10724, %fd10726;
	@%p2495 bra 	$L__BB2_2057;
	add.s32 	%r4760, %r4760, 16;
	setp.eq.s32 	%p2496, %r4760, 100000001;
	@%p2496 bra 	$L__BB2_2068;
$L__BB2_2056:
	add.f64 	%fd2842, %fd11955, 0d3FF0000000000000;
	div.rn.f64 	%fd10663, %fd1555, %fd2842;
	mul.f64 	%fd2843, %fd11956, %fd10663;
	add.f64 	%fd11958, %fd11958, %fd2843;
	abs.f64 	%fd10664, %fd2843;
	abs.f64 	%fd10665, %fd11958;
	mul.f64 	%fd10666, %fd10665, 0d3E9421F5F40D8376;
	setp.geu.f64 	%p2480, %fd10664, %fd10666;
	@%p2480 bra 	$L__BB2_2040;
$L__BB2_2057:
	{
	.reg .b32 %temp; 
	mov.b64 	{%temp, %r4761}, %fd1555;
	}
	{
	.reg .b32 %temp; 
	mov.b64 	{%r4762, %temp}, %fd1555;
	}
	setp.gt.s32 	%p2497, %r4761, 1048575;
	mov.b32 	%r4763, -1023;
	mov.f64 	%fd11959, %fd1555;
	@%p2497 bra 	$L__BB2_2059;
	mul.f64 	%fd11959, %fd1555, 0d4350000000000000;
	{
	.reg .b32 %temp; 
	mov.b64 	{%temp, %r4761}, %fd11959;
	}
	{
	.reg .b32 %temp; 
	mov.b64 	{%r4762, %temp}, %fd11959;
	}
	mov.b32 	%r4763, -1077;
$L__BB2_2059:
	add.s32 	%r4396, %r4761, -1;
	setp.gt.u32 	%p2498, %r4396, 2146435070;
	@%p2498 bra 	$L__BB2_2063;
	shr.u32 	%r4399, %r4761, 20;
	add.s32 	%r4764, %r4763, %r4399;
	and.b32  	%r4400, %r4761, 1048575;
	or.b32  	%r4401, %r4400, 1072693248;
	mov.b64 	%fd11960, {%r4762, %r4401};
	setp.lt.u32 	%p2500, %r4401, 1073127583;
	@%p2500 bra 	$L__BB2_2062;
	{
	.reg .b32 %temp; 
	mov.b64 	{%r4402, %temp}, %fd11960;
	}
	{
	.reg .b32 %temp; 
	mov.b64 	{%temp, %r4403}, %fd11960;
	}
	add.s32 	%r4404, %r4403, -1048576;
	mov.b64 	%fd11960, {%r4402, %r4404};
	add.s32 	%r4764, %r4764, 1;
$L__BB2_2062:
	add.f64 	%fd10728, %fd11960, 0dBFF0000000000000;
	add.f64 	%fd10729, %fd11960, 0d3FF0000000000000;
	rcp.approx.ftz.f64 	%fd10730, %fd10729;
	neg.f64 	%fd10731, %fd10729;
	fma.rn.f64 	%fd10732, %fd10731, %fd10730, 0d3FF0000000000000;
	fma.rn.f64 	%fd10733, %fd10732, %fd10732, %fd10732;
	fma.rn.f64 	%fd10734, %fd10733, %fd10730, %fd10730;
	mul.f64 	%fd10735, %fd10728, %fd10734;
	fma.rn.f64 	%fd10736, %fd10728, %fd10734, %fd10735;
	mul.f64 	%fd10737, %fd10736, %fd10736;
	fma.rn.f64 	%fd10738, %fd10737, 0d3EB1380B3AE80F1E, 0d3ED0EE258B7A8B04;
	fma.rn.f64 	%fd10739, %fd10738, %fd10737, 0d3EF3B2669F02676F;
	fma.rn.f64 	%fd10740, %fd10739, %fd10737, 0d3F1745CBA9AB0956;
	fma.rn.f64 	%fd10741, %fd10740, %fd10737, 0d3F3C71C72D1B5154;
	fma.rn.f64 	%fd10742, %fd10741, %fd10737, 0d3F624924923BE72D;
	fma.rn.f64 	%fd10743, %fd10742, %fd10737, 0d3F8999999999A3C4;
	fma.rn.f64 	%fd10744, %fd10743, %fd10737, 0d3FB5555555555554;
	sub.f64 	%fd10745, %fd10728, %fd10736;
	add.f64 	%fd10746, %fd10745, %fd10745;
	neg.f64 	%fd10747, %fd10736;
	fma.rn.f64 	%fd10748, %fd10747, %fd10728, %fd10746;
	mul.f64 	%fd10749, %fd10734, %fd10748;
	mul.f64 	%fd10750, %fd10737, %fd10744;
	fma.rn.f64 	%fd10751, %fd10750, %fd10736, %fd10749;
	xor.b32  	%r4405, %r4764, -2147483648;
	mov.b32 	%r4406, 1127219200;
	mov.b64 	%fd10752, {%r4405, %r4406};
	sub.f64 	%fd10753, %fd10752, %fd2;
	fma.rn.f64 	%fd10754, %fd10753, 0d3FE62E42FEFA39EF, %fd10736;
	fma.rn.f64 	%fd10755, %fd10753, 0dBFE62E42FEFA39EF, %fd10754;
	sub.f64 	%fd10756, %fd10755, %fd10736;
	sub.f64 	%fd10757, %fd10751, %fd10756;
	fma.rn.f64 	%fd10758, %fd10753, 0d3C7ABC9E3B39803F, %fd10757;
	add.f64 	%fd11961, %fd10754, %fd10758;
	bra.uni 	$L__BB2_2064;
$L__BB2_2063:
	fma.rn.f64 	%fd10727, %fd11959, 0d7FF0000000000000, 0d7FF0000000000000;
	{
	.reg .b32 %temp; 
	mov.b64 	{%temp, %r4397}, %fd11959;
	}
	and.b32  	%r4398, %r4397, 2147483647;
	setp.eq.s32 	%p2499, %r4398, 0;
	selp.f64 	%fd11961, 0dFFF0000000000000, %fd10727, %p2499;
$L__BB2_2064:
	mul.f64 	%fd10759, %fd10371, %fd11961;
	sub.f64 	%fd10760, %fd10759, %fd1555;
	sub.f64 	%fd10761, %fd2783, %fd11954;
	add.f64 	%fd2854, %fd10761, %fd10760;
	fma.rn.f64 	%fd10762, %fd2854, 0d3FF71547652B82FE, 0d4338000000000000;
	{
	.reg .b32 %temp; 
	mov.b64 	{%r854, %temp}, %fd10762;
	}
	mov.f64 	%fd10763, 0dC338000000000000;
	add.rn.f64 	%fd10764, %fd10762, %fd10763;
	fma.rn.f64 	%fd10765, %fd10764, 0dBFE62E42FEFA39EF, %fd2854;
	fma.rn.f64 	%fd10766, %fd10764, 0dBC7ABC9E3B39803F, %fd10765;
	fma.rn.f64 	%fd10767, %fd10766, 0d3E5ADE1569CE2BDF, 0d3E928AF3FCA213EA;
	fma.rn.f64 	%fd10768, %fd10767, %fd10766, 0d3EC71DEE62401315;
	fma.rn.f64 	%fd10769, %fd10768, %fd10766, 0d3EFA01997C89EB71;
	fma.rn.f64 	%fd10770, %fd10769, %fd10766, 0d3F2A01A014761F65;
	fma.rn.f64 	%fd10771, %fd10770, %fd10766, 0d3F56C16C1852B7AF;
	fma.rn.f64 	%fd10772, %fd10771, %fd10766, 0d3F81111111122322;
	fma.rn.f64 	%fd10773, %fd10772, %fd10766, 0d3FA55555555502A1;
	fma.rn.f64 	%fd10774, %fd10773, %fd10766, 0d3FC5555555555511;
	fma.rn.f64 	%fd10775, %fd10774, %fd10766, 0d3FE000000000000B;
	fma.rn.f64 	%fd10776, %fd10775, %fd10766, 0d3FF0000000000000;
	fma.rn.f64 	%fd10777, %fd10776, %fd10766, 0d3FF0000000000000;
	{
	.reg .b32 %temp; 
	mov.b64 	{%r855, %temp}, %fd10777;
	}
	{
	.reg .b32 %temp; 
	mov.b64 	{%temp, %r856}, %fd10777;
	}
	shl.b32 	%r4407, %r854, 20;
	add.s32 	%r4408, %r4407, %r856;
	mov.b64 	%fd11962, {%r855, %r4408};
	{
	.reg .b32 %temp; 
	mov.b64 	{%temp, %r4409}, %fd2854;
	}
	mov.b32 	%f130, %r4409;
	abs.f32 	%f63, %f130;
	setp.lt.f32 	%p2501, %f63, 0f4086232B;
	@%p2501 bra 	$L__BB2_2067;
	setp.lt.f64 	%p2502, %fd2854, 0d0000000000000000;
	add.f64 	%fd10778, %fd2854, 0d7FF0000000000000;
	selp.f64 	%fd11962, 0d0000000000000000, %fd10778, %p2502;
	setp.geu.f32 	%p2503, %f63, 0f40874800;
	@%p2503 bra 	$L__BB2_2067;
	shr.u32 	%r4410, %r854, 31;
	add.s32 	%r4411, %r854, %r4410;
	shr.s32 	%r4412, %r4411, 1;
	shl.b32 	%r4413, %r4412, 20;
	add.s32 	%r4414, %r856, %r4413;
	mov.b64 	%fd10779, {%r855, %r4414};
	sub.s32 	%r4415, %r854, %r4412;
	shl.b32 	%r4416, %r4415, 20;
	add.s32 	%r4417, %r4416, 1072693248;
	mov.b32 	%r4418, 0;
	mov.b64 	%fd10780, {%r4418, %r4417};
	mul.f64 	%fd11962, %fd10780, %fd10779;
$L__BB2_2067:
	mul.f64 	%fd11978, %fd11958, %fd11962;
	mov.f64 	%fd11979, %fd11978;
	bra.uni 	$L__BB2_2101;
$L__BB2_2068:
	mov.u64 	%rd128, $str$5;
	cvta.global.u64 	%rd129, %rd128;
	{ // callseq 264, 0
	.param .b64 param0;
	st.param.b64 	[param0], %rd129;
	.param .b64 param1;
	st.param.b64 	[param1], 0;
	.param .b32 retval0;
	call.uni (retval0), 
	vprintf, 
	(
	param0, 
	param1
	);
	ld.param.b32 	%r4392, [retval0];
	} // callseq 264
	mov.f64 	%fd11979, %fd11978;
	bra.uni 	$L__BB2_2101;
$L__BB2_2069:
	add.f64 	%fd2860, %fd10371, 0d4016000000000000;
	{
	.reg .b32 %temp; 
	mov.b64 	{%temp, %r4765}, %fd2860;
	}
	{
	.reg .b32 %temp; 
	mov.b64 	{%r4766, %temp}, %fd2860;
	}
	setp.gt.s32 	%p2442, %r4765, 1048575;
	mov.b32 	%r4767, -1023;
	mov.f64 	%fd11963, %fd2860;
	@%p2442 bra 	$L__BB2_2071;
	mul.f64 	%fd11963, %fd2860, 0d4350000000000000;
	{
	.reg .b32 %temp; 
	mov.b64 	{%temp, %r4765}, %fd11963;
	}
	{
	.reg .b32 %temp; 
	mov.b64 	{%r4766, %temp}, %fd11963;
	}
	mov.b32 	%r4767, -1077;
$L__BB2_2071:
	add.s32 	%r4304, %r4765, -1;
	setp.gt.u32 	%p2443, %r4304, 2146435070;
	@%p2443 bra 	$L__BB2_2075;
	shr.u32 	%r4307, %r4765, 20;
	add.s32 	%r4768, %r4767, %r4307;
	and.b32  	%r4308, %r4765, 1048575;
	or.b32  	%r4309, %r4308, 1072693248;
	mov.b64 	%fd11964, {%r4766, %r4309};
	setp.lt.u32 	%p2445, %r4309, 1073127583;
	@%p2445 bra 	$L__BB2_2074;
	{
	.reg .b32 %temp; 
	mov.b64 	{%r4310, %temp}, %fd11964;
	}
	{
	.reg .b32 %temp; 
	mov.b64 	{%temp, %r4311}, %fd11964;
	}
	add.s32 	%r4312, %r4311, -1048576;
	mov.b64 	%fd11964, {%r4310, %r4312};
	add.s32 	%r4768, %r4768, 1;
$L__BB2_2074:
	add.f64 	%fd10373, %fd11964, 0dBFF0000000000000;
	add.f64 	%fd10374, %fd11964, 0d3FF0000000000000;
	rcp.approx.ftz.f64 	%fd10375, %fd10374;
	neg.f64 	%fd10376, %fd10374;
	fma.rn.f64 	%fd10377, %fd10376, %fd10375, 0d3FF0000000000000;
	fma.rn.f64 	%fd10378, %fd10377, %fd10377, %fd10377;
	fma.rn.f64 	%fd10379, %fd10378, %fd10375, %fd10375;
	mul.f64 	%fd10380, %fd10373, %fd10379;
	fma.rn.f64 	%fd10381, %fd10373, %fd10379, %fd10380;
	mul.f64 	%fd10382, %fd10381, %fd10381;
	fma.rn.f64 	%fd10383, %fd10382, 0d3EB1380B3AE80F1E, 0d3ED0EE258B7A8B04;
	fma.rn.f64 	%fd10384, %fd10383, %fd10382, 0d3EF3B2669F02676F;
	fma.rn.f64 	%fd10385, %fd10384, %fd10382, 0d3F1745CBA9AB0956;
	fma.rn.f64 	%fd10386, %fd10385, %fd10382, 0d3F3C71C72D1B5154;
	fma.rn.f64 	%fd10387, %fd10386, %fd10382, 0d3F624924923BE72D;
	fma.rn.f64 	%fd10388, %fd10387, %fd10382, 0d3F8999999999A3C4;
	fma.rn.f64 	%fd10389, %fd10388, %fd10382, 0d3FB5555555555554;
	sub.f64 	%fd10390, %fd10373, %fd10381;
	add.f64 	%fd10391, %fd10390, %fd10390;
	neg.f64 	%fd10392, %fd10381;
	fma.rn.f64 	%fd10393, %fd10392, %fd10373, %fd10391;
	mul.f64 	%fd10394, %fd10379, %fd10393;
	mul.f64 	%fd10395, %fd10382, %fd10389;
	fma.rn.f64 	%fd10396, %fd10395, %fd10381, %fd10394;
	xor.b32  	%r4313, %r4768, -2147483648;
	mov.b32 	%r4314, 1127219200;
	mov.b64 	%fd10397, {%r4313, %r4314};
	sub.f64 	%fd10398, %fd10397, %fd2;
	fma.rn.f64 	%fd10399, %fd10398, 0d3FE62E42FEFA39EF, %fd10381;
	fma.rn.f64 	%fd10400, %fd10398, 0dBFE62E42FEFA39EF, %fd10399;
	sub.f64 	%fd10401, %fd10400, %fd10381;
	sub.f64 	%fd10402, %fd10396, %fd10401;
	fma.rn.f64 	%fd10403, %fd10398, 0d3C7ABC9E3B39803F, %fd10402;
	add.f64 	%fd11965, %fd10399, %fd10403;
	bra.uni 	$L__BB2_2076;
$L__BB2_2075:
	fma.rn.f64 	%fd10372, %fd11963, 0d7FF0000000000000, 0d7FF0000000000000;
	{
	.reg .b32 %temp; 
	mov.b64 	{%temp, %r4305}, %fd11963;
	}
	and.b32  	%r4306, %r4305, 2147483647;
	setp.eq.s32 	%p2444, %r4306, 0;
	selp.f64 	%fd11965, 0dFFF0000000000000, %fd10372, %p2444;
$L__BB2_2076:
	add.f64 	%fd10404, %fd10371, 0d3FE0000000000000;
	mul.f64 	%fd10405, %fd10404, %fd11965;
	sub.f64 	%fd2869, %fd2860, %fd10405;
	mov.f64 	%fd10406, 0d40530B869F76170A;
	div.rn.f64 	%fd10407, %fd10406, %fd2773;
	add.f64 	%fd10408, %fd10407, 0d3FF00000000D0EC7;
	add.f64 	%fd10409, %fd2773, 0d3FF0000000000000;
	mov.f64 	%fd10410, 0dC055A0572B143656;
	div.rn.f64 	%fd10411, %fd10410, %fd10409;
	add.f64 	%fd10412, %fd10408, %fd10411;
	add.f64 	%fd10413, %fd10409, 0d3FF0000000000000;
	mov.f64 	%fd10414, 0d4038039BF13B4CC6;
	div.rn.f64 	%fd10415, %fd10414, %fd10413;
	add.f64 	%fd10416, %fd10412, %fd10415;
	add.f64 	%fd10417, %fd10413, 0d3FF0000000000000;
	mov.f64 	%fd10418, 0dBFF3B5348DCDCC8C;
	div.rn.f64 	%fd10419, %fd10418, %fd10417;
	add.f64 	%fd10420, %fd10416, %fd10419;
	add.f64 	%fd10421, %fd10417, 0d3FF0000000000000;
	mov.f64 	%fd10422, 0d3F53CD7319EC12D8;
	div.rn.f64 	%fd10423, %fd10422, %fd10421;
	add.f64 	%fd10424, %fd10420, %fd10423;
	add.f64 	%fd10425, %fd10421, 0d3FF0000000000000;
	mov.f64 	%fd10426, 0dBED6A1181C0E9888;
	div.rn.f64 	%fd10427, %fd10426, %fd10425;
	add.f64 	%fd10428, %fd10424, %fd10427;
	mul.f64 	%fd10429, %fd10428, 0d40040D931FF62706;
	div.rn.f64 	%fd11966, %fd10429, %fd10371;
	{
	.reg .b32 %temp; 
	mov.b64 	{%temp, %r4769}, %fd11966;
	}
	{
	.reg .b32 %temp; 
	mov.b64 	{%r4770, %temp}, %fd11966;
	}
	setp.gt.s32 	%p2446, %r4769, 1048575;
	mov.b32 	%r4771, -1023;
	@%p2446 bra 	$L__BB2_2078;
	mul.f64 	%fd11966, %fd11966, 0d4350000000000000;
	{
	.reg .b32 %temp; 
	mov.b64 	{%temp, %r4769}, %fd11966;
	}
	{
	.reg .b32 %temp; 
	mov.b64 	{%r4770, %temp}, %fd11966;
	}
	mov.b32 	%r4771, -1077;
$L__BB2_2078:
	add.s32 	%r4317, %r4769, -1;
	setp.gt.u32 	%p2447, %r4317, 2146435070;
	@%p2447 bra 	$L__BB2_2082;
	shr.u32 	%r4320, %r4769, 20;
	add.s32 	%r4772, %r4771, %r4320;
	and.b32  	%r4321, %r4769, 1048575;
	or.b32  	%r4322, %r4321, 1072693248;
	mov.b64 	%fd11967, {%r4770, %r4322};
	setp.lt.u32 	%p2449, %r4322, 1073127583;
	@%p2449 bra 	$L__BB2_2081;
	{
	.reg .b32 %temp; 
	mov.b64 	{%r4323, %temp}, %fd11967;
	}
	{
	.reg .b32 %temp; 
	mov.b64 	{%temp, %r4324}, %fd11967;
	}
	add.s32 	%r4325, %r4324, -1048576;
	mov.b64 	%fd11967, {%r4323, %r4325};
	add.s32 	%r4772, %r4772, 1;
$L__BB2_2081:
	add.f64 	%fd10431, %fd11967, 0dBFF0000000000000;
	add.f64 	%fd10432, %fd11967, 0d3FF0000000000000;
	rcp.approx.ftz.f64 	%fd10433, %fd10432;
	neg.f64 	%fd10434, %fd10432;
	fma.rn.f64 	%fd10435, %fd10434, %fd10433, 0d3FF0000000000000;
	fma.rn.f64 	%fd10436, %fd10435, %fd10435, %fd10435;
	fma.rn.f64 	%fd10437, %fd10436, %fd10433, %fd10433;
	mul.f64 	%fd10438, %fd10431, %fd10437;
	fma.rn.f64 	%fd10439, %fd10431, %fd10437, %fd10438;
	mul.f64 	%fd10440, %fd10439, %fd10439;
	fma.rn.f64 	%fd10441, %fd10440, 0d3EB1380B3AE80F1E, 0d3ED0EE258B7A8B04;
	fma.rn.f64 	%fd10442, %fd10441, %fd10440, 0d3EF3B2669F02676F;
	fma.rn.f64 	%fd10443, %fd10442, %fd10440, 0d3F1745CBA9AB0956;
	fma.rn.f64 	%fd10444, %fd10443, %fd10440, 0d3F3C71C72D1B5154;
	fma.rn.f64 	%fd10445, %fd10444, %fd10440, 0d3F624924923BE72D;
	fma.rn.f64 	%fd10446, %fd10445, %fd10440, 0d3F8999999999A3C4;
	fma.rn.f64 	%fd10447, %fd10446, %fd10440, 0d3FB5555555555554;
	sub.f64 	%fd10448, %fd10431, %fd10439;
	add.f64 	%fd10449, %fd10448, %fd10448;
	neg.f64 	%fd10450, %fd10439;
	fma.rn.f64 	%fd10451, %fd10450, %fd10431, %fd10449;
	mul.f64 	%fd10452, %fd10437, %fd10451;
	mul.f64 	%fd10453, %fd10440, %fd10447;
	fma.rn.f64 	%fd10454, %fd10453, %fd10439, %fd10452;
	xor.b32  	%r4326, %r4772, -2147483648;
	mov.b32 	%r4327, 1127219200;
	mov.b64 	%fd10455, {%r4326, %r4327};
	sub.f64 	%fd10456, %fd10455, %fd2;
	fma.rn.f64 	%fd10457, %fd10456, 0d3FE62E42FEFA39EF, %fd10439;
	fma.rn.f64 	%fd10458, %fd10456, 0dBFE62E42FEFA39EF, %fd10457;
	sub.f64 	%fd10459, %fd10458, %fd10439;
	sub.f64 	%fd10460, %fd10454, %fd10459;
	fma.rn.f64 	%fd10461, %fd10456, 0d3C7ABC9E3B39803F, %fd10460;
	add.f64 	%fd11968, %fd10457, %fd10461;
	bra.uni 	$L__BB2_2083;
$L__BB2_2082:
	fma.rn.f64 	%fd10430, %fd11966, 0d7FF0000000000000, 0d7FF0000000000000;
	{
	.reg .b32 %temp; 
	mov.b64 	{%temp, %r4318}, %fd11966;
	}
	and.b32  	%r4319, %r4318, 2147483647;
	setp.eq.s32 	%p2448, %r4319, 0;
	selp.f64 	%fd11968, 0dFFF0000000000000, %fd10430, %p2448;
$L__BB2_2083:
	sub.f64 	%fd2879, %fd11968, %fd2869;
	add.f64 	%fd10463, %fd1555, 0d3FF0000000000000;
	sub.f64 	%fd11972, %fd10463, %fd10371;
	rcp.rn.f64 	%fd11973, %fd11972;
	mov.b32 	%r4773, 1;
	mov.f64 	%fd11971, 0d46293E5939A08CE9;
	mov.f64 	%fd11970, %fd11973;
	bra.uni 	$L__BB2_2088;
$L__BB2_2084:
	add.s32 	%r4330, %r4773, 1;
	not.b32 	%r4331, %r4773;
	cvt.rn.f64.s32 	%fd10477, %r4331;
	cvt.rn.f64.u32 	%fd10478, %r4330;
	sub.f64 	%fd10479, %fd10478, %fd10371;
	mul.f64 	%fd10480, %fd10479, %fd10477;
	add.f64 	%fd2882, %fd2898, 0d4000000000000000;
	fma.rn.f64 	%fd10481, %fd10480, %fd2900, %fd2882;
	abs.f64 	%fd10482, %fd10481;
	setp.lt.f64 	%p2453, %fd10482, 0d39B4484BFEEBC2A0;
	div.rn.f64 	%fd10483, %fd10480, %fd2899;
	add.f64 	%fd10484, %fd2882, %fd10483;
	abs.f64 	%fd10485, %fd10484;
	setp.lt.f64 	%p2454, %fd10485, 0d39B4484BFEEBC2A0;
	selp.f64 	%fd2883, 0d39B4484BFEEBC2A0, %fd10484, %p2454;
	rcp.rn.f64 	%fd10486, %fd10481;
	selp.f64 	%fd2884, 0d46293E5939A08CE9, %fd10486, %p2453;
	mul.f64 	%fd10487, %fd2884, %fd2883;
	mul.f64 	%fd11973, %fd11973, %fd10487;
	add.f64 	%fd10488, %fd10487, 0dBFF0000000000000;
	abs.f64 	%fd10489, %fd10488;
	setp.lt.f64 	%p2455, %fd10489, 0d3E9421F5F40D8376;
	@%p2455 bra 	$L__BB2_2090;
	add.s32 	%r4332, %r4773, 2;
	sub.s32 	%r4333, -2, %r4773;
	cvt.rn.f64.s32 	%fd10490, %r4333;
	cvt.rn.f64.u32 	%fd10491, %r4332;
	sub.f64 	%fd10492, %fd10491, %fd10371;
	mul.f64 	%fd10493, %fd10492, %fd10490;
	add.f64 	%fd2886, %fd2882, 0d4000000000000000;
	fma.rn.f64 	%fd10494, %fd10493, %fd2884, %fd2886;
	abs.f64 	%fd10495, %fd10494;
	setp.lt.f64 	%p2456, %fd10495, 0d39B4484BFEEBC2A0;
	div.rn.f64 	%fd10496, %fd10493, %fd2883;
	add.f64 	%fd10497, %fd2886, %fd10496;
	abs.f64 	%fd10498, %fd10497;
	setp.lt.f64 	%p2457, %fd10498, 0d39B4484BFEEBC2A0;
	selp.f64 	%fd2887, 0d39B4484BFEEBC2A0, %fd10497, %p2457;
	rcp.rn.f64 	%fd10499, %fd10494;
	selp.f64 	%fd2888, 0d46293E5939A08CE9, %fd10499, %p2456;
	mul.f64 	%fd10500, %fd2888, %fd2887;
	mul.f64 	%fd11973, %fd11973, %fd10500;
	add.f64 	%fd10501, %fd10500, 0dBFF0000000000000;
	abs.f64 	%fd10502, %fd10501;
	setp.lt.f64 	%p2458, %fd10502, 0d3E9421F5F40D8376;
	@%p2458 bra 	$L__BB2_2090;
	add.s32 	%r4334, %r4773, 3;
	sub.s32 	%r4335, -3, %r4773;
	cvt.rn.f64.s32 	%fd10503, %r4335;
	cvt.rn.f64.u32 	%fd10504, %r4334;
	sub.f64 	%fd10505, %fd10504, %fd10371;
	mul.f64 	%fd10506, %fd10505, %fd10503;
	add.f64 	%fd11972, %fd2886, 0d4000000000000000;
	fma.rn.f64 	%fd10507, %fd10506, %fd2888, %fd11972;
	abs.f64 	%fd10508, %fd10507;
	setp.lt.f64 	%p2459, %fd10508, 0d39B4484BFEEBC2A0;
	div.rn.f64 	%fd10509, %fd10506, %fd2887;
	add.f64 	%fd10510, %fd11972, %fd10509;
	abs.f64 	%fd10511, %fd10510;
	setp.lt.f64 	%p2460, %fd10511, 0d39B4484BFEEBC2A0;
	selp.f64 	%fd11971, 0d39B4484BFEEBC2A0, %fd10510, %p2460;
	rcp.rn.f64 	%fd10512, %fd10507;
	selp.f64 	%fd11970, 0d46293E5939A08CE9, %fd10512, %p2459;
	mul.f64 	%fd10513, %fd11970, %fd11971;
	mul.f64 	%fd11973, %fd11973, %fd10513;
	add.f64 	%fd10514, %fd10513, 0dBFF0000000000000;
	abs.f64 	%fd10515, %fd10514;
	setp.lt.f64 	%p2461, %fd10515, 0d3E9421F5F40D8376;
	@%p2461 bra 	$L__BB2_2090;
	add.s32 	%r4773, %r4773, 4;
	setp.eq.s32 	%p2462, %r4773, 100000001;
	@%p2462 bra 	$L__BB2_2089;
$L__BB2_2088:
	neg.s32 	%r4329, %r4773;
	cvt.rn.f64.s32 	%fd10464, %r4329;
	cvt.rn.f64.u32 	%fd10465, %r4773;
	sub.f64 	%fd10466, %fd10465, %fd10371;
	mul.f64 	%fd10467, %fd10466, %fd10464;
	add.f64 	%fd2898, %fd11972, 0d4000000000000000;
	fma.rn.f64 	%fd10468, %fd10467, %fd11970, %fd2898;
	abs.f64 	%fd10469, %fd10468;
	setp.lt.f64 	%p2450, %fd10469, 0d39B4484BFEEBC2A0;
	div.rn.f64 	%fd10470, %fd10467, %fd11971;
	add.f64 	%fd10471, %fd2898, %fd10470;
	abs.f64 	%fd10472, %fd10471;
	setp.lt.f64 	%p2451, %fd10472, 0d39B4484BFEEBC2A0;
	selp.f64 	%fd2899, 0d39B4484BFEEBC2A0, %fd10471, %p2451;
	rcp.rn.f64 	%fd10473, %fd10468;
	selp.f64 	%fd2900, 0d46293E5939A08CE9, %fd10473, %p2450;
	mul.f64 	%fd10474, %fd2900, %fd2899;
	mul.f64 	%fd11973, %fd11973, %fd10474;
	add.f64 	%fd10475, %fd10474, 0dBFF0000000000000;
	abs.f64 	%fd10476, %fd10475;
	setp.lt.f64 	%p2452, %fd10476, 0d3E9421F5F40D8376;
	@%p2452 bra 	$L__BB2_2090;
	bra.uni 	$L__BB2_2084;
$L__BB2_2089:
	mov.u64 	%rd124, $str$3;
	cvta.global.u64 	%rd125, %rd124;
	{ // callseq 262, 0
	.param .b64 param0;
	st.param.b64 	[param0], %rd125;
	.param .b64 param1;
	st.param.b64 	[param1], 0;
	.param .b32 retval0;
	call.uni (retval0), 
	vprintf, 
	(
	param0, 
	param1
	);
	ld.param.b32 	%r4336, [retval0];
	} // callseq 262
$L__BB2_2090:
	{
	.reg .b32 %temp; 
	mov.b64 	{%temp, %r4774}, %fd1555;
	}
	{
	.reg .b32 %temp; 
	mov.b64 	{%r4775, %temp}, %fd1555;
	}
	setp.gt.s32 	%p2463, %r4774, 1048575;
	mov.b32 	%r4776, -1023;
	mov.f64 	%fd11974, %fd1555;
	@%p2463 bra 	$L__BB2_2092;
	mul.f64 	%fd11974, %fd1555, 0d4350000000000000;
	{
	.reg .b32 %temp; 
	mov.b64 	{%temp, %r4774}, %fd11974;
	}
	{
	.reg .b32 %temp; 
	mov.b64 	{%r4775, %temp}, %fd11974;
	}
	mov.b32 	%r4776, -1077;
$L__BB2_2092:
	add.s32 	%r4340, %r4774, -1;
	setp.gt.u32 	%p2464, %r4340, 2146435070;
	@%p2464 bra 	$L__BB2_2096;
	shr.u32 	%r4343, %r4774, 20;
	add.s32 	%r4777, %r4776, %r4343;
	and.b32  	%r4344, %r4774, 1048575;
	or.b32  	%r4345, %r4344, 1072693248;
	mov.b64 	%fd11975, {%r4775, %r4345};
	setp.lt.u32 	%p2466, %r4345, 1073127583;
	@%p2466 bra 	$L__BB2_2095;
	{
	.reg .b32 %temp; 
	mov.b64 	{%r4346, %temp}, %fd11975;
	}
	{
	.reg .b32 %temp; 
	mov.b64 	{%temp, %r4347}, %fd11975;
	}
	add.s32 	%r4348, %r4347, -1048576;
	mov.b64 	%fd11975, {%r4346, %r4348};
	add.s32 	%r4777, %r4777, 1;
$L__BB2_2095:
	add.f64 	%fd10517, %fd11975, 0dBFF0000000000000;
	add.f64 	%fd10518, %fd11975, 0d3FF0000000000000;
	rcp.approx.ftz.f64 	%fd10519, %fd10518;
	neg.f64 	%fd10520, %fd10518;
	fma.rn.f64 	%fd10521, %fd10520, %fd10519, 0d3FF0000000000000;
	fma.rn.f64 	%fd10522, %fd10521, %fd10521, %fd10521;
	fma.rn.f64 	%fd10523, %fd10522, %fd10519, %fd10519;
	mul.f64 	%fd10524, %fd10517, %fd10523;
	fma.rn.f64 	%fd10525, %fd10517, %fd10523, %fd10524;
	mul.f64 	%fd10526, %fd10525, %fd10525;
	fma.rn.f64 	%fd10527, %fd10526, 0d3EB1380B3AE80F1E, 0d3ED0EE258B7A8B04;
	fma.rn.f64 	%fd10528, %fd10527, %fd10526, 0d3EF3B2669F02676F;
	fma.rn.f64 	%fd10529, %fd10528, %fd10526, 0d3F1745CBA9AB0956;
	fma.rn.f64 	%fd10530, %fd10529, %fd10526, 0d3F3C71C72D1B5154;
	fma.rn.f64 	%fd10531, %fd10530, %fd10526, 0d3F624924923BE72D;
	fma.rn.f64 	%fd10532, %fd10531, %fd10526, 0d3F8999999999A3C4;
	fma.rn.f64 	%fd10533, %fd10532, %fd10526, 0d3FB5555555555554;
	sub.f64 	%fd10534, %fd10517, %fd10525;
	add.f64 	%fd10535, %fd10534, %fd10534;
	neg.f64 	%fd10536, %fd10525;
	fma.rn.f64 	%fd10537, %fd10536, %fd10517, %fd10535;
	mul.f64 	%fd10538, %fd10523, %fd10537;
	mul.f64 	%fd10539, %fd10526, %fd10533;
	fma.rn.f64 	%fd10540, %fd10539, %fd10525, %fd10538;
	xor.b32  	%r4349, %r4777, -2147483648;
	mov.b32 	%r4350, 1127219200;
	mov.b64 	%fd10541, {%r4349, %r4350};
	sub.f64 	%fd10542, %fd10541, %fd2;
	fma.rn.f64 	%fd10543, %fd10542, 0d3FE62E42FEFA39EF, %fd10525;
	fma.rn.f64 	%fd10544, %fd10542, 0dBFE62E42FEFA39EF, %fd10543;
	sub.f64 	%fd10545, %fd10544, %fd10525;
	sub.f64 	%fd10546, %fd10540, %fd10545;
	fma.rn.f64 	%fd10547, %fd10542, 0d3C7ABC9E3B39803F, %fd10546;
	add.f64 	%fd11976, %fd10543, %fd10547;
	bra.uni 	$L__BB2_2097;
$L__BB2_2096:
	fma.rn.f64 	%fd10516, %fd11974, 0d7FF0000000000000, 0d7FF0000000000000;
	{
	.reg .b32 %temp; 
	mov.b64 	{%temp, %r4341}, %fd11974;
	}
	and.b32  	%r4342, %r4341, 2147483647;
	setp.eq.s32 	%p2465, %r4342, 0;
	selp.f64 	%fd11976, 0dFFF0000000000000, %fd10516, %p2465;
$L__BB2_2097:
	mul.f64 	%fd10548, %fd10371, %fd11976;
	sub.f64 	%fd10549, %fd10548, %fd1555;
	sub.f64 	%fd2911, %fd10549, %fd2879;
	fma.rn.f64 	%fd10550, %fd2911, 0d3FF71547652B82FE, 0d4338000000000000;
	{
	.reg .b32 %temp; 
	mov.b64 	{%r889, %temp}, %fd10550;
	}
	mov.f64 	%fd10551, 0dC338000000000000;
	add.rn.f64 	%fd10552, %fd10550, %fd10551;
	fma.rn.f64 	%fd10553, %fd10552, 0dBFE62E42FEFA39EF, %fd2911;
	fma.rn.f64 	%fd10554, %fd10552, 0dBC7ABC9E3B39803F, %fd10553;
	fma.rn.f64 	%fd10555, %fd10554, 0d3E5ADE1569CE2BDF, 0d3E928AF3FCA213EA;
	fma.rn.f64 	%fd10556, %fd10555, %fd10554, 0d3EC71DEE62401315;
	fma.rn.f64 	%fd10557, %fd10556, %fd10554, 0d3EFA01997C89EB71;
	fma.rn.f64 	%fd10558, %fd10557, %fd10554, 0d3F2A01A014761F65;
	fma.rn.f64 	%fd10559, %fd10558, %fd10554, 0d3F56C16C1852B7AF;
	fma.rn.f64 	%fd10560, %fd10559, %fd10554, 0d3F81111111122322;
	fma.rn.f64 	%fd10561, %fd10560, %fd10554, 0d3FA55555555502A1;
	fma.rn.f64 	%fd10562, %fd10561, %fd10554, 0d3FC5555555555511;
	fma.rn.f64 	%fd10563, %fd10562, %fd10554, 0d3FE000000000000B;
	fma.rn.f64 	%fd10564, %fd10563, %fd10554, 0d3FF0000000000000;
	fma.rn.f64 	%fd10565, %fd10564, %fd10554, 0d3FF0000000000000;
	{
	.reg .b32 %temp; 
	mov.b64 	{%r890, %temp}, %fd10565;
	}
	{
	.reg .b32 %temp; 
	mov.b64 	{%temp, %r891}, %fd10565;
	}
	shl.b32 	%r4351, %r889, 20;
	add.s32 	%r4352, %r4351, %r891;
	mov.b64 	%fd11977, {%r890, %r4352};
	{
	.reg .b32 %temp; 
	mov.b64 	{%temp, %r4353}, %fd2911;
	}
	mov.b32 	%f129, %r4353;
	abs.f32 	%f64, %f129;
	setp.lt.f32 	%p2467, %f64, 0f4086232B;
	@%p2467 bra 	$L__BB2_2100;
	setp.lt.f64 	%p2468, %fd2911, 0d0000000000000000;
	add.f64 	%fd10566, %fd2911, 0d7FF0000000000000;
	selp.f64 	%fd11977, 0d0000000000000000, %fd10566, %p2468;
	setp.geu.f32 	%p2469, %f64, 0f40874800;
	@%p2469 bra 	$L__BB2_2100;
	shr.u32 	%r4354, %r889, 31;
	add.s32 	%r4355, %r889, %r4354;
	shr.s32 	%r4356, %r4355, 1;
	shl.b32 	%r4357, %r4356, 20;
	add.s32 	%r4358, %r891, %r4357;
	mov.b64 	%fd10567, {%r890, %r4358};
	sub.s32 	%r4359, %r889, %r4356;
	shl.b32 	%r4360, %r4359, 20;
	add.s32 	%r4361, %r4360, 1072693248;
	mov.b32 	%r4362, 0;
	mov.b64 	%fd10568, {%r4362, %r4361};
	mul.f64 	%fd11977, %fd10568, %fd10567;
$L__BB2_2100:
	mul.f64 	%fd10569, %fd11973, %fd11977;
	mov.f64 	%fd10570, 0d3FF0000000000000;
	sub.f64 	%fd11979, %fd10570, %fd10569;
$L__BB2_2101:
	setp.gtu.f64 	%p2504, %fd10371, 0d0000000000000000;
	setp.geu.f64 	%p2505, %fd1553, 0d0000000000000000;
	mov.f64 	%fd10781, 0d3FF0000000000000;
	sub.f64 	%fd2919, %fd10781, %fd11979;
	and.pred  	%p2506, %p2505, %p2504;
	@%p2506 bra 	$L__BB2_2103;
	mov.u64 	%rd130, $str$6;
	cvta.global.u64 	%rd131, %rd130;
	{ // callseq 265, 0
	.param .b64 param0;
	st.param.b64 	[param0], %rd131;
	.param .b64 param1;
	st.param.b64 	[param1], 0;
	.param .b32 retval0;
	call.uni (retval0), 
	vprintf, 
	(
	param0, 
	param1
	);
	ld.param.b32 	%r4419, [retval0];
	} // callseq 265
$L__BB2_2103:
	setp.geu.f64 	%p2507, %fd1553, %fd2773;
	@%p2507 bra 	$L__BB2_2151;
	add.f64 	%fd2920, %fd10371, 0d4016000000000000;
	{
	.reg .b32 %temp; 
	mov.b64 	{%temp, %r4778}, %fd2920;
	}
	{
	.reg .b32 %temp; 
	mov.b64 	{%r4779, %temp}, %fd2920;
	}
	setp.gt.s32 	%p2536, %r4778, 1048575;
	mov.b32 	%r4780, -1023;
	mov.f64 	%fd11980, %fd2920;
	@%p2536 bra 	$L__BB2_2106;
	mul.f64 	%fd11980, %fd2920, 0d4350000000000000;
	{
	.reg .b32 %temp; 
	mov.b64 	{%temp, %r4778}, %fd11980;
	}
	{
	.reg .b32 %temp; 
	mov.b64 	{%r4779, %temp}, %fd11980;
	}
	mov.b32 	%r4780, -1077;
$L__BB2_2106:
	add.s32 	%r4484, %r4778, -1;
	setp.gt.u32 	%p2537, %r4484, 2146435070;
	@%p2537 bra 	$L__BB2_2110;
	shr.u32 	%r4487, %r4778, 20;
	add.s32 	%r4781, %r4780, %r4487;
	and.b32  	%r4488, %r4778, 1048575;
	or.b32  	%r4489, %r4488, 1072693248;
	mov.b64 	%fd11981, {%r4779, %r4489};
	setp.lt.u32 	%p2539, %r4489, 1073127583;
	@%p2539 bra 	$L__BB2_2109;
	{
	.reg .b32 %temp; 
	mov.b64 	{%r4490, %temp}, %fd11981;
	}
	{
	.reg .b32 %temp; 
	mov.b64 	{%temp, %r4491}, %fd11981;
	}
	add.s32 	%r4492, %r4491, -1048576;
	mov.b64 	%fd11981, {%r4490, %r4492};
	add.s32 	%r4781, %r4781, 1;
$L__BB2_2109:
	add.f64 	%fd10982, %fd11981, 0dBFF0000000000000;
	add.f64 	%fd10983, %fd11981, 0d3FF0000000000000;
	rcp.approx.ftz.f64 	%fd10984, %fd10983;
	neg.f64 	%fd10985, %fd10983;
	fma.rn.f64 	%fd10986, %fd10985, %fd10984, 0d3FF0000000000000;
	fma.rn.f64 	%fd10987, %fd10986, %fd10986, %fd10986;
	fma.rn.f64 	%fd10988, %fd10987, %fd10984, %fd10984;
	mul.f64 	%fd10989, %fd10982, %fd10988;
	fma.rn.f64 	%fd10990, %fd10982, %fd10988, %fd10989;
	mul.f64 	%fd10991, %fd10990, %fd10990;
	fma.rn.f64 	%fd10992, %fd10991, 0d3EB1380B3AE80F1E, 0d3ED0EE258B7A8B04;
	fma.rn.f64 	%fd10993, %fd10992, %fd10991, 0d3EF3B2669F02676F;
	fma.rn.f64 	%fd10994, %fd10993, %fd10991, 0d3F1745CBA9AB0956;
	fma.rn.f64 	%fd10995, %fd10994, %fd10991, 0d3F3C71C72D1B5154;
	fma.rn.f64 	%fd10996, %fd10995, %fd10991, 0d3F624924923BE72D;
	fma.rn.f64 	%fd10997, %fd10996, %fd10991, 0d3F8999999999A3C4;
	fma.rn.f64 	%fd10998, %fd10997, %fd10991, 0d3FB5555555555554;
	sub.f64 	%fd10999, %fd10982, %fd10990;
	add.f64 	%fd11000, %fd10999, %fd10999;
	neg.f64 	%fd11001, %fd10990;
	fma.rn.f64 	%fd11002, %fd11001, %fd10982, %fd11000;
	mul.f64 	%fd11003, %fd10988, %fd11002;
	mul.f64 	%fd11004, %fd10991, %fd10998;
	fma.rn.f64 	%fd11005, %fd11004, %fd10990, %fd11003;
	xor.b32  	%r4493, %r4781, -2147483648;
	mov.b32 	%r4494, 1127219200;
	mov.b64 	%fd11006, {%r4493, %r4494};
	sub.f64 	%fd11007, %fd11006, %fd2;
	fma.rn.f64 	%fd11008, %fd11007, 0d3FE62E42FEFA39EF, %fd10990;
	fma.rn.f64 	%fd11009, %fd11007, 0dBFE62E42FEFA39EF, %fd11008;
	sub.f64 	%fd11010, %fd11009, %fd10990;
	sub.f64 	%fd11011, %fd11005, %fd11010;
	fma.rn.f64 	%fd11012, %fd11007, 0d3C7ABC9E3B39803F, %fd11011;
	add.f64 	%fd11982, %fd11008, %fd11012;
	bra.uni 	$L__BB2_2111;
$L__BB2_2110:
	fma.rn.f64 	%fd10981, %fd11980, 0d7FF0000000000000, 0d7FF0000000000000;
	{
	.reg .b32 %temp; 
	mov.b64 	{%temp, %r4485}, %fd11980;
	}
	and.b32  	%r4486, %r4485, 2147483647;
	setp.eq.s32 	%p2538, %r4486, 0;
	selp.f64 	%fd11982, 0dFFF0000000000000, %fd10981, %p2538;
$L__BB2_2111:
	add.f64 	%fd11013, %fd10371, 0d3FE0000000000000;
	mul.f64 	%fd11014, %fd11013, %fd11982;
	sub.f64 	%fd2929, %fd2920, %fd11014;
	mov.f64 	%fd11015, 0d40530B869F76170A;
	div.rn.f64 	%fd11016, %fd11015, %fd2773;
	add.f64 	%fd11017, %fd11016, 0d3FF00000000D0EC7;
	add.f64 	%fd11018, %fd2773, 0d3FF0000000000000;
	mov.f64 	%fd11019, 0dC055A0572B143656;
	div.rn.f64 	%fd11020, %fd11019, %fd11018;
	add.f64 	%fd11021, %fd11017, %fd11020;
	add.f64 	%fd11022, %fd11018, 0d3FF0000000000000;
	mov.f64 	%fd11023, 0d4038039BF13B4CC6;
	div.rn.f64 	%fd11024, %fd11023, %fd11022;
	add.f64 	%fd11025, %fd11021, %fd11024;
	add.f64 	%fd11026, %fd11022, 0d3FF0000000000000;
	mov.f64 	%fd11027, 0dBFF3B5348DCDCC8C;
	div.rn.f64 	%fd11028, %fd11027, %fd11026;
	add.f64 	%fd11029, %fd11025, %fd11028;
	add.f64 	%fd11030, %fd11026, 0d3FF0000000000000;
	mov.f64 	%fd11031, 0d3F53CD7319EC12D8;
	div.rn.f64 	%fd11032, %fd11031, %fd11030;
	add.f64 	%fd11033, %fd11029, %fd11032;
	add.f64 	%fd11034, %fd11030, 0d3FF0000000000000;
	mov.f64 	%fd11035, 0dBED6A1181C0E9888;
	div.rn.f64 	%fd11036, %fd11035, %fd11034;
	add.f64 	%fd11037, %fd11033, %fd11036;
	mul.f64 	%fd11038, %fd11037, 0d40040D931FF62706;
	div.rn.f64 	%fd11983, %fd11038, %fd10371;
	{
	.reg .b32 %temp; 
	mov.b64 	{%temp, %r4782}, %fd11983;
	}
	{
	.reg .b32 %temp; 
	mov.b64 	{%r4783, %temp}, %fd11983;
	}
	setp.gt.s32 	%p2540, %r4782, 1048575;
	mov.b32 	%r4784, -1023;
	@%p2540 bra 	$L__BB2_2113;
	mul.f64 	%fd11983, %fd11983, 0d4350000000000000;
	{
	.reg .b32 %temp; 
	mov.b64 	{%temp, %r4782}, %fd11983;
	}
	{
	.reg .b32 %temp; 
	mov.b64 	{%r4783, %temp}, %fd11983;
	}
	mov.b32 	%r4784, -1077;
$L__BB2_2113:
	add.s32 	%r4497, %r4782, -1;
	setp.gt.u32 	%p2541, %r4497, 2146435070;
	@%p2541 bra 	$L__BB2_2117;
	shr.u32 	%r4500, %r4782, 20;
	add.s32 	%r4785, %r4784, %r4500;
	and.b32  	%r4501, %r4782, 1048575;
	or.b32  	%r4502, %r4501, 1072693248;
	mov.b64 	%fd11984, {%r4783, %r4502};
	setp.lt.u32 	%p2543, %r4502, 1073127583;
	@%p2543 bra 	$L__BB2_2116;
	{
	.reg .b32 %temp; 
	mov.b64 	{%r4503, %temp}, %fd11984;
	}
	{
	.reg .b32 %temp; 
	mov.b64 	{%temp, %r4504}, %fd11984;
	}
	add.s32 	%r4505, %r4504, -1048576;
	mov.b64 	%fd11984, {%r4503, %r4505};
	add.s32 	%r4785, %r4785, 1;
$L__BB2_2116:
	add.f64 	%fd11040, %fd11984, 0dBFF0000000000000;
	add.f64 	%fd11041, %fd11984, 0d3FF0000000000000;
	rcp.approx.ftz.f64 	%fd11042, %fd11041;
	neg.f64 	%fd11043, %fd11041;
	fma.rn.f64 	%fd11044, %fd11043, %fd11042, 0d3FF0000000000000;
	fma.rn.f64 	%fd11045, %fd11044, %fd11044, %fd11044;
	fma.rn.f64 	%fd11046, %fd11045, %fd11042, %fd11042;
	mul.f64 	%fd11047, %fd11040, %fd11046;
	fma.rn.f64 	%fd11048, %fd11040, %fd11046, %fd11047;
	mul.f64 	%fd11049, %fd11048, %fd11048;
	fma.rn.f64 	%fd11050, %fd11049, 0d3EB1380B3AE80F1E, 0d3ED0EE258B7A8B04;
	fma.rn.f64 	%fd11051, %fd11050, %fd11049, 0d3EF3B2669F02676F;
	fma.rn.f64 	%fd11052, %fd11051, %fd11049, 0d3F1745CBA9AB0956;
	fma.rn.f64 	%fd11053, %fd11052, %fd11049, 0d3F3C71C72D1B5154;
	fma.rn.f64 	%fd11054, %fd11053, %fd11049, 0d3F624924923BE72D;
	fma.rn.f64 	%fd11055, %fd11054, %fd11049, 0d3F8999999999A3C4;
	fma.rn.f64 	%fd11056, %fd11055, %fd11049, 0d3FB5555555555554;
	sub.f64 	%fd11057, %fd11040, %fd11048;
	add.f64 	%fd11058, %fd11057, %fd11057;
	neg.f64 	%fd11059, %fd11048;
	fma.rn.f64 	%fd11060, %fd11059, %fd11040, %fd11058;
	mul.f64 	%fd11061, %fd11046, %fd11060;
	mul.f64 	%fd11062, %fd11049, %fd11056;
	fma.rn.f64 	%fd11063, %fd11062, %fd11048, %fd11061;
	xor.b32  	%r4506, %r4785, -2147483648;
	mov.b32 	%r4507, 1127219200;
	mov.b64 	%fd11064, {%r4506, %r4507};
	sub.f64 	%fd11065, %fd11064, %fd2;
	fma.rn.f64 	%fd11066, %fd11065, 0d3FE62E42FEFA39EF, %fd11048;
	fma.rn.f64 	%fd11067, %fd11065, 0dBFE62E42FEFA39EF, %fd11066;
	sub.f64 	%fd11068, %fd11067, %fd11048;
	sub.f64 	%fd11069, %fd11063, %fd11068;
	fma.rn.f64 	%fd11070, %fd11065, 0d3C7ABC9E3B39803F, %fd11069;
	add.f64 	%fd11985, %fd11066, %fd11070;
	bra.uni 	$L__BB2_2118;
$L__BB2_2117:
	fma.rn.f64 	%fd11039, %fd11983, 0d7FF0000000000000, 0d7FF0000000000000;
	{
	.reg .b32 %temp; 
	mov.b64 	{%temp, %r4498}, %fd11983;
	}
	and.b32  	%r4499, %r4498, 2147483647;
	setp.eq.s32 	%p2542, %r4499, 0;
	selp.f64 	%fd11985, 0dFFF0000000000000, %fd11039, %p2542;
$L__BB2_2118:
	setp.gtu.f64 	%p2544, %fd1553, 0d0000000000000000;
	mov.f64 	%fd11223, 0d0000000000000000;
	mov.f64 	%fd12010, 0d0000000000000000;
	@%p2544 bra 	$L__BB2_2121;
	mov.f64 	%fd12009, %fd11223;
	@%p2505 bra 	$L__BB2_2183;
	mov.u64 	%rd134, $str$4;
	cvta.global.u64 	%rd135, %rd134;
	{ // callseq 267, 0
	.param .b64 param0;
	st.param.b64 	[param0], %rd135;
	.param .b64 param1;
	st.param.b64 	[param1], 0;
	.param .b32 retval0;
	call.uni (retval0), 
	vprintf, 
	(
	param0, 
	param1
	);
	ld.param.b32 	%r4508, [retval0];
	} // callseq 267
	mov.f64 	%fd12009, %fd11223;
	bra.uni 	$L__BB2_2183;
$L__BB2_2121:
	rcp.rn.f64 	%fd11987, %fd10371;
	mov.b32 	%r4786, 1;
	mov.f64 	%fd11986, %fd10371;
	mov.f64 	%fd11989, %fd11987;
	bra.uni 	$L__BB2_2138;
$L__BB2_2122:
	add.f64 	%fd2940, %fd2988, 0d3FF0000000000000;
	div.rn.f64 	%fd11077, %fd1553, %fd2940;
	mul.f64 	%fd2941, %fd2989, %fd11077;
	add.f64 	%fd11989, %fd11989, %fd2941;
	abs.f64 	%fd11078, %fd2941;
	abs.f64 	%fd11079, %fd11989;
	mul.f64 	%fd11080, %fd11079, 0d3E9421F5F40D8376;
	setp.lt.f64 	%p2547, %fd11078, %fd11080;
	@%p2547 bra 	$L__BB2_2139;
	add.f64 	%fd2943, %fd2940, 0d3FF0000000000000;
	div.rn.f64 	%fd11081, %fd1553, %fd2943;
	mul.f64 	%fd2944, %fd2941, %fd11081;
	add.f64 	%fd11989, %fd11989, %fd2944;
	abs.f64 	%fd11082, %fd2944;
	abs.f64 	%fd11083, %fd11989;
	mul.f64 	%fd11084, %fd11083, 0d3E9421F5F40D8376;
	setp.lt.f64 	%p2548, %fd11082, %fd11084;
	@%p2548 bra 	$L__BB2_2139;
	add.f64 	%fd2946, %fd2943, 0d3FF0000000000000;
	div.rn.f64 	%fd11085, %fd1553, %fd2946;
	mul.f64 	%fd2947, %fd2944, %fd11085;
	add.f64 	%fd11989, %fd11989, %fd2947;
	abs.f64 	%fd11086, %fd2947;
	abs.f64 	%fd11087, %fd11989;
	mul.f64 	%fd11088, %fd11087, 0d3E9421F5F40D8376;
	setp.lt.f64 	%p2549, %fd11086, %fd11088;
	@%p2549 bra 	$L__BB2_2139;
	add.f64 	%fd2949, %fd2946, 0d3FF0000000000000;
	div.rn.f64 	%fd11089, %fd1553, %fd2949;
	mul.f64 	%fd2950, %fd2947, %fd11089;
	add.f64 	%fd11989, %fd11989, %fd2950;
	abs.f64 	%fd11090, %fd2950;
	abs.f64 	%fd11091, %fd11989;
	mul.f64 	%fd11092, %fd11091, 0d3E9421F5F40D8376;
	setp.lt.f64 	%p2550, %fd11090, %fd11092;
	@%p2550 bra 	$L__BB2_2139;
	add.f64 	%fd2952, %fd2949, 0d3FF0000000000000;
	div.rn.f64 	%fd11093, %fd1553, %fd2952;
	mul.f64 	%fd2953, %fd2950, %fd11093;
	add.f64 	%fd11989, %fd11989, %fd2953;
	abs.f64 	%fd11094, %fd2953;
	abs.f64 	%fd11095, %fd11989;
	mul.f64 	%fd11096, %fd11095, 0d3E9421F5F40D8376;
	setp.lt.f64 	%p2551, %fd11094, %fd11096;
	@%p2551 bra 	$L__BB2_2139;
	add.f64 	%fd2955, %fd2952, 0d3FF0000000000000;
	div.rn.f64 	%fd11097, %fd1553, %fd2955;
	mul.f64 	%fd2956, %fd2953, %fd11097;
	add.f64 	%fd11989, %fd11989, %fd2956;
	abs.f64 	%fd11098, %fd2956;
	abs.f64 	%fd11099, %fd11989;
	mul.f64 	%fd11100, %fd11099, 0d3E9421F5F40D8376;
	setp.lt.f64 	%p2552, %fd11098, %fd11100;
	@%p2552 bra 	$L__BB2_2139;
	add.f64 	%fd2958, %fd2955, 0d3FF0000000000000;
	div.rn.f64 	%fd11101, %fd1553, %fd2958;
	mul.f64 	%fd2959, %fd2956, %fd11101;
	add.f64 	%fd11989, %fd11989, %fd2959;
	abs.f64 	%fd11102, %fd2959;
	abs.f64 	%fd11103, %fd11989;
	mul.f64 	%fd11104, %fd11103, 0d3E9421F5F40D8376;
	setp.lt.f64 	%p2553, %fd11102, %fd11104;
	@%p2553 bra 	$L__BB2_2139;
	add.f64 	%fd2961, %fd2958, 0d3FF0000000000000;
	div.rn.f64 	%fd11105, %fd1553, %fd2961;
	mul.f64 	%fd2962, %fd2959, %fd11105;
	add.f64 	%fd11989, %fd11989, %fd2962;
	abs.f64 	%fd11106, %fd2962;
	abs.f64 	%fd11107, %fd11989;
	mul.f64 	%fd11108, %fd11107, 0d3E9421F5F40D8376;
	setp.lt.f64 	%p2554, %fd11106, %fd11108;
	@%p2554 bra 	$L__BB2_2139;
	add.f64 	%fd2964, %fd2961, 0d3FF0000000000000;
	div.rn.f64 	%fd11109, %fd1553, %fd2964;
	mul.f64 	%fd2965, %fd2962, %fd11109;
	add.f64 	%fd11989, %fd11989, %fd2965;
	abs.f64 	%fd11110, %fd2965;
	abs.f64 	%fd11111, %fd11989;
	mul.f64 	%fd11112, %fd11111, 0d3E9421F5F40D8376;
	setp.lt.f64 	%p2555, %fd11110, %fd11112;
	@%p2555 bra 	$L__BB2_2139;
	add.f64 	%fd2967, %fd2964, 0d3FF0000000000000;
	div.rn.f64 	%fd11113, %fd1553, %fd2967;
	mul.f64 	%fd2968, %fd2965, %fd11113;
	add.f64 	%fd11989, %fd11989, %fd2968;
	abs.f64 	%fd11114, %fd2968;
	abs.f64 	%fd11115, %fd11989;
	mul.f64 	%fd11116, %fd11115, 0d3E9421F5F40D8376;
	setp.lt.f64 	%p2556, %fd11114, %fd11116;
	@%p2556 bra 	$L__BB2_2139;
	add.f64 	%fd2970, %fd2967, 0d3FF0000000000000;
	div.rn.f64 	%fd11117, %fd1553, %fd2970;
	mul.f64 	%fd2971, %fd2968, %fd11117;
	add.f64 	%fd11989, %fd11989, %fd2971;
	abs.f64 	%fd11118, %fd2971;
	abs.f64 	%fd11119, %fd11989;
	mul.f64 	%fd11120, %fd11119, 0d3E9421F5F40D8376;
	setp.lt.f64 	%p2557, %fd11118, %fd11120;
	@%p2557 bra 	$L__BB2_2139;
	add.f64 	%fd2973, %fd2970, 0d3FF0000000000000;
	div.rn.f64 	%fd11121, %fd1553, %fd2973;
	mul.f64 	%fd2974, %fd2971, %fd11121;
	add.f64 	%fd11989, %fd11989, %fd2974;
	abs.f64 	%fd11122, %fd2974;
	abs.f64 	%fd11123, %fd11989;
	mul.f64 	%fd11124, %fd11123, 0d3E9421F5F40D8376;
	setp.lt.f64 	%p2558, %fd11122, %fd11124;
	@%p2558 bra 	$L__BB2_2139;
	add.f64 	%fd2976, %fd2973, 0d3FF0000000000000;
	div.rn.f64 	%fd11125, %fd1553, %fd2976;
	mul.f64 	%fd2977, %fd2974, %fd11125;
	add.f64 	%fd11989, %fd11989, %fd2977;
	abs.f64 	%fd11126, %fd2977;
	abs.f64 	%fd11127, %fd11989;
	mul.f64 	%fd11128, %fd11127, 0d3E9421F5F40D8376;
	setp.lt.f64 	%p2559, %fd11126, %fd11128;
	@%p2559 bra 	$L__BB2_2139;
	add.f64 	%fd2979, %fd2976, 0d3FF0000000000000;
	div.rn.f64 	%fd11129, %fd1553, %fd2979;
	mul.f64 	%fd2980, %fd2977, %fd11129;
	add.f64 	%fd11989, %fd11989, %fd2980;
	abs.f64 	%fd11130, %fd2980;
	abs.f64 	%fd11131, %fd11989;
	mul.f64 	%fd11132, %fd11131, 0d3E9421F5F40D8376;
	setp.lt.f64 	%p2560, %fd11130, %fd11132;
	@%p2560 bra 	$L__BB2_2139;
	add.f64 	%fd11986, %fd2979, 0d3FF0000000000000;
	div.rn.f64 	%fd11133, %fd1553, %fd11986;
	mul.f64 	%fd11987, %fd2980, %fd11133;
	add.f64 	%fd11989, %fd11989, %fd11987;
	abs.f64 	%fd11134, %fd11987;
	abs.f64 	%fd11135, %fd11989;
	mul.f64 	%fd11136, %fd11135, 0d3E9421F5F40D8376;
	setp.lt.f64 	%p2561, %fd11134, %fd11136;
	@%p2561 bra 	$L__BB2_2139;
	add.s32 	%r4786, %r4786, 16;
	setp.eq.s32 	%p2562, %r4786, 100000001;
	@%p2562 bra 	$L__BB2_2150;
$L__BB2_2138:
	add.f64 	%fd2988, %fd11986, 0d3FF0000000000000;
	div.rn.f64 	%fd11073, %fd1553, %fd2988;
	mul.f64 	%fd2989, %fd11987, %fd11073;
	add.f64 	%fd11989, %fd11989, %fd2989;
	abs.f64 	%fd11074, %fd2989;
	abs.f64 	%fd11075, %fd11989;
	mul.f64 	%fd11076, %fd11075, 0d3E9421F5F40D8376;
	setp.geu.f64 	%p2546, %fd11074, %fd11076;
	@%p2546 bra 	$L__BB2_2122;
$L__BB2_2139:
	{
	.reg .b32 %temp; 
	mov.b64 	{%temp, %r4787}, %fd1553;
	}
	{
	.reg .b32 %temp; 
	mov.b64 	{%r4788, %temp}, %fd1553;
	}
	setp.gt.s32 	%p2563, %r4787, 1048575;
	mov.b32 	%r4789, -1023;
	mov.f64 	%fd11990, %fd1553;
	@%p2563 bra 	$L__BB2_2141;
	mul.f64 	%fd11990, %fd1553, 0d4350000000000000;
	{
	.reg .b32 %temp; 
	mov.b64 	{%temp, %r4787}, %fd11990;
	}
	{
	.reg .b32 %temp; 
	mov.b64 	{%r4788, %temp}, %fd11990;
	}
	mov.b32 	%r4789, -1077;
$L__BB2_2141:
	add.s32 	%r4515, %r4787, -1;
	setp.gt.u32 	%p2564, %r4515, 2146435070;
	@%p2564 bra 	$L__BB2_2145;
	shr.u32 	%r4518, %r4787, 20;
	add.s32 	%r4790, %r4789, %r4518;
	and.b32  	%r4519, %r4787, 1048575;
	or.b32  	%r4520, %r4519, 1072693248;
	mov.b64 	%fd11991, {%r4788, %r4520};
	setp.lt.u32 	%p2566, %r4520, 1073127583;
	@%p2566 bra 	$L__BB2_2144;
	{
	.reg .b32 %temp; 
	mov.b64 	{%r4521, %temp}, %fd11991;
	}
	{
	.reg .b32 %temp; 
	mov.b64 	{%temp, %r4522}, %fd11991;
	}
	add.s32 	%r4523, %r4522, -1048576;
	mov.b64 	%fd11991, {%r4521, %r4523};
	add.s32 	%r4790, %r4790, 1;
$L__BB2_2144:
	add.f64 	%fd11138, %fd11991, 0dBFF0000000000000;
	add.f64 	%fd11139, %fd11991, 0d3FF0000000000000;
	rcp.approx.ftz.f64 	%fd11140, %fd11139;
	neg.f64 	%fd11141, %fd11139;
	fma.rn.f64 	%fd11142, %fd11141, %fd11140, 0d3FF0000000000000;
	fma.rn.f64 	%fd11143, %fd11142, %fd11142, %fd11142;
	fma.rn.f64 	%fd11144, %fd11143, %fd11140, %fd11140;
	mul.f64 	%fd11145, %fd11138, %fd11144;
	fma.rn.f64 	%fd11146, %fd11138, %fd11144, %fd11145;
	mul.f64 	%fd11147, %fd11146, %fd11146;
	fma.rn.f64 	%fd11148, %fd11147, 0d3EB1380B3AE80F1E, 0d3ED0EE258B7A8B04;
	fma.rn.f64 	%fd11149, %fd11148, %fd11147, 0d3EF3B2669F02676F;
	fma.rn.f64 	%fd11150, %fd11149, %fd11147, 0d3F1745CBA9AB0956;
	fma.rn.f64 	%fd11151, %fd11150, %fd11147, 0d3F3C71C72D1B5154;
	fma.rn.f64 	%fd11152, %fd11151, %fd11147, 0d3F624924923BE72D;
	fma.rn.f64 	%fd11153, %fd11152, %fd11147, 0d3F8999999999A3C4;
	fma.rn.f64 	%fd11154, %fd11153, %fd11147, 0d3FB5555555555554;
	sub.f64 	%fd11155, %fd11138, %fd11146;
	add.f64 	%fd11156, %fd11155, %fd11155;
	neg.f64 	%fd11157, %fd11146;
	fma.rn.f64 	%fd11158, %fd11157, %fd11138, %fd11156;
	mul.f64 	%fd11159, %fd11144, %fd11158;
	mul.f64 	%fd11160, %fd11147, %fd11154;
	fma.rn.f64 	%fd11161, %fd11160, %fd11146, %fd11159;
	xor.b32  	%r4524, %r4790, -2147483648;
	mov.b32 	%r4525, 1127219200;
	mov.b64 	%fd11162, {%r4524, %r4525};
	sub.f64 	%fd11163, %fd11162, %fd2;
	fma.rn.f64 	%fd11164, %fd11163, 0d3FE62E42FEFA39EF, %fd11146;
	fma.rn.f64 	%fd11165, %fd11163, 0dBFE62E42FEFA39EF, %fd11164;
	sub.f64 	%fd11166, %fd11165, %fd11146;
	sub.f64 	%fd11167, %fd11161, %fd11166;
	fma.rn.f64 	%fd11168, %fd11163, 0d3C7ABC9E3B39803F, %fd11167;
	add.f64 	%fd11992, %fd11164, %fd11168;
	bra.uni 	$L__BB2_2146;
$L__BB2_2145:
	fma.rn.f64 	%fd11137, %fd11990, 0d7FF0000000000000, 0d7FF0000000000000;
	{
	.reg .b32 %temp; 
	mov.b64 	{%temp, %r4516}, %fd11990;
	}
	and.b32  	%r4517, %r4516, 2147483647;
	setp.eq.s32 	%p2565, %r4517, 0;
	selp.f64 	%fd11992, 0dFFF0000000000000, %fd11137, %p2565;
$L__BB2_2146:
	mul.f64 	%fd11169, %fd10371, %fd11992;
	sub.f64 	%fd11170, %fd11169, %fd1553;
	sub.f64 	%fd11171, %fd2929, %fd11985;
	add.f64 	%fd3000, %fd11171, %fd11170;
	fma.rn.f64 	%fd11172, %fd3000, 0d3FF71547652B82FE, 0d4338000000000000;
	{
	.reg .b32 %temp; 
	mov.b64 	{%r924, %temp}, %fd11172;
	}
	mov.f64 	%fd11173, 0dC338000000000000;
	add.rn.f64 	%fd11174, %fd11172, %fd11173;
	fma.rn.f64 	%fd11175, %fd11174, 0dBFE62E42FEFA39EF, %fd3000;
	fma.rn.f64 	%fd11176, %fd11174, 0dBC7ABC9E3B39803F, %fd11175;
	fma.rn.f64 	%fd11177, %fd11176, 0d3E5ADE1569CE2BDF, 0d3E928AF3FCA213EA;
	fma.rn.f64 	%fd11178, %fd11177, %fd11176, 0d3EC71DEE62401315;
	fma.rn.f64 	%fd11179, %fd11178, %fd11176, 0d3EFA01997C89EB71;
	fma.rn.f64 	%fd11180, %fd11179, %fd11176, 0d3F2A01A014761F65;
	fma.rn.f64 	%fd11181, %fd11180, %fd11176, 0d3F56C16C1852B7AF;
	fma.rn.f64 	%fd11182, %fd11181, %fd11176, 0d3F81111111122322;
	fma.rn.f64 	%fd11183, %fd11182, %fd11176, 0d3FA55555555502A1;
	fma.rn.f64 	%fd11184, %fd11183, %fd11176, 0d3FC5555555555511;
	fma.rn.f64 	%fd11185, %fd11184, %fd11176, 0d3FE000000000000B;
	fma.rn.f64 	%fd11186, %fd11185, %fd11176, 0d3FF0000000000000;
	fma.rn.f64 	%fd11187, %fd11186, %fd11176, 0d3FF0000000000000;
	{
	.reg .b32 %temp; 
	mov.b64 	{%r925, %temp}, %fd11187;
	}
	{
	.reg .b32 %temp; 
	mov.b64 	{%temp, %r926}, %fd11187;
	}
	shl.b32 	%r4526, %r924, 20;
	add.s32 	%r4527, %r4526, %r926;
	mov.b64 	%fd11993, {%r925, %r4527};
	{
	.reg .b32 %temp; 
	mov.b64 	{%temp, %r4528}, %fd3000;
	}
	mov.b32 	%f132, %r4528;
	abs.f32 	%f65, %f132;
	setp.lt.f32 	%p2567, %f65, 0f4086232B;
	@%p2567 bra 	$L__BB2_2149;
	setp.lt.f64 	%p2568, %fd3000, 0d0000000000000000;
	add.f64 	%fd11188, %fd3000, 0d7FF0000000000000;
	selp.f64 	%fd11993, 0d0000000000000000, %fd11188, %p2568;
	setp.geu.f32 	%p2569, %f65, 0f40874800;
	@%p2569 bra 	$L__BB2_2149;
	shr.u32 	%r4529, %r924, 31;
	add.s32 	%r4530, %r924, %r4529;
	shr.s32 	%r4531, %r4530, 1;
	shl.b32 	%r4532, %r4531, 20;
	add.s32 	%r4533, %r926, %r4532;
	mov.b64 	%fd11189, {%r925, %r4533};
	sub.s32 	%r4534, %r924, %r4531;
	shl.b32 	%r4535, %r4534, 20;
	add.s32 	%r4536, %r4535, 1072693248;
	mov.b32 	%r4537, 0;
	mov.b64 	%fd11190, {%r4537, %r4536};
	mul.f64 	%fd11993, %fd11190, %fd11189;
$L__BB2_2149:
	mul.f64 	%fd12009, %fd11989, %fd11993;
	mov.f64 	%fd12010, %fd12009;
	bra.uni 	$L__BB2_2183;
$L__BB2_2150:
	mov.u64 	%rd136, $str$5;
	cvta.global.u64 	%rd137, %rd136;
	{ // callseq 268, 0
	.param .b64 param0;
	st.param.b64 	[param0], %rd137;
	.param .b64 param1;
	st.param.b64 	[param1], 0;
	.param .b32 retval0;
	call.uni (retval0), 
	vprintf, 
	(
	param0, 
	param1
	);
	ld.param.b32 	%r4511, [retval0];
	} // callseq 268
	mov.f64 	%fd12010, %fd12009;
	bra.uni 	$L__BB2_2183;
$L__BB2_2151:
	add.f64 	%fd3006, %fd10371, 0d4016000000000000;
	{
	.reg .b32 %temp; 
	mov.b64 	{%temp, %r4791}, %fd3006;
	}
	{
	.reg .b32 %temp; 
	mov.b64 	{%r4792, %temp}, %fd3006;
	}
	setp.gt.s32 	%p2508, %r4791, 1048575;
	mov.b32 	%r4793, -1023;
	mov.f64 	%fd11994, %fd3006;
	@%p2508 bra 	$L__BB2_2153;
	mul.f64 	%fd11994, %fd3006, 0d4350000000000000;
	{
	.reg .b32 %temp; 
	mov.b64 	{%temp, %r4791}, %fd11994;
	}
	{
	.reg .b32 %temp; 
	mov.b64 	{%r4792, %temp}, %fd11994;
	}
	mov.b32 	%r4793, -1077;
$L__BB2_2153:
	add.s32 	%r4423, %r4791, -1;
	setp.gt.u32 	%p2509, %r4423, 2146435070;
	@%p2509 bra 	$L__BB2_2157;
	shr.u32 	%r4426, %r4791, 20;
	add.s32 	%r4794, %r4793, %r4426;
	and.b32  	%r4427, %r4791, 1048575;
	or.b32  	%r4428, %r4427, 1072693248;
	mov.b64 	%fd11995, {%r4792, %r4428};
	setp.lt.u32 	%p2511, %r4428, 1073127583;
	@%p2511 bra 	$L__BB2_2156;
	{
	.reg .b32 %temp; 
	mov.b64 	{%r4429, %temp}, %fd11995;
	}
	{
	.reg .b32 %temp; 
	mov.b64 	{%temp, %r4430}, %fd11995;
	}
	add.s32 	%r4431, %r4430, -1048576;
	mov.b64 	%fd11995, {%r4429, %r4431};
	add.s32 	%r4794, %r4794, 1;
$L__BB2_2156:
	add.f64 	%fd10783, %fd11995, 0dBFF0000000000000;
	add.f64 	%fd10784, %fd11995, 0d3FF0000000000000;
	rcp.approx.ftz.f64 	%fd10785, %fd10784;
	neg.f64 	%fd10786, %fd10784;
	fma.rn.f64 	%fd10787, %fd10786, %fd10785, 0d3FF0000000000000;
	fma.rn.f64 	%fd10788, %fd10787, %fd10787, %fd10787;
	fma.rn.f64 	%fd10789, %fd10788, %fd10785, %fd10785;
	mul.f64 	%fd10790, %fd10783, %fd10789;
	fma.rn.f64 	%fd10791, %fd10783, %fd10789, %fd10790;
	mul.f64 	%fd10792, %fd10791, %fd10791;
	fma.rn.f64 	%fd10793, %fd10792, 0d3EB1380B3AE80F1E, 0d3ED0EE258B7A8B04;
	fma.rn.f64 	%fd10794, %fd10793, %fd10792, 0d3EF3B2669F02676F;
	fma.rn.f64 	%fd10795, %fd10794, %fd10792, 0d3F1745CBA9AB0956;
	fma.rn.f64 	%fd10796, %fd10795, %fd10792, 0d3F3C71C72D1B5154;
	fma.rn.f64 	%fd10797, %fd10796, %fd10792, 0d3F624924923BE72D;
	fma.rn.f64 	%fd10798, %fd10797, %fd10792, 0d3F8999999999A3C4;
	fma.rn.f64 	%fd10799, %fd10798, %fd10792, 0d3FB5555555555554;
	sub.f64 	%fd10800, %fd10783, %fd10791;
	add.f64 	%fd10801, %fd10800, %fd10800;
	neg.f64 	%fd10802, %fd10791;
	fma.rn.f64 	%fd10803, %fd10802, %fd10783, %fd10801;
	mul.f64 	%fd10804, %fd10789, %fd10803;
	mul.f64 	%fd10805, %fd10792, %fd10799;
	fma.rn.f64 	%fd10806, %fd10805, %fd10791, %fd10804;
	xor.b32  	%r4432, %r4794, -2147483648;
	mov.b32 	%r4433, 1127219200;
	mov.b64 	%fd10807, {%r4432, %r4433};
	sub.f64 	%fd10808, %fd10807, %fd2;
	fma.rn.f64 	%fd10809, %fd10808, 0d3FE62E42FEFA39EF, %fd10791;
	fma.rn.f64 	%fd10810, %fd10808, 0dBFE62E42FEFA39EF, %fd10809;
	sub.f64 	%fd10811, %fd10810, %fd10791;
	sub.f64 	%fd10812, %fd10806, %fd10811;
	fma.rn.f64 	%fd10813, %fd10808, 0d3C7ABC9E3B39803F, %fd10812;
	add.f64 	%fd11996, %fd10809, %fd10813;
	bra.uni 	$L__BB2_2158;
$L__BB2_2157:
	fma.rn.f64 	%fd10782, %fd11994, 0d7FF0000000000000, 0d7FF0000000000000;
	{
	.reg .b32 %temp; 
	mov.b64 	{%temp, %r4424}, %fd11994;
	}
	and.b32  	%r4425, %r4424, 2147483647;
	setp.eq.s32 	%p2510, %r4425, 0;
	selp.f64 	%fd11996, 0dFFF0000000000000, %fd10782, %p2510;
$L__BB2_2158:
	add.f64 	%fd10814, %fd10371, 0d3FE0000000000000;
	mul.f64 	%fd10815, %fd10814, %fd11996;
	sub.f64 	%fd3015, %fd3006, %fd10815;
	mov.f64 	%fd10816, 0d40530B869F76170A;
	div.rn.f64 	%fd10817, %fd10816, %fd2773;
	add.f64 	%fd10818, %fd10817, 0d3FF00000000D0EC7;
	add.f64 	%fd10819, %fd2773, 0d3FF0000000000000;
	mov.f64 	%fd10820, 0dC055A0572B143656;
	div.rn.f64 	%fd10821, %fd10820, %fd10819;
	add.f64 	%fd10822, %fd10818, %fd10821;
	add.f64 	%fd10823, %fd10819, 0d3FF0000000000000;
	mov.f64 	%fd10824, 0d4038039BF13B4CC6;
	div.rn.f64 	%fd10825, %fd10824, %fd10823;
	add.f64 	%fd10826, %fd10822, %fd10825;
	add.f64 	%fd10827, %fd10823, 0d3FF0000000000000;
	mov.f64 	%fd10828, 0dBFF3B5348DCDCC8C;
	div.rn.f64 	%fd10829, %fd10828, %fd10827;
	add.f64 	%fd10830, %fd10826, %fd10829;
	add.f64 	%fd10831, %fd10827, 0d3FF0000000000000;
	mov.f64 	%fd10832, 0d3F53CD7319EC12D8;
	div.rn.f64 	%fd10833, %fd10832, %fd10831;
	add.f64 	%fd10834, %fd10830, %fd10833;
	add.f64 	%fd10835, %fd10831, 0d3FF0000000000000;
	mov.f64 	%fd10836, 0dBED6A1181C0E9888;
	div.rn.f64 	%fd10837, %fd10836, %fd10835;
	add.f64 	%fd10838, %fd10834, %fd10837;
	mul.f64 	%fd10839, %fd10838, 0d40040D931FF62706;
	div.rn.f64 	%fd11997, %fd10839, %fd10371;
	{
	.reg .b32 %temp; 
	mov.b64 	{%temp, %r4795}, %fd11997;
	}
	{
	.reg .b32 %temp; 
	mov.b64 	{%r4796, %temp}, %fd11997;
	}
	setp.gt.s32 	%p2512, %r4795, 1048575;
	mov.b32 	%r4797, -1023;
	@%p2512 bra 	$L__BB2_2160;
	mul.f64 	%fd11997, %fd11997, 0d4350000000000000;
	{
	.reg .b32 %temp; 
	mov.b64 	{%temp, %r4795}, %fd11997;
	}
	{
	.reg .b32 %temp; 
	mov.b64 	{%r4796, %temp}, %fd11997;
	}
	mov.b32 	%r4797, -1077;
$L__BB2_2160:
	add.s32 	%r4436, %r4795, -1;
	setp.gt.u32 	%p2513, %r4436, 2146435070;
	@%p2513 bra 	$L__BB2_2164;
	shr.u32 	%r4439, %r4795, 20;
	add.s32 	%r4798, %r4797, %r4439;
	and.b32  	%r4440, %r4795, 1048575;
	or.b32  	%r4441, %r4440, 1072693248;
	mov.b64 	%fd11998, {%r4796, %r4441};
	setp.lt.u32 	%p2515, %r4441, 1073127583;
	@%p2515 bra 	$L__BB2_2163;
	{
	.reg .b32 %temp; 
	mov.b64 	{%r4442, %temp}, %fd11998;
	}
	{
	.reg .b32 %temp; 
	mov.b64 	{%temp, %r4443}, %fd11998;
	}
	add.s32 	%r4444, %r4443, -1048576;
	mov.b64 	%fd11998, {%r4442, %r4444};
	add.s32 	%r4798, %r4798, 1;
$L__BB2_2163:
	add.f64 	%fd10841, %fd11998, 0dBFF0000000000000;
	add.f64 	%fd10842, %fd11998, 0d3FF0000000000000;
	rcp.approx.ftz.f64 	%fd10843, %fd10842;
	neg.f64 	%fd10844, %fd10842;
	fma.rn.f64 	%fd10845, %fd10844, %fd10843, 0d3FF0000000000000;
	fma.rn.f64 	%fd10846, %fd10845, %fd10845, %fd10845;
	fma.rn.f64 	%fd10847, %fd10846, %fd10843, %fd10843;
	mul.f64 	%fd10848, %fd10841, %fd10847;
	fma.rn.f64 	%fd10849, %fd10841, %fd10847, %fd10848;
	mul.f64 	%fd10850, %fd10849, %fd10849;
	fma.rn.f64 	%fd10851, %fd10850, 0d3EB1380B3AE80F1E, 0d3ED0EE258B7A8B04;
	fma.rn.f64 	%fd10852, %fd10851, %fd10850, 0d3EF3B2669F02676F;
	fma.rn.f64 	%fd10853, %fd10852, %fd10850, 0d3F1745CBA9AB0956;
	fma.rn.f64 	%fd10854, %fd10853, %fd10850, 0d3F3C71C72D1B5154;
	fma.rn.f64 	%fd10855, %fd10854, %fd10850, 0d3F624924923BE72D;
	fma.rn.f64 	%fd10856, %fd10855, %fd10850, 0d3F8999999999A3C4;
	fma.rn.f64 	%fd10857, %fd10856, %fd10850, 0d3FB5555555555554;
	sub.f64 	%fd10858, %fd10841, %fd10849;
	add.f64 	%fd10859, %fd10858, %fd10858;
	neg.f64 	%fd10860, %fd10849;
	fma.rn.f64 	%fd10861, %fd10860, %fd10841, %fd10859;
	mul.f64 	%fd10862, %fd10847, %fd10861;
	mul.f64 	%fd10863, %fd10850, %fd10857;
	fma.rn.f64 	%fd10864, %fd10863, %fd10849, %fd10862;
	xor.b32  	%r4445, %r4798, -2147483648;
	mov.b32 	%r4446, 1127219200;
	mov.b64 	%fd10865, {%r4445, %r4446};
	sub.f64 	%fd10866, %fd10865, %fd2;
	fma.rn.f64 	%fd10867, %fd10866, 0d3FE62E42FEFA39EF, %fd10849;
	fma.rn.f64 	%fd10868, %fd10866, 0dBFE62E42FEFA39EF, %fd10867;
	sub.f64 	%fd10869, %fd10868, %fd10849;
	sub.f64 	%fd10870, %fd10864, %fd10869;
	fma.rn.f64 	%fd10871, %fd10866, 0d3C7ABC9E3B39803F, %fd10870;
	add.f64 	%fd11999, %fd10867, %fd10871;
	bra.uni 	$L__BB2_2165;
$L__BB2_2164:
	fma.rn.f64 	%fd10840, %fd11997, 0d7FF0000000000000, 0d7FF0000000000000;
	{
	.reg .b32 %temp; 
	mov.b64 	{%temp, %r4437}, %fd11997;
	}
	and.b32  	%r4438, %r4437, 2147483647;
	setp.eq.s32 	%p2514, %r4438, 0;
	selp.f64 	%fd11999, 0dFFF0000000000000, %fd10840, %p2514;
$L__BB2_2165:
	sub.f64 	%fd3025, %fd11999, %fd3015;
	add.f64 	%fd10873, %fd1553, 0d3FF0000000000000;
	sub.f64 	%fd12003, %fd10873, %fd10371;
	rcp.rn.f64 	%fd12004, %fd12003;
	mov.b32 	%r4799, 1;
	mov.f64 	%fd12002, 0d46293E5939A08CE9;
	mov.f64 	%fd12001, %fd12004;
	bra.uni 	$L__BB2_2170;
$L__BB2_2166:
	add.s32 	%r4449, %r4799, 1;
	not.b32 	%r4450, %r4799;
	cvt.rn.f64.s32 	%fd10887, %r4450;
	cvt.rn.f64.u32 	%fd10888, %r4449;
	sub.f64 	%fd10889, %fd10888, %fd10371;
	mul.f64 	%fd10890, %fd10889, %fd10887;
	add.f64 	%fd3028, %fd3044, 0d4000000000000000;
	fma.rn.f64 	%fd10891, %fd10890, %fd3046, %fd3028;
	abs.f64 	%fd10892, %fd10891;
	setp.lt.f64 	%p2519, %fd10892, 0d39B4484BFEEBC2A0;
	div.rn.f64 	%fd10893, %fd10890, %fd3045;
	add.f64 	%fd10894, %fd3028, %fd10893;
	abs.f64 	%fd10895, %fd10894;
	setp.lt.f64 	%p2520, %fd10895, 0d39B4484BFEEBC2A0;
	selp.f64 	%fd3029, 0d39B4484BFEEBC2A0, %fd10894, %p2520;
	rcp.rn.f64 	%fd10896, %fd10891;
	selp.f64 	%fd3030, 0d46293E5939A08CE9, %fd10896, %p2519;
	mul.f64 	%fd10897, %fd3030, %fd3029;
	mul.f64 	%fd12004, %fd12004, %fd10897;
	add.f64 	%fd10898, %fd10897, 0dBFF0000000000000;
	abs.f64 	%fd10899, %fd10898;
	setp.lt.f64 	%p2521, %fd10899, 0d3E9421F5F40D8376;
	@%p2521 bra 	$L__BB2_2172;
	add.s32 	%r4451, %r4799, 2;
	sub.s32 	%r4452, -2, %r4799;
	cvt.rn.f64.s32 	%fd10900, %r4452;
	cvt.rn.f64.u32 	%fd10901, %r4451;
	sub.f64 	%fd10902, %fd10901, %fd10371;
	mul.f64 	%fd10903, %fd10902, %fd10900;
	add.f64 	%fd3032, %fd3028, 0d4000000000000000;
	fma.rn.f64 	%fd10904, %fd10903, %fd3030, %fd3032;
	abs.f64 	%fd10905, %fd10904;
	setp.lt.f64 	%p2522, %fd10905, 0d39B4484BFEEBC2A0;
	div.rn.f64 	%fd10906, %fd10903, %fd3029;
	add.f64 	%fd10907, %fd3032, %fd10906;
	abs.f64 	%fd10908, %fd10907;
	setp.lt.f64 	%p2523, %fd10908, 0d39B4484BFEEBC2A0;
	selp.f64 	%fd3033, 0d39B4484BFEEBC2A0, %fd10907, %p2523;
	rcp.rn.f64 	%fd10909, %fd10904;
	selp.f64 	%fd3034, 0d46293E5939A08CE9, %fd10909, %p2522;
	mul.f64 	%fd10910, %fd3034, %fd3033;
	mul.f64 	%fd12004, %fd12004, %fd10910;
	add.f64 	%fd10911, %fd10910, 0dBFF0000000000000;
	abs.f64 	%fd10912, %fd10911;
	setp.lt.f64 	%p2524, %fd10912, 0d3E9421F5F40D8376;
	@%p2524 bra 	$L__BB2_2172;
	add.s32 	%r4453, %r4799, 3;
	sub.s32 	%r4454, -3, %r4799;
	cvt.rn.f64.s32 	%fd10913, %r4454;
	cvt.rn.f64.u32 	%fd10914, %r4453;
	sub.f64 	%fd10915, %fd10914, %fd10371;
	mul.f64 	%fd10916, %fd10915, %fd10913;
	add.f64 	%fd12003, %fd3032, 0d4000000000000000;
	fma.rn.f64 	%fd10917, %fd10916, %fd3034, %fd12003;
	abs.f64 	%fd10918, %fd10917;
	setp.lt.f64 	%p2525, %fd10918, 0d39B4484BFEEBC2A0;
	div.rn.f64 	%fd10919, %fd10916, %fd3033;
	add.f64 	%fd10920, %fd12003, %fd10919;
	abs.f64 	%fd10921, %fd10920;
	setp.lt.f64 	%p2526, %fd10921, 0d39B4484BFEEBC2A0;
	selp.f64 	%fd12002, 0d39B4484BFEEBC2A0, %fd10920, %p2526;
	rcp.rn.f64 	%fd10922, %fd10917;
	selp.f64 	%fd12001, 0d46293E5939A08CE9, %fd10922, %p2525;
	mul.f64 	%fd10923, %fd12001, %fd12002;
	mul.f64 	%fd12004, %fd12004, %fd10923;
	add.f64 	%fd10924, %fd10923, 0dBFF0000000000000;
	abs.f64 	%fd10925, %fd10924;
	setp.lt.f64 	%p2527, %fd10925, 0d3E9421F5F40D8376;
	@%p2527 bra 	$L__BB2_2172;
	add.s32 	%r4799, %r4799, 4;
	setp.eq.s32 	%p2528, %r4799, 100000001;
	@%p2528 bra 	$L__BB2_2171;
$L__BB2_2170:
	neg.s32 	%r4448, %r4799;
	cvt.rn.f64.s32 	%fd10874, %r4448;
	cvt.rn.f64.u32 	%fd10875, %r4799;
	sub.f64 	%fd10876, %fd10875, %fd10371;
	mul.f64 	%fd10877, %fd10876, %fd10874;
	add.f64 	%fd3044, %fd12003, 0d4000000000000000;
	fma.rn.f64 	%fd10878, %fd10877, %fd12001, %fd3044;
	abs.f64 	%fd10879, %fd10878;
	setp.lt.f64 	%p2516, %fd10879, 0d39B4484BFEEBC2A0;
	div.rn.f64 	%fd10880, %fd10877, %fd12002;
	add.f64 	%fd10881, %fd3044, %fd10880;
	abs.f64 	%fd10882, %fd10881;
	setp.lt.f64 	%p2517, %fd10882, 0d39B4484BFEEBC2A0;
	selp.f64 	%fd3045, 0d39B4484BFEEBC2A0, %fd10881, %p2517;
	rcp.rn.f64 	%fd10883, %fd10878;
	selp.f64 	%fd3046, 0d46293E5939A08CE9, %fd10883, %p2516;
	mul.f64 	%fd10884, %fd3046, %fd3045;
	mul.f64 	%fd12004, %fd12004, %fd10884;
	add.f64 	%fd10885, %fd10884, 0dBFF0000000000000;
	abs.f64 	%fd10886, %fd10885;
	setp.lt.f64 	%p2518, %fd10886, 0d3E9421F5F40D8376;
	@%p2518 bra 	$L__BB2_2172;
	bra.uni 	$L__BB2_2166;
$L__BB2_2171:
	mov.u64 	%rd132, $str$3;
	cvta.global.u64 	%rd133, %rd132;
	{ // callseq 266, 0
	.param .b64 param0;
	st.param.b64 	[param0], %rd133;
	.param .b64 param1;
	st.param.b64 	[param1], 0;
	.param .b32 retval0;
	call.uni (retval0), 
	vprintf, 
	(
	param0, 
	param1
	);
	ld.param.b32 	%r4455, [retval0];
	} // callseq 266
$L__BB2_2172:
	{
	.reg .b32 %temp; 
	mov.b64 	{%temp, %r4800}, %fd1553;
	}
	{
	.reg .b32 %temp; 
	mov.b64 	{%r4801, %temp}, %fd1553;
	}
	setp.gt.s32 	%p2529, %r4800, 1048575;
	mov.b32 	%r4802, -1023;
	mov.f64 	%fd12005, %fd1553;
	@%p2529 bra 	$L__BB2_2174;
	mul.f64 	%fd12005, %fd1553, 0d4350000000000000;
	{
	.reg .b32 %temp; 
	mov.b64 	{%temp, %r4800}, %fd12005;
	}
	{
	.reg .b32 %temp; 
	mov.b64 	{%r4801, %temp}, %fd12005;
	}
	mov.b32 	%r4802, -1077;
$L__BB2_2174:
	add.s32 	%r4459, %r4800, -1;
	setp.gt.u32 	%p2530, %r4459, 2146435070;
	@%p2530 bra 	$L__BB2_2178;
	shr.u32 	%r4462, %r4800, 20;
	add.s32 	%r4803, %r4802, %r4462;
	and.b32  	%r4463, %r4800, 1048575;
	or.b32  	%r4464, %r4463, 1072693248;
	mov.b64 	%fd12006, {%r4801, %r4464};
	setp.lt.u32 	%p2532, %r4464, 1073127583;
	@%p2532 bra 	$L__BB2_2177;
	{
	.reg .b32 %temp; 
	mov.b64 	{%r4465, %temp}, %fd12006;
	}
	{
	.reg .b32 %temp; 
	mov.b64 	{%temp, %r4466}, %fd12006;
	}
	add.s32 	%r4467, %r4466, -1048576;
	mov.b64 	%fd12006, {%r4465, %r4467};
	add.s32 	%r4803, %r4803, 1;
$L__BB2_2177:
	add.f64 	%fd10927, %fd12006, 0dBFF0000000000000;
	add.f64 	%fd10928, %fd12006, 0d3FF0000000000000;
	rcp.approx.ftz.f64 	%fd10929, %fd10928;
	neg.f64 	%fd10930, %fd10928;
	fma.rn.f64 	%fd10931, %fd10930, %fd10929, 0d3FF0000000000000;
	fma.rn.f64 	%fd10932, %fd10931, %fd10931, %fd10931;
	fma.rn.f64 	%fd10933, %fd10932, %fd10929, %fd10929;
	mul.f64 	%fd10934, %fd10927, %fd10933;
	fma.rn.f64 	%fd10935, %fd10927, %fd10933, %fd10934;
	mul.f64 	%fd10936, %fd10935, %fd10935;
	fma.rn.f64 	%fd10937, %fd10936, 0d3EB1380B3AE80F1E, 0d3ED0EE258B7A8B04;
	fma.rn.f64 	%fd10938, %fd10937, %fd10936, 0d3EF3B2669F02676F;
	fma.rn.f64 	%fd10939, %fd10938, %fd10936, 0d3F1745CBA9AB0956;
	fma.rn.f64 	%fd10940, %fd10939, %fd10936, 0d3F3C71C72D1B5154;
	fma.rn.f64 	%fd10941, %fd10940, %fd10936, 0d3F624924923BE72D;
	fma.rn.f64 	%fd10942, %fd10941, %fd10936, 0d3F8999999999A3C4;
	fma.rn.f64 	%fd10943, %fd10942, %fd10936, 0d3FB5555555555554;
	sub.f64 	%fd10944, %fd10927, %fd10935;
	add.f64 	%fd10945, %fd10944, %fd10944;
	neg.f64 	%fd10946, %fd10935;
	fma.rn.f64 	%fd10947, %fd10946, %fd10927, %fd10945;
	mul.f64 	%fd10948, %fd10933, %fd10947;
	mul.f64 	%fd10949, %fd10936, %fd10943;
	fma.rn.f64 	%fd10950, %fd10949, %fd10935, %fd10948;
	xor.b32  	%r4468, %r4803, -2147483648;
	mov.b32 	%r4469, 1127219200;
	mov.b64 	%fd10951, {%r4468, %r4469};
	sub.f64 	%fd10952, %fd10951, %fd2;
	fma.rn.f64 	%fd10953, %fd10952, 0d3FE62E42FEFA39EF, %fd10935;
	fma.rn.f64 	%fd10954, %fd10952, 0dBFE62E42FEFA39EF, %fd10953;
	sub.f64 	%fd10955, %fd10954, %fd10935;
	sub.f64 	%fd10956, %fd10950, %fd10955;
	fma.rn.f64 	%fd10957, %fd10952, 0d3C7ABC9E3B39803F, %fd10956;
	add.f64 	%fd12007, %fd10953, %fd10957;
	bra.uni 	$L__BB2_2179;
$L__BB2_2178:
	fma.rn.f64 	%fd10926, %fd12005, 0d7FF0000000000000, 0d7FF0000000000000;
	{
	.reg .b32 %temp; 
	mov.b64 	{%temp, %r4460}, %fd12005;
	}
	and.b32  	%r4461, %r4460, 2147483647;
	setp.eq.s32 	%p2531, %r4461, 0;
	selp.f64 	%fd12007, 0dFFF0000000000000, %fd10926, %p2531;
$L__BB2_2179:
	mul.f64 	%fd10958, %fd10371, %fd12007;
	sub.f64 	%fd10959, %fd10958, %fd1553;
	sub.f64 	%fd3057, %fd10959, %fd3025;
	fma.rn.f64 	%fd10960, %fd3057, 0d3FF71547652B82FE, 0d4338000000000000;
	{
	.reg .b32 %temp; 
	mov.b64 	{%r959, %temp}, %fd10960;
	}
	mov.f64 	%fd10961, 0dC338000000000000;
	add.rn.f64 	%fd10962, %fd10960, %fd10961;
	fma.rn.f64 	%fd10963, %fd10962, 0dBFE62E42FEFA39EF, %fd3057;
	fma.rn.f64 	%fd10964, %fd10962, 0dBC7ABC9E3B39803F, %fd10963;
	fma.rn.f64 	%fd10965, %fd10964, 0d3E5ADE1569CE2BDF, 0d3E928AF3FCA213EA;
	fma.rn.f64 	%fd10966, %fd10965, %fd10964, 0d3EC71DEE62401315;
	fma.rn.f64 	%fd10967, %fd10966, %fd10964, 0d3EFA01997C89EB71;
	fma.rn.f64 	%fd10968, %fd10967, %fd10964, 0d3F2A01A014761F65;
	fma.rn.f64 	%fd10969, %fd10968, %fd10964, 0d3F56C16C1852B7AF;
	fma.rn.f64 	%fd10970, %fd10969, %fd10964, 0d3F81111111122322;
	fma.rn.f64 	%fd10971, %fd10970, %fd10964, 0d3FA55555555502A1;
	fma.rn.f64 	%fd10972, %fd10971, %fd10964, 0d3FC5555555555511;
	fma.rn.f64 	%fd10973, %fd10972, %fd10964, 0d3FE000000000000B;
	fma.rn.f64 	%fd10974, %fd10973, %fd10964, 0d3FF0000000000000;
	fma.rn.f64 	%fd10975, %fd10974, %fd10964, 0d3FF0000000000000;
	{
	.reg .b32 %temp; 
	mov.b64 	{%r960, %temp}, %fd10975;
	}
	{
	.reg .b32 %temp; 
	mov.b64 	{%temp, %r961}, %fd10975;
	}
	shl.b32 	%r4470, %r959, 20;
	add.s32 	%r4471, %r4470, %r961;
	mov.b64 	%fd12008, {%r960, %r4471};
	{
	.reg .b32 %temp; 
	mov.b64 	{%temp, %r4472}, %fd3057;
	}
	mov.b32 	%f131, %r4472;
	abs.f32 	%f66, %f131;
	setp.lt.f32 	%p2533, %f66, 0f4086232B;
	@%p2533 bra 	$L__BB2_2182;
	setp.lt.f64 	%p2534, %fd3057, 0d0000000000000000;
	add.f64 	%fd10976, %fd3057, 0d7FF0000000000000;
	selp.f64 	%fd12008, 0d0000000000000000, %fd10976, %p2534;
	setp.geu.f32 	%p2535, %f66, 0f40874800;
	@%p2535 bra 	$L__BB2_2182;
	shr.u32 	%r4473, %r959, 31;
	add.s32 	%r4474, %r959, %r4473;
	shr.s32 	%r4475, %r4474, 1;
	shl.b32 	%r4476, %r4475, 20;
	add.s32 	%r4477, %r961, %r4476;
	mov.b64 	%fd10977, {%r960, %r4477};
	sub.s32 	%r4478, %r959, %r4475;
	shl.b32 	%r4479, %r4478, 20;
	add.s32 	%r4480, %r4479, 1072693248;
	mov.b32 	%r4481, 0;
	mov.b64 	%fd10978, {%r4481, %r4480};
	mul.f64 	%fd12008, %fd10978, %fd10977;
$L__BB2_2182:
	mul.f64 	%fd10979, %fd12004, %fd12008;
	mov.f64 	%fd10980, 0d3FF0000000000000;
	sub.f64 	%fd12010, %fd10980, %fd10979;
$L__BB2_2183:
	mul.f64 	%fd12012, %fd2763, %fd12010;
	setp.eq.f64 	%p2570, %fd2919, 0d0000000000000000;
	@%p2570 bra 	$L__BB2_2190;
	setp.lt.s32 	%p2571, %r45, 0;
	add.f64 	%fd11191, %fd1287, 0dBFF0000000000000;
	mul.f64 	%fd3066, %fd11191, %fd1553;
	{
	.reg .b32 %temp; 
	mov.b64 	{%temp, %r962}, %fd3066;
	}
	shr.u32 	%r4538, %r962, 20;
	and.b32  	%r4539, %r4538, 2047;
	add.s32 	%r4540, %r4539, -1012;
	mov.b64 	%rd138, %fd3066;
	shl.b64 	%rd139, %rd138, %r4540;
	setp.eq.s64 	%p2572, %rd139, -9223372036854775808;
	{ // callseq 269, 0
	.param .b64 param0;
	st.param.f64 	[param0], 0d4005BF0A8B145769;
	.param .b64 param1;
	st.param.f64 	[param1], %fd3066;
	.param .b64 retval0;
	call.uni (retval0), 
	__internal_accurate_pow, 
	(
	param0, 
	param1
	);
	ld.param.f64 	%fd11192, [retval0];
	} // callseq 269
	neg.f64 	%fd11194, %fd11192;
	selp.f64 	%fd11195, %fd11194, %fd11192, %p2572;
	selp.f64 	%fd11196, %fd11195, %fd11192, %p2571;
	cvt.rzi.f64.f64 	%fd11197, %fd3066;
	setp.neu.f64 	%p2573, %fd3066, %fd11197;
	selp.f64 	%fd11198, 0dFFF8000000000000, %fd11196, %p2573;
	selp.f64 	%fd12011, %fd11198, %fd11196, %p2571;
	add.f64 	%fd11199, %fd3066, 0d4005BF0A8B145769;
	{
	.reg .b32 %temp; 
	mov.b64 	{%temp, %r4541}, %fd11199;
	}
	and.b32  	%r4542, %r4541, 2146435072;
	setp.ne.s32 	%p2574, %r4542, 2146435072;
	@%p2574 bra 	$L__BB2_2189;
	setp.num.f64 	%p2575, %fd3066, %fd3066;
	@%p2575 bra 	$L__BB2_2187;
	mov.f64 	%fd11201, 0d4005BF0A8B145769;
	add.rn.f64 	%fd12011, %fd11201, %fd3066;
	bra.uni 	$L__BB2_2189;
$L__BB2_2187:
	abs.f64 	%fd11200, %fd3066;
	setp.neu.f64 	%p2576, %fd11200, 0d7FF0000000000000;
	@%p2576 bra 	$L__BB2_2189;
	setp.lt.s32 	%p2577, %r962, 0;
	selp.b32 	%r4543, 0, 2146435072, %p2577;
	mov.b32 	%r4544, 0;
	mov.b64 	%fd12011, {%r4544, %r4543};
$L__BB2_2189:
	setp.eq.f64 	%p2578, %fd3066, 0d0000000000000000;
	selp.f64 	%fd11202, 0d3FF0000000000000, %fd12011, %p2578;
	fma.rn.f64 	%fd12012, %fd2919, %fd11202, %fd12012;
$L__BB2_2190:
	fma.rn.f64 	%fd11203, %fd11936, %fd12012, %fd162;
	mul.f64 	%fd11204, %fd90, %fd11203;
	rcp.rn.f64 	%fd11205, %fd11204;
	add.f64 	%fd11206, %fd1856, %fd11205;
	div.rn.f64 	%fd11207, %fd88, %fd64;
	div.rn.f64 	%fd11208, %fd11207, %fd11206;
	mad.lo.s32 	%r4545, %r4548, 33, %r4549;
	mad.lo.s32 	%r4546, %r4545, 33, %r4550;
	mad.lo.s32 	%r4547, %r4546, 33, %r4551;
	mul.wide.u32 	%rd141, %r4547, 8;
	add.s64 	%rd142, %rd1, %rd141;
	st.global.f64 	[%rd142], %fd11208;
	add.s32 	%r4551, %r4551, 1;
	setp.ne.s32 	%p2579, %r4551, 30;
	@%p2579 bra 	$L__BB2_4;
	add.s32 	%r4550, %r4550, 1;
	setp.ne.s32 	%p2580, %r4550, 30;
	@%p2580 bra 	$L__BB2_3;
	add.s32 	%r4549, %r4549, 1;
	setp.ne.s32 	%p2581, %r4549, 30;
	@%p2581 bra 	$L__BB2_2;
	add.s32 	%r4548, %r4548, 1;
	setp.ne.s32 	%p2582, %r4548, 30;
	@%p2582 bra 	$L__BB2_1;
	ret;

}
	// .globl	_Z23cooling_function_singledddd
.visible .entry _Z23cooling_function_singledddd(
	.param .f64 _Z23cooling_function_singledddd_param_0,
	.param .f64 _Z23cooling_function_singledddd_param_1,
	.param .f64 _Z23cooling_function_singledddd_param_2,
	.param .f64 _Z23cooling_function_singledddd_param_3
)
{
	.local .align 16 .b8 	__local_depot3[64];
	.reg .b64 	%SP;
	.reg .b64 	%SPL;
	.reg .pred 	%p<7423>;
	.reg .b32 	%r<16156>;
	.reg .b32 	%f<353>;
	.reg .b64 	%rd<497>;
	.reg .b64 	%fd<39381>;

	mov.u64 	%SPL, __local_depot3;
	cvta.local.u64 	%SP, %SPL;
	add.u64 	%rd1, %SP, 32;
	add.u64 	%rd2, %SPL, 32;
	mov.f64 	%fd9956, 0d4024000000000000;
	{
	.reg .b32 %temp; 
	mov.b64 	{%temp, %r1}, %fd9956;
	}
	mov.f64 	%fd9957, 0d4008000000000000;
	{
	.reg .b32 %temp; 
	mov.b64 	{%temp, %r3910}, %fd9957;
	}
	and.b32  	%r3, %r3910, 2146435072;
	setp.eq.s32 	%p8, %r3, 1073741824;
	{ // callseq 270, 0
	.param .b64 param0;
	st.param.f64 	[param0], 0d4024000000000000;
	.param .b64 param1;
	st.param.f64 	[param1], 0d4008000000000000;
	.param .b64 retval0;
	call.uni (retval0), 
	__internal_accurate_pow, 
	(
	param0, 
	param1
	);
	ld.param.f64 	%fd9958, [retval0];
	} // callseq 270
	setp.lt.s32 	%p9, %r1, 0;
	neg.f64 	%fd9960, %fd9958;
	selp.f64 	%fd9961, %fd9960, %fd9958, %p8;
	selp.f64 	%fd1, %fd9961, %fd9958, %p9;
	{ // callseq 271, 0
	.param .b64 param0;
	st.param.f64 	[param0], 0d4024000000000000;
	.param .b64 param1;
	st.param.f64 	[param1], 0d40012474538EF34D;
	.param .b64 retval0;
	call.uni (retval0), 
	__internal_accurate_pow, 
	(
	param0, 
	param1
	);
	ld.param.f64 	%fd9962, [retval0];
	} // callseq 271
	selp.f64 	%fd2, 0dFFF8000000000000, %fd9962, %p9;
	{ // callseq 272, 0
	.param .b64 param0;
	st.param.f64 	[param0], 0d4024000000000000;
	.param .b64 param1;
	st.param.f64 	[param1], 0d40326DB6D43D0397;
	.param .b64 retval0;
	call.uni (retval0), 
	__internal_accurate_pow, 
	(
	param0, 
	param1
	);
	ld.param.f64 	%fd9964, [retval0];
	} // callseq 272
	selp.f64 	%fd3, 0dFFF8000000000000, %fd9964, %p9;
	{ // callseq 273, 0
	.param .b64 param0;
	st.param.f64 	[param0], 0d4024000000000000;
	.param .b64 param1;
	st.param.f64 	[param1], 0d402692491AFC04C9;
	.param .b64 retval0;
	call.uni (retval0), 
	__internal_accurate_pow, 
	(
	param0, 
	param1
	);
	ld.param.f64 	%fd9966, [retval0];
	} // callseq 273
	selp.f64 	%fd4, 0dFFF8000000000000, %fd9966, %p9;
	st.local.v2.f64 	[%rd2], {%fd1, %fd2};
	st.local.v2.f64 	[%rd2+16], {%fd3, %fd4};
	mov.u64 	%rd3, $str$8;
	cvta.global.u64 	%rd4, %rd3;
	{ // callseq 274, 0
	.param .b64 param0;
	st.param.b64 	[param0], %rd4;
	.param .b64 param1;
	st.param.b64 	[param1], %rd1;
	.param .b32 retval0;
	call.uni (retval0), 
	vprintf, 
	(
	param0, 
	param1
	);
	ld.param.b32 	%r3911, [retval0];
	} // callseq 274
	mul.f64 	%fd9968, %fd4, 0d3CA3E5B36F48C4D0;
	mov.f64 	%fd9969, 0d421BEB9BF3A00000;
	{
	.reg .b32 %temp; 
	mov.b64 	{%temp, %r3913}, %fd9969;
	}
	mov.f64 	%fd9970, 0d4000000000000000;
	{
	.reg .b32 %temp; 
	mov.b64 	{%temp, %r3914}, %fd9970;
	}
	and.b32  	%r3915, %r3914, 2146435072;
	setp.eq.s32 	%p10, %r3915, 1062207488;
	{ // callseq 275, 0
	.param .b64 param0;
	st.param.f64 	[param0], 0d421BEB9BF3A00000;
	.param .b64 param1;
	st.param.f64 	[param1], 0d4000000000000000;
	.param .b64 retval0;
	call.uni (retval0), 
	__internal_accurate_pow, 
	(
	param0, 
	param1
	);
	ld.param.f64 	%fd9971, [retval0];
	} // callseq 275
	setp.lt.s32 	%p11, %r3913, 0;
	neg.f64 	%fd9973, %fd9971;
	selp.f64 	%fd9974, %fd9973, %fd9971, %p10;
	selp.f64 	%fd5, %fd9974, %fd9971, %p11;
	mul.f64 	%fd9975, %fd5, 0d3A520B016873BBD3;
	div.rn.f64 	%fd6, %fd9968, %fd9975;
	setp.geu.f64 	%p12, %fd6, 0d3FE0000000000000;
	@%p12 bra 	$L__BB3_9;
	{
	.reg .b32 %temp; 
	mov.b64 	{%temp, %r5}, %fd6;
	}
	mov.f64 	%fd10251, 0d4014000000000000;
	{
	.reg .b32 %temp; 
	mov.b64 	{%temp, %r4018}, %fd10251;
	}
	and.b32  	%r7, %r4018, 2146435072;
	setp.eq.s32 	%p51, %r7, 1074790400;
	abs.f64 	%fd7, %fd6;
	{ // callseq 282, 0
	.param .b64 param0;
	st.param.f64 	[param0], %fd7;
	.param .b64 param1;
	st.param.f64 	[param1], 0d4014000000000000;
	.param .b64 retval0;
	call.uni (retval0), 
	__internal_accurate_pow, 
	(
	param0, 
	param1
	);
	ld.param.f64 	%fd10252, [retval0];
	} // callseq 282
	setp.lt.s32 	%p52, %r5, 0;
	neg.f64 	%fd10254, %fd10252;
	selp.f64 	%fd10255, %fd10254, %fd10252, %p51;
	selp.f64 	%fd36986, %fd10255, %fd10252, %p52;
	setp.neu.f64 	%p53, %fd6, 0d0000000000000000;
	@%p53 bra 	$L__BB3_3;
	setp.eq.s32 	%p54, %r7, 1074790400;
	selp.b32 	%r4019, %r5, 0, %p54;
	setp.lt.s32 	%p55, %r4018, 0;
	or.b32  	%r4020, %r4019, 2146435072;
	selp.b32 	%r4021, %r4020, %r4019, %p55;
	mov.b32 	%r4022, 0;
	mov.b64 	%fd36986, {%r4022, %r4021};
$L__BB3_3:
	add.f64 	%fd10256, %fd6, 0d4014000000000000;
	{
	.reg .b32 %temp; 
	mov.b64 	{%temp, %r4023}, %fd10256;
	}
	and.b32  	%r4024, %r4023, 2146435072;
	setp.ne.s32 	%p56, %r4024, 2146435072;
	setp.neu.f64 	%p57, %fd7, 0d7FF0000000000000;
	or.pred  	%p58, %p57, %p56;
	@%p58 bra 	$L__BB3_5;
	setp.lt.s32 	%p59, %r5, 0;
	setp.eq.s32 	%p60, %r7, 1074790400;
	setp.lt.s32 	%p61, %r4018, 0;
	selp.b32 	%r4026, 0, 2146435072, %p61;
	and.b32  	%r4027, %r4018, 2147483647;
	setp.ne.s32 	%p62, %r4027, 1071644672;
	or.b32  	%r4028, %r4026, -2147483648;
	selp.b32 	%r4029, %r4028, %r4026, %p62;
	selp.b32 	%r4030, %r4029, %r4026, %p60;
	selp.b32 	%r4031, %r4030, %r4026, %p59;
	mov.b32 	%r4032, 0;
	mov.b64 	%fd36986, {%r4032, %r4031};
$L__BB3_5:
	setp.lt.s32 	%p63, %r1, 0;
	{ // callseq 283, 0
	.param .b64 param0;
	st.param.f64 	[param0], 0d4024000000000000;
	.param .b64 param1;
	st.param.f64 	[param1], 0d3FD5555555555555;
	.param .b64 retval0;
	call.uni (retval0), 
	__internal_accurate_pow, 
	(
	param0, 
	param1
	);
	ld.param.f64 	%fd10257, [retval0];
	} // callseq 283
	mul.f64 	%fd10259, %fd10257, 0d3FFE3D07C84B5DCC;
	selp.f64 	%fd13, 0dFFF8000000000000, %fd10259, %p63;
	fma.rn.f64 	%fd10260, %fd13, 0d3FF71547652B82FE, 0d4338000000000000;
	{
	.reg .b32 %temp; 
	mov.b64 	{%r8, %temp}, %fd10260;
	}
	mov.f64 	%fd10261, 0dC338000000000000;
	add.rn.f64 	%fd10262, %fd10260, %fd10261;
	fma.rn.f64 	%fd10263, %fd10262, 0dBFE62E42FEFA39EF, %fd13;
	fma.rn.f64 	%fd10264, %fd10262, 0dBC7ABC9E3B39803F, %fd10263;
	fma.rn.f64 	%fd10265, %fd10264, 0d3E5ADE1569CE2BDF, 0d3E928AF3FCA213EA;
	fma.rn.f64 	%fd10266, %fd10265, %fd10264, 0d3EC71DEE62401315;
	fma.rn.f64 	%fd10267, %fd10266, %fd10264, 0d3EFA01997C89EB71;
	fma.rn.f64 	%fd10268, %fd10267, %fd10264, 0d3F2A01A014761F65;
	fma.rn.f64 	%fd10269, %fd10268, %fd10264, 0d3F56C16C1852B7AF;
	fma.rn.f64 	%fd10270, %fd10269, %fd10264, 0d3F81111111122322;
	fma.rn.f64 	%fd10271, %fd10270, %fd10264, 0d3FA55555555502A1;
	fma.rn.f64 	%fd10272, %fd10271, %fd10264, 0d3FC5555555555511;
	fma.rn.f64 	%fd10273, %fd10272, %fd10264, 0d3FE000000000000B;
	fma.rn.f64 	%fd10274, %fd10273, %fd10264, 0d3FF0000000000000;
	fma.rn.f64 	%fd10275, %fd10274, %fd10264, 0d3FF0000000000000;
	{
	.reg .b32 %temp; 
	mov.b64 	{%r9, %temp}, %fd10275;
	}
	{
	.reg .b32 %temp; 
	mov.b64 	{%temp, %r10}, %fd10275;
	}
	shl.b32 	%r4033, %r8, 20;
	add.s32 	%r4034, %r4033, %r10;
	mov.b64 	%fd36987, {%r9, %r4034};
	{
	.reg .b32 %temp; 
	mov.b64 	{%temp, %r4035}, %fd13;
	}
	mov.b32 	%f182, %r4035;
	abs.f32 	%f1, %f182;
	setp.lt.f32 	%p64, %f1, 0f4086232B;
	@%p64 bra 	$L__BB3_8;
	setp.lt.f64 	%p65, %fd13, 0d0000000000000000;
	add.f64 	%fd10276, %fd13, 0d7FF0000000000000;
	selp.f64 	%fd36987, 0d0000000000000000, %fd10276, %p65;
	setp.geu.f32 	%p66, %f1, 0f40874800;
	@%p66 bra 	$L__BB3_8;
	shr.u32 	%r4036, %r8, 31;
	add.s32 	%r4037, %r8, %r4036;
	shr.s32 	%r4038, %r4037, 1;
	shl.b32 	%r4039, %r4038, 20;
	add.s32 	%r4040, %r10, %r4039;
	mov.b64 	%fd10277, {%r9, %r4040};
	sub.s32 	%r4041, %r8, %r4038;
	shl.b32 	%r4042, %r4041, 20;
	add.s32 	%r4043, %r4042, 1072693248;
	mov.b32 	%r4044, 0;
	mov.b64 	%fd10278, {%r4044, %r4043};
	mul.f64 	%fd36987, %fd10278, %fd10277;
$L__BB3_8:
	{ // callseq 284, 0
	.param .b64 param0;
	st.param.f64 	[param0], 0d4024000000000000;
	.param .b64 param1;
	st.param.f64 	[param1], 0dC024000000000000;
	.param .b64 retval0;
	call.uni (retval0), 
	__internal_accurate_pow, 
	(
	param0, 
	param1
	);
	ld.param.f64 	%fd10279, [retval0];
	} // callseq 284
	setp.lt.s32 	%p67, %r1, 0;
	{ // callseq 285, 0
	.param .b64 param0;
	st.param.f64 	[param0], 0d4024000000000000;
	.param .b64 param1;
	st.param.f64 	[param1], 0d3FF2AAAAAAAAAAAB;
	.param .b64 retval0;
	call.uni (retval0), 
	__internal_accurate_pow, 
	(
	param0, 
	param1
	);
	ld.param.f64 	%fd10281, [retval0];
	} // callseq 285
	rcp.rn.f64 	%fd10283, %fd10281;
	{ // callseq 286, 0
	.param .b64 param0;
	st.param.f64 	[param0], 0d4024000000000000;
	.param .b64 param1;
	st.param.f64 	[param1], 0d3FF6AAAAAAAAAAAB;
	.param .b64 retval0;
	call.uni (retval0), 
	__internal_accurate_pow, 
	(
	param0, 
	param1
	);
	ld.param.f64 	%fd10284, [retval0];
	} // callseq 286
	mov.f64 	%fd10286, 0d3FD999999999999A;
	div.rn.f64 	%fd10287, %fd10286, %fd10284;
	add.f64 	%fd10288, %fd10283, %fd10287;
	{ // callseq 287, 0
	.param .b64 param0;
	st.param.f64 	[param0], 0d4024000000000000;
	.param .b64 param1;
	st.param.f64 	[param1], 0d3FFAAAAAAAAAAAAB;
	.param .b64 retval0;
	call.uni (retval0), 
	__internal_accurate_pow, 
	(
	param0, 
	param1
	);
	ld.param.f64 	%fd10289, [retval0];
	} // callseq 287
	mov.f64 	%fd10291, 0d3FE102DE00D1B717;
	div.rn.f64 	%fd10292, %fd10291, %fd10289;
	add.f64 	%fd10293, %fd10288, %fd10292;
	selp.f64 	%fd10294, 0dFFF8000000000000, %fd10293, %p67;
	mov.f64 	%fd10295, 0dC024000000000000;
	{
	.reg .b32 %temp; 
	mov.b64 	{%temp, %r4045}, %fd10295;
	}
	and.b32  	%r4047, %r4045, 2146435072;
	setp.eq.s32 	%p68, %r4047, 1074790400;
	neg.f64 	%fd10296, %fd10279;
	selp.f64 	%fd10297, %fd10296, %fd10279, %p68;
	selp.f64 	%fd10298, %fd10297, %fd10279, %p67;
	mul.f64 	%fd10299, %fd10298, 0d4003EB851EB851EC;
	mul.f64 	%fd10300, %fd10299, 0d4028000000000000;
	mul.f64 	%fd10301, %fd10300, 0dC00921FB54442D18;
	mul.f64 	%fd10302, %fd3, %fd10301;
	mul.f64 	%fd10303, %fd1, %fd10302;
	div.rn.f64 	%fd10304, %fd10303, %fd2;
	add.f64 	%fd10305, %fd36986, %fd36986;
	setp.eq.f64 	%p69, %fd6, 0d3FF0000000000000;
	selp.f64 	%fd10306, 0d4000000000000000, %fd10305, %p69;
	div.rn.f64 	%fd10307, %fd10304, %fd10306;
	fma.rn.f64 	%fd39305, %fd10307, %fd10294, %fd36987;
	bra.uni 	$L__BB3_56;
$L__BB3_9:
	rcp.rn.f64 	%fd19, %fd6;
	mov.f64 	%fd9976, 0d4000000000000000;
	div.rn.f64 	%fd20, %fd9976, %fd19;
	setp.gtu.f64 	%p13, %fd19, 0d4000000000000000;
	@%p13 bra 	$L__BB3_24;
	mul.f64 	%fd36988, %fd19, 0d3FE0000000000000;
	{
	.reg .b32 %temp; 
	mov.b64 	{%temp, %r14802}, %fd36988;
	}
	{
	.reg .b32 %temp; 
	mov.b64 	{%r14803, %temp}, %fd36988;
	}
	setp.gt.s32 	%p14, %r14802, 1048575;
	mov.b32 	%r14804, -1023;
	@%p14 bra 	$L__BB3_12;
	mul.f64 	%fd36988, %fd36988, 0d4350000000000000;
	{
	.reg .b32 %temp; 
	mov.b64 	{%temp, %r14802}, %fd36988;
	}
	{
	.reg .b32 %temp; 
	mov.b64 	{%r14803, %temp}, %fd36988;
	}
	mov.b32 	%r14804, -1077;
$L__BB3_12:
	add.s32 	%r3918, %r14802, -1;
	setp.gt.u32 	%p15, %r3918, 2146435070;
	@%p15 bra 	$L__BB3_16;
	shr.u32 	%r3921, %r14802, 20;
	add.s32 	%r14805, %r14804, %r3921;
	and.b32  	%r3922, %r14802, 1048575;
	or.b32  	%r3923, %r3922, 1072693248;
	mov.b64 	%fd36989, {%r14803, %r3923};
	setp.lt.u32 	%p17, %r3923, 1073127583;
	@%p17 bra 	$L__BB3_15;
	{
	.reg .b32 %temp; 
	mov.b64 	{%r3924, %temp}, %fd36989;
	}
	{
	.reg .b32 %temp; 
	mov.b64 	{%temp, %r3925}, %fd36989;
	}
	add.s32 	%r3926, %r3925, -1048576;
	mov.b64 	%fd36989, {%r3924, %r3926};
	add.s32 	%r14805, %r14805, 1;
$L__BB3_15:
	add.f64 	%fd9978, %fd36989, 0dBFF0000000000000;
	add.f64 	%fd9979, %fd36989, 0d3FF0000000000000;
	rcp.approx.ftz.f64 	%fd9980, %fd9979;
	neg.f64 	%fd9981, %fd9979;
	fma.rn.f64 	%fd9982, %fd9981, %fd9980, 0d3FF0000000000000;
	fma.rn.f64 	%fd9983, %fd9982, %fd9982, %fd9982;
	fma.rn.f64 	%fd9984, %fd9983, %fd9980, %fd9980;
	mul.f64 	%fd9985, %fd9978, %fd9984;
	fma.rn.f64 	%fd9986, %fd9978, %fd9984, %fd9985;
	mul.f64 	%fd9987, %fd9986, %fd9986;
	fma.rn.f64 	%fd9988, %fd9987, 0d3EB1380B3AE80F1E, 0d3ED0EE258B7A8B04;
	fma.rn.f64 	%fd9989, %fd9988, %fd9987, 0d3EF3B2669F02676F;
	fma.rn.f64 	%fd9990, %fd9989, %fd9987, 0d3F1745CBA9AB0956;
	fma.rn.f64 	%fd9991, %fd9990, %fd9987, 0d3F3C71C72D1B5154;
	fma.rn.f64 	%fd9992, %fd9991, %fd9987, 0d3F624924923BE72D;
	fma.rn.f64 	%fd9993, %fd9992, %fd9987, 0d3F8999999999A3C4;
	fma.rn.f64 	%fd9994, %fd9993, %fd9987, 0d3FB5555555555554;
	sub.f64 	%fd9995, %fd9978, %fd9986;
	add.f64 	%fd9996, %fd9995, %fd9995;
	neg.f64 	%fd9997, %fd9986;
	fma.rn.f64 	%fd9998, %fd9997, %fd9978, %fd9996;
	mul.f64 	%fd9999, %fd9984, %fd9998;
	mul.f64 	%fd10000, %fd9987, %fd9994;
	fma.rn.f64 	%fd10001, %fd10000, %fd9986, %fd9999;
	xor.b32  	%r3927, %r14805, -2147483648;
	mov.b32 	%r3928, 1127219200;
	mov.b64 	%fd10002, {%r3927, %r3928};
	mov.b32 	%r3929, -2147483648;
	mov.b64 	%fd10003, {%r3929, %r3928};
	sub.f64 	%fd10004, %fd10002, %fd10003;
	fma.rn.f64 	%fd10005, %fd10004, 0d3FE62E42FEFA39EF, %fd9986;
	fma.rn.f64 	%fd10006, %fd10004, 0dBFE62E42FEFA39EF, %fd10005;
	sub.f64 	%fd10007, %fd10006, %fd9986;
	sub.f64 	%fd10008, %fd10001, %fd10007;
	fma.rn.f64 	%fd10009, %fd10004, 0d3C7ABC9E3B39803F, %fd10008;
	add.f64 	%fd36990, %fd10005, %fd10009;
	bra.uni 	$L__BB3_17;
$L__BB3_16:
	fma.rn.f64 	%fd9977, %fd36988, 0d7FF0000000000000, 0d7FF0000000000000;
	{
	.reg .b32 %temp; 
	mov.b64 	{%temp, %r3919}, %fd36988;
	}
	and.b32  	%r3920, %r3919, 2147483647;
	setp.eq.s32 	%p16, %r3920, 0;
	selp.f64 	%fd36990, 0dFFF0000000000000, %fd9977, %p16;
$L__BB3_17:
	setp.geu.f64 	%p18, %fd19, 0d400E000000000000;
	@%p18 bra 	$L__BB3_19;
	div.rn.f64 	%fd10040, %fd19, 0d400E000000000000;
	mul.f64 	%fd10041, %fd10040, %fd10040;
	fma.rn.f64 	%fd10042, %fd10041, 0d3F72C3D75AC54874, 0d3FA278A88849E5FD;
	fma.rn.f64 	%fd10043, %fd10041, %fd10042, 0d3FD105B474E732AA;
	fma.rn.f64 	%fd10044, %fd10041, %fd10043, 0d3FF34ED83FC7962C;
	fma.rn.f64 	%fd10045, %fd10041, %fd10044, 0d4008B833B89430A4;
	fma.rn.f64 	%fd10046, %fd10041, %fd10045, 0d400C1FFEE6248CA7;
	fma.rn.f64 	%fd36992, %fd10041, %fd10046, 0d3FF0000000000000;
	bra.uni 	$L__BB3_23;
$L__BB3_19:
	fma.rn.f64 	%fd10010, %fd19, 0d3FF71547652B82FE, 0d4338000000000000;
	{
	.reg .b32 %temp; 
	mov.b64 	{%r21, %temp}, %fd10010;
	}
	mov.f64 	%fd10011, 0dC338000000000000;
	add.rn.f64 	%fd10012, %fd10010, %fd10011;
	fma.rn.f64 	%fd10013, %fd10012, 0dBFE62E42FEFA39EF, %fd19;
	fma.rn.f64 	%fd10014, %fd10012, 0dBC7ABC9E3B39803F, %fd10013;
	fma.rn.f64 	%fd10015, %fd10014, 0d3E5ADE1569CE2BDF, 0d3E928AF3FCA213EA;
	fma.rn.f64 	%fd10016, %fd10015, %fd10014, 0d3EC71DEE62401315;
	fma.rn.f64 	%fd10017, %fd10016, %fd10014, 0d3EFA01997C89EB71;
	fma.rn.f64 	%fd10018, %fd10017, %fd10014, 0d3F2A01A014761F65;
	fma.rn.f64 	%fd10019, %fd10018, %fd10014, 0d3F56C16C1852B7AF;
	fma.rn.f64 	%fd10020, %fd10019, %fd10014, 0d3F81111111122322;
	fma.rn.f64 	%fd10021, %fd10020, %fd10014, 0d3FA55555555502A1;
	fma.rn.f64 	%fd10022, %fd10021, %fd10014, 0d3FC5555555555511;
	fma.rn.f64 	%fd10023, %fd10022, %fd10014, 0d3FE000000000000B;
	fma.rn.f64 	%fd10024, %fd10023, %fd10014, 0d3FF0000000000000;
	fma.rn.f64 	%fd10025, %fd10024, %fd10014, 0d3FF0000000000000;
	{
	.reg .b32 %temp; 
	mov.b64 	{%r22, %temp}, %fd10025;
	}
	{
	.reg .b32 %temp; 
	mov.b64 	{%temp, %r23}, %fd10025;
	}
	shl.b32 	%r3930, %r21, 20;
	add.s32 	%r3931, %r3930, %r23;
	mov.b64 	%fd36991, {%r22, %r3931};
	{
	.reg .b32 %temp; 
	mov.b64 	{%temp, %r3932}, %fd19;
	}
	mov.b32 	%f177, %r3932;
	abs.f32 	%f2, %f177;
	setp.lt.f32 	%p19, %f2, 0f4086232B;
	@%p19 bra 	$L__BB3_22;
	add.f64 	%fd36991, %fd19, 0d7FF0000000000000;
	setp.geu.f32 	%p20, %f2, 0f40874800;
	@%p20 bra 	$L__BB3_22;
	shr.u32 	%r3933, %r21, 31;
	add.s32 	%r3934, %r21, %r3933;
	shr.s32 	%r3935, %r3934, 1;
	shl.b32 	%r3936, %r3935, 20;
	add.s32 	%r3937, %r23, %r3936;
	mov.b64 	%fd10026, {%r22, %r3937};
	sub.s32 	%r3938, %r21, %r3935;
	shl.b32 	%r3939, %r3938, 20;
	add.s32 	%r3940, %r3939, 1072693248;
	mov.b32 	%r3941, 0;
	mov.b64 	%fd10027, {%r3941, %r3940};
	mul.f64 	%fd36991, %fd10027, %fd10026;
$L__BB3_22:
	mov.f64 	%fd10028, 0d400E000000000000;
	div.rn.f64 	%fd10029, %fd10028, %fd19;
	sqrt.rn.f64 	%fd10030, %fd19;
	div.rn.f64 	%fd10031, %fd36991, %fd10030;
	fma.rn.f64 	%fd10032, %fd10029, 0d3F70125EFD3B7F88, 0dBF90DF2BCA084C55;
	fma.rn.f64 	%fd10033, %fd10029, %fd10032, 0d3F9AFCE6F0E55AE3;
	fma.rn.f64 	%fd10034, %fd10029, %fd10033, 0dBF9512271EFDC716;
	fma.rn.f64 	%fd10035, %fd10029, %fd10034, 0d3F82C3F38A50D154;
	fma.rn.f64 	%fd10036, %fd10029, %fd10035, 0dBF59D0C14E13894A;
	fma.rn.f64 	%fd10037, %fd10029, %fd10036, 0d3F6275482B92D5DB;
	fma.rn.f64 	%fd10038, %fd10029, %fd10037, 0d3F8B35A5FF2D9D1C;
	fma.rn.f64 	%fd10039, %fd10029, %fd10038, 0d3FD988453365DE00;
	mul.f64 	%fd36992, %fd10039, %fd10031;
$L__BB3_23:
	mul.f64 	%fd10047, %fd19, %fd19;
	mul.f64 	%fd10048, %fd10047, 0d3FD0000000000000;
	fma.rn.f64 	%fd10049, %fd10048, 0d3EDF09B082EA2AAC, 0d3F1C2E33EFF19503;
	fma.rn.f64 	%fd10050, %fd10048, %fd10049, 0d3F65852D25FDEB7E;
	fma.rn.f64 	%fd10051, %fd10048, %fd10050, 0d3FA1DC908F2EDC8C;
	fma.rn.f64 	%fd10052, %fd10048, %fd10051, 0d3FCD877F65BBC695;
	fma.rn.f64 	%fd10053, %fd10048, %fd10052, 0d3FDB0EE57610FE55;
	fma.rn.f64 	%fd10054, %fd10048, %fd10053, 0dBFE2788CF9CE0CBE;
	mul.f64 	%fd10055, %fd36990, %fd36992;
	sub.f64 	%fd36994, %fd10054, %fd10055;
	bra.uni 	$L__BB3_28;
$L__BB3_24:
	neg.f64 	%fd10056, %fd19;
	fma.rn.f64 	%fd10057, %fd19, 0dBFF71547652B82FE, 0d4338000000000000;
	{
	.reg .b32 %temp; 
	mov.b64 	{%r24, %temp}, %fd10057;
	}
	mov.f64 	%fd10058, 0dC338000000000000;
	add.rn.f64 	%fd10059, %fd10057, %fd10058;
	fma.rn.f64 	%fd10060, %fd10059, 0dBFE62E42FEFA39EF, %fd10056;
	fma.rn.f64 	%fd10061, %fd10059, 0dBC7ABC9E3B39803F, %fd10060;
	fma.rn.f64 	%fd10062, %fd10061, 0d3E5ADE1569CE2BDF, 0d3E928AF3FCA213EA;
	fma.rn.f64 	%fd10063, %fd10062, %fd10061, 0d3EC71DEE62401315;
	fma.rn.f64 	%fd10064, %fd10063, %fd10061, 0d3EFA01997C89EB71;
	fma.rn.f64 	%fd10065, %fd10064, %fd10061, 0d3F2A01A014761F65;
	fma.rn.f64 	%fd10066, %fd10065, %fd10061, 0d3F56C16C1852B7AF;
	fma.rn.f64 	%fd10067, %fd10066, %fd10061, 0d3F81111111122322;
	fma.rn.f64 	%fd10068, %fd10067, %fd10061, 0d3FA55555555502A1;
	fma.rn.f64 	%fd10069, %fd10068, %fd10061, 0d3FC5555555555511;
	fma.rn.f64 	%fd10070, %fd10069, %fd10061, 0d3FE000000000000B;
	fma.rn.f64 	%fd10071, %fd10070, %fd10061, 0d3FF0000000000000;
	fma.rn.f64 	%fd10072, %fd10071, %fd10061, 0d3FF0000000000000;
	{
	.reg .b32 %temp; 
	mov.b64 	{%r25, %temp}, %fd10072;
	}
	{
	.reg .b32 %temp; 
	mov.b64 	{%temp, %r26}, %fd10072;
	}
	shl.b32 	%r3942, %r24, 20;
	add.s32 	%r3943, %r3942, %r26;
	mov.b64 	%fd36993, {%r25, %r3943};
	{
	.reg .b32 %temp; 
	mov.b64 	{%temp, %r3944}, %fd10056;
	}
	mov.b32 	%f178, %r3944;
	abs.f32 	%f3, %f178;
	setp.lt.f32 	%p21, %f3, 0f4086232B;
	@%p21 bra 	$L__BB3_27;
	setp.gt.f64 	%p22, %fd19, 0d0000000000000000;
	mov.f64 	%fd10073, 0d7FF0000000000000;
	sub.f64 	%fd10074, %fd10073, %fd19;
	selp.f64 	%fd36993, 0d0000000000000000, %fd10074, %p22;
	setp.geu.f32 	%p23, %f3, 0f40874800;
	@%p23 bra 	$L__BB3_27;
	shr.u32 	%r3945, %r24, 31;
	add.s32 	%r3946, %r24, %r3945;
	shr.s32 	%r3947, %r3946, 1;
	shl.b32 	%r3948, %r3947, 20;
	add.s32 	%r3949, %r26, %r3948;
	mov.b64 	%fd10075, {%r25, %r3949};
	sub.s32 	%r3950, %r24, %r3947;
	shl.b32 	%r3951, %r3950, 20;
	add.s32 	%r3952, %r3951, 1072693248;
	mov.b32 	%r3953, 0;
	mov.b64 	%fd10076, {%r3953, %r3952};
	mul.f64 	%fd36993, %fd10076, %fd10075;
$L__BB3_27:
	sqrt.rn.f64 	%fd10077, %fd19;
	div.rn.f64 	%fd10078, %fd36993, %fd10077;
	fma.rn.f64 	%fd10079, %fd20, 0d3F416F6919741A59, 0dBF649B2D17903F7E;
	fma.rn.f64 	%fd10080, %fd20, %fd10079, 0d3F781448E247077B;
	fma.rn.f64 	%fd10081, %fd20, %fd10080, 0dBF85C246E1E6BA5F;
	fma.rn.f64 	%fd10082, %fd20, %fd10081, 0d3F966BD236183FE8;
	fma.rn.f64 	%fd10083, %fd20, %fd10082, 0dBFB40D039E9B0B34;
	fma.rn.f64 	%fd10084, %fd20, %fd10083, 0d3FF40D9320AEA13E;
	mul.f64 	%fd36994, %fd10084, %fd10078;
$L__BB3_28:
	setp.gtu.f64 	%p24, %fd19, 0d4000000000000000;
	@%p24 bra 	$L__BB3_43;
	mul.f64 	%fd36995, %fd19, 0d3FE0000000000000;
	{
	.reg .b32 %temp; 
	mov.b64 	{%temp, %r14806}, %fd36995;
	}
	{
	.reg .b32 %temp; 
	mov.b64 	{%r14807, %temp}, %fd36995;
	}
	setp.gt.s32 	%p25, %r14806, 1048575;
	mov.b32 	%r14808, -1023;
	@%p25 bra 	$L__BB3_31;
	mul.f64 	%fd36995, %fd36995, 0d4350000000000000;
	{
	.reg .b32 %temp; 
	mov.b64 	{%temp, %r14806}, %fd36995;
	}
	{
	.reg .b32 %temp; 
	mov.b64 	{%r14807, %temp}, %fd36995;
	}
	mov.b32 	%r14808, -1077;
$L__BB3_31:
	add.s32 	%r3956, %r14806, -1;
	setp.gt.u32 	%p26, %r3956, 2146435070;
	@%p26 bra 	$L__BB3_35;
	shr.u32 	%r3959, %r14806, 20;
	add.s32 	%r14809, %r14808, %r3959;
	and.b32  	%r3960, %r14806, 1048575;
	or.b32  	%r3961, %r3960, 1072693248;
	mov.b64 	%fd36996, {%r14807, %r3961};
	setp.lt.u32 	%p28, %r3961, 1073127583;
	@%p28 bra 	$L__BB3_34;
	{
	.reg .b32 %temp; 
	mov.b64 	{%r3962, %temp}, %fd36996;
	}
	{
	.reg .b32 %temp; 
	mov.b64 	{%temp, %r3963}, %fd36996;
	}
	add.s32 	%r3964, %r3963, -1048576;
	mov.b64 	%fd36996, {%r3962, %r3964};
	add.s32 	%r14809, %r14809, 1;
$L__BB3_34:
	add.f64 	%fd10086, %fd36996, 0dBFF0000000000000;
	add.f64 	%fd10087, %fd36996, 0d3FF0000000000000;
	rcp.approx.ftz.f64 	%fd10088, %fd10087;
	neg.f64 	%fd10089, %fd10087;
	fma.rn.f64 	%fd10090, %fd10089, %fd10088, 0d3FF0000000000000;
	fma.rn.f64 	%fd10091, %fd10090, %fd10090, %fd10090;
	fma.rn.f64 	%fd10092, %fd10091, %fd10088, %fd10088;
	mul.f64 	%fd10093, %fd10086, %fd10092;
	fma.rn.f64 	%fd10094, %fd10086, %fd10092, %fd10093;
	mul.f64 	%fd10095, %fd10094, %fd10094;
	fma.rn.f64 	%fd10096, %fd10095, 0d3EB1380B3AE80F1E, 0d3ED0EE258B7A8B04;
	fma.rn.f64 	%fd10097, %fd10096, %fd10095, 0d3EF3B2669F02676F;
	fma.rn.f64 	%fd10098, %fd10097, %fd10095, 0d3F1745CBA9AB0956;
	fma.rn.f64 	%fd10099, %fd10098, %fd10095, 0d3F3C71C72D1B5154;
	fma.rn.f64 	%fd10100, %fd10099, %fd10095, 0d3F624924923BE72D;
	fma.rn.f64 	%fd10101, %fd10100, %fd10095, 0d3F8999999999A3C4;
	fma.rn.f64 	%fd10102, %fd10101, %fd10095, 0d3FB5555555555554;
	sub.f64 	%fd10103, %fd10086, %fd10094;
	add.f64 	%fd10104, %fd10103, %fd10103;
	neg.f64 	%fd10105, %fd10094;
	fma.rn.f64 	%fd10106, %fd10105, %fd10086, %fd10104;
	mul.f64 	%fd10107, %fd10092, %fd10106;
	mul.f64 	%fd10108, %fd10095, %fd10102;
	fma.rn.f64 	%fd10109, %fd10108, %fd10094, %fd10107;
	xor.b32  	%r3965, %r14809, -2147483648;
	mov.b32 	%r3966, 1127219200;
	mov.b64 	%fd10110, {%r3965, %r3966};
	mov.b32 	%r3967, -2147483648;
	mov.b64 	%fd10111, {%r3967, %r3966};
	sub.f64 	%fd10112, %fd10110, %fd10111;
	fma.rn.f64 	%fd10113, %fd10112, 0d3FE62E42FEFA39EF, %fd10094;
	fma.rn.f64 	%fd10114, %fd10112, 0dBFE62E42FEFA39EF, %fd10113;
	sub.f64 	%fd10115, %fd10114, %fd10094;
	sub.f64 	%fd10116, %fd10109, %fd10115;
	fma.rn.f64 	%fd10117, %fd10112, 0d3C7ABC9E3B39803F, %fd10116;
	add.f64 	%fd36997, %fd10113, %fd10117;
	bra.uni 	$L__BB3_36;
$L__BB3_35:
	fma.rn.f64 	%fd10085, %fd36995, 0d7FF0000000000000, 0d7FF0000000000000;
	{
	.reg .b32 %temp; 
	mov.b64 	{%temp, %r3957}, %fd36995;
	}
	and.b32  	%r3958, %r3957, 2147483647;
	setp.eq.s32 	%p27, %r3958, 0;
	selp.f64 	%fd36997, 0dFFF0000000000000, %fd10085, %p27;
$L__BB3_36:
	setp.geu.f64 	%p29, %fd19, 0d400E000000000000;
	@%p29 bra 	$L__BB3_38;
	div.rn.f64 	%fd10147, %fd19, 0d400E000000000000;
	mul.f64 	%fd10148, %fd10147, %fd10147;
	fma.rn.f64 	%fd10149, %fd10148, 0d3F353DA9D9ADB0D3, 0d3F68B395992EE59C;
	fma.rn.f64 	%fd10150, %fd10148, %fd10149, 0d3F9B39B5835A121A;
	fma.rn.f64 	%fd10151, %fd10148, %fd10150, 0d3FC34F07FAF62AEA;
	fma.rn.f64 	%fd10152, %fd10148, %fd10151, 0d3FE07AC98FAB8428;
	fma.rn.f64 	%fd10153, %fd10148, %fd10152, 0d3FEC1FFF5991ECA7;
	fma.rn.f64 	%fd10154, %fd10148, %fd10153, 0d3FE0000000000000;
	mul.f64 	%fd36999, %fd19, %fd10154;
	bra.uni 	$L__BB3_42;
$L__BB3_38:
	mov.f64 	%fd10118, 0d400E000000000000;
	div.rn.f64 	%fd10119, %fd10118, %fd19;
	fma.rn.f64 	%fd10120, %fd10119, 0dBF7134A34AC8503B, 0d3F924E3A4AA99C71;
	fma.rn.f64 	%fd10121, %fd10119, %fd10120, 0dBF9DA5E2FE119350;
	fma.rn.f64 	%fd10122, %fd10119, %fd10121, 0d3F9760A9381D27D9;
	fma.rn.f64 	%fd10123, %fd10119, %fd10122, 0dBF852051AF1F3CDC;
	fma.rn.f64 	%fd10124, %fd10119, %fd10123, 0d3F5AD64FD85A7496;
	fma.rn.f64 	%fd10125, %fd10119, %fd10124, 0dBF6DA81156948C3F;
	fma.rn.f64 	%fd10126, %fd10119, %fd10125, 0dBFA46B2ECD1CFEBE;
	fma.rn.f64 	%fd54, %fd10119, %fd10126, 0d3FD988453365DE00;
	fma.rn.f64 	%fd10127, %fd19, 0d3FF71547652B82FE, 0d4338000000000000;
	{
	.reg .b32 %temp; 
	mov.b64 	{%r37, %temp}, %fd10127;
	}
	mov.f64 	%fd10128, 0dC338000000000000;
	add.rn.f64 	%fd10129, %fd10127, %fd10128;
	fma.rn.f64 	%fd10130, %fd10129, 0dBFE62E42FEFA39EF, %fd19;
	fma.rn.f64 	%fd10131, %fd10129, 0dBC7ABC9E3B39803F, %fd10130;
	fma.rn.f64 	%fd10132, %fd10131, 0d3E5ADE1569CE2BDF, 0d3E928AF3FCA213EA;
	fma.rn.f64 	%fd10133, %fd10132, %fd10131, 0d3EC71DEE62401315;
	fma.rn.f64 	%fd10134, %fd10133, %fd10131, 0d3EFA01997C89EB71;
	fma.rn.f64 	%fd10135, %fd10134, %fd10131, 0d3F2A01A014761F65;
	fma.rn.f64 	%fd10136, %fd10135, %fd10131, 0d3F56C16C1852B7AF;
	fma.rn.f64 	%fd10137, %fd10136, %fd10131, 0d3F81111111122322;
	fma.rn.f64 	%fd10138, %fd10137, %fd10131, 0d3FA55555555502A1;
	fma.rn.f64 	%fd10139, %fd10138, %fd10131, 0d3FC5555555555511;
	fma.rn.f64 	%fd10140, %fd10139, %fd10131, 0d3FE000000000000B;
	fma.rn.f64 	%fd10141, %fd10140, %fd10131, 0d3FF0000000000000;
	fma.rn.f64 	%fd10142, %fd10141, %fd10131, 0d3FF0000000000000;
	{
	.reg .b32 %temp; 
	mov.b64 	{%r38, %temp}, %fd10142;
	}
	{
	.reg .b32 %temp; 
	mov.b64 	{%temp, %r39}, %fd10142;
	}
	shl.b32 	%r3968, %r37, 20;
	add.s32 	%r3969, %r3968, %r39;
	mov.b64 	%fd36998, {%r38, %r3969};
	{
	.reg .b32 %temp; 
	mov.b64 	{%temp, %r3970}, %fd19;
	}
	mov.b32 	%f179, %r3970;
	abs.f32 	%f4, %f179;
	setp.lt.f32 	%p30, %f4, 0f4086232B;
	@%p30 bra 	$L__BB3_41;
	add.f64 	%fd36998, %fd19, 0d7FF0000000000000;
	setp.geu.f32 	%p31, %f4, 0f40874800;
	@%p31 bra 	$L__BB3_41;
	shr.u32 	%r3971, %r37, 31;
	add.s32 	%r3972, %r37, %r3971;
	shr.s32 	%r3973, %r3972, 1;
	shl.b32 	%r3974, %r3973, 20;
	add.s32 	%r3975, %r39, %r3974;
	mov.b64 	%fd10143, {%r38, %r3975};
	sub.s32 	%r3976, %r37, %r3973;
	shl.b32 	%r3977, %r3976, 20;
	add.s32 	%r3978, %r3977, 1072693248;
	mov.b32 	%r3979, 0;
	mov.b64 	%fd10144, {%r3979, %r3978};
	mul.f64 	%fd36998, %fd10144, %fd10143;
$L__BB3_41:
	sqrt.rn.f64 	%fd10145, %fd19;
	div.rn.f64 	%fd10146, %fd36998, %fd10145;
	mul.f64 	%fd36999, %fd54, %fd10146;
$L__BB3_42:
	mul.f64 	%fd10155, %fd19, %fd19;
	mul.f64 	%fd10156, %fd10155, 0d3FD0000000000000;
	mul.f64 	%fd10157, %fd36997, %fd36999;
	rcp.rn.f64 	%fd10158, %fd19;
	fma.rn.f64 	%fd10159, %fd10156, 0dBF08917157054A6D, 0dBF5216ADEC61E87D;
	fma.rn.f64 	%fd10160, %fd10156, %fd10159, 0dBF93A798E0B70F76;
	fma.rn.f64 	%fd10161, %fd10156, %fd10160, 0dBFC73DA6EA0F27E6;
	fma.rn.f64 	%fd10162, %fd10156, %fd10161, 0dBFE5877610A86ECA;
	fma.rn.f64 	%fd10163, %fd10156, %fd10162, 0d3FC3C468D0231889;
	fma.rn.f64 	%fd10164, %fd10156, %fd10163, 0d3FF0000000000000;
	fma.rn.f64 	%fd37001, %fd10158, %fd10164, %fd10157;
	bra.uni 	$L__BB3_47;
$L__BB3_43:
	neg.f64 	%fd10165, %fd19;
	fma.rn.f64 	%fd10166, %fd19, 0dBFF71547652B82FE, 0d4338000000000000;
	{
	.reg .b32 %temp; 
	mov.b64 	{%r40, %temp}, %fd10166;
	}
	mov.f64 	%fd10167, 0dC338000000000000;
	add.rn.f64 	%fd10168, %fd10166, %fd10167;
	fma.rn.f64 	%fd10169, %fd10168, 0dBFE62E42FEFA39EF, %fd10165;
	fma.rn.f64 	%fd10170, %fd10168, 0dBC7ABC9E3B39803F, %fd10169;
	fma.rn.f64 	%fd10171, %fd10170, 0d3E5ADE1569CE2BDF, 0d3E928AF3FCA213EA;
	fma.rn.f64 	%fd10172, %fd10171, %fd10170, 0d3EC71DEE62401315;
	fma.rn.f64 	%fd10173, %fd10172, %fd10170, 0d3EFA01997C89EB71;
	fma.rn.f64 	%fd10174, %fd10173, %fd10170, 0d3F2A01A014761F65;
	fma.rn.f64 	%fd10175, %fd10174, %fd10170, 0d3F56C16C1852B7AF;
	fma.rn.f64 	%fd10176, %fd10175, %fd10170, 0d3F81111111122322;
	fma.rn.f64 	%fd10177, %fd10176, %fd10170, 0d3FA55555555502A1;
	fma.rn.f64 	%fd10178, %fd10177, %fd10170, 0d3FC5555555555511;
	fma.rn.f64 	%fd10179, %fd10178, %fd10170, 0d3FE000000000000B;
	fma.rn.f64 	%fd10180, %fd10179, %fd10170, 0d3FF0000000000000;
	fma.rn.f64 	%fd10181, %fd10180, %fd10170, 0d3FF0000000000000;
	{
	.reg .b32 %temp; 
	mov.b64 	{%r41, %temp}, %fd10181;
	}
	{
	.reg .b32 %temp; 
	mov.b64 	{%temp, %r42}, %fd10181;
	}
	shl.b32 	%r3980, %r40, 20;
	add.s32 	%r3981, %r3980, %r42;
	mov.b64 	%fd37000, {%r41, %r3981};
	{
	.reg .b32 %temp; 
	mov.b64 	{%temp, %r3982}, %fd10165;
	}
	mov.b32 	%f180, %r3982;
	abs.f32 	%f5, %f180;
	setp.lt.f32 	%p32, %f5, 0f4086232B;
	@%p32 bra 	$L__BB3_46;
	setp.gt.f64 	%p33, %fd19, 0d0000000000000000;
	mov.f64 	%fd10182, 0d7FF0000000000000;
	sub.f64 	%fd10183, %fd10182, %fd19;
	selp.f64 	%fd37000, 0d0000000000000000, %fd10183, %p33;
	setp.geu.f32 	%p34, %f5, 0f40874800;
	@%p34 bra 	$L__BB3_46;
	shr.u32 	%r3983, %r40, 31;
	add.s32 	%r3984, %r40, %r3983;
	shr.s32 	%r3985, %r3984, 1;
	shl.b32 	%r3986, %r3985, 20;
	add.s32 	%r3987, %r42, %r3986;
	mov.b64 	%fd10184, {%r41, %r3987};
	sub.s32 	%r3988, %r40, %r3985;
	shl.b32 	%r3989, %r3988, 20;
	add.s32 	%r3990, %r3989, 1072693248;
	mov.b32 	%r3991, 0;
	mov.b64 	%fd10185, {%r3991, %r3990};
	mul.f64 	%fd37000, %fd10185, %fd10184;
$L__BB3_46:
	sqrt.rn.f64 	%fd10186, %fd19;
	div.rn.f64 	%fd10187, %fd37000, %fd10186;
	fma.rn.f64 	%fd10188, %fd20, 0dBF465CCE373017F6, 0d3F6AAC9ED9F55455;
	fma.rn.f64 	%fd10189, %fd20, %fd10188, 0dBF7FF698224B2E7D;
	fma.rn.f64 	%fd10190, %fd20, %fd10189, 0d3F8ECEB255274ECE;
	fma.rn.f64 	%fd10191, %fd20, %fd10190, 0dBFA2B77E86EE9C2A;
	fma.rn.f64 	%fd10192, %fd20, %fd10191, 0d3FCE14070887E3E5;
	fma.rn.f64 	%fd10193, %fd20, %fd10192, 0d3FF40D9320AEA13E;
	mul.f64 	%fd37001, %fd10193, %fd10187;
$L__BB3_47:
	setp.eq.s32 	%p35, %r3, 1073741824;
	fma.rn.f64 	%fd68, %fd20, %fd37001, %fd36994;
	{
	.reg .b32 %temp; 
	mov.b64 	{%temp, %r43}, %fd6;
	}
	abs.f64 	%fd69, %fd6;
	{ // callseq 276, 0
	.param .b64 param0;
	st.param.f64 	[param0], %fd69;
	.param .b64 param1;
	st.param.f64 	[param1], 0d4008000000000000;
	.param .b64 retval0;
	call.uni (retval0), 
	__internal_accurate_pow, 
	(
	param0, 
	param1
	);
	ld.param.f64 	%fd10194, [retval0];
	} // callseq 276
	setp.lt.s32 	%p36, %r43, 0;
	neg.f64 	%fd10196, %fd10194;
	selp.f64 	%fd10197, %fd10196, %fd10194, %p35;
	selp.f64 	%fd37002, %fd10197, %fd10194, %p36;
	add.f64 	%fd10198, %fd6, 0d4008000000000000;
	{
	.reg .b32 %temp; 
	mov.b64 	{%temp, %r3993}, %fd10198;
	}
	and.b32  	%r3994, %r3993, 2146435072;
	setp.ne.s32 	%p37, %r3994, 2146435072;
	@%p37 bra 	$L__BB3_52;
	setp.num.f64 	%p38, %fd6, %fd6;
	@%p38 bra 	$L__BB3_50;
	mov.f64 	%fd10199, 0d4008000000000000;
	add.rn.f64 	%fd37002, %fd6, %fd10199;
	bra.uni 	$L__BB3_52;
$L__BB3_50:
	setp.neu.f64 	%p39, %fd69, 0d7FF0000000000000;
	@%p39 bra 	$L__BB3_52;
	setp.lt.s32 	%p40, %r43, 0;
	setp.eq.s32 	%p41, %r3, 1073741824;
	setp.lt.s32 	%p42, %r3910, 0;
	selp.b32 	%r3996, 0, 2146435072, %p42;
	and.b32  	%r3997, %r3910, 2147483647;
	setp.ne.s32 	%p43, %r3997, 1071644672;
	or.b32  	%r3998, %r3996, -2147483648;
	selp.b32 	%r3999, %r3998, %r3996, %p43;
	selp.b32 	%r4000, %r3999, %r3996, %p41;
	selp.b32 	%r4001, %r4000, %r3996, %p40;
	mov.b32 	%r4002, 0;
	mov.b64 	%fd37002, {%r4002, %r4001};
$L__BB3_52:
	{ // callseq 277, 0
	.param .b64 param0;
	st.param.f64 	[param0], 0d4024000000000000;
	.param .b64 param1;
	st.param.f64 	[param1], 0dC024000000000000;
	.param .b64 retval0;
	call.uni (retval0), 
	__internal_accurate_pow, 
	(
	param0, 
	param1
	);
	ld.param.f64 	%fd10200, [retval0];
	} // callseq 277
	setp.lt.s32 	%p44, %r1, 0;
	setp.eq.f64 	%p45, %fd6, 0d3FF0000000000000;
	selp.f64 	%fd10202, 0d3FF0000000000000, %fd37002, %p45;
	mul.f64 	%fd10203, %fd68, %fd10202;
	neg.f64 	%fd10204, %fd10200;
	mov.f64 	%fd10205, 0dC024000000000000;
	{
	.reg .b32 %temp; 
	mov.b64 	{%temp, %r4003}, %fd10205;
	}
	and.b32  	%r4005, %r4003, 2146435072;
	setp.eq.s32 	%p46, %r4005, 1074790400;
	selp.f64 	%fd10206, %fd10204, %fd10200, %p46;
	selp.f64 	%fd10207, %fd10206, %fd10200, %p44;
	mul.f64 	%fd10208, %fd10207, 0d4003EB851EB851EC;
	mul.f64 	%fd10209, %fd10208, 0d4028000000000000;
	mul.f64 	%fd10210, %fd10209, 0d400921FB54442D18;
	mul.f64 	%fd10211, %fd3, %fd10210;
	mul.f64 	%fd10212, %fd1, %fd10211;
	div.rn.f64 	%fd10213, %fd10212, %fd2;
	div.rn.f64 	%fd74, %fd10213, %fd10203;
	{ // callseq 278, 0
	.param .b64 param0;
	st.param.f64 	[param0], 0d4024000000000000;
	.param .b64 param1;
	st.param.f64 	[param1], 0d3FD5555555555555;
	.param .b64 retval0;
	call.uni (retval0), 
	__internal_accurate_pow, 
	(
	param0, 
	param1
	);
	ld.param.f64 	%fd10214, [retval0];
	} // callseq 278
	mul.f64 	%fd10216, %fd10214, 0d3FFE3D07C84B5DCC;
	selp.f64 	%fd75, 0dFFF8000000000000, %fd10216, %p44;
	fma.rn.f64 	%fd10217, %fd75, 0d3FF71547652B82FE, 0d4338000000000000;
	{
	.reg .b32 %temp; 
	mov.b64 	{%r44, %temp}, %fd10217;
	}
	mov.f64 	%fd10218, 0dC338000000000000;
	add.rn.f64 	%fd10219, %fd10217, %fd10218;
	fma.rn.f64 	%fd10220, %fd10219, 0dBFE62E42FEFA39EF, %fd75;
	fma.rn.f64 	%fd10221, %fd10219, 0dBC7ABC9E3B39803F, %fd10220;
	fma.rn.f64 	%fd10222, %fd10221, 0d3E5ADE1569CE2BDF, 0d3E928AF3FCA213EA;
	fma.rn.f64 	%fd10223, %fd10222, %fd10221, 0d3EC71DEE62401315;
	fma.rn.f64 	%fd10224, %fd10223, %fd10221, 0d3EFA01997C89EB71;
	fma.rn.f64 	%fd10225, %fd10224, %fd10221, 0d3F2A01A014761F65;
	fma.rn.f64 	%fd10226, %fd10225, %fd10221, 0d3F56C16C1852B7AF;
	fma.rn.f64 	%fd10227, %fd10226, %fd10221, 0d3F81111111122322;
	fma.rn.f64 	%fd10228, %fd10227, %fd10221, 0d3FA55555555502A1;
	fma.rn.f64 	%fd10229, %fd10228, %fd10221, 0d3FC5555555555511;
	fma.rn.f64 	%fd10230, %fd10229, %fd10221, 0d3FE000000000000B;
	fma.rn.f64 	%fd10231, %fd10230, %fd10221, 0d3FF0000000000000;
	fma.rn.f64 	%fd10232, %fd10231, %fd10221, 0d3FF0000000000000;
	{
	.reg .b32 %temp; 
	mov.b64 	{%r45, %temp}, %fd10232;
	}
	{
	.reg .b32 %temp; 
	mov.b64 	{%temp, %r46}, %fd10232;
	}
	shl.b32 	%r4006, %r44, 20;
	add.s32 	%r4007, %r4006, %r46;
	mov.b64 	%fd37003, {%r45, %r4007};
	{
	.reg .b32 %temp; 
	mov.b64 	{%temp, %r4008}, %fd75;
	}
	mov.b32 	%f181, %r4008;
	abs.f32 	%f6, %f181;
	setp.lt.f32 	%p47, %f6, 0f4086232B;
	@%p47 bra 	$L__BB3_55;
	setp.lt.f64 	%p48, %fd75, 0d0000000000000000;
	add.f64 	%fd10233, %fd75, 0d7FF0000000000000;
	selp.f64 	%fd37003, 0d0000000000000000, %fd10233, %p48;
	setp.geu.f32 	%p49, %f6, 0f40874800;
	@%p49 bra 	$L__BB3_55;
	shr.u32 	%r4009, %r44, 31;
	add.s32 	%r4010, %r44, %r4009;
	shr.s32 	%r4011, %r4010, 1;
	shl.b32 	%r4012, %r4011, 20;
	add.s32 	%r4013, %r46, %r4012;
	mov.b64 	%fd10234, {%r45, %r4013};
	sub.s32 	%r4014, %r44, %r4011;
	shl.b32 	%r4015, %r4014, 20;
	add.s32 	%r4016, %r4015, 1072693248;
	mov.b32 	%r4017, 0;
	mov.b64 	%fd10235, {%r4017, %r4016};
	mul.f64 	%fd37003, %fd10235, %fd10234;
$L__BB3_55:
	setp.lt.s32 	%p50, %r1, 0;
	{ // callseq 279, 0
	.param .b64 param0;
	st.param.f64 	[param0], 0d4024000000000000;
	.param .b64 param1;
	st.param.f64 	[param1], 0d3FF2AAAAAAAAAAAB;
	.param .b64 retval0;
	call.uni (retval0), 
	__internal_accurate_pow, 
	(
	param0, 
	param1
	);
	ld.param.f64 	%fd10236, [retval0];
	} // callseq 279
	rcp.rn.f64 	%fd10238, %fd10236;
	{ // callseq 280, 0
	.param .b64 param0;
	st.param.f64 	[param0], 0d4024000000000000;
	.param .b64 param1;
	st.param.f64 	[param1], 0d3FF6AAAAAAAAAAAB;
	.param .b64 retval0;
	call.uni (retval0), 
	__internal_accurate_pow, 
	(
	param0, 
	param1
	);
	ld.param.f64 	%fd10239, [retval0];
	} // callseq 280
	mov.f64 	%fd10241, 0d3FD999999999999A;
	div.rn.f64 	%fd10242, %fd10241, %fd10239;
	add.f64 	%fd10243, %fd10238, %fd10242;
	{ // callseq 281, 0
	.param .b64 param0;
	st.param.f64 	[param0], 0d4024000000000000;
	.param .b64 param1;
	st.param.f64 	[param1], 0d3FFAAAAAAAAAAAAB;
	.param .b64 retval0;
	call.uni (retval0), 
	__internal_accurate_pow, 
	(
	param0, 
	param1
	);
	ld.param.f64 	%fd10244, [retval0];
	} // callseq 281
	mov.f64 	%fd10246, 0d3FE102DE00D1B717;
	div.rn.f64 	%fd10247, %fd10246, %fd10244;
	add.f64 	%fd10248, %fd10243, %fd10247;
	selp.f64 	%fd10249, 0dFFF8000000000000, %fd10248, %p50;
	mul.f64 	%fd10250, %fd74, %fd10249;
	sub.f64 	%fd39305, %fd37003, %fd10250;
$L__BB3_56:
	setp.geu.f64 	%p70, %fd6, 0d3FE0000000000000;
	@%p70 bra 	$L__BB3_65;
	{
	.reg .b32 %temp; 
	mov.b64 	{%temp, %r47}, %fd6;
	}
	mov.f64 	%fd10584, 0d4014000000000000;
	{
	.reg .b32 %temp; 
	mov.b64 	{%temp, %r4150}, %fd10584;
	}
	and.b32  	%r49, %r4150, 2146435072;
	setp.eq.s32 	%p110, %r49, 1074790400;
	abs.f64 	%fd82, %fd6;
	{ // callseq 294, 0
	.param .b64 param0;
	st.param.f64 	[param0], %fd82;
	.param .b64 param1;
	st.param.f64 	[param1], 0d4014000000000000;
	.param .b64 retval0;
	call.uni (retval0), 
	__internal_accurate_pow, 
	(
	param0, 
	param1
	);
	ld.param.f64 	%fd10585, [retval0];
	} // callseq 294
	setp.lt.s32 	%p111, %r47, 0;
	neg.f64 	%fd10587, %fd10585;
	selp.f64 	%fd10588, %fd10587, %fd10585, %p110;
	selp.f64 	%fd37006, %fd10588, %fd10585, %p111;
	setp.neu.f64 	%p112, %fd6, 0d0000000000000000;
	@%p112 bra 	$L__BB3_59;
	setp.eq.s32 	%p113, %r49, 1074790400;
	selp.b32 	%r4151, %r47, 0, %p113;
	setp.lt.s32 	%p114, %r4150, 0;
	or.b32  	%r4152, %r4151, 2146435072;
	selp.b32 	%r4153, %r4152, %r4151, %p114;
	mov.b32 	%r4154, 0;
	mov.b64 	%fd37006, {%r4154, %r4153};
$L__BB3_59:
	add.f64 	%fd10589, %fd6, 0d4014000000000000;
	{
	.reg .b32 %temp; 
	mov.b64 	{%temp, %r4155}, %fd10589;
	}
	and.b32  	%r4156, %r4155, 2146435072;
	setp.ne.s32 	%p115, %r4156, 2146435072;
	setp.neu.f64 	%p116, %fd82, 0d7FF0000000000000;
	or.pred  	%p117, %p116, %p115;
	@%p117 bra 	$L__BB3_61;
	setp.lt.s32 	%p118, %r47, 0;
	setp.eq.s32 	%p119, %r49, 1074790400;
	setp.lt.s32 	%p120, %r4150, 0;
	selp.b32 	%r4158, 0, 2146435072, %p120;
	and.b32  	%r4159, %r4150, 2147483647;
	setp.ne.s32 	%p121, %r4159, 1071644672;
	or.b32  	%r4160, %r4158, -2147483648;
	selp.b32 	%r4161, %r4160, %r4158, %p121;
	selp.b32 	%r4162, %r4161, %r4158, %p119;
	selp.b32 	%r4163, %r4162, %r4158, %p118;
	mov.b32 	%r4164, 0;
	mov.b64 	%fd37006, {%r4164, %r4163};
$L__BB3_61:
	mov.f64 	%fd10590, 0d4034000000000000;
	{
	.reg .b32 %temp; 
	mov.b64 	{%temp, %r50}, %fd10590;
	}
	{ // callseq 295, 0
	.param .b64 param0;
	st.param.f64 	[param0], 0d4034000000000000;
	.param .b64 param1;
	st.param.f64 	[param1], 0d3FD5555555555555;
	.param .b64 retval0;
	call.uni (retval0), 
	__internal_accurate_pow, 
	(
	param0, 
	param1
	);
	ld.param.f64 	%fd10591, [retval0];
	} // callseq 295
	setp.lt.s32 	%p122, %r50, 0;
	mul.f64 	%fd10593, %fd10591, 0d3FFE3D07C84B5DCC;
	selp.f64 	%fd88, 0dFFF8000000000000, %fd10593, %p122;
	fma.rn.f64 	%fd10594, %fd88, 0d3FF71547652B82FE, 0d4338000000000000;
	{
	.reg .b32 %temp; 
	mov.b64 	{%r51, %temp}, %fd10594;
	}
	mov.f64 	%fd10595, 0dC338000000000000;
	add.rn.f64 	%fd10596, %fd10594, %fd10595;
	fma.rn.f64 	%fd10597, %fd10596, 0dBFE62E42FEFA39EF, %fd88;
	fma.rn.f64 	%fd10598, %fd10596, 0dBC7ABC9E3B39803F, %fd10597;
	fma.rn.f64 	%fd10599, %fd10598, 0d3E5ADE1569CE2BDF, 0d3E928AF3FCA213EA;
	fma.rn.f64 	%fd10600, %fd10599, %fd10598, 0d3EC71DEE62401315;
	fma.rn.f64 	%fd10601, %fd10600, %fd10598, 0d3EFA01997C89EB71;
	fma.rn.f64 	%fd10602, %fd10601, %fd10598, 0d3F2A01A014761F65;
	fma.rn.f64 	%fd10603, %fd10602, %fd10598, 0d3F56C16C1852B7AF;
	fma.rn.f64 	%fd10604, %fd10603, %fd10598, 0d3F81111111122322;
	fma.rn.f64 	%fd10605, %fd10604, %fd10598, 0d3FA55555555502A1;
	fma.rn.f64 	%fd10606, %fd10605, %fd10598, 0d3FC5555555555511;
	fma.rn.f64 	%fd10607, %fd10606, %fd10598, 0d3FE000000000000B;
	fma.rn.f64 	%fd10608, %fd10607, %fd10598, 0d3FF0000000000000;
	fma.rn.f64 	%fd10609, %fd10608, %fd10598, 0d3FF0000000000000;
	{
	.reg .b32 %temp; 
	mov.b64 	{%r52, %temp}, %fd10609;
	}
	{
	.reg .b32 %temp; 
	mov.b64 	{%temp, %r53}, %fd10609;
	}
	shl.b32 	%r4165, %r51, 20;
	add.s32 	%r4166, %r4165, %r53;
	mov.b64 	%fd37007, {%r52, %r4166};
	{
	.reg .b32 %temp; 
	mov.b64 	{%temp, %r4167}, %fd88;
	}
	mov.b32 	%f188, %r4167;
	abs.f32 	%f7, %f188;
	setp.lt.f32 	%p123, %f7, 0f4086232B;
	@%p123 bra 	$L__BB3_64;
	setp.lt.f64 	%p124, %fd88, 0d0000000000000000;
	add.f64 	%fd10610, %fd88, 0d7FF0000000000000;
	selp.f64 	%fd37007, 0d0000000000000000, %fd10610, %p124;
	setp.geu.f32 	%p125, %f7, 0f40874800;
	@%p125 bra 	$L__BB3_64;
	shr.u32 	%r4168, %r51, 31;
	add.s32 	%r4169, %r51, %r4168;
	shr.s32 	%r4170, %r4169, 1;
	shl.b32 	%r4171, %r4170, 20;
	add.s32 	%r4172, %r53, %r4171;
	mov.b64 	%fd10611, {%r52, %r4172};
	sub.s32 	%r4173, %r51, %r4170;
	shl.b32 	%r4174, %r4173, 20;
	add.s32 	%r4175, %r4174, 1072693248;
	mov.b32 	%r4176, 0;
	mov.b64 	%fd10612, {%r4176, %r4175};
	mul.f64 	%fd37007, %fd10612, %fd10611;
$L__BB3_64:
	{ // callseq 296, 0
	.param .b64 param0;
	st.param.f64 	[param0], 0d4024000000000000;
	.param .b64 param1;
	st.param.f64 	[param1], 0dC024000000000000;
	.param .b64 retval0;
	call.uni (retval0), 
	__internal_accurate_pow, 
	(
	param0, 
	param1
	);
	ld.param.f64 	%fd10613, [retval0];
	} // callseq 296
	setp.lt.s32 	%p126, %r50, 0;
	{ // callseq 297, 0
	.param .b64 param0;
	st.param.f64 	[param0], 0d4034000000000000;
	.param .b64 param1;
	st.param.f64 	[param1], 0d3FF2AAAAAAAAAAAB;
	.param .b64 retval0;
	call.uni (retval0), 
	__internal_accurate_pow, 
	(
	param0, 
	param1
	);
	ld.param.f64 	%fd10615, [retval0];
	} // callseq 297
	rcp.rn.f64 	%fd10617, %fd10615;
	{ // callseq 298, 0
	.param .b64 param0;
	st.param.f64 	[param0], 0d4034000000000000;
	.param .b64 param1;
	st.param.f64 	[param1], 0d3FF6AAAAAAAAAAAB;
	.param .b64 retval0;
	call.uni (retval0), 
	__internal_accurate_pow, 
	(
	param0, 
	param1
	);
	ld.param.f64 	%fd10618, [retval0];
	} // callseq 298
	mov.f64 	%fd10620, 0d3FD999999999999A;
	div.rn.f64 	%fd10621, %fd10620, %fd10618;
	add.f64 	%fd10622, %fd10617, %fd10621;
	{ // callseq 299, 0
	.param .b64 param0;
	st.param.f64 	[param0], 0d4034000000000000;
	.param .b64 param1;
	st.param.f64 	[param1], 0d3FFAAAAAAAAAAAAB;
	.param .b64 retval0;
	call.uni (retval0), 
	__internal_accurate_pow, 
	(
	param0, 
	param1
	);
	ld.param.f64 	%fd10623, [retval0];
	} // callseq 299
	mov.f64 	%fd10625, 0d3FE102DE00D1B717;
	div.rn.f64 	%fd10626, %fd10625, %fd10623;
	add.f64 	%fd10627, %fd10622, %fd10626;
	selp.f64 	%fd10628, 0dFFF8000000000000, %fd10627, %p126;
	setp.lt.s32 	%p127, %r1, 0;
	mov.f64 	%fd10629, 0dC024000000000000;
	{
	.reg .b32 %temp; 
	mov.b64 	{%temp, %r4177}, %fd10629;
	}
	and.b32  	%r4179, %r4177, 2146435072;
	setp.eq.s32 	%p128, %r4179, 1074790400;
	neg.f64 	%fd10630, %fd10613;
	selp.f64 	%fd10631, %fd10630, %fd10613, %p128;
	selp.f64 	%fd10632, %fd10631, %fd10613, %p127;
	mul.f64 	%fd10633, %fd10632, 0d4003EB851EB851EC;
	mul.f64 	%fd10634, %fd10633, 0d4028000000000000;
	mul.f64 	%fd10635, %fd10634, 0dC00921FB54442D18;
	mul.f64 	%fd10636, %fd3, %fd10635;
	mul.f64 	%fd10637, %fd1, %fd10636;
	div.rn.f64 	%fd10638, %fd10637, %fd2;
	add.f64 	%fd10639, %fd37006, %fd37006;
	setp.eq.f64 	%p129, %fd6, 0d3FF0000000000000;
	selp.f64 	%fd10640, 0d4000000000000000, %fd10639, %p129;
	div.rn.f64 	%fd10641, %fd10638, %fd10640;
	fma.rn.f64 	%fd39304, %fd10641, %fd10628, %fd37007;
	bra.uni 	$L__BB3_112;
$L__BB3_65:
	rcp.rn.f64 	%fd94, %fd6;
	mov.f64 	%fd10308, 0d4000000000000000;
	div.rn.f64 	%fd95, %fd10308, %fd94;
	setp.gtu.f64 	%p71, %fd94, 0d4000000000000000;
	@%p71 bra 	$L__BB3_80;
	mul.f64 	%fd37008, %fd94, 0d3FE0000000000000;
	{
	.reg .b32 %temp; 
	mov.b64 	{%temp, %r14810}, %fd37008;
	}
	{
	.reg .b32 %temp; 
	mov.b64 	{%r14811, %temp}, %fd37008;
	}
	setp.gt.s32 	%p72, %r14810, 1048575;
	mov.b32 	%r14812, -1023;
	@%p72 bra 	$L__BB3_68;
	mul.f64 	%fd37008, %fd37008, 0d4350000000000000;
	{
	.reg .b32 %temp; 
	mov.b64 	{%temp, %r14810}, %fd37008;
	}
	{
	.reg .b32 %temp; 
	mov.b64 	{%r14811, %temp}, %fd37008;
	}
	mov.b32 	%r14812, -1077;
$L__BB3_68:
	add.s32 	%r4050, %r14810, -1;
	setp.gt.u32 	%p73, %r4050, 2146435070;
	@%p73 bra 	$L__BB3_72;
	shr.u32 	%r4053, %r14810, 20;
	add.s32 	%r14813, %r14812, %r4053;
	and.b32  	%r4054, %r14810, 1048575;
	or.b32  	%r4055, %r4054, 1072693248;
	mov.b64 	%fd37009, {%r14811, %r4055};
	setp.lt.u32 	%p75, %r4055, 1073127583;
	@%p75 bra 	$L__BB3_71;
	{
	.reg .b32 %temp; 
	mov.b64 	{%r4056, %temp}, %fd37009;
	}
	{
	.reg .b32 %temp; 
	mov.b64 	{%temp, %r4057}, %fd37009;
	}
	add.s32 	%r4058, %r4057, -1048576;
	mov.b64 	%fd37009, {%r4056, %r4058};
	add.s32 	%r14813, %r14813, 1;
$L__BB3_71:
	add.f64 	%fd10310, %fd37009, 0dBFF0000000000000;
	add.f64 	%fd10311, %fd37009, 0d3FF0000000000000;
	rcp.approx.ftz.f64 	%fd10312, %fd10311;
	neg.f64 	%fd10313, %fd10311;
	fma.rn.f64 	%fd10314, %fd10313, %fd10312, 0d3FF0000000000000;
	fma.rn.f64 	%fd10315, %fd10314, %fd10314, %fd10314;
	fma.rn.f64 	%fd10316, %fd10315, %fd10312, %fd10312;
	mul.f64 	%fd10317, %fd10310, %fd10316;
	fma.rn.f64 	%fd10318, %fd10310, %fd10316, %fd10317;
	mul.f64 	%fd10319, %fd10318, %fd10318;
	fma.rn.f64 	%fd10320, %fd10319, 0d3EB1380B3AE80F1E, 0d3ED0EE258B7A8B04;
	fma.rn.f64 	%fd10321, %fd10320, %fd10319, 0d3EF3B2669F02676F;
	fma.rn.f64 	%fd10322, %fd10321, %fd10319, 0d3F1745CBA9AB0956;
	fma.rn.f64 	%fd10323, %fd10322, %fd10319, 0d3F3C71C72D1B5154;
	fma.rn.f64 	%fd10324, %fd10323, %fd10319, 0d3F624924923BE72D;
	fma.rn.f64 	%fd10325, %fd10324, %fd10319, 0d3F8999999999A3C4;
	fma.rn.f64 	%fd10326, %fd10325, %fd10319, 0d3FB5555555555554;
	sub.f64 	%fd10327, %fd10310, %fd10318;
	add.f64 	%fd10328, %fd10327, %fd10327;
	neg.f64 	%fd10329, %fd10318;
	fma.rn.f64 	%fd10330, %fd10329, %fd10310, %fd10328;
	mul.f64 	%fd10331, %fd10316, %fd10330;
	mul.f64 	%fd10332, %fd10319, %fd10326;
	fma.rn.f64 	%fd10333, %fd10332, %fd10318, %fd10331;
	xor.b32  	%r4059, %r14813, -2147483648;
	mov.b32 	%r4060, 1127219200;
	mov.b64 	%fd10334, {%r4059, %r4060};
	mov.b32 	%r4061, -2147483648;
	mov.b64 	%fd10335, {%r4061, %r4060};
	sub.f64 	%fd10336, %fd10334, %fd10335;
	fma.rn.f64 	%fd10337, %fd10336, 0d3FE62E42FEFA39EF, %fd10318;
	fma.rn.f64 	%fd10338, %fd10336, 0dBFE62E42FEFA39EF, %fd10337;
	sub.f64 	%fd10339, %fd10338, %fd10318;
	sub.f64 	%fd10340, %fd10333, %fd10339;
	fma.rn.f64 	%fd10341, %fd10336, 0d3C7ABC9E3B39803F, %fd10340;
	add.f64 	%fd37010, %fd10337, %fd10341;
	bra.uni 	$L__BB3_73;
$L__BB3_72:
	fma.rn.f64 	%fd10309, %fd37008, 0d7FF0000000000000, 0d7FF0000000000000;
	{
	.reg .b32 %temp; 
	mov.b64 	{%temp, %r4051}, %fd37008;
	}
	and.b32  	%r4052, %r4051, 2147483647;
	setp.eq.s32 	%p74, %r4052, 0;
	selp.f64 	%fd37010, 0dFFF0000000000000, %fd10309, %p74;
$L__BB3_73:
	setp.geu.f64 	%p76, %fd94, 0d400E000000000000;
	@%p76 bra 	$L__BB3_75;
	div.rn.f64 	%fd10372, %fd94, 0d400E000000000000;
	mul.f64 	%fd10373, %fd10372, %fd10372;
	fma.rn.f64 	%fd10374, %fd10373, 0d3F72C3D75AC54874, 0d3FA278A88849E5FD;
	fma.rn.f64 	%fd10375, %fd10373, %fd10374, 0d3FD105B474E732AA;
	fma.rn.f64 	%fd10376, %fd10373, %fd10375, 0d3FF34ED83FC7962C;
	fma.rn.f64 	%fd10377, %fd10373, %fd10376, 0d4008B833B89430A4;
	fma.rn.f64 	%fd10378, %fd10373, %fd10377, 0d400C1FFEE6248CA7;
	fma.rn.f64 	%fd37012, %fd10373, %fd10378, 0d3FF0000000000000;
	bra.uni 	$L__BB3_79;
$L__BB3_75:
	fma.rn.f64 	%fd10342, %fd94, 0d3FF71547652B82FE, 0d4338000000000000;
	{
	.reg .b32 %temp; 
	mov.b64 	{%r64, %temp}, %fd10342;
	}
	mov.f64 	%fd10343, 0dC338000000000000;
	add.rn.f64 	%fd10344, %fd10342, %fd10343;
	fma.rn.f64 	%fd10345, %fd10344, 0dBFE62E42FEFA39EF, %fd94;
	fma.rn.f64 	%fd10346, %fd10344, 0dBC7ABC9E3B39803F, %fd10345;
	fma.rn.f64 	%fd10347, %fd10346, 0d3E5ADE1569CE2BDF, 0d3E928AF3FCA213EA;
	fma.rn.f64 	%fd10348, %fd10347, %fd10346, 0d3EC71DEE62401315;
	fma.rn.f64 	%fd10349, %fd10348, %fd10346, 0d3EFA01997C89EB71;
	fma.rn.f64 	%fd10350, %fd10349, %fd10346, 0d3F2A01A014761F65;
	fma.rn.f64 	%fd10351, %fd10350, %fd10346, 0d3F56C16C1852B7AF;
	fma.rn.f64 	%fd10352, %fd10351, %fd10346, 0d3F81111111122322;
	fma.rn.f64 	%fd10353, %fd10352, %fd10346, 0d3FA55555555502A1;
	fma.rn.f64 	%fd10354, %fd10353, %fd10346, 0d3FC5555555555511;
	fma.rn.f64 	%fd10355, %fd10354, %fd10346, 0d3FE000000000000B;
	fma.rn.f64 	%fd10356, %fd10355, %fd10346, 0d3FF0000000000000;
	fma.rn.f64 	%fd10357, %fd10356, %fd10346, 0d3FF0000000000000;
	{
	.reg .b32 %temp; 
	mov.b64 	{%r65, %temp}, %fd10357;
	}
	{
	.reg .b32 %temp; 
	mov.b64 	{%temp, %r66}, %fd10357;
	}
	shl.b32 	%r4062, %r64, 20;
	add.s32 	%r4063, %r4062, %r66;
	mov.b64 	%fd37011, {%r65, %r4063};
	{
	.reg .b32 %temp; 
	mov.b64 	{%temp, %r4064}, %fd94;
	}
	mov.b32 	%f183, %r4064;
	abs.f32 	%f8, %f183;
	setp.lt.f32 	%p77, %f8, 0f4086232B;
	@%p77 bra 	$L__BB3_78;
	add.f64 	%fd37011, %fd94, 0d7FF0000000000000;
	setp.geu.f32 	%p78, %f8, 0f40874800;
	@%p78 bra 	$L__BB3_78;
	shr.u32 	%r4065, %r64, 31;
	add.s32 	%r4066, %r64, %r4065;
	shr.s32 	%r4067, %r4066, 1;
	shl.b32 	%r4068, %r4067, 20;
	add.s32 	%r4069, %r66, %r4068;
	mov.b64 	%fd10358, {%r65, %r4069};
	sub.s32 	%r4070, %r64, %r4067;
	shl.b32 	%r4071, %r4070, 20;
	add.s32 	%r4072, %r4071, 1072693248;
	mov.b32 	%r4073, 0;
	mov.b64 	%fd10359, {%r4073, %r4072};
	mul.f64 	%fd37011, %fd10359, %fd10358;
$L__BB3_78:
	mov.f64 	%fd10360, 0d400E000000000000;
	div.rn.f64 	%fd10361, %fd10360, %fd94;
	sqrt.rn.f64 	%fd10362, %fd94;
	div.rn.f64 	%fd10363, %fd37011, %fd10362;
	fma.rn.f64 	%fd10364, %fd10361, 0d3F70125EFD3B7F88, 0dBF90DF2BCA084C55;
	fma.rn.f64 	%fd10365, %fd10361, %fd10364, 0d3F9AFCE6F0E55AE3;
	fma.rn.f64 	%fd10366, %fd10361, %fd10365, 0dBF9512271EFDC716;
	fma.rn.f64 	%fd10367, %fd10361, %fd10366, 0d3F82C3F38A50D154;
	fma.rn.f64 	%fd10368, %fd10361, %fd10367, 0dBF59D0C14E13894A;
	fma.rn.f64 	%fd10369, %fd10361, %fd10368, 0d3F6275482B92D5DB;
	fma.rn.f64 	%fd10370, %fd10361, %fd10369, 0d3F8B35A5FF2D9D1C;
	fma.rn.f64 	%fd10371, %fd10361, %fd10370, 0d3FD988453365DE00;
	mul.f64 	%fd37012, %fd10371, %fd10363;
$L__BB3_79:
	mul.f64 	%fd10379, %fd94, %fd94;
	mul.f64 	%fd10380, %fd10379, 0d3FD0000000000000;
	fma.rn.f64 	%fd10381, %fd10380, 0d3EDF09B082EA2AAC, 0d3F1C2E33EFF19503;
	fma.rn.f64 	%fd10382, %fd10380, %fd10381, 0d3F65852D25FDEB7E;
	fma.rn.f64 	%fd10383, %fd10380, %fd10382, 0d3FA1DC908F2EDC8C;
	fma.rn.f64 	%fd10384, %fd10380, %fd10383, 0d3FCD877F65BBC695;
	fma.rn.f64 	%fd10385, %fd10380, %fd10384, 0d3FDB0EE57610FE55;
	fma.rn.f64 	%fd10386, %fd10380, %fd10385, 0dBFE2788CF9CE0CBE;
	mul.f64 	%fd10387, %fd37010, %fd37012;
	sub.f64 	%fd37014, %fd10386, %fd10387;
	bra.uni 	$L__BB3_84;
$L__BB3_80:
	neg.f64 	%fd10388, %fd94;
	fma.rn.f64 	%fd10389, %fd94, 0dBFF71547652B82FE, 0d4338000000000000;
	{
	.reg .b32 %temp; 
	mov.b64 	{%r67, %temp}, %fd10389;
	}
	mov.f64 	%fd10390, 0dC338000000000000;
	add.rn.f64 	%fd10391, %fd10389, %fd10390;
	fma.rn.f64 	%fd10392, %fd10391, 0dBFE62E42FEFA39EF, %fd10388;
	fma.rn.f64 	%fd10393, %fd10391, 0dBC7ABC9E3B39803F, %fd10392;
	fma.rn.f64 	%fd10394, %fd10393, 0d3E5ADE1569CE2BDF, 0d3E928AF3FCA213EA;
	fma.rn.f64 	%fd10395, %fd10394, %fd10393, 0d3EC71DEE62401315;
	fma.rn.f64 	%fd10396, %fd10395, %fd10393, 0d3EFA01997C89EB71;
	fma.rn.f64 	%fd10397, %fd10396, %fd10393, 0d3F2A01A014761F65;
	fma.rn.f64 	%fd10398, %fd10397, %fd10393, 0d3F56C16C1852B7AF;
	fma.rn.f64 	%fd10399, %fd10398, %fd10393, 0d3F81111111122322;
	fma.rn.f64 	%fd10400, %fd10399, %fd10393, 0d3FA55555555502A1;
	fma.rn.f64 	%fd10401, %fd10400, %fd10393, 0d3FC5555555555511;
	fma.rn.f64 	%fd10402, %fd10401, %fd10393, 0d3FE000000000000B;
	fma.rn.f64 	%fd10403, %fd10402, %fd10393, 0d3FF0000000000000;
	fma.rn.f64 	%fd10404, %fd10403, %fd10393, 0d3FF0000000000000;
	{
	.reg .b32 %temp; 
	mov.b64 	{%r68, %temp}, %fd10404;
	}
	{
	.reg .b32 %temp; 
	mov.b64 	{%temp, %r69}, %fd10404;
	}
	shl.b32 	%r4074, %r67, 20;
	add.s32 	%r4075, %r4074, %r69;
	mov.b64 	%fd37013, {%r68, %r4075};
	{
	.reg .b32 %temp; 
	mov.b64 	{%temp, %r4076}, %fd10388;
	}
	mov.b32 	%f184, %r4076;
	abs.f32 	%f9, %f184;
	setp.lt.f32 	%p79, %f9, 0f4086232B;
	@%p79 bra 	$L__BB3_83;
	setp.gt.f64 	%p80, %fd94, 0d0000000000000000;
	mov.f64 	%fd10405, 0d7FF0000000000000;
	sub.f64 	%fd10406, %fd10405, %fd94;
	selp.f64 	%fd37013, 0d0000000000000000, %fd10406, %p80;
	setp.geu.f32 	%p81, %f9, 0f40874800;
	@%p81 bra 	$L__BB3_83;
	shr.u32 	%r4077, %r67, 31;
	add.s32 	%r4078, %r67, %r4077;
	shr.s32 	%r4079, %r4078, 1;
	shl.b32 	%r4080, %r4079, 20;
	add.s32 	%r4081, %r69, %r4080;
	mov.b64 	%fd10407, {%r68, %r4081};
	sub.s32 	%r4082, %r67, %r4079;
	shl.b32 	%r4083, %r4082, 20;
	add.s32 	%r4084, %r4083, 1072693248;
	mov.b32 	%r4085, 0;
	mov.b64 	%fd10408, {%r4085, %r4084};
	mul.f64 	%fd37013, %fd10408, %fd10407;
$L__BB3_83:
	sqrt.rn.f64 	%fd10409, %fd94;
	div.rn.f64 	%fd10410, %fd37013, %fd10409;
	fma.rn.f64 	%fd10411, %fd95, 0d3F416F6919741A59, 0dBF649B2D17903F7E;
	fma.rn.f64 	%fd10412, %fd95, %fd10411, 0d3F781448E247077B;
	fma.rn.f64 	%fd10413, %fd95, %fd10412, 0dBF85C246E1E6BA5F;
	fma.rn.f64 	%fd10414, %fd95, %fd10413, 0d3F966BD236183FE8;
	fma.rn.f64 	%fd10415, %fd95, %fd10414, 0dBFB40D039E9B0B34;
	fma.rn.f64 	%fd10416, %fd95, %fd10415, 0d3FF40D9320AEA13E;
	mul.f64 	%fd37014, %fd10416, %fd10410;
$L__BB3_84:
	setp.gtu.f64 	%p82, %fd94, 0d4000000000000000;
	@%p82 bra 	$L__BB3_99;
	mul.f64 	%fd37015, %fd94, 0d3FE0000000000000;
	{
	.reg .b32 %temp; 
	mov.b64 	{%temp, %r14814}, %fd37015;
	}
	{
	.reg .b32 %temp; 
	mov.b64 	{%r14815, %temp}, %fd37015;
	}
	setp.gt.s32 	%p83, %r14814, 1048575;
	mov.b32 	%r14816, -1023;
	@%p83 bra 	$L__BB3_87;
	mul.f64 	%fd37015, %fd37015, 0d4350000000000000;
	{
	.reg .b32 %temp; 
	mov.b64 	{%temp, %r14814}, %fd37015;
	}
	{
	.reg .b32 %temp; 
	mov.b64 	{%r14815, %temp}, %fd37015;
	}
	mov.b32 	%r14816, -1077;
$L__BB3_87:
	add.s32 	%r4088, %r14814, -1;
	setp.gt.u32 	%p84, %r4088, 2146435070;
	@%p84 bra 	$L__BB3_91;
	shr.u32 	%r4091, %r14814, 20;
	add.s32 	%r14817, %r14816, %r4091;
	and.b32  	%r4092, %r14814, 1048575;
	or.b32  	%r4093, %r4092, 1072693248;
	mov.b64 	%fd37016, {%r14815, %r4093};
	setp.lt.u32 	%p86, %r4093, 1073127583;
	@%p86 bra 	$L__BB3_90;
	{
	.reg .b32 %temp; 
	mov.b64 	{%r4094, %temp}, %fd37016;
	}
	{
	.reg .b32 %temp; 
	mov.b64 	{%temp, %r4095}, %fd37016;
	}
	add.s32 	%r4096, %r4095, -1048576;
	mov.b64 	%fd37016, {%r4094, %r4096};
	add.s32 	%r14817, %r14817, 1;
$L__BB3_90:
	add.f64 	%fd10418, %fd37016, 0dBFF0000000000000;
	add.f64 	%fd10419, %fd37016, 0d3FF0000000000000;
	rcp.approx.ftz.f64 	%fd10420, %fd10419;
	neg.f64 	%fd10421, %fd10419;
	fma.rn.f64 	%fd10422, %fd10421, %fd10420, 0d3FF0000000000000;
	fma.rn.f64 	%fd10423, %fd10422, %fd10422, %fd10422;
	fma.rn.f64 	%fd10424, %fd10423, %fd10420, %fd10420;
	mul.f64 	%fd10425, %fd10418, %fd10424;
	fma.rn.f64 	%fd10426, %fd10418, %fd10424, %fd10425;
	mul.f64 	%fd10427, %fd10426, %fd10426;
	fma.rn.f64 	%fd10428, %fd10427, 0d3EB1380B3AE80F1E, 0d3ED0EE258B7A8B04;
	fma.rn.f64 	%fd10429, %fd10428, %fd10427, 0d3EF3B2669F02676F;
	fma.rn.f64 	%fd10430, %fd10429, %fd10427, 0d3F1745CBA9AB0956;
	fma.rn.f64 	%fd10431, %fd10430, %fd10427, 0d3F3C71C72D1B5154;
	fma.rn.f64 	%fd10432, %fd10431, %fd10427, 0d3F624924923BE72D;
	fma.rn.f64 	%fd10433, %fd10432, %fd10427, 0d3F8999999999A3C4;
	fma.rn.f64 	%fd10434, %fd10433, %fd10427, 0d3FB5555555555554;
	sub.f64 	%fd10435, %fd10418, %fd10426;
	add.f64 	%fd10436, %fd10435, %fd10435;
	neg.f64 	%fd10437, %fd10426;
	fma.rn.f64 	%fd10438, %fd10437, %fd10418, %fd10436;
	mul.f64 	%fd10439, %fd10424, %fd10438;
	mul.f64 	%fd10440, %fd10427, %fd10434;
	fma.rn.f64 	%fd10441, %fd10440, %fd10426, %fd10439;
	xor.b32  	%r4097, %r14817, -2147483648;
	mov.b32 	%r4098, 1127219200;
	mov.b64 	%fd10442, {%r4097, %r4098};
	mov.b32 	%r4099, -2147483648;
	mov.b64 	%fd10443, {%r4099, %r4098};
	sub.f64 	%fd10444, %fd10442, %fd10443;
	fma.rn.f64 	%fd10445, %fd10444, 0d3FE62E42FEFA39EF, %fd10426;
	fma.rn.f64 	%fd10446, %fd10444, 0dBFE62E42FEFA39EF, %fd10445;
	sub.f64 	%fd10447, %fd10446, %fd10426;
	sub.f64 	%fd10448, %fd10441, %fd10447;
	fma.rn.f64 	%fd10449, %fd10444, 0d3C7ABC9E3B39803F, %fd10448;
	add.f64 	%fd37017, %fd10445, %fd10449;
	bra.uni 	$L__BB3_92;
$L__BB3_91:
	fma.rn.f64 	%fd10417, %fd37015, 0d7FF0000000000000, 0d7FF0000000000000;
	{
	.reg .b32 %temp; 
	mov.b64 	{%temp, %r4089}, %fd37015;
	}
	and.b32  	%r4090, %r4089, 2147483647;
	setp.eq.s32 	%p85, %r4090, 0;
	selp.f64 	%fd37017, 0dFFF0000000000000, %fd10417, %p85;
$L__BB3_92:
	setp.geu.f64 	%p87, %fd94, 0d400E000000000000;
	@%p87 bra 	$L__BB3_94;
	div.rn.f64 	%fd10479, %fd94, 0d400E000000000000;
	mul.f64 	%fd10480, %fd10479, %fd10479;
	fma.rn.f64 	%fd10481, %fd10480, 0d3F353DA9D9ADB0D3, 0d3F68B395992EE59C;
	fma.rn.f64 	%fd10482, %fd10480, %fd10481, 0d3F9B39B5835A121A;
	fma.rn.f64 	%fd10483, %fd10480, %fd10482, 0d3FC34F07FAF62AEA;
	fma.rn.f64 	%fd10484, %fd10480, %fd10483, 0d3FE07AC98FAB8428;
	fma.rn.f64 	%fd10485, %fd10480, %fd10484, 0d3FEC1FFF5991ECA7;
	fma.rn.f64 	%fd10486, %fd10480, %fd10485, 0d3FE0000000000000;
	mul.f64 	%fd37019, %fd94, %fd10486;
	bra.uni 	$L__BB3_98;
$L__BB3_94:
	mov.f64 	%fd10450, 0d400E000000000000;
	div.rn.f64 	%fd10451, %fd10450, %fd94;
	fma.rn.f64 	%fd10452, %fd10451, 0dBF7134A34AC8503B, 0d3F924E3A4AA99C71;
	fma.rn.f64 	%fd10453, %fd10451, %fd10452, 0dBF9DA5E2FE119350;
	fma.rn.f64 	%fd10454, %fd10451, %fd10453, 0d3F9760A9381D27D9;
	fma.rn.f64 	%fd10455, %fd10451, %fd10454, 0dBF852051AF1F3CDC;
	fma.rn.f64 	%fd10456, %fd10451, %fd10455, 0d3F5AD64FD85A7496;
	fma.rn.f64 	%fd10457, %fd10451, %fd10456, 0dBF6DA81156948C3F;
	fma.rn.f64 	%fd10458, %fd10451, %fd10457, 0dBFA46B2ECD1CFEBE;
	fma.rn.f64 	%fd129, %fd10451, %fd10458, 0d3FD988453365DE00;
	fma.rn.f64 	%fd10459, %fd94, 0d3FF71547652B82FE, 0d4338000000000000;
	{
	.reg .b32 %temp; 
	mov.b64 	{%r80, %temp}, %fd10459;
	}
	mov.f64 	%fd10460, 0dC338000000000000;
	add.rn.f64 	%fd10461, %fd10459, %fd10460;
	fma.rn.f64 	%fd10462, %fd10461, 0dBFE62E42FEFA39EF, %fd94;
	fma.rn.f64 	%fd10463, %fd10461, 0dBC7ABC9E3B39803F, %fd10462;
	fma.rn.f64 	%fd10464, %fd10463, 0d3E5ADE1569CE2BDF, 0d3E928AF3FCA213EA;
	fma.rn.f64 	%fd10465, %fd10464, %fd10463, 0d3EC71DEE62401315;
	fma.rn.f64 	%fd10466, %fd10465, %fd10463, 0d3EFA01997C89EB71;
	fma.rn.f64 	%fd10467, %fd10466, %fd10463, 0d3F2A01A014761F65;
	fma.rn.f64 	%fd10468, %fd10467, %fd10463, 0d3F56C16C1852B7AF;
	fma.rn.f64 	%fd10469, %fd10468, %fd10463, 0d3F81111111122322;
	fma.rn.f64 	%fd10470, %fd10469, %fd10463, 0d3FA55555555502A1;
	fma.rn.f64 	%fd10471, %fd10470, %fd10463, 0d3FC5555555555511;
	fma.rn.f64 	%fd10472, %fd10471, %fd10463, 0d3FE000000000000B;
	fma.rn.f64 	%fd10473, %fd10472, %fd10463, 0d3FF0000000000000;
	fma.rn.f64 	%fd10474, %fd10473, %fd10463, 0d3FF0000000000000;
	{
	.reg .b32 %temp; 
	mov.b64 	{%r81, %temp}, %fd10474;
	}
	{
	.reg .b32 %temp; 
	mov.b64 	{%temp, %r82}, %fd10474;
	}
	shl.b32 	%r4100, %r80, 20;
	add.s32 	%r4101, %r4100, %r82;
	mov.b64 	%fd37018, {%r81, %r4101};
	{
	.reg .b32 %temp; 
	mov.b64 	{%temp, %r4102}, %fd94;
	}
	mov.b32 	%f185, %r4102;
	abs.f32 	%f10, %f185;
	setp.lt.f32 	%p88, %f10, 0f4086232B;
	@%p88 bra 	$L__BB3_97;
	add.f64 	%fd37018, %fd94, 0d7FF0000000000000;
	setp.geu.f32 	%p89, %f10, 0f40874800;
	@%p89 bra 	$L__BB3_97;
	shr.u32 	%r4103, %r80, 31;
	add.s32 	%r4104, %r80, %r4103;
	shr.s32 	%r4105, %r4104, 1;
	shl.b32 	%r4106, %r4105, 20;
	add.s32 	%r4107, %r82, %r4106;
	mov.b64 	%fd10475, {%r81, %r4107};
	sub.s32 	%r4108, %r80, %r4105;
	shl.b32 	%r4109, %r4108, 20;
	add.s32 	%r4110, %r4109, 1072693248;
	mov.b32 	%r4111, 0;
	mov.b64 	%fd10476, {%r4111, %r4110};
	mul.f64 	%fd37018, %fd10476, %fd10475;
$L__BB3_97:
	sqrt.rn.f64 	%fd10477, %fd94;
	div.rn.f64 	%fd10478, %fd37018, %fd10477;
	mul.f64 	%fd37019, %fd129, %fd10478;
$L__BB3_98:
	mul.f64 	%fd10487, %fd94, %fd94;
	mul.f64 	%fd10488, %fd10487, 0d3FD0000000000000;
	mul.f64 	%fd10489, %fd37017, %fd37019;
	rcp.rn.f64 	%fd10490, %fd94;
	fma.rn.f64 	%fd10491, %fd10488, 0dBF08917157054A6D, 0dBF5216ADEC61E87D;
	fma.rn.f64 	%fd10492, %fd10488, %fd10491, 0dBF93A798E0B70F76;
	fma.rn.f64 	%fd10493, %fd10488, %fd10492, 0dBFC73DA6EA0F27E6;
	fma.rn.f64 	%fd10494, %fd10488, %fd10493, 0dBFE5877610A86ECA;
	fma.rn.f64 	%fd10495, %fd10488, %fd10494, 0d3FC3C468D0231889;
	fma.rn.f64 	%fd10496, %fd10488, %fd10495, 0d3FF0000000000000;
	fma.rn.f64 	%fd37021, %fd10490, %fd10496, %fd10489;
	bra.uni 	$L__BB3_103;
$L__BB3_99:
	neg.f64 	%fd10497, %fd94;
	fma.rn.f64 	%fd10498, %fd94, 0dBFF71547652B82FE, 0d4338000000000000;
	{
	.reg .b32 %temp; 
	mov.b64 	{%r83, %temp}, %fd10498;
	}
	mov.f64 	%fd10499, 0dC338000000000000;
	add.rn.f64 	%fd10500, %fd10498, %fd10499;
	fma.rn.f64 	%fd10501, %fd10500, 0dBFE62E42FEFA39EF, %fd10497;
	fma.rn.f64 	%fd10502, %fd10500, 0dBC7ABC9E3B39803F, %fd10501;
	fma.rn.f64 	%fd10503, %fd10502, 0d3E5ADE1569CE2BDF, 0d3E928AF3FCA213EA;
	fma.rn.f64 	%fd10504, %fd10503, %fd10502, 0d3EC71DEE62401315;
	fma.rn.f64 	%fd10505, %fd10504, %fd10502, 0d3EFA01997C89EB71;
	fma.rn.f64 	%fd10506, %fd10505, %fd10502, 0d3F2A01A014761F65;
	fma.rn.f64 	%fd10507, %fd10506, %fd10502, 0d3F56C16C1852B7AF;
	fma.rn.f64 	%fd10508, %fd10507, %fd10502, 0d3F81111111122322;
	fma.rn.f64 	%fd10509, %fd10508, %fd10502, 0d3FA55555555502A1;
	fma.rn.f64 	%fd10510, %fd10509, %fd10502, 0d3FC5555555555511;
	fma.rn.f64 	%fd10511, %fd10510, %fd10502, 0d3FE000000000000B;
	fma.rn.f64 	%fd10512, %fd10511, %fd10502, 0d3FF0000000000000;
	fma.rn.f64 	%fd10513, %fd10512, %fd10502, 0d3FF0000000000000;
	{
	.reg .b32 %temp; 
	mov.b64 	{%r84, %temp}, %fd10513;
	}
	{
	.reg .b32 %temp; 
	mov.b64 	{%temp, %r85}, %fd10513;
	}
	shl.b32 	%r4112, %r83, 20;
	add.s32 	%r4113, %r4112, %r85;
	mov.b64 	%fd37020, {%r84, %r4113};
	{
	.reg .b32 %temp; 
	mov.b64 	{%temp, %r4114}, %fd10497;
	}
	mov.b32 	%f186, %r4114;
	abs.f32 	%f11, %f186;
	setp.lt.f32 	%p90, %f11, 0f4086232B;
	@%p90 bra 	$L__BB3_102;
	setp.gt.f64 	%p91, %fd94, 0d0000000000000000;
	mov.f64 	%fd10514, 0d7FF0000000000000;
	sub.f64 	%fd10515, %fd10514, %fd94;
	selp.f64 	%fd37020, 0d0000000000000000, %fd10515, %p91;
	setp.geu.f32 	%p92, %f11, 0f40874800;
	@%p92 bra 	$L__BB3_102;
	shr.u32 	%r4115, %r83, 31;
	add.s32 	%r4116, %r83, %r4115;
	shr.s32 	%r4117, %r4116, 1;
	shl.b32 	%r4118, %r4117, 20;
	add.s32 	%r4119, %r85, %r4118;
	mov.b64 	%fd10516, {%r84, %r4119};
	sub.s32 	%r4120, %r83, %r4117;
	shl.b32 	%r4121, %r4120, 20;
	add.s32 	%r4122, %r4121, 1072693248;
	mov.b32 	%r4123, 0;
	mov.b64 	%fd10517, {%r4123, %r4122};
	mul.f64 	%fd37020, %fd10517, %fd10516;
$L__BB3_102:
	sqrt.rn.f64 	%fd10518, %fd94;
	div.rn.f64 	%fd10519, %fd37020, %fd10518;
	fma.rn.f64 	%fd10520, %fd95, 0dBF465CCE373017F6, 0d3F6AAC9ED9F55455;
	fma.rn.f64 	%fd10521, %fd95, %fd10520, 0dBF7FF698224B2E7D;
	fma.rn.f64 	%fd10522, %fd95, %fd10521, 0d3F8ECEB255274ECE;
	fma.rn.f64 	%fd10523, %fd95, %fd10522, 0dBFA2B77E86EE9C2A;
	fma.rn.f64 	%fd10524, %fd95, %fd10523, 0d3FCE14070887E3E5;
	fma.rn.f64 	%fd10525, %fd95, %fd10524, 0d3FF40D9320AEA13E;
	mul.f64 	%fd37021, %fd10525, %fd10519;
$L__BB3_103:
	setp.eq.s32 	%p93, %r3, 1073741824;
	fma.rn.f64 	%fd143, %fd95, %fd37021, %fd37014;
	{
	.reg .b32 %temp; 
	mov.b64 	{%temp, %r86}, %fd6;
	}
	abs.f64 	%fd144, %fd6;
	{ // callseq 288, 0
	.param .b64 param0;
	st.param.f64 	[param0], %fd144;
	.param .b64 param1;
	st.param.f64 	[param1], 0d4008000000000000;
	.param .b64 retval0;
	call.uni (retval0), 
	__internal_accurate_pow, 
	(
	param0, 
	param1
	);
	ld.param.f64 	%fd10526, [retval0];
	} // callseq 288
	setp.lt.s32 	%p94, %r86, 0;
	neg.f64 	%fd10528, %fd10526;
	selp.f64 	%fd10529, %fd10528, %fd10526, %p93;
	selp.f64 	%fd37022, %fd10529, %fd10526, %p94;
	add.f64 	%fd10530, %fd6, 0d4008000000000000;
	{
	.reg .b32 %temp; 
	mov.b64 	{%temp, %r4125}, %fd10530;
	}
	and.b32  	%r4126, %r4125, 2146435072;
	setp.ne.s32 	%p95, %r4126, 2146435072;
	@%p95 bra 	$L__BB3_108;
	setp.num.f64 	%p96, %fd6, %fd6;
	@%p96 bra 	$L__BB3_106;
	mov.f64 	%fd10531, 0d4008000000000000;
	add.rn.f64 	%fd37022, %fd6, %fd10531;
	bra.uni 	$L__BB3_108;
$L__BB3_106:
	setp.neu.f64 	%p97, %fd144, 0d7FF0000000000000;
	@%p97 bra 	$L__BB3_108;
	setp.lt.s32 	%p98, %r86, 0;
	setp.eq.s32 	%p99, %r3, 1073741824;
	setp.lt.s32 	%p100, %r3910, 0;
	selp.b32 	%r4128, 0, 2146435072, %p100;
	and.b32  	%r4129, %r3910, 2147483647;
	setp.ne.s32 	%p101, %r4129, 1071644672;
	or.b32  	%r4130, %r4128, -2147483648;
	selp.b32 	%r4131, %r4130, %r4128, %p101;
	selp.b32 	%r4132, %r4131, %r4128, %p99;
	selp.b32 	%r4133, %r4132, %r4128, %p98;
	mov.b32 	%r4134, 0;
	mov.b64 	%fd37022, {%r4134, %r4133};
$L__BB3_108:
	{ // callseq 289, 0
	.param .b64 param0;
	st.param.f64 	[param0], 0d4024000000000000;
	.param .b64 param1;
	st.param.f64 	[param1], 0dC024000000000000;
	.param .b64 retval0;
	call.uni (retval0), 
	__internal_accurate_pow, 
	(
	param0, 
	param1
	);
	ld.param.f64 	%fd10532, [retval0];
	} // callseq 289
	setp.eq.f64 	%p102, %fd6, 0d3FF0000000000000;
	selp.f64 	%fd10534, 0d3FF0000000000000, %fd37022, %p102;
	mul.f64 	%fd10535, %fd143, %fd10534;
	neg.f64 	%fd10536, %fd10532;
	mov.f64 	%fd10537, 0dC024000000000000;
	{
	.reg .b32 %temp; 
	mov.b64 	{%temp, %r4135}, %fd10537;
	}
	and.b32  	%r4137, %r4135, 2146435072;
	setp.eq.s32 	%p103, %r4137, 1074790400;
	setp.lt.s32 	%p104, %r1, 0;
	selp.f64 	%fd10538, %fd10536, %fd10532, %p103;
	selp.f64 	%fd10539, %fd10538, %fd10532, %p104;
	mul.f64 	%fd10540, %fd10539, 0d4003EB851EB851EC;
	mul.f64 	%fd10541, %fd10540, 0d4028000000000000;
	mul.f64 	%fd10542, %fd10541, 0d400921FB54442D18;
	mul.f64 	%fd10543, %fd3, %fd10542;
	mul.f64 	%fd10544, %fd1, %fd10543;
	div.rn.f64 	%fd10545, %fd10544, %fd2;
	div.rn.f64 	%fd149, %fd10545, %fd10535;
	mov.f64 	%fd10546, 0d4034000000000000;
	{
	.reg .b32 %temp; 
	mov.b64 	{%temp, %r87}, %fd10546;
	}
	{ // callseq 290, 0
	.param .b64 param0;
	st.param.f64 	[param0], 0d4034000000000000;
	.param .b64 param1;
	st.param.f64 	[param1], 0d3FD5555555555555;
	.param .b64 retval0;
	call.uni (retval0), 
	__internal_accurate_pow, 
	(
	param0, 
	param1
	);
	ld.param.f64 	%fd10547, [retval0];
	} // callseq 290
	setp.lt.s32 	%p105, %r87, 0;
	mul.f64 	%fd10549, %fd10547, 0d3FFE3D07C84B5DCC;
	selp.f64 	%fd150, 0dFFF8000000000000, %fd10549, %p105;
	fma.rn.f64 	%fd10550, %fd150, 0d3FF71547652B82FE, 0d4338000000000000;
	{
	.reg .b32 %temp; 
	mov.b64 	{%r88, %temp}, %fd10550;
	}
	mov.f64 	%fd10551, 0dC338000000000000;
	add.rn.f64 	%fd10552, %fd10550, %fd10551;
	fma.rn.f64 	%fd10553, %fd10552, 0dBFE62E42FEFA39EF, %fd150;
	fma.rn.f64 	%fd10554, %fd10552, 0dBC7ABC9E3B39803F, %fd10553;
	fma.rn.f64 	%fd10555, %fd10554, 0d3E5ADE1569CE2BDF, 0d3E928AF3FCA213EA;
	fma.rn.f64 	%fd10556, %fd10555, %fd10554, 0d3EC71DEE62401315;
	fma.rn.f64 	%fd10557, %fd10556, %fd10554, 0d3EFA01997C89EB71;
	fma.rn.f64 	%fd10558, %fd10557, %fd10554, 0d3F2A01A014761F65;
	fma.rn.f64 	%fd10559, %fd10558, %fd10554, 0d3F56C16C1852B7AF;
	fma.rn.f64 	%fd10560, %fd10559, %fd10554, 0d3F81111111122322;
	fma.rn.f64 	%fd10561, %fd10560, %fd10554, 0d3FA55555555502A1;
	fma.rn.f64 	%fd10562, %fd10561, %fd10554, 0d3FC5555555555511;
	fma.rn.f64 	%fd10563, %fd10562, %fd10554, 0d3FE000000000000B;
	fma.rn.f64 	%fd10564, %fd10563, %fd10554, 0d3FF0000000000000;
	fma.rn.f64 	%fd10565, %fd10564, %fd10554, 0d3FF0000000000000;
	{
	.reg .b32 %temp; 
	mov.b64 	{%r89, %temp}, %fd10565;
	}
	{
	.reg .b32 %temp; 
	mov.b64 	{%temp, %r90}, %fd10565;
	}
	shl.b32 	%r4138, %r88, 20;
	add.s32 	%r4139, %r4138, %r90;
	mov.b64 	%fd37023, {%r89, %r4139};
	{
	.reg .b32 %temp; 
	mov.b64 	{%temp, %r4140}, %fd150;
	}
	mov.b32 	%f187, %r4140;
	abs.f32 	%f12, %f187;
	setp.lt.f32 	%p106, %f12, 0f4086232B;
	@%p106 bra 	$L__BB3_111;
	setp.lt.f64 	%p107, %fd150, 0d0000000000000000;
	add.f64 	%fd10566, %fd150, 0d7FF0000000000000;
	selp.f64 	%fd37023, 0d0000000000000000, %fd10566, %p107;
	setp.geu.f32 	%p108, %f12, 0f40874800;
	@%p108 bra 	$L__BB3_111;
	shr.u32 	%r4141, %r88, 31;
	add.s32 	%r4142, %r88, %r4141;
	shr.s32 	%r4143, %r4142, 1;
	shl.b32 	%r4144, %r4143, 20;
	add.s32 	%r4145, %r90, %r4144;
	mov.b64 	%fd10567, {%r89, %r4145};
	sub.s32 	%r4146, %r88, %r4143;
	shl.b32 	%r4147, %r4146, 20;
	add.s32 	%r4148, %r4147, 1072693248;
	mov.b32 	%r4149, 0;
	mov.b64 	%fd10568, {%r4149, %r4148};
	mul.f64 	%fd37023, %fd10568, %fd10567;
$L__BB3_111:
	setp.lt.s32 	%p109, %r87, 0;
	{ // callseq 291, 0
	.param .b64 param0;
	st.param.f64 	[param0], 0d4034000000000000;
	.param .b64 param1;
	st.param.f64 	[param1], 0d3FF2AAAAAAAAAAAB;
	.param .b64 retval0;
	call.uni (retval0), 
	__internal_accurate_pow, 
	(
	param0, 
	param1
	);
	ld.param.f64 	%fd10569, [retval0];
	} // callseq 291
	rcp.rn.f64 	%fd10571, %fd10569;
	{ // callseq 292, 0
	.param .b64 param0;
	st.param.f64 	[param0], 0d4034000000000000;
	.param .b64 param1;
	st.param.f64 	[param1], 0d3FF6AAAAAAAAAAAB;
	.param .b64 retval0;
	call.uni (retval0), 
	__internal_accurate_pow, 
	(
	param0, 
	param1
	);
	ld.param.f64 	%fd10572, [retval0];
	} // callseq 292
	mov.f64 	%fd10574, 0d3FD999999999999A;
	div.rn.f64 	%fd10575, %fd10574, %fd10572;
	add.f64 	%fd10576, %fd10571, %fd10575;
	{ // callseq 293, 0
	.param .b64 param0;
	st.param.f64 	[param0], 0d4034000000000000;
	.param .b64 param1;
	st.param.f64 	[param1], 0d3FFAAAAAAAAAAAAB;
	.param .b64 retval0;
	call.uni (retval0), 
	__internal_accurate_pow, 
	(
	param0, 
	param1
	);
	ld.param.f64 	%fd10577, [retval0];
	} // callseq 293
	mov.f64 	%fd10579, 0d3FE102DE00D1B717;
	div.rn.f64 	%fd10580, %fd10579, %fd10577;
	add.f64 	%fd10581, %fd10576, %fd10580;
	selp.f64 	%fd10582, 0dFFF8000000000000, %fd10581, %p109;
	mul.f64 	%fd10583, %fd149, %fd10582;
	sub.f64 	%fd39304, %fd37023, %fd10583;
$L__BB3_112:
	setp.lt.s32 	%p130, %r1, 0;
	and.b32  	%r4180, %r3910, 2146435072;
	setp.eq.s32 	%p131, %r4180, 1073741824;
	mov.f64 	%fd10644, 0dC024000000000000;
	{
	.reg .b32 %temp; 
	mov.b64 	{%temp, %r4181}, %fd10644;
	}
	and.b32  	%r4183, %r4181, 2146435072;
	setp.eq.s32 	%p132, %r4183, 1074790400;
	and.pred  	%p1, %p130, %p132;
	rcp.rn.f64 	%fd157, %fd6;
	mov.f64 	%fd10645, 0d4000000000000000;
	div.rn.f64 	%fd158, %fd10645, %fd157;
	mul.f64 	%fd10646, %fd157, %fd157;
	mul.f64 	%fd10647, %fd10646, 0d3FD0000000000000;
	mul.f64 	%fd10648, %fd157, 0d3FE0000000000000;
	{
	.reg .b32 %temp; 
	mov.b64 	{%temp, %r4184}, %fd10648;
	}
	{
	.reg .b32 %temp; 
	mov.b64 	{%r4185, %temp}, %fd10648;
	}
	setp.lt.s32 	%p133, %r4184, 1048576;
	mul.f64 	%fd10649, %fd10648, 0d4350000000000000;
	{
	.reg .b32 %temp; 
	mov.b64 	{%temp, %r4186}, %fd10649;
	}
	{
	.reg .b32 %temp; 
	mov.b64 	{%r4187, %temp}, %fd10649;
	}
	mov.b32 	%r4188, 1127219200;
	mov.b32 	%r4189, -2147483648;
	mov.b64 	%fd159, {%r4189, %r4188};
	mov.f64 	%fd10650, 0d400E000000000000;
	div.rn.f64 	%fd10651, %fd10650, %fd157;
	fma.rn.f64 	%fd10652, %fd157, 0d3FF71547652B82FE, 0d4338000000000000;
	{
	.reg .b32 %temp; 
	mov.b64 	{%r4190, %temp}, %fd10652;
	}
	mov.f64 	%fd10653, 0dC338000000000000;
	add.rn.f64 	%fd10654, %fd10652, %fd10653;
	fma.rn.f64 	%fd10655, %fd10654, 0dBFE62E42FEFA39EF, %fd157;
	fma.rn.f64 	%fd10656, %fd10654, 0dBC7ABC9E3B39803F, %fd10655;
	fma.rn.f64 	%fd10657, %fd10656, 0d3E5ADE1569CE2BDF, 0d3E928AF3FCA213EA;
	fma.rn.f64 	%fd10658, %fd10657, %fd10656, 0d3EC71DEE62401315;
	fma.rn.f64 	%fd10659, %fd10658, %fd10656, 0d3EFA01997C89EB71;
	fma.rn.f64 	%fd10660, %fd10659, %fd10656, 0d3F2A01A014761F65;
	fma.rn.f64 	%fd10661, %fd10660, %fd10656, 0d3F56C16C1852B7AF;
	fma.rn.f64 	%fd10662, %fd10661, %fd10656, 0d3F81111111122322;
	fma.rn.f64 	%fd10663, %fd10662, %fd10656, 0d3FA55555555502A1;
	fma.rn.f64 	%fd10664, %fd10663, %fd10656, 0d3FC5555555555511;
	fma.rn.f64 	%fd10665, %fd10664, %fd10656, 0d3FE000000000000B;
	fma.rn.f64 	%fd10666, %fd10665, %fd10656, 0d3FF0000000000000;
	fma.rn.f64 	%fd10667, %fd10666, %fd10656, 0d3FF0000000000000;
	{
	.reg .b32 %temp; 
	mov.b64 	{%r4191, %temp}, %fd10667;
	}
	{
	.reg .b32 %temp; 
	mov.b64 	{%temp, %r4192}, %fd10667;
	}
	shl.b32 	%r4193, %r4190, 20;
	add.s32 	%r4194, %r4193, %r4192;
	mov.b64 	%fd39138, {%r4191, %r4194};
	{
	.reg .b32 %temp; 
	mov.b64 	{%temp, %r4195}, %fd157;
	}
	mov.b32 	%f189, %r4195;
	abs.f32 	%f13, %f189;
	setp.lt.f32 	%p134, %f13, 0f4086232B;
	add.f64 	%fd10668, %fd157, 0d7FF0000000000000;
	setp.geu.f32 	%p135, %f13, 0f40874800;
	shr.u32 	%r4196, %r4190, 31;
	add.s32 	%r4197, %r4190, %r4196;
	shr.s32 	%r4198, %r4197, 1;
	shl.b32 	%r4199, %r4198, 20;
	add.s32 	%r4200, %r4192, %r4199;
	mov.b64 	%fd10669, {%r4191, %r4200};
	sub.s32 	%r4201, %r4190, %r4198;
	shl.b32 	%r4202, %r4201, 20;
	add.s32 	%r4203, %r4202, 1072693248;
	mov.b32 	%r4204, 0;
	mov.b64 	%fd10670, {%r4204, %r4203};
	mul.f64 	%fd161, %fd10670, %fd10669;
	sqrt.rn.f64 	%fd162, %fd157;
	fma.rn.f64 	%fd10671, %fd10651, 0d3F70125EFD3B7F88, 0dBF90DF2BCA084C55;
	fma.rn.f64 	%fd10672, %fd10651, %fd10671, 0d3F9AFCE6F0E55AE3;
	fma.rn.f64 	%fd10673, %fd10651, %fd10672, 0dBF9512271EFDC716;
	fma.rn.f64 	%fd10674, %fd10651, %fd10673, 0d3F82C3F38A50D154;
	fma.rn.f64 	%fd10675, %fd10651, %fd10674, 0dBF59D0C14E13894A;
	fma.rn.f64 	%fd10676, %fd10651, %fd10675, 0d3F6275482B92D5DB;
	fma.rn.f64 	%fd10677, %fd10651, %fd10676, 0d3F8B35A5FF2D9D1C;
	fma.rn.f64 	%fd163, %fd10651, %fd10677, 0d3FD988453365DE00;
	div.rn.f64 	%fd10678, %fd157, 0d400E000000000000;
	mul.f64 	%fd10679, %fd10678, %fd10678;
	fma.rn.f64 	%fd10680, %fd10679, 0d3F72C3D75AC54874, 0d3FA278A88849E5FD;
	fma.rn.f64 	%fd10681, %fd10679, %fd10680, 0d3FD105B474E732AA;
	fma.rn.f64 	%fd10682, %fd10679, %fd10681, 0d3FF34ED83FC7962C;
	fma.rn.f64 	%fd10683, %fd10679, %fd10682, 0d4008B833B89430A4;
	fma.rn.f64 	%fd10684, %fd10679, %fd10683, 0d400C1FFEE6248CA7;
	fma.rn.f64 	%fd39133, %fd10679, %fd10684, 0d3FF0000000000000;
	fma.rn.f64 	%fd10685, %fd10647, 0d3EDF09B082EA2AAC, 0d3F1C2E33EFF19503;
	fma.rn.f64 	%fd10686, %fd10647, %fd10685, 0d3F65852D25FDEB7E;
	fma.rn.f64 	%fd10687, %fd10647, %fd10686, 0d3FA1DC908F2EDC8C;
	fma.rn.f64 	%fd10688, %fd10647, %fd10687, 0d3FCD877F65BBC695;
	fma.rn.f64 	%fd10689, %fd10647, %fd10688, 0d3FDB0EE57610FE55;
	fma.rn.f64 	%fd165, %fd10647, %fd10689, 0dBFE2788CF9CE0CBE;
	neg.f64 	%fd10690, %fd157;
	fma.rn.f64 	%fd10691, %fd157, 0dBFF71547652B82FE, 0d4338000000000000;
	{
	.reg .b32 %temp; 
	mov.b64 	{%r4205, %temp}, %fd10691;
	}
	add.rn.f64 	%fd10692, %fd10691, %fd10653;
	fma.rn.f64 	%fd10693, %fd10692, 0dBFE62E42FEFA39EF, %fd10690;
	fma.rn.f64 	%fd10694, %fd10692, 0dBC7ABC9E3B39803F, %fd10693;
	fma.rn.f64 	%fd10695, %fd10694, 0d3E5ADE1569CE2BDF, 0d3E928AF3FCA213EA;
	fma.rn.f64 	%fd10696, %fd10695, %fd10694, 0d3EC71DEE62401315;
	fma.rn.f64 	%fd10697, %fd10696, %fd10694, 0d3EFA01997C89EB71;
	fma.rn.f64 	%fd10698, %fd10697, %fd10694, 0d3F2A01A014761F65;
	fma.rn.f64 	%fd10699, %fd10698, %fd10694, 0d3F56C16C1852B7AF;
	fma.rn.f64 	%fd10700, %fd10699, %fd10694, 0d3F81111111122322;
	fma.rn.f64 	%fd10701, %fd10700, %fd10694, 0d3FA55555555502A1;
	fma.rn.f64 	%fd10702, %fd10701, %fd10694, 0d3FC5555555555511;
	fma.rn.f64 	%fd10703, %fd10702, %fd10694, 0d3FE000000000000B;
	fma.rn.f64 	%fd10704, %fd10703, %fd10694, 0d3FF0000000000000;
	fma.rn.f64 	%fd10705, %fd10704, %fd10694, 0d3FF0000000000000;
	{
	.reg .b32 %temp; 
	mov.b64 	{%r4206, %temp}, %fd10705;
	}
	{
	.reg .b32 %temp; 
	mov.b64 	{%temp, %r4207}, %fd10705;
	}
	shl.b32 	%r4208, %r4205, 20;
	add.s32 	%r4209, %r4208, %r4207;
	mov.b64 	%fd39140, {%r4206, %r4209};
	{
	.reg .b32 %temp; 
	mov.b64 	{%temp, %r4210}, %fd10690;
	}
	mov.b32 	%f190, %r4210;
	abs.f32 	%f14, %f190;
	setp.lt.f32 	%p136, %f14, 0f4086232B;
	setp.gt.f64 	%p137, %fd157, 0d0000000000000000;
	mov.f64 	%fd10706, 0d7FF0000000000000;
	sub.f64 	%fd10707, %fd10706, %fd157;
	selp.f64 	%fd10708, 0d0000000000000000, %fd10707, %p137;
	setp.geu.f32 	%p138, %f14, 0f40874800;
	shr.u32 	%r4211, %r4205, 31;
	add.s32 	%r4212, %r4205, %r4211;
	shr.s32 	%r4213, %r4212, 1;
	shl.b32 	%r4214, %r4213, 20;
	add.s32 	%r4215, %r4207, %r4214;
	mov.b64 	%fd10709, {%r4206, %r4215};
	sub.s32 	%r4216, %r4205, %r4213;
	shl.b32 	%r4217, %r4216, 20;
	add.s32 	%r4218, %r4217, 1072693248;
	mov.b64 	%fd10710, {%r4204, %r4218};
	mul.f64 	%fd167, %fd10710, %fd10709;
	fma.rn.f64 	%fd10711, %fd158, 0d3F416F6919741A59, 0dBF649B2D17903F7E;
	fma.rn.f64 	%fd10712, %fd158, %fd10711, 0d3F781448E247077B;
	fma.rn.f64 	%fd10713, %fd158, %fd10712, 0dBF85C246E1E6BA5F;
	fma.rn.f64 	%fd10714, %fd158, %fd10713, 0d3F966BD236183FE8;
	fma.rn.f64 	%fd10715, %fd158, %fd10714, 0dBFB40D039E9B0B34;
	fma.rn.f64 	%fd168, %fd158, %fd10715, 0d3FF40D9320AEA13E;
	fma.rn.f64 	%fd10716, %fd10651, 0dBF7134A34AC8503B, 0d3F924E3A4AA99C71;
	fma.rn.f64 	%fd10717, %fd10651, %fd10716, 0dBF9DA5E2FE119350;
	fma.rn.f64 	%fd10718, %fd10651, %fd10717, 0d3F9760A9381D27D9;
	fma.rn.f64 	%fd10719, %fd10651, %fd10718, 0dBF852051AF1F3CDC;
	fma.rn.f64 	%fd10720, %fd10651, %fd10719, 0d3F5AD64FD85A7496;
	fma.rn.f64 	%fd10721, %fd10651, %fd10720, 0dBF6DA81156948C3F;
	fma.rn.f64 	%fd10722, %fd10651, %fd10721, 0dBFA46B2ECD1CFEBE;
	fma.rn.f64 	%fd169, %fd10651, %fd10722, 0d3FD988453365DE00;
	fma.rn.f64 	%fd10723, %fd10679, 0d3F353DA9D9ADB0D3, 0d3F68B395992EE59C;
	fma.rn.f64 	%fd10724, %fd10679, %fd10723, 0d3F9B39B5835A121A;
	fma.rn.f64 	%fd10725, %fd10679, %fd10724, 0d3FC34F07FAF62AEA;
	fma.rn.f64 	%fd10726, %fd10679, %fd10725, 0d3FE07AC98FAB8428;
	fma.rn.f64 	%fd10727, %fd10679, %fd10726, 0d3FEC1FFF5991ECA7;
	fma.rn.f64 	%fd10728, %fd10679, %fd10727, 0d3FE0000000000000;
	mul.f64 	%fd39139, %fd157, %fd10728;
	rcp.rn.f64 	%fd10729, %fd157;
	fma.rn.f64 	%fd10730, %fd10647, 0dBF08917157054A6D, 0dBF5216ADEC61E87D;
	fma.rn.f64 	%fd10731, %fd10647, %fd10730, 0dBF93A798E0B70F76;
	fma.rn.f64 	%fd10732, %fd10647, %fd10731, 0dBFC73DA6EA0F27E6;
	fma.rn.f64 	%fd10733, %fd10647, %fd10732, 0dBFE5877610A86ECA;
	fma.rn.f64 	%fd10734, %fd10647, %fd10733, 0d3FC3C468D0231889;
	fma.rn.f64 	%fd10735, %fd10647, %fd10734, 0d3FF0000000000000;
	mul.f64 	%fd171, %fd10729, %fd10735;
	fma.rn.f64 	%fd10736, %fd158, 0dBF465CCE373017F6, 0d3F6AAC9ED9F55455;
	fma.rn.f64 	%fd10737, %fd158, %fd10736, 0dBF7FF698224B2E7D;
	fma.rn.f64 	%fd10738, %fd158, %fd10737, 0d3F8ECEB255274ECE;
	fma.rn.f64 	%fd10739, %fd158, %fd10738, 0dBFA2B77E86EE9C2A;
	fma.rn.f64 	%fd10740, %fd158, %fd10739, 0d3FCE14070887E3E5;
	fma.rn.f64 	%fd172, %fd158, %fd10740, 0d3FF40D9320AEA13E;
	{
	.reg .b32 %temp; 
	mov.b64 	{%temp, %r91}, %fd6;
	}
	abs.f64 	%fd173, %fd6;
	setp.lt.s32 	%p139, %r91, 0;
	and.pred  	%p2, %p139, %p131;
	add.f64 	%fd10741, %fd6, 0d4008000000000000;
	{
	.reg .b32 %temp; 
	mov.b64 	{%temp, %r4219}, %fd10741;
	}
	and.b32  	%r92, %r4219, 2146435072;
	setp.lt.s32 	%p140, %r3910, 0;
	selp.b32 	%r4220, 0, 2146435072, %p140;
	and.b32  	%r4221, %r3910, 2147483647;
	setp.ne.s32 	%p141, %r4221, 1071644672;
	or.b32  	%r4222, %r4220, -2147483648;
	selp.b32 	%r4223, %r4222, %r4220, %p141;
	selp.b32 	%r4224, %r4223, %r4220, %p131;
	selp.b32 	%r4225, %r4224, %r4220, %p139;
	mov.b64 	%fd174, {%r4204, %r4225};
	mov.f64 	%fd10742, 0d3FD5555555555555;
	{
	.reg .b32 %temp; 
	mov.b64 	{%temp, %r93}, %fd10742;
	}
	mov.f64 	%fd10743, 0d3FF2AAAAAAAAAAAB;
	{
	.reg .b32 %temp; 
	mov.b64 	{%temp, %r94}, %fd10743;
	}
	mov.f64 	%fd10744, 0d3FF6AAAAAAAAAAAB;
	{
	.reg .b32 %temp; 
	mov.b64 	{%temp, %r95}, %fd10744;
	}
	mov.f64 	%fd10745, 0d3FFAAAAAAAAAAAAB;
	{
	.reg .b32 %temp; 
	mov.b64 	{%temp, %r96}, %fd10745;
	}
	mov.f64 	%fd10746, 0d4014000000000000;
	{
	.reg .b32 %temp; 
	mov.b64 	{%temp, %r4226}, %fd10746;
	}
	and.b32  	%r4227, %r4226, 2146435072;
	setp.eq.s32 	%p142, %r4227, 1074790400;
	and.pred  	%p3, %p139, %p142;
	selp.b32 	%r4228, %r91, 0, %p142;
	setp.lt.s32 	%p144, %r4226, 0;
	or.b32  	%r4229, %r4228, 2146435072;
	selp.b32 	%r4230, %r4229, %r4228, %p144;
	mov.b64 	%fd175, {%r4204, %r4230};
	add.f64 	%fd10747, %fd6, 0d4014000000000000;
	{
	.reg .b32 %temp; 
	mov.b64 	{%temp, %r4231}, %fd10747;
	}
	and.b32  	%r4232, %r4231, 2146435072;
	setp.eq.s32 	%p145, %r4232, 2146435072;
	setp.eq.f64 	%p146, %fd173, 0d7FF0000000000000;
	and.pred  	%p4, %p146, %p145;
	selp.b32 	%r4233, 0, 2146435072, %p144;
	and.b32  	%r4234, %r4226, 2147483647;
	setp.ne.s32 	%p147, %r4234, 1071644672;
	and.pred  	%p148, %p142, %p147;
	or.b32  	%r4235, %r4233, -2147483648;
	selp.b32 	%r4236, %r4235, %r4233, %p148;
	selp.b32 	%r4237, %r4236, %r4233, %p139;
	mov.b64 	%fd176, {%r4204, %r4237};
	selp.f64 	%fd10748, %fd10649, %fd10648, %p133;
	selp.b32 	%r4238, %r4186, %r4184, %p133;
	selp.b32 	%r4239, %r4187, %r4185, %p133;
	add.s32 	%r97, %r4238, -1;
	fma.rn.f64 	%fd10749, %fd10748, 0d7FF0000000000000, 0d7FF0000000000000;
	{
	.reg .b32 %temp; 
	mov.b64 	{%temp, %r4240}, %fd10748;
	}
	and.b32  	%r4241, %r4240, 2147483647;
	setp.eq.s32 	%p150, %r4241, 0;
	selp.f64 	%fd39137, 0dFFF0000000000000, %fd10749, %p150;
	selp.b32 	%r4242, -1077, -1023, %p133;
	shr.u32 	%r4243, %r4238, 20;
	add.s32 	%r15990, %r4242, %r4243;
	and.b32  	%r4244, %r4238, 1048575;
	or.b32  	%r99, %r4244, 1072693248;
	mov.b64 	%fd39136, {%r4239, %r99};
	{
	.reg .b32 %temp; 
	mov.b64 	{%r4245, %temp}, %fd39136;
	}
	{
	.reg .b32 %temp; 
	mov.b64 	{%temp, %r4246}, %fd39136;
	}
	add.s32 	%r4247, %r4246, -1048576;
	mov.b64 	%fd179, {%r4245, %r4247};
	selp.f64 	%fd10750, %fd10668, %fd161, %p135;
	selp.f64 	%fd10751, %fd39138, %fd10750, %p134;
	div.rn.f64 	%fd10752, %fd10751, %fd162;
	mul.f64 	%fd180, %fd163, %fd10752;
	selp.f64 	%fd10753, %fd10708, %fd167, %p138;
	selp.f64 	%fd10754, %fd39140, %fd10753, %p136;
	div.rn.f64 	%fd10755, %fd10754, %fd162;
	mul.f64 	%fd181, %fd168, %fd10755;
	mul.f64 	%fd182, %fd169, %fd10752;
	mul.f64 	%fd183, %fd172, %fd10755;
	mov.f64 	%fd37028, 0d4024000000000000;
	mov.f64 	%fd37027, 0d4034000000000000;
	mov.f64 	%fd37025, %fd39304;
	mov.f64 	%fd37026, %fd39305;
$L__BB3_113:
	mov.f64 	%fd187, %fd37028;
	mov.f64 	%fd186, %fd37027;
	setp.geu.f64 	%p151, %fd6, 0d3FE0000000000000;
	mul.f64 	%fd188, %fd37026, %fd37025;
	setp.leu.f64 	%p152, %fd188, 0d0000000000000000;
	mul.f64 	%fd10756, %fd187, 0d3FE0000000000000;
	selp.f64 	%fd189, %fd187, %fd10756, %p152;
	@%p151 bra 	$L__BB3_150;
	{
	.reg .b32 %temp; 
	mov.b64 	{%temp, %r100}, %fd189;
	}
	abs.f64 	%fd190, %fd189;
	setp.neu.f64 	%p232, %fd189, 0d0000000000000000;
	@%p232 bra 	$L__BB3_116;
	setp.lt.s32 	%p234, %r93, 0;
	and.b32  	%r4328, %r93, 2146435072;
	setp.eq.s32 	%p235, %r4328, 1127219200;
	selp.b32 	%r4329, %r100, 0, %p235;
	or.b32  	%r4330, %r4329, 2146435072;
	selp.b32 	%r4331, %r4330, %r4329, %p234;
	mov.b32 	%r4332, 0;
	mov.b64 	%fd37030, {%r4332, %r4331};
	bra.uni 	$L__BB3_117;
$L__BB3_116:
	setp.lt.s32 	%p233, %r100, 0;
	{ // callseq 306, 0
	.param .b64 param0;
	st.param.f64 	[param0], %fd190;
	.param .b64 param1;
	st.param.f64 	[param1], 0d3FD5555555555555;
	.param .b64 retval0;
	call.uni (retval0), 
	__internal_accurate_pow, 
	(
	param0, 
	param1
	);
	ld.param.f64 	%fd10925, [retval0];
	} // callseq 306
	selp.f64 	%fd37030, 0dFFF8000000000000, %fd10925, %p233;
$L__BB3_117:
	setp.leu.f64 	%p236, %fd188, 0d0000000000000000;
	selp.f64 	%fd194, %fd187, %fd10756, %p236;
	add.f64 	%fd10928, %fd194, 0d3FD5555555555555;
	{
	.reg .b32 %temp; 
	mov.b64 	{%temp, %r4333}, %fd10928;
	}
	and.b32  	%r4334, %r4333, 2146435072;
	setp.ne.s32 	%p237, %r4334, 2146435072;
	@%p237 bra 	$L__BB3_122;
	setp.num.f64 	%p238, %fd194, %fd194;
	@%p238 bra 	$L__BB3_120;
	mov.f64 	%fd10929, 0d3FD5555555555555;
	add.rn.f64 	%fd37030, %fd194, %fd10929;
	bra.uni 	$L__BB3_122;
$L__BB3_120:
	setp.neu.f64 	%p239, %fd190, 0d7FF0000000000000;
	@%p239 bra 	$L__BB3_122;
	setp.lt.s32 	%p240, %r100, 0;
	and.b32  	%r4335, %r93, 2146435072;
	setp.eq.s32 	%p241, %r4335, 1127219200;
	and.b32  	%r4336, %r93, 2147483647;
	setp.ne.s32 	%p242, %r4336, 1071644672;
	setp.lt.s32 	%p243, %r93, 0;
	selp.b32 	%r4337, 0, 2146435072, %p243;
	or.b32  	%r4338, %r4337, -2147483648;
	selp.b32 	%r4339, %r4338, %r4337, %p242;
	selp.b32 	%r4340, %r4339, %r4337, %p241;
	selp.b32 	%r4341, %r4340, %r4337, %p240;
	mov.b32 	%r4342, 0;
	mov.b64 	%fd37030, {%r4342, %r4341};
$L__BB3_122:
	setp.leu.f64 	%p244, %fd188, 0d0000000000000000;
	mul.f64 	%fd10930, %fd187, 0d3FE0000000000000;
	selp.f64 	%fd10931, %fd187, %fd10930, %p244;
	setp.eq.f64 	%p245, %fd10931, 0d3FF0000000000000;
	mul.f64 	%fd10932, %fd37030, 0d3FFE3D07C84B5DCC;
	selp.f64 	%fd198, 0d3FFE3D07C84B5DCC, %fd10932, %p245;
	fma.rn.f64 	%fd10933, %fd198, 0d3FF71547652B82FE, 0d4338000000000000;
	{
	.reg .b32 %temp; 
	mov.b64 	{%r101, %temp}, %fd10933;
	}
	mov.f64 	%fd10934, 0dC338000000000000;
	add.rn.f64 	%fd10935, %fd10933, %fd10934;
	fma.rn.f64 	%fd10936, %fd10935, 0dBFE62E42FEFA39EF, %fd198;
	fma.rn.f64 	%fd10937, %fd10935, 0dBC7ABC9E3B39803F, %fd10936;
	fma.rn.f64 	%fd10938, %fd10937, 0d3E5ADE1569CE2BDF, 0d3E928AF3FCA213EA;
	fma.rn.f64 	%fd10939, %fd10938, %fd10937, 0d3EC71DEE62401315;
	fma.rn.f64 	%fd10940, %fd10939, %fd10937, 0d3EFA01997C89EB71;
	fma.rn.f64 	%fd10941, %fd10940, %fd10937, 0d3F2A01A014761F65;
	fma.rn.f64 	%fd10942, %fd10941, %fd10937, 0d3F56C16C1852B7AF;
	fma.rn.f64 	%fd10943, %fd10942, %fd10937, 0d3F81111111122322;
	fma.rn.f64 	%fd10944, %fd10943, %fd10937, 0d3FA55555555502A1;
	fma.rn.f64 	%fd10945, %fd10944, %fd10937, 0d3FC5555555555511;
	fma.rn.f64 	%fd10946, %fd10945, %fd10937, 0d3FE000000000000B;
	fma.rn.f64 	%fd10947, %fd10946, %fd10937, 0d3FF0000000000000;
	fma.rn.f64 	%fd10948, %fd10947, %fd10937, 0d3FF0000000000000;
	{
	.reg .b32 %temp; 
	mov.b64 	{%r102, %temp}, %fd10948;
	}
	{
	.reg .b32 %temp; 
	mov.b64 	{%temp, %r103}, %fd10948;
	}
	shl.b32 	%r4343, %r101, 20;
	add.s32 	%r4344, %r4343, %r103;
	mov.b64 	%fd37031, {%r102, %r4344};
	{
	.reg .b32 %temp; 
	mov.b64 	{%temp, %r4345}, %fd198;
	}
	mov.b32 	%f192, %r4345;
	abs.f32 	%f15, %f192;
	setp.lt.f32 	%p246, %f15, 0f4086232B;
	@%p246 bra 	$L__BB3_125;
	setp.lt.f64 	%p247, %fd198, 0d0000000000000000;
	add.f64 	%fd10949, %fd198, 0d7FF0000000000000;
	selp.f64 	%fd37031, 0d0000000000000000, %fd10949, %p247;
	setp.geu.f32 	%p248, %f15, 0f40874800;
	@%p248 bra 	$L__BB3_125;
	shr.u32 	%r4346, %r101, 31;
	add.s32 	%r4347, %r101, %r4346;
	shr.s32 	%r4348, %r4347, 1;
	shl.b32 	%r4349, %r4348, 20;
	add.s32 	%r4350, %r103, %r4349;
	mov.b64 	%fd10950, {%r102, %r4350};
	sub.s32 	%r4351, %r101, %r4348;
	shl.b32 	%r4352, %r4351, 20;
	add.s32 	%r4353, %r4352, 1072693248;
	mov.b32 	%r4354, 0;
	mov.b64 	%fd10951, {%r4354, %r4353};
	mul.f64 	%fd37031, %fd10951, %fd10950;
$L__BB3_125:
	setp.leu.f64 	%p249, %fd188, 0d0000000000000000;
	selp.f64 	%fd10953, %fd187, %fd10930, %p249;
	setp.neu.f64 	%p250, %fd10953, 0d0000000000000000;
	@%p250 bra 	$L__BB3_127;
	setp.lt.s32 	%p252, %r94, 0;
	and.b32  	%r4355, %r94, 2146435072;
	setp.eq.s32 	%p253, %r4355, 1127219200;
	selp.b32 	%r4356, %r100, 0, %p253;
	or.b32  	%r4357, %r4356, 2146435072;
	selp.b32 	%r4358, %r4357, %r4356, %p252;
	mov.b32 	%r4359, 0;
	mov.b64 	%fd37033, {%r4359, %r4358};
	bra.uni 	$L__BB3_128;
$L__BB3_127:
	setp.lt.s32 	%p251, %r100, 0;
	{ // callseq 307, 0
	.param .b64 param0;
	st.param.f64 	[param0], %fd190;
	.param .b64 param1;
	st.param.f64 	[param1], 0d3FF2AAAAAAAAAAAB;
	.param .b64 retval0;
	call.uni (retval0), 
	__internal_accurate_pow, 
	(
	param0, 
	param1
	);
	ld.param.f64 	%fd10954, [retval0];
	} // callseq 307
	selp.f64 	%fd37033, 0dFFF8000000000000, %fd10954, %p251;
$L__BB3_128:
	setp.leu.f64 	%p254, %fd188, 0d0000000000000000;
	selp.f64 	%fd10957, %fd187, %fd10930, %p254;
	add.f64 	%fd10958, %fd10957, 0d3FF2AAAAAAAAAAAB;
	{
	.reg .b32 %temp; 
	mov.b64 	{%temp, %r4360}, %fd10958;
	}
	and.b32  	%r4361, %r4360, 2146435072;
	setp.ne.s32 	%p255, %r4361, 2146435072;
	@%p255 bra 	$L__BB3_133;
	setp.leu.f64 	%p256, %fd188, 0d0000000000000000;
	selp.f64 	%fd10960, %fd187, %fd10930, %p256;
	setp.num.f64 	%p257, %fd10960, %fd10960;
	@%p257 bra 	$L__BB3_131;
	setp.leu.f64 	%p263, %fd188, 0d0000000000000000;
	selp.f64 	%fd10962, %fd187, %fd10930, %p263;
	mov.f64 	%fd10963, 0d3FF2AAAAAAAAAAAB;
	add.rn.f64 	%fd37033, %fd10962, %fd10963;
	bra.uni 	$L__BB3_133;
$L__BB3_131:
	setp.neu.f64 	%p258, %fd190, 0d7FF0000000000000;
	@%p258 bra 	$L__BB3_133;
	setp.lt.s32 	%p259, %r100, 0;
	and.b32  	%r4362, %r94, 2146435072;
	setp.eq.s32 	%p260, %r4362, 1127219200;
	and.b32  	%r4363, %r94, 2147483647;
	setp.ne.s32 	%p261, %r4363, 1071644672;
	setp.lt.s32 	%p262, %r94, 0;
	selp.b32 	%r4364, 0, 2146435072, %p262;
	or.b32  	%r4365, %r4364, -2147483648;
	selp.b32 	%r4366, %r4365, %r4364, %p261;
	selp.b32 	%r4367, %r4366, %r4364, %p260;
	selp.b32 	%r4368, %r4367, %r4364, %p259;
	mov.b32 	%r4369, 0;
	mov.b64 	%fd37033, {%r4369, %r4368};
$L__BB3_133:
	setp.leu.f64 	%p264, %fd188, 0d0000000000000000;
	mul.f64 	%fd10964, %fd187, 0d3FE0000000000000;
	selp.f64 	%fd10965, %fd187, %fd10964, %p264;
	setp.neu.f64 	%p265, %fd10965, 0d0000000000000000;
	@%p265 bra 	$L__BB3_135;
	setp.lt.s32 	%p267, %r95, 0;
	and.b32  	%r4370, %r95, 2146435072;
	setp.eq.s32 	%p268, %r4370, 1127219200;
	selp.b32 	%r4371, %r100, 0, %p268;
	or.b32  	%r4372, %r4371, 2146435072;
	selp.b32 	%r4373, %r4372, %r4371, %p267;
	mov.b32 	%r4374, 0;
	mov.b64 	%fd37035, {%r4374, %r4373};
	bra.uni 	$L__BB3_136;
$L__BB3_135:
	setp.lt.s32 	%p266, %r100, 0;
	{ // callseq 308, 0
	.param .b64 param0;
	st.param.f64 	[param0], %fd190;
	.param .b64 param1;
	st.param.f64 	[param1], 0d3FF6AAAAAAAAAAAB;
	.param .b64 retval0;
	call.uni (retval0), 
	__internal_accurate_pow, 
	(
	param0, 
	param1
	);
	ld.param.f64 	%fd10966, [retval0];
	} // callseq 308
	selp.f64 	%fd37035, 0dFFF8000000000000, %fd10966, %p266;
$L__BB3_136:
	setp.leu.f64 	%p269, %fd188, 0d0000000000000000;
	selp.f64 	%fd10969, %fd187, %fd10964, %p269;
	add.f64 	%fd10970, %fd10969, 0d3FF6AAAAAAAAAAAB;
	{
	.reg .b32 %temp; 
	mov.b64 	{%temp, %r4375}, %fd10970;
	}
	and.b32  	%r4376, %r4375, 2146435072;
	setp.ne.s32 	%p270, %r4376, 2146435072;
	@%p270 bra 	$L__BB3_141;
	setp.num.f64 	%p272, %fd10969, %fd10969;
	@%p272 bra 	$L__BB3_139;
	mov.f64 	%fd10975, 0d3FF6AAAAAAAAAAAB;
	add.rn.f64 	%fd37035, %fd10969, %fd10975;
	bra.uni 	$L__BB3_141;
$L__BB3_139:
	setp.neu.f64 	%p273, %fd190, 0d7FF0000000000000;
	@%p273 bra 	$L__BB3_141;
	setp.lt.s32 	%p274, %r100, 0;
	and.b32  	%r4377, %r95, 2146435072;
	setp.eq.s32 	%p275, %r4377, 1127219200;
	and.b32  	%r4378, %r95, 2147483647;
	setp.ne.s32 	%p276, %r4378, 1071644672;
	setp.lt.s32 	%p277, %r95, 0;
	selp.b32 	%r4379, 0, 2146435072, %p277;
	or.b32  	%r4380, %r4379, -2147483648;
	selp.b32 	%r4381, %r4380, %r4379, %p276;
	selp.b32 	%r4382, %r4381, %r4379, %p275;
	selp.b32 	%r4383, %r4382, %r4379, %p274;
	mov.b32 	%r4384, 0;
	mov.b64 	%fd37035, {%r4384, %r4383};
$L__BB3_141:
	setp.leu.f64 	%p279, %fd188, 0d0000000000000000;
	mul.f64 	%fd10976, %fd187, 0d3FE0000000000000;
	selp.f64 	%fd10977, %fd187, %fd10976, %p279;
	setp.neu.f64 	%p280, %fd10977, 0d0000000000000000;
	mov.f64 	%fd10978, 0d3FD999999999999A;
	div.rn.f64 	%fd10979, %fd10978, %fd37035;
	rcp.rn.f64 	%fd10980, %fd37033;
	add.f64 	%fd215, %fd10980, %fd10979;
	@%p280 bra 	$L__BB3_143;
	setp.lt.s32 	%p282, %r96, 0;
	and.b32  	%r4385, %r96, 2146435072;
	setp.eq.s32 	%p283, %r4385, 1127219200;
	selp.b32 	%r4386, %r100, 0, %p283;
	or.b32  	%r4387, %r4386, 2146435072;
	selp.b32 	%r4388, %r4387, %r4386, %p282;
	mov.b32 	%r4389, 0;
	mov.b64 	%fd37037, {%r4389, %r4388};
	bra.uni 	$L__BB3_144;
$L__BB3_143:
	setp.lt.s32 	%p281, %r100, 0;
	{ // callseq 309, 0
	.param .b64 param0;
	st.param.f64 	[param0], %fd190;
	.param .b64 param1;
	st.param.f64 	[param1], 0d3FFAAAAAAAAAAAAB;
	.param .b64 retval0;
	call.uni (retval0), 
	__internal_accurate_pow, 
	(
	param0, 
	param1
	);
	ld.param.f64 	%fd10981, [retval0];
	} // callseq 309
	selp.f64 	%fd37037, 0dFFF8000000000000, %fd10981, %p281;
$L__BB3_144:
	setp.leu.f64 	%p284, %fd188, 0d0000000000000000;
	selp.f64 	%fd10984, %fd187, %fd10976, %p284;
	add.f64 	%fd10985, %fd10984, 0d3FFAAAAAAAAAAAAB;
	{
	.reg .b32 %temp; 
	mov.b64 	{%temp, %r4390}, %fd10985;
	}
	and.b32  	%r4391, %r4390, 2146435072;
	setp.ne.s32 	%p285, %r4391, 2146435072;
	@%p285 bra 	$L__BB3_149;
	setp.num.f64 	%p287, %fd10984, %fd10984;
	@%p287 bra 	$L__BB3_147;
	setp.leu.f64 	%p293, %fd188, 0d0000000000000000;
	selp.f64 	%fd10989, %fd187, %fd10976, %p293;
	mov.f64 	%fd10990, 0d3FFAAAAAAAAAAAAB;
	add.rn.f64 	%fd37037, %fd10989, %fd10990;
	bra.uni 	$L__BB3_149;
$L__BB3_147:
	setp.neu.f64 	%p288, %fd190, 0d7FF0000000000000;
	@%p288 bra 	$L__BB3_149;
	setp.lt.s32 	%p289, %r100, 0;
	and.b32  	%r4392, %r96, 2146435072;
	setp.eq.s32 	%p290, %r4392, 1127219200;
	and.b32  	%r4393, %r96, 2147483647;
	setp.ne.s32 	%p291, %r4393, 1071644672;
	setp.lt.s32 	%p292, %r96, 0;
	selp.b32 	%r4394, 0, 2146435072, %p292;
	or.b32  	%r4395, %r4394, -2147483648;
	selp.b32 	%r4396, %r4395, %r4394, %p291;
	selp.b32 	%r4397, %r4396, %r4394, %p290;
	selp.b32 	%r4398, %r4397, %r4394, %p289;
	mov.b32 	%r4399, 0;
	mov.b64 	%fd37037, {%r4399, %r4398};
$L__BB3_149:
	{ // callseq 310, 0
	.param .b64 param0;
	st.param.f64 	[param0], 0d4024000000000000;
	.param .b64 param1;
	st.param.f64 	[param1], 0dC024000000000000;
	.param .b64 retval0;
	call.uni (retval0), 
	__internal_accurate_pow, 
	(
	param0, 
	param1
	);
	ld.param.f64 	%fd10991, [retval0];
	} // callseq 310
	{ // callseq 311, 0
	.param .b64 param0;
	st.param.f64 	[param0], %fd173;
	.param .b64 param1;
	st.param.f64 	[param1], 0d4014000000000000;
	.param .b64 retval0;
	call.uni (retval0), 
	__internal_accurate_pow, 
	(
	param0, 
	param1
	);
	ld.param.f64 	%fd10993, [retval0];
	} // callseq 311
	setp.leu.f64 	%p294, %fd188, 0d0000000000000000;
	mul.f64 	%fd10995, %fd187, 0d3FE0000000000000;
	selp.f64 	%fd10996, %fd187, %fd10995, %p294;
	setp.eq.f64 	%p295, %fd10996, 0d3FF0000000000000;
	mov.f64 	%fd10997, 0d3FE102DE00D1B717;
	div.rn.f64 	%fd10998, %fd10997, %fd37037;
	add.f64 	%fd10999, %fd215, %fd10998;
	selp.f64 	%fd11000, 0d3FFEE7D566CF41F2, %fd10999, %p295;
	neg.f64 	%fd11001, %fd10993;
	selp.f64 	%fd11002, %fd11001, %fd10993, %p3;
	setp.eq.f64 	%p296, %fd6, 0d0000000000000000;
	selp.f64 	%fd11003, %fd175, %fd11002, %p296;
	selp.f64 	%fd11004, %fd176, %fd11003, %p4;
	add.f64 	%fd11005, %fd11004, %fd11004;
	setp.eq.f64 	%p297, %fd6, 0d3FF0000000000000;
	selp.f64 	%fd11006, 0d4000000000000000, %fd11005, %p297;
	neg.f64 	%fd11007, %fd10991;
	selp.f64 	%fd11008, %fd11007, %fd10991, %p1;
	mul.f64 	%fd11009, %fd11008, 0d4003EB851EB851EC;
	mul.f64 	%fd11010, %fd11009, 0d4028000000000000;
	mul.f64 	%fd11011, %fd11010, 0dC00921FB54442D18;
	mul.f64 	%fd11012, %fd3, %fd11011;
	mul.f64 	%fd11013, %fd1, %fd11012;
	div.rn.f64 	%fd11014, %fd11013, %fd2;
	div.rn.f64 	%fd11015, %fd11014, %fd11006;
	fma.rn.f64 	%fd37026, %fd11015, %fd11000, %fd37031;
	bra.uni 	$L__BB3_194;
$L__BB3_150:
	setp.gtu.f64 	%p153, %fd157, 0d4000000000000000;
	mov.f64 	%fd37039, %fd181;
	@%p153 bra 	$L__BB3_154;
	setp.gt.u32 	%p154, %r97, 2146435070;
	mov.f64 	%fd37038, %fd39137;
	@%p154 bra 	$L__BB3_153;
	setp.gt.u32 	%p155, %r99, 1073127582;
	selp.f64 	%fd10757, %fd179, %fd39136, %p155;
	selp.u32 	%r4248, 1, 0, %p155;
	add.s32 	%r4249, %r15990, %r4248;
	add.f64 	%fd10758, %fd10757, 0dBFF0000000000000;
	add.f64 	%fd10759, %fd10757, 0d3FF0000000000000;
	rcp.approx.ftz.f64 	%fd10760, %fd10759;
	neg.f64 	%fd10761, %fd10759;
	fma.rn.f64 	%fd10762, %fd10761, %fd10760, 0d3FF0000000000000;
	fma.rn.f64 	%fd10763, %fd10762, %fd10762, %fd10762;
	fma.rn.f64 	%fd10764, %fd10763, %fd10760, %fd10760;
	mul.f64 	%fd10765, %fd10758, %fd10764;
	fma.rn.f64 	%fd10766, %fd10758, %fd10764, %fd10765;
	mul.f64 	%fd10767, %fd10766, %fd10766;
	fma.rn.f64 	%fd10768, %fd10767, 0d3EB1380B3AE80F1E, 0d3ED0EE258B7A8B04;
	fma.rn.f64 	%fd10769, %fd10768, %fd10767, 0d3EF3B2669F02676F;
	fma.rn.f64 	%fd10770, %fd10769, %fd10767, 0d3F1745CBA9AB0956;
	fma.rn.f64 	%fd10771, %fd10770, %fd10767, 0d3F3C71C72D1B5154;
	fma.rn.f64 	%fd10772, %fd10771, %fd10767, 0d3F624924923BE72D;
	fma.rn.f64 	%fd10773, %fd10772, %fd10767, 0d3F8999999999A3C4;
	fma.rn.f64 	%fd10774, %fd10773, %fd10767, 0d3FB5555555555554;
	sub.f64 	%fd10775, %fd10758, %fd10766;
	add.f64 	%fd10776, %fd10775, %fd10775;
	neg.f64 	%fd10777, %fd10766;
	fma.rn.f64 	%fd10778, %fd10777, %fd10758, %fd10776;
	mul.f64 	%fd10779, %fd10764, %fd10778;
	mul.f64 	%fd10780, %fd10767, %fd10774;
	fma.rn.f64 	%fd10781, %fd10780, %fd10766, %fd10779;
	xor.b32  	%r4250, %r4249, -2147483648;
	mov.b32 	%r4251, 1127219200;
	mov.b64 	%fd10782, {%r4250, %r4251};
	sub.f64 	%fd10783, %fd10782, %fd159;
	fma.rn.f64 	%fd10784, %fd10783, 0d3FE62E42FEFA39EF, %fd10766;
	fma.rn.f64 	%fd10785, %fd10783, 0dBFE62E42FEFA39EF, %fd10784;
	sub.f64 	%fd10786, %fd10785, %fd10766;
	sub.f64 	%fd10787, %fd10781, %fd10786;
	fma.rn.f64 	%fd10788, %fd10783, 0d3C7ABC9E3B39803F, %fd10787;
	add.f64 	%fd37038, %fd10784, %fd10788;
$L__BB3_153:
	setp.lt.f64 	%p156, %fd157, 0d400E000000000000;
	selp.f64 	%fd10789, %fd39133, %fd180, %p156;
	mul.f64 	%fd10790, %fd37038, %fd10789;
	sub.f64 	%fd37039, %fd165, %fd10790;
$L__BB3_154:
	setp.gtu.f64 	%p157, %fd157, 0d4000000000000000;
	mov.f64 	%fd37041, %fd183;
	@%p157 bra 	$L__BB3_158;
	setp.gt.u32 	%p158, %r97, 2146435070;
	mov.f64 	%fd37040, %fd39137;
	@%p158 bra 	$L__BB3_157;
	setp.gt.u32 	%p159, %r99, 1073127582;
	selp.f64 	%fd10791, %fd179, %fd39136, %p159;
	selp.u32 	%r4252, 1, 0, %p159;
	add.s32 	%r4253, %r15990, %r4252;
	add.f64 	%fd10792, %fd10791, 0dBFF0000000000000;
	add.f64 	%fd10793, %fd10791, 0d3FF0000000000000;
	rcp.approx.ftz.f64 	%fd10794, %fd10793;
	neg.f64 	%fd10795, %fd10793;
	fma.rn.f64 	%fd10796, %fd10795, %fd10794, 0d3FF0000000000000;
	fma.rn.f64 	%fd10797, %fd10796, %fd10796, %fd10796;
	fma.rn.f64 	%fd10798, %fd10797, %fd10794, %fd10794;
	mul.f64 	%fd10799, %fd10792, %fd10798;
	fma.rn.f64 	%fd10800, %fd10792, %fd10798, %fd10799;
	mul.f64 	%fd10801, %fd10800, %fd10800;
	fma.rn.f64 	%fd10802, %fd10801, 0d3EB1380B3AE80F1E, 0d3ED0EE258B7A8B04;
	fma.rn.f64 	%fd10803, %fd10802, %fd10801, 0d3EF3B2669F02676F;
	fma.rn.f64 	%fd10804, %fd10803, %fd10801, 0d3F1745CBA9AB0956;
	fma.rn.f64 	%fd10805, %fd10804, %fd10801, 0d3F3C71C72D1B5154;
	fma.rn.f64 	%fd10806, %fd10805, %fd10801, 0d3F624924923BE72D;
	fma.rn.f64 	%fd10807, %fd10806, %fd10801, 0d3F8999999999A3C4;
	fma.rn.f64 	%fd10808, %fd10807, %fd10801, 0d3FB5555555555554;
	sub.f64 	%fd10809, %fd10792, %fd10800;
	add.f64 	%fd10810, %fd10809, %fd10809;
	neg.f64 	%fd10811, %fd10800;
	fma.rn.f64 	%fd10812, %fd10811, %fd10792, %fd10810;
	mul.f64 	%fd10813, %fd10798, %fd10812;
	mul.f64 	%fd10814, %fd10801, %fd10808;
	fma.rn.f64 	%fd10815, %fd10814, %fd10800, %fd10813;
	xor.b32  	%r4254, %r4253, -2147483648;
	mov.b32 	%r4255, 1127219200;
	mov.b64 	%fd10816, {%r4254, %r4255};
	sub.f64 	%fd10817, %fd10816, %fd159;
	fma.rn.f64 	%fd10818, %fd10817, 0d3FE62E42FEFA39EF, %fd10800;
	fma.rn.f64 	%fd10819, %fd10817, 0dBFE62E42FEFA39EF, %fd10818;
	sub.f64 	%fd10820, %fd10819, %fd10800;
	sub.f64 	%fd10821, %fd10815, %fd10820;
	fma.rn.f64 	%fd10822, %fd10817, 0d3C7ABC9E3B39803F, %fd10821;
	add.f64 	%fd37040, %fd10818, %fd10822;
$L__BB3_157:
	setp.lt.f64 	%p160, %fd157, 0d400E000000000000;
	selp.f64 	%fd10823, %fd39139, %fd182, %p160;
	fma.rn.f64 	%fd37041, %fd37040, %fd10823, %fd171;
$L__BB3_158:
	fma.rn.f64 	%fd231, %fd158, %fd37041, %fd37039;
	setp.leu.f64 	%p161, %fd188, 0d0000000000000000;
	selp.f64 	%fd10825, %fd187, %fd10756, %p161;
	{
	.reg .b32 %temp; 
	mov.b64 	{%temp, %r104}, %fd10825;
	}
	abs.f64 	%fd232, %fd10825;
	setp.neu.f64 	%p162, %fd10825, 0d0000000000000000;
	@%p162 bra 	$L__BB3_160;
	setp.lt.s32 	%p164, %r93, 0;
	and.b32  	%r4256, %r93, 2146435072;
	setp.eq.s32 	%p165, %r4256, 1127219200;
	selp.b32 	%r4257, %r104, 0, %p165;
	or.b32  	%r4258, %r4257, 2146435072;
	selp.b32 	%r4259, %r4258, %r4257, %p164;
	mov.b32 	%r4260, 0;
	mov.b64 	%fd37043, {%r4260, %r4259};
	bra.uni 	$L__BB3_161;
$L__BB3_160:
	setp.lt.s32 	%p163, %r104, 0;
	{ // callseq 300, 0
	.param .b64 param0;
	st.param.f64 	[param0], %fd232;
	.param .b64 param1;
	st.param.f64 	[param1], 0d3FD5555555555555;
	.param .b64 retval0;
	call.uni (retval0), 
	__internal_accurate_pow, 
	(
	param0, 
	param1
	);
	ld.param.f64 	%fd10826, [retval0];
	} // callseq 300
	selp.f64 	%fd37043, 0dFFF8000000000000, %fd10826, %p163;
$L__BB3_161:
	setp.leu.f64 	%p166, %fd188, 0d0000000000000000;
	selp.f64 	%fd10829, %fd187, %fd10756, %p166;
	add.f64 	%fd10830, %fd10829, 0d3FD5555555555555;
	{
	.reg .b32 %temp; 
	mov.b64 	{%temp, %r4261}, %fd10830;
	}
	and.b32  	%r4262, %r4261, 2146435072;
	setp.ne.s32 	%p167, %r4262, 2146435072;
	@%p167 bra 	$L__BB3_166;
	setp.leu.f64 	%p168, %fd188, 0d0000000000000000;
	selp.f64 	%fd10832, %fd187, %fd10756, %p168;
	setp.num.f64 	%p169, %fd10832, %fd10832;
	@%p169 bra 	$L__BB3_164;
	setp.leu.f64 	%p175, %fd188, 0d0000000000000000;
	selp.f64 	%fd10834, %fd187, %fd10756, %p175;
	mov.f64 	%fd10835, 0d3FD5555555555555;
	add.rn.f64 	%fd37043, %fd10834, %fd10835;
	bra.uni 	$L__BB3_166;
$L__BB3_164:
	setp.neu.f64 	%p170, %fd232, 0d7FF0000000000000;
	@%p170 bra 	$L__BB3_166;
	setp.lt.s32 	%p171, %r104, 0;
	and.b32  	%r4263, %r93, 2146435072;
	setp.eq.s32 	%p172, %r4263, 1127219200;
	and.b32  	%r4264, %r93, 2147483647;
	setp.ne.s32 	%p173, %r4264, 1071644672;
	setp.lt.s32 	%p174, %r93, 0;
	selp.b32 	%r4265, 0, 2146435072, %p174;
	or.b32  	%r4266, %r4265, -2147483648;
	selp.b32 	%r4267, %r4266, %r4265, %p173;
	selp.b32 	%r4268, %r4267, %r4265, %p172;
	selp.b32 	%r4269, %r4268, %r4265, %p171;
	mov.b32 	%r4270, 0;
	mov.b64 	%fd37043, {%r4270, %r4269};
$L__BB3_166:
	setp.leu.f64 	%p176, %fd188, 0d0000000000000000;
	mul.f64 	%fd10836, %fd187, 0d3FE0000000000000;
	selp.f64 	%fd10837, %fd187, %fd10836, %p176;
	setp.eq.f64 	%p177, %fd10837, 0d3FF0000000000000;
	mul.f64 	%fd10838, %fd37043, 0d3FFE3D07C84B5DCC;
	selp.f64 	%fd239, 0d3FFE3D07C84B5DCC, %fd10838, %p177;
	fma.rn.f64 	%fd10839, %fd239, 0d3FF71547652B82FE, 0d4338000000000000;
	{
	.reg .b32 %temp; 
	mov.b64 	{%r105, %temp}, %fd10839;
	}
	mov.f64 	%fd10840, 0dC338000000000000;
	add.rn.f64 	%fd10841, %fd10839, %fd10840;
	fma.rn.f64 	%fd10842, %fd10841, 0dBFE62E42FEFA39EF, %fd239;
	fma.rn.f64 	%fd10843, %fd10841, 0dBC7ABC9E3B39803F, %fd10842;
	fma.rn.f64 	%fd10844, %fd10843, 0d3E5ADE1569CE2BDF, 0d3E928AF3FCA213EA;
	fma.rn.f64 	%fd10845, %fd10844, %fd10843, 0d3EC71DEE62401315;
	fma.rn.f64 	%fd10846, %fd10845, %fd10843, 0d3EFA01997C89EB71;
	fma.rn.f64 	%fd10847, %fd10846, %fd10843, 0d3F2A01A014761F65;
	fma.rn.f64 	%fd10848, %fd10847, %fd10843, 0d3F56C16C1852B7AF;
	fma.rn.f64 	%fd10849, %fd10848, %fd10843, 0d3F81111111122322;
	fma.rn.f64 	%fd10850, %fd10849, %fd10843, 0d3FA55555555502A1;
	fma.rn.f64 	%fd10851, %fd10850, %fd10843, 0d3FC5555555555511;
	fma.rn.f64 	%fd10852, %fd10851, %fd10843, 0d3FE000000000000B;
	fma.rn.f64 	%fd10853, %fd10852, %fd10843, 0d3FF0000000000000;
	fma.rn.f64 	%fd10854, %fd10853, %fd10843, 0d3FF0000000000000;
	{
	.reg .b32 %temp; 
	mov.b64 	{%r106, %temp}, %fd10854;
	}
	{
	.reg .b32 %temp; 
	mov.b64 	{%temp, %r107}, %fd10854;
	}
	shl.b32 	%r4271, %r105, 20;
	add.s32 	%r4272, %r4271, %r107;
	mov.b64 	%fd37044, {%r106, %r4272};
	{
	.reg .b32 %temp; 
	mov.b64 	{%temp, %r4273}, %fd239;
	}
	mov.b32 	%f191, %r4273;
	abs.f32 	%f16, %f191;
	setp.lt.f32 	%p178, %f16, 0f4086232B;
	@%p178 bra 	$L__BB3_169;
	setp.lt.f64 	%p179, %fd239, 0d0000000000000000;
	add.f64 	%fd10855, %fd239, 0d7FF0000000000000;
	selp.f64 	%fd37044, 0d0000000000000000, %fd10855, %p179;
	setp.geu.f32 	%p180, %f16, 0f40874800;
	@%p180 bra 	$L__BB3_169;
	shr.u32 	%r4274, %r105, 31;
	add.s32 	%r4275, %r105, %r4274;
	shr.s32 	%r4276, %r4275, 1;
	shl.b32 	%r4277, %r4276, 20;
	add.s32 	%r4278, %r107, %r4277;
	mov.b64 	%fd10856, {%r106, %r4278};
	sub.s32 	%r4279, %r105, %r4276;
	shl.b32 	%r4280, %r4279, 20;
	add.s32 	%r4281, %r4280, 1072693248;
	mov.b32 	%r4282, 0;
	mov.b64 	%fd10857, {%r4282, %r4281};
	mul.f64 	%fd37044, %fd10857, %fd10856;
$L__BB3_169:
	setp.leu.f64 	%p181, %fd188, 0d0000000000000000;
	selp.f64 	%fd10859, %fd187, %fd10836, %p181;
	setp.neu.f64 	%p182, %fd10859, 0d0000000000000000;
	@%p182 bra 	$L__BB3_171;
	setp.lt.s32 	%p184, %r94, 0;
	and.b32  	%r4283, %r94, 2146435072;
	setp.eq.s32 	%p185, %r4283, 1127219200;
	selp.b32 	%r4284, %r104, 0, %p185;
	or.b32  	%r4285, %r4284, 2146435072;
	selp.b32 	%r4286, %r4285, %r4284, %p184;
	mov.b32 	%r4287, 0;
	mov.b64 	%fd37046, {%r4287, %r4286};
	bra.uni 	$L__BB3_172;
$L__BB3_171:
	setp.lt.s32 	%p183, %r104, 0;
	{ // callseq 301, 0
	.param .b64 param0;
	st.param.f64 	[param0], %fd232;
	.param .b64 param1;
	st.param.f64 	[param1], 0d3FF2AAAAAAAAAAAB;
	.param .b64 retval0;
	call.uni (retval0), 
	__internal_accurate_pow, 
	(
	param0, 
	param1
	);
	ld.param.f64 	%fd10860, [retval0];
	} // callseq 301
	selp.f64 	%fd37046, 0dFFF8000000000000, %fd10860, %p183;
$L__BB3_172:
	setp.leu.f64 	%p186, %fd188, 0d0000000000000000;
	selp.f64 	%fd10863, %fd187, %fd10836, %p186;
	add.f64 	%fd10864, %fd10863, 0d3FF2AAAAAAAAAAAB;
	{
	.reg .b32 %temp; 
	mov.b64 	{%temp, %r4288}, %fd10864;
	}
	and.b32  	%r4289, %r4288, 2146435072;
	setp.ne.s32 	%p187, %r4289, 2146435072;
	@%p187 bra 	$L__BB3_177;
	setp.num.f64 	%p189, %fd10863, %fd10863;
	@%p189 bra 	$L__BB3_175;
	mov.f64 	%fd10869, 0d3FF2AAAAAAAAAAAB;
	add.rn.f64 	%fd37046, %fd10863, %fd10869;
	bra.uni 	$L__BB3_177;
$L__BB3_175:
	setp.neu.f64 	%p190, %fd232, 0d7FF0000000000000;
	@%p190 bra 	$L__BB3_177;
	setp.lt.s32 	%p191, %r104, 0;
	and.b32  	%r4290, %r94, 2146435072;
	setp.eq.s32 	%p192, %r4290, 1127219200;
	and.b32  	%r4291, %r94, 2147483647;
	setp.ne.s32 	%p193, %r4291, 1071644672;
	setp.lt.s32 	%p194, %r94, 0;
	selp.b32 	%r4292, 0, 2146435072, %p194;
	or.b32  	%r4293, %r4292, -2147483648;
	selp.b32 	%r4294, %r4293, %r4292, %p193;
	selp.b32 	%r4295, %r4294, %r4292, %p192;
	selp.b32 	%r4296, %r4295, %r4292, %p191;
	mov.b32 	%r4297, 0;
	mov.b64 	%fd37046, {%r4297, %r4296};
$L__BB3_177:
	setp.leu.f64 	%p196, %fd188, 0d0000000000000000;
	mul.f64 	%fd10870, %fd187, 0d3FE0000000000000;
	selp.f64 	%fd10871, %fd187, %fd10870, %p196;
	setp.neu.f64 	%p197, %fd10871, 0d0000000000000000;
	@%p197 bra 	$L__BB3_179;
	setp.lt.s32 	%p199, %r95, 0;
	and.b32  	%r4298, %r95, 2146435072;
	setp.eq.s32 	%p200, %r4298, 1127219200;
	selp.b32 	%r4299, %r104, 0, %p200;
	or.b32  	%r4300, %r4299, 2146435072;
	selp.b32 	%r4301, %r4300, %r4299, %p199;
	mov.b32 	%r4302, 0;
	mov.b64 	%fd37048, {%r4302, %r4301};
	bra.uni 	$L__BB3_180;
$L__BB3_179:
	setp.lt.s32 	%p198, %r104, 0;
	{ // callseq 302, 0
	.param .b64 param0;
	st.param.f64 	[param0], %fd232;
	.param .b64 param1;
	st.param.f64 	[param1], 0d3FF6AAAAAAAAAAAB;
	.param .b64 retval0;
	call.uni (retval0), 
	__internal_accurate_pow, 
	(
	param0, 
	param1
	);
	ld.param.f64 	%fd10872, [retval0];
	} // callseq 302
	selp.f64 	%fd37048, 0dFFF8000000000000, %fd10872, %p198;
$L__BB3_180:
	add.f64 	%fd10876, %fd10871, 0d3FF6AAAAAAAAAAAB;
	{
	.reg .b32 %temp; 
	mov.b64 	{%temp, %r4303}, %fd10876;
	}
	and.b32  	%r4304, %r4303, 2146435072;
	setp.ne.s32 	%p202, %r4304, 2146435072;
	@%p202 bra 	$L__BB3_185;
	setp.num.f64 	%p204, %fd10871, %fd10871;
	@%p204 bra 	$L__BB3_183;
	mov.f64 	%fd10881, 0d3FF6AAAAAAAAAAAB;
	add.rn.f64 	%fd37048, %fd10871, %fd10881;
	bra.uni 	$L__BB3_185;
$L__BB3_183:
	setp.neu.f64 	%p205, %fd232, 0d7FF0000000000000;
	@%p205 bra 	$L__BB3_185;
	setp.lt.s32 	%p206, %r104, 0;
	and.b32  	%r4305, %r95, 2146435072;
	setp.eq.s32 	%p207, %r4305, 1127219200;
	and.b32  	%r4306, %r95, 2147483647;
	setp.ne.s32 	%p208, %r4306, 1071644672;
	setp.lt.s32 	%p209, %r95, 0;
	selp.b32 	%r4307, 0, 2146435072, %p209;
	or.b32  	%r4308, %r4307, -2147483648;
	selp.b32 	%r4309, %r4308, %r4307, %p208;
	selp.b32 	%r4310, %r4309, %r4307, %p207;
	selp.b32 	%r4311, %r4310, %r4307, %p206;
	mov.b32 	%r4312, 0;
	mov.b64 	%fd37048, {%r4312, %r4311};
$L__BB3_185:
	setp.leu.f64 	%p211, %fd188, 0d0000000000000000;
	mul.f64 	%fd10882, %fd187, 0d3FE0000000000000;
	selp.f64 	%fd10883, %fd187, %fd10882, %p211;
	setp.neu.f64 	%p212, %fd10883, 0d0000000000000000;
	mov.f64 	%fd10884, 0d3FD999999999999A;
	div.rn.f64 	%fd10885, %fd10884, %fd37048;
	rcp.rn.f64 	%fd10886, %fd37046;
	add.f64 	%fd256, %fd10886, %fd10885;
	@%p212 bra 	$L__BB3_187;
	setp.lt.s32 	%p214, %r96, 0;
	and.b32  	%r4313, %r96, 2146435072;
	setp.eq.s32 	%p215, %r4313, 1127219200;
	selp.b32 	%r4314, %r104, 0, %p215;
	or.b32  	%r4315, %r4314, 2146435072;
	selp.b32 	%r4316, %r4315, %r4314, %p214;
	mov.b32 	%r4317, 0;
	mov.b64 	%fd37050, {%r4317, %r4316};
	bra.uni 	$L__BB3_188;
$L__BB3_187:
	setp.lt.s32 	%p213, %r104, 0;
	{ // callseq 303, 0
	.param .b64 param0;
	st.param.f64 	[param0], %fd232;
	.param .b64 param1;
	st.param.f64 	[param1], 0d3FFAAAAAAAAAAAAB;
	.param .b64 retval0;
	call.uni (retval0), 
	__internal_accurate_pow, 
	(
	param0, 
	param1
	);
	ld.param.f64 	%fd10887, [retval0];
	} // callseq 303
	selp.f64 	%fd37050, 0dFFF8000000000000, %fd10887, %p213;
$L__BB3_188:
	add.f64 	%fd10891, %fd10883, 0d3FFAAAAAAAAAAAAB;
	{
	.reg .b32 %temp; 
	mov.b64 	{%temp, %r4318}, %fd10891;
	}
	and.b32  	%r4319, %r4318, 2146435072;
	setp.ne.s32 	%p217, %r4319, 2146435072;
	@%p217 bra 	$L__BB3_193;
	setp.num.f64 	%p219, %fd10883, %fd10883;
	@%p219 bra 	$L__BB3_191;
	setp.leu.f64 	%p225, %fd188, 0d0000000000000000;
	selp.f64 	%fd10895, %fd187, %fd10882, %p225;
	mov.f64 	%fd10896, 0d3FFAAAAAAAAAAAAB;
	add.rn.f64 	%fd37050, %fd10895, %fd10896;
	bra.uni 	$L__BB3_193;
$L__BB3_191:
	setp.neu.f64 	%p220, %fd232, 0d7FF0000000000000;
	@%p220 bra 	$L__BB3_193;
	setp.lt.s32 	%p221, %r104, 0;
	and.b32  	%r4320, %r96, 2146435072;
	setp.eq.s32 	%p222, %r4320, 1127219200;
	and.b32  	%r4321, %r96, 2147483647;
	setp.ne.s32 	%p223, %r4321, 1071644672;
	setp.lt.s32 	%p224, %r96, 0;
	selp.b32 	%r4322, 0, 2146435072, %p224;
	or.b32  	%r4323, %r4322, -2147483648;
	selp.b32 	%r4324, %r4323, %r4322, %p223;
	selp.b32 	%r4325, %r4324, %r4322, %p222;
	selp.b32 	%r4326, %r4325, %r4322, %p221;
	mov.b32 	%r4327, 0;
	mov.b64 	%fd37050, {%r4327, %r4326};
$L__BB3_193:
	{ // callseq 304, 0
	.param .b64 param0;
	st.param.f64 	[param0], 0d4024000000000000;
	.param .b64 param1;
	st.param.f64 	[param1], 0dC024000000000000;
	.param .b64 retval0;
	call.uni (retval0), 
	__internal_accurate_pow, 
	(
	param0, 
	param1
	);
	ld.param.f64 	%fd10897, [retval0];
	} // callseq 304
	{ // callseq 305, 0
	.param .b64 param0;
	st.param.f64 	[param0], %fd173;
	.param .b64 param1;
	st.param.f64 	[param1], 0d4008000000000000;
	.param .b64 retval0;
	call.uni (retval0), 
	__internal_accurate_pow, 
	(
	param0, 
	param1
	);
	ld.param.f64 	%fd10899, [retval0];
	} // callseq 305
	neg.f64 	%fd10901, %fd10899;
	selp.f64 	%fd10902, %fd10901, %fd10899, %p2;
	setp.leu.f64 	%p226, %fd188, 0d0000000000000000;
	mul.f64 	%fd10903, %fd187, 0d3FE0000000000000;
	selp.f64 	%fd10904, %fd187, %fd10903, %p226;
	setp.eq.f64 	%p227, %fd10904, 0d3FF0000000000000;
	mov.f64 	%fd10905, 0d3FE102DE00D1B717;
	div.rn.f64 	%fd10906, %fd10905, %fd37050;
	add.f64 	%fd10907, %fd256, %fd10906;
	selp.f64 	%fd10908, 0d3FFEE7D566CF41F2, %fd10907, %p227;
	neg.f64 	%fd10909, %fd10897;
	selp.f64 	%fd10910, %fd10909, %fd10897, %p1;
	mul.f64 	%fd10911, %fd10910, 0d4003EB851EB851EC;
	mul.f64 	%fd10912, %fd10911, 0d4028000000000000;
	mul.f64 	%fd10913, %fd10912, 0dC00921FB54442D18;
	mul.f64 	%fd10914, %fd3, %fd10913;
	mul.f64 	%fd10915, %fd1, %fd10914;
	div.rn.f64 	%fd10916, %fd10915, %fd2;
	setp.nan.f64 	%p228, %fd6, %fd6;
	mov.f64 	%fd10917, 0d4008000000000000;
	add.rn.f64 	%fd10918, %fd6, %fd10917;
	selp.f64 	%fd10919, %fd10918, %fd10902, %p228;
	setp.neu.f64 	%p229, %fd173, 0d7FF0000000000000;
	selp.f64 	%fd10920, %fd10919, %fd174, %p229;
	setp.eq.s32 	%p230, %r92, 2146435072;
	selp.f64 	%fd10921, %fd10920, %fd10902, %p230;
	setp.eq.f64 	%p231, %fd6, 0d3FF0000000000000;
	selp.f64 	%fd10922, 0d3FF0000000000000, %fd10921, %p231;
	mul.f64 	%fd10923, %fd231, %fd10922;
	div.rn.f64 	%fd10924, %fd10916, %fd10923;
	fma.rn.f64 	%fd37026, %fd10924, %fd10908, %fd37044;
$L__BB3_194:
	setp.geu.f64 	%p298, %fd6, 0d3FE0000000000000;
	@%p298 bra 	$L__BB3_231;
	setp.leu.f64 	%p378, %fd188, 0d0000000000000000;
	add.f64 	%fd11184, %fd186, %fd186;
	selp.f64 	%fd11185, %fd186, %fd11184, %p378;
	{
	.reg .b32 %temp; 
	mov.b64 	{%temp, %r108}, %fd11185;
	}
	abs.f64 	%fd265, %fd11185;
	setp.neu.f64 	%p379, %fd11185, 0d0000000000000000;
	@%p379 bra 	$L__BB3_197;
	setp.lt.s32 	%p381, %r93, 0;
	and.b32  	%r4480, %r93, 2146435072;
	setp.eq.s32 	%p382, %r4480, 1127219200;
	selp.b32 	%r4481, %r108, 0, %p382;
	or.b32  	%r4482, %r4481, 2146435072;
	selp.b32 	%r4483, %r4482, %r4481, %p381;
	mov.b32 	%r4484, 0;
	mov.b64 	%fd37053, {%r4484, %r4483};
	bra.uni 	$L__BB3_198;
$L__BB3_197:
	setp.lt.s32 	%p380, %r108, 0;
	{ // callseq 318, 0
	.param .b64 param0;
	st.param.f64 	[param0], %fd265;
	.param .b64 param1;
	st.param.f64 	[param1], 0d3FD5555555555555;
	.param .b64 retval0;
	call.uni (retval0), 
	__internal_accurate_pow, 
	(
	param0, 
	param1
	);
	ld.param.f64 	%fd11186, [retval0];
	} // callseq 318
	selp.f64 	%fd37053, 0dFFF8000000000000, %fd11186, %p380;
$L__BB3_198:
	setp.leu.f64 	%p383, %fd188, 0d0000000000000000;
	selp.f64 	%fd11189, %fd186, %fd11184, %p383;
	add.f64 	%fd11190, %fd11189, 0d3FD5555555555555;
	{
	.reg .b32 %temp; 
	mov.b64 	{%temp, %r4485}, %fd11190;
	}
	and.b32  	%r4486, %r4485, 2146435072;
	setp.ne.s32 	%p384, %r4486, 2146435072;
	@%p384 bra 	$L__BB3_203;
	setp.leu.f64 	%p385, %fd188, 0d0000000000000000;
	selp.f64 	%fd11192, %fd186, %fd11184, %p385;
	setp.num.f64 	%p386, %fd11192, %fd11192;
	@%p386 bra 	$L__BB3_201;
	setp.leu.f64 	%p392, %fd188, 0d0000000000000000;
	selp.f64 	%fd11194, %fd186, %fd11184, %p392;
	mov.f64 	%fd11195, 0d3FD5555555555555;
	add.rn.f64 	%fd37053, %fd11194, %fd11195;
	bra.uni 	$L__BB3_203;
$L__BB3_201:
	setp.neu.f64 	%p387, %fd265, 0d7FF0000000000000;
	@%p387 bra 	$L__BB3_203;
	setp.lt.s32 	%p388, %r108, 0;
	and.b32  	%r4487, %r93, 2146435072;
	setp.eq.s32 	%p389, %r4487, 1127219200;
	and.b32  	%r4488, %r93, 2147483647;
	setp.ne.s32 	%p390, %r4488, 1071644672;
	setp.lt.s32 	%p391, %r93, 0;
	selp.b32 	%r4489, 0, 2146435072, %p391;
	or.b32  	%r4490, %r4489, -2147483648;
	selp.b32 	%r4491, %r4490, %r4489, %p390;
	selp.b32 	%r4492, %r4491, %r4489, %p389;
	selp.b32 	%r4493, %r4492, %r4489, %p388;
	mov.b32 	%r4494, 0;
	mov.b64 	%fd37053, {%r4494, %r4493};
$L__BB3_203:
	setp.leu.f64 	%p393, %fd188, 0d0000000000000000;
	add.f64 	%fd11196, %fd186, %fd186;
	selp.f64 	%fd11197, %fd186, %fd11196, %p393;
	setp.eq.f64 	%p394, %fd11197, 0d3FF0000000000000;
	mul.f64 	%fd11198, %fd37053, 0d3FFE3D07C84B5DCC;
	selp.f64 	%fd272, 0d3FFE3D07C84B5DCC, %fd11198, %p394;
	fma.rn.f64 	%fd11199, %fd272, 0d3FF71547652B82FE, 0d4338000000000000;
	{
	.reg .b32 %temp; 
	mov.b64 	{%r109, %temp}, %fd11199;
	}
	mov.f64 	%fd11200, 0dC338000000000000;
	add.rn.f64 	%fd11201, %fd11199, %fd11200;
	fma.rn.f64 	%fd11202, %fd11201, 0dBFE62E42FEFA39EF, %fd272;
	fma.rn.f64 	%fd11203, %fd11201, 0dBC7ABC9E3B39803F, %fd11202;
	fma.rn.f64 	%fd11204, %fd11203, 0d3E5ADE1569CE2BDF, 0d3E928AF3FCA213EA;
	fma.rn.f64 	%fd11205, %fd11204, %fd11203, 0d3EC71DEE62401315;
	fma.rn.f64 	%fd11206, %fd11205, %fd11203, 0d3EFA01997C89EB71;
	fma.rn.f64 	%fd11207, %fd11206, %fd11203, 0d3F2A01A014761F65;
	fma.rn.f64 	%fd11208, %fd11207, %fd11203, 0d3F56C16C1852B7AF;
	fma.rn.f64 	%fd11209, %fd11208, %fd11203, 0d3F81111111122322;
	fma.rn.f64 	%fd11210, %fd11209, %fd11203, 0d3FA55555555502A1;
	fma.rn.f64 	%fd11211, %fd11210, %fd11203, 0d3FC5555555555511;
	fma.rn.f64 	%fd11212, %fd11211, %fd11203, 0d3FE000000000000B;
	fma.rn.f64 	%fd11213, %fd11212, %fd11203, 0d3FF0000000000000;
	fma.rn.f64 	%fd11214, %fd11213, %fd11203, 0d3FF0000000000000;
	{
	.reg .b32 %temp; 
	mov.b64 	{%r110, %temp}, %fd11214;
	}
	{
	.reg .b32 %temp; 
	mov.b64 	{%temp, %r111}, %fd11214;
	}
	shl.b32 	%r4495, %r109, 20;
	add.s32 	%r4496, %r4495, %r111;
	mov.b64 	%fd37054, {%r110, %r4496};
	{
	.reg .b32 %temp; 
	mov.b64 	{%temp, %r4497}, %fd272;
	}
	mov.b32 	%f194, %r4497;
	abs.f32 	%f17, %f194;
	setp.lt.f32 	%p395, %f17, 0f4086232B;
	@%p395 bra 	$L__BB3_206;
	setp.lt.f64 	%p396, %fd272, 0d0000000000000000;
	add.f64 	%fd11215, %fd272, 0d7FF0000000000000;
	selp.f64 	%fd37054, 0d0000000000000000, %fd11215, %p396;
	setp.geu.f32 	%p397, %f17, 0f40874800;
	@%p397 bra 	$L__BB3_206;
	shr.u32 	%r4498, %r109, 31;
	add.s32 	%r4499, %r109, %r4498;
	shr.s32 	%r4500, %r4499, 1;
	shl.b32 	%r4501, %r4500, 20;
	add.s32 	%r4502, %r111, %r4501;
	mov.b64 	%fd11216, {%r110, %r4502};
	sub.s32 	%r4503, %r109, %r4500;
	shl.b32 	%r4504, %r4503, 20;
	add.s32 	%r4505, %r4504, 1072693248;
	mov.b32 	%r4506, 0;
	mov.b64 	%fd11217, {%r4506, %r4505};
	mul.f64 	%fd37054, %fd11217, %fd11216;
$L__BB3_206:
	setp.leu.f64 	%p398, %fd188, 0d0000000000000000;
	selp.f64 	%fd11219, %fd186, %fd11196, %p398;
	setp.neu.f64 	%p399, %fd11219, 0d0000000000000000;
	@%p399 bra 	$L__BB3_208;
	setp.lt.s32 	%p401, %r94, 0;
	and.b32  	%r4507, %r94, 2146435072;
	setp.eq.s32 	%p402, %r4507, 1127219200;
	selp.b32 	%r4508, %r108, 0, %p402;
	or.b32  	%r4509, %r4508, 2146435072;
	selp.b32 	%r4510, %r4509, %r4508, %p401;
	mov.b32 	%r4511, 0;
	mov.b64 	%fd37056, {%r4511, %r4510};
	bra.uni 	$L__BB3_209;
$L__BB3_208:
	setp.lt.s32 	%p400, %r108, 0;
	{ // callseq 319, 0
	.param .b64 param0;
	st.param.f64 	[param0], %fd265;
	.param .b64 param1;
	st.param.f64 	[param1], 0d3FF2AAAAAAAAAAAB;
	.param .b64 retval0;
	call.uni (retval0), 
	__internal_accurate_pow, 
	(
	param0, 
	param1
	);
	ld.param.f64 	%fd11220, [retval0];
	} // callseq 319
	selp.f64 	%fd37056, 0dFFF8000000000000, %fd11220, %p400;
$L__BB3_209:
	setp.leu.f64 	%p403, %fd188, 0d0000000000000000;
	selp.f64 	%fd11223, %fd186, %fd11196, %p403;
	add.f64 	%fd11224, %fd11223, 0d3FF2AAAAAAAAAAAB;
	{
	.reg .b32 %temp; 
	mov.b64 	{%temp, %r4512}, %fd11224;
	}
	and.b32  	%r4513, %r4512, 2146435072;
	setp.ne.s32 	%p404, %r4513, 2146435072;
	@%p404 bra 	$L__BB3_214;
	setp.num.f64 	%p406, %fd11223, %fd11223;
	@%p406 bra 	$L__BB3_212;
	mov.f64 	%fd11229, 0d3FF2AAAAAAAAAAAB;
	add.rn.f64 	%fd37056, %fd11223, %fd11229;
	bra.uni 	$L__BB3_214;
$L__BB3_212:
	setp.neu.f64 	%p407, %fd265, 0d7FF0000000000000;
	@%p407 bra 	$L__BB3_214;
	setp.lt.s32 	%p408, %r108, 0;
	and.b32  	%r4514, %r94, 2146435072;
	setp.eq.s32 	%p409, %r4514, 1127219200;
	and.b32  	%r4515, %r94, 2147483647;
	setp.ne.s32 	%p410, %r4515, 1071644672;
	setp.lt.s32 	%p411, %r94, 0;
	selp.b32 	%r4516, 0, 2146435072, %p411;
	or.b32  	%r4517, %r4516, -2147483648;
	selp.b32 	%r4518, %r4517, %r4516, %p410;
	selp.b32 	%r4519, %r4518, %r4516, %p409;
	selp.b32 	%r4520, %r4519, %r4516, %p408;
	mov.b32 	%r4521, 0;
	mov.b64 	%fd37056, {%r4521, %r4520};
$L__BB3_214:
	setp.leu.f64 	%p413, %fd188, 0d0000000000000000;
	add.f64 	%fd11230, %fd186, %fd186;
	selp.f64 	%fd11231, %fd186, %fd11230, %p413;
	setp.neu.f64 	%p414, %fd11231, 0d0000000000000000;
	@%p414 bra 	$L__BB3_216;
	setp.lt.s32 	%p416, %r95, 0;
	and.b32  	%r4522, %r95, 2146435072;
	setp.eq.s32 	%p417, %r4522, 1127219200;
	selp.b32 	%r4523, %r108, 0, %p417;
	or.b32  	%r4524, %r4523, 2146435072;
	selp.b32 	%r4525, %r4524, %r4523, %p416;
	mov.b32 	%r4526, 0;
	mov.b64 	%fd37058, {%r4526, %r4525};
	bra.uni 	$L__BB3_217;
$L__BB3_216:
	setp.lt.s32 	%p415, %r108, 0;
	{ // callseq 320, 0
	.param .b64 param0;
	st.param.f64 	[param0], %fd265;
	.param .b64 param1;
	st.param.f64 	[param1], 0d3FF6AAAAAAAAAAAB;
	.param .b64 retval0;
	call.uni (retval0), 
	__internal_accurate_pow, 
	(
	param0, 
	param1
	);
	ld.param.f64 	%fd11232, [retval0];
	} // callseq 320
	selp.f64 	%fd37058, 0dFFF8000000000000, %fd11232, %p415;
$L__BB3_217:
	add.f64 	%fd11236, %fd11231, 0d3FF6AAAAAAAAAAAB;
	{
	.reg .b32 %temp; 
	mov.b64 	{%temp, %r4527}, %fd11236;
	}
	and.b32  	%r4528, %r4527, 2146435072;
	setp.ne.s32 	%p419, %r4528, 2146435072;
	@%p419 bra 	$L__BB3_222;
	setp.num.f64 	%p421, %fd11231, %fd11231;
	@%p421 bra 	$L__BB3_220;
	mov.f64 	%fd11241, 0d3FF6AAAAAAAAAAAB;
	add.rn.f64 	%fd37058, %fd11231, %fd11241;
	bra.uni 	$L__BB3_222;
$L__BB3_220:
	setp.neu.f64 	%p422, %fd265, 0d7FF0000000000000;
	@%p422 bra 	$L__BB3_222;
	setp.lt.s32 	%p423, %r108, 0;
	and.b32  	%r4529, %r95, 2146435072;
	setp.eq.s32 	%p424, %r4529, 1127219200;
	and.b32  	%r4530, %r95, 2147483647;
	setp.ne.s32 	%p425, %r4530, 1071644672;
	setp.lt.s32 	%p426, %r95, 0;
	selp.b32 	%r4531, 0, 2146435072, %p426;
	or.b32  	%r4532, %r4531, -2147483648;
	selp.b32 	%r4533, %r4532, %r4531, %p425;
	selp.b32 	%r4534, %r4533, %r4531, %p424;
	selp.b32 	%r4535, %r4534, %r4531, %p423;
	mov.b32 	%r4536, 0;
	mov.b64 	%fd37058, {%r4536, %r4535};
$L__BB3_222:
	setp.leu.f64 	%p428, %fd188, 0d0000000000000000;
	add.f64 	%fd11242, %fd186, %fd186;
	selp.f64 	%fd11243, %fd186, %fd11242, %p428;
	setp.neu.f64 	%p429, %fd11243, 0d0000000000000000;
	mov.f64 	%fd11244, 0d3FD999999999999A;
	div.rn.f64 	%fd11245, %fd11244, %fd37058;
	rcp.rn.f64 	%fd11246, %fd37056;
	add.f64 	%fd289, %fd11246, %fd11245;
	@%p429 bra 	$L__BB3_224;
	setp.lt.s32 	%p431, %r96, 0;
	and.b32  	%r4537, %r96, 2146435072;
	setp.eq.s32 	%p432, %r4537, 1127219200;
	selp.b32 	%r4538, %r108, 0, %p432;
	or.b32  	%r4539, %r4538, 2146435072;
	selp.b32 	%r4540, %r4539, %r4538, %p431;
	mov.b32 	%r4541, 0;
	mov.b64 	%fd37060, {%r4541, %r4540};
	bra.uni 	$L__BB3_225;
$L__BB3_224:
	setp.lt.s32 	%p430, %r108, 0;
	{ // callseq 321, 0
	.param .b64 param0;
	st.param.f64 	[param0], %fd265;
	.param .b64 param1;
	st.param.f64 	[param1], 0d3FFAAAAAAAAAAAAB;
	.param .b64 retval0;
	call.uni (retval0), 
	__internal_accurate_pow, 
	(
	param0, 
	param1
	);
	ld.param.f64 	%fd11247, [retval0];
	} // callseq 321
	selp.f64 	%fd37060, 0dFFF8000000000000, %fd11247, %p430;
$L__BB3_225:
	add.f64 	%fd11251, %fd11243, 0d3FFAAAAAAAAAAAAB;
	{
	.reg .b32 %temp; 
	mov.b64 	{%temp, %r4542}, %fd11251;
	}
	and.b32  	%r4543, %r4542, 2146435072;
	setp.ne.s32 	%p434, %r4543, 2146435072;
	@%p434 bra 	$L__BB3_230;
	setp.num.f64 	%p436, %fd11243, %fd11243;
	@%p436 bra 	$L__BB3_228;
	setp.leu.f64 	%p442, %fd188, 0d0000000000000000;
	selp.f64 	%fd11255, %fd186, %fd11242, %p442;
	mov.f64 	%fd11256, 0d3FFAAAAAAAAAAAAB;
	add.rn.f64 	%fd37060, %fd11255, %fd11256;
	bra.uni 	$L__BB3_230;
$L__BB3_228:
	setp.neu.f64 	%p437, %fd265, 0d7FF0000000000000;
	@%p437 bra 	$L__BB3_230;
	setp.lt.s32 	%p438, %r108, 0;
	and.b32  	%r4544, %r96, 2146435072;
	setp.eq.s32 	%p439, %r4544, 1127219200;
	and.b32  	%r4545, %r96, 2147483647;
	setp.ne.s32 	%p440, %r4545, 1071644672;
	setp.lt.s32 	%p441, %r96, 0;
	selp.b32 	%r4546, 0, 2146435072, %p441;
	or.b32  	%r4547, %r4546, -2147483648;
	selp.b32 	%r4548, %r4547, %r4546, %p440;
	selp.b32 	%r4549, %r4548, %r4546, %p439;
	selp.b32 	%r4550, %r4549, %r4546, %p438;
	mov.b32 	%r4551, 0;
	mov.b64 	%fd37060, {%r4551, %r4550};
$L__BB3_230:
	{ // callseq 322, 0
	.param .b64 param0;
	st.param.f64 	[param0], 0d4024000000000000;
	.param .b64 param1;
	st.param.f64 	[param1], 0dC024000000000000;
	.param .b64 retval0;
	call.uni (retval0), 
	__internal_accurate_pow, 
	(
	param0, 
	param1
	);
	ld.param.f64 	%fd11257, [retval0];
	} // callseq 322
	{ // callseq 323, 0
	.param .b64 param0;
	st.param.f64 	[param0], %fd173;
	.param .b64 param1;
	st.param.f64 	[param1], 0d4014000000000000;
	.param .b64 retval0;
	call.uni (retval0), 
	__internal_accurate_pow, 
	(
	param0, 
	param1
	);
	ld.param.f64 	%fd11259, [retval0];
	} // callseq 323
	setp.leu.f64 	%p443, %fd188, 0d0000000000000000;
	add.f64 	%fd11261, %fd186, %fd186;
	selp.f64 	%fd11262, %fd186, %fd11261, %p443;
	setp.eq.f64 	%p444, %fd11262, 0d3FF0000000000000;
	mov.f64 	%fd11263, 0d3FE102DE00D1B717;
	div.rn.f64 	%fd11264, %fd11263, %fd37060;
	add.f64 	%fd11265, %fd289, %fd11264;
	selp.f64 	%fd11266, 0d3FFEE7D566CF41F2, %fd11265, %p444;
	neg.f64 	%fd11267, %fd11259;
	selp.f64 	%fd11268, %fd11267, %fd11259, %p3;
	setp.eq.f64 	%p445, %fd6, 0d0000000000000000;
	selp.f64 	%fd11269, %fd175, %fd11268, %p445;
	selp.f64 	%fd11270, %fd176, %fd11269, %p4;
	add.f64 	%fd11271, %fd11270, %fd11270;
	setp.eq.f64 	%p446, %fd6, 0d3FF0000000000000;
	selp.f64 	%fd11272, 0d4000000000000000, %fd11271, %p446;
	neg.f64 	%fd11273, %fd11257;
	selp.f64 	%fd11274, %fd11273, %fd11257, %p1;
	mul.f64 	%fd11275, %fd11274, 0d4003EB851EB851EC;
	mul.f64 	%fd11276, %fd11275, 0d4028000000000000;
	mul.f64 	%fd11277, %fd11276, 0dC00921FB54442D18;
	mul.f64 	%fd11278, %fd3, %fd11277;
	mul.f64 	%fd11279, %fd1, %fd11278;
	div.rn.f64 	%fd11280, %fd11279, %fd2;
	div.rn.f64 	%fd11281, %fd11280, %fd11272;
	fma.rn.f64 	%fd37025, %fd11281, %fd11266, %fd37054;
	bra.uni 	$L__BB3_275;
$L__BB3_231:
	setp.gtu.f64 	%p299, %fd157, 0d4000000000000000;
	mov.f64 	%fd37062, %fd181;
	@%p299 bra 	$L__BB3_235;
	setp.gt.u32 	%p300, %r97, 2146435070;
	mov.f64 	%fd37061, %fd39137;
	@%p300 bra 	$L__BB3_234;
	setp.gt.u32 	%p301, %r99, 1073127582;
	selp.f64 	%fd11016, %fd179, %fd39136, %p301;
	selp.u32 	%r4400, 1, 0, %p301;
	add.s32 	%r4401, %r15990, %r4400;
	add.f64 	%fd11017, %fd11016, 0dBFF0000000000000;
	add.f64 	%fd11018, %fd11016, 0d3FF0000000000000;
	rcp.approx.ftz.f64 	%fd11019, %fd11018;
	neg.f64 	%fd11020, %fd11018;
	fma.rn.f64 	%fd11021, %fd11020, %fd11019, 0d3FF0000000000000;
	fma.rn.f64 	%fd11022, %fd11021, %fd11021, %fd11021;
	fma.rn.f64 	%fd11023, %fd11022, %fd11019, %fd11019;
	mul.f64 	%fd11024, %fd11017, %fd11023;
	fma.rn.f64 	%fd11025, %fd11017, %fd11023, %fd11024;
	mul.f64 	%fd11026, %fd11025, %fd11025;
	fma.rn.f64 	%fd11027, %fd11026, 0d3EB1380B3AE80F1E, 0d3ED0EE258B7A8B04;
	fma.rn.f64 	%fd11028, %fd11027, %fd11026, 0d3EF3B2669F02676F;
	fma.rn.f64 	%fd11029, %fd11028, %fd11026, 0d3F1745CBA9AB0956;
	fma.rn.f64 	%fd11030, %fd11029, %fd11026, 0d3F3C71C72D1B5154;
	fma.rn.f64 	%fd11031, %fd11030, %fd11026, 0d3F624924923BE72D;
	fma.rn.f64 	%fd11032, %fd11031, %fd11026, 0d3F8999999999A3C4;
	fma.rn.f64 	%fd11033, %fd11032, %fd11026, 0d3FB5555555555554;
	sub.f64 	%fd11034, %fd11017, %fd11025;
	add.f64 	%fd11035, %fd11034, %fd11034;
	neg.f64 	%fd11036, %fd11025;
	fma.rn.f64 	%fd11037, %fd11036, %fd11017, %fd11035;
	mul.f64 	%fd11038, %fd11023, %fd11037;
	mul.f64 	%fd11039, %fd11026, %fd11033;
	fma.rn.f64 	%fd11040, %fd11039, %fd11025, %fd11038;
	xor.b32  	%r4402, %r4401, -2147483648;
	mov.b32 	%r4403, 1127219200;
	mov.b64 	%fd11041, {%r4402, %r4403};
	sub.f64 	%fd11042, %fd11041, %fd159;
	fma.rn.f64 	%fd11043, %fd11042, 0d3FE62E42FEFA39EF, %fd11025;
	fma.rn.f64 	%fd11044, %fd11042, 0dBFE62E42FEFA39EF, %fd11043;
	sub.f64 	%fd11045, %fd11044, %fd11025;
	sub.f64 	%fd11046, %fd11040, %fd11045;
	fma.rn.f64 	%fd11047, %fd11042, 0d3C7ABC9E3B39803F, %fd11046;
	add.f64 	%fd37061, %fd11043, %fd11047;
$L__BB3_234:
	setp.lt.f64 	%p302, %fd157, 0d400E000000000000;
	selp.f64 	%fd11048, %fd39133, %fd180, %p302;
	mul.f64 	%fd11049, %fd37061, %fd11048;
	sub.f64 	%fd37062, %fd165, %fd11049;
$L__BB3_235:
	setp.gtu.f64 	%p303, %fd157, 0d4000000000000000;
	mov.f64 	%fd37064, %fd183;
	@%p303 bra 	$L__BB3_239;
	setp.gt.u32 	%p304, %r97, 2146435070;
	mov.f64 	%fd37063, %fd39137;
	@%p304 bra 	$L__BB3_238;
	setp.gt.u32 	%p305, %r99, 1073127582;
	selp.f64 	%fd11050, %fd179, %fd39136, %p305;
	selp.u32 	%r4404, 1, 0, %p305;
	add.s32 	%r4405, %r15990, %r4404;
	add.f64 	%fd11051, %fd11050, 0dBFF0000000000000;
	add.f64 	%fd11052, %fd11050, 0d3FF0000000000000;
	rcp.approx.ftz.f64 	%fd11053, %fd11052;
	neg.f64 	%fd11054, %fd11052;
	fma.rn.f64 	%fd11055, %fd11054, %fd11053, 0d3FF0000000000000;
	fma.rn.f64 	%fd11056, %fd11055, %fd11055, %fd11055;
	fma.rn.f64 	%fd11057, %fd11056, %fd11053, %fd11053;
	mul.f64 	%fd11058, %fd11051, %fd11057;
	fma.rn.f64 	%fd11059, %fd11051, %fd11057, %fd11058;
	mul.f64 	%fd11060, %fd11059, %fd11059;
	fma.rn.f64 	%fd11061, %fd11060, 0d3EB1380B3AE80F1E, 0d3ED0EE258B7A8B04;
	fma.rn.f64 	%fd11062, %fd11061, %fd11060, 0d3EF3B2669F02676F;
	fma.rn.f64 	%fd11063, %fd11062, %fd11060, 0d3F1745CBA9AB0956;
	fma.rn.f64 	%fd11064, %fd11063, %fd11060, 0d3F3C71C72D1B5154;
	fma.rn.f64 	%fd11065, %fd11064, %fd11060, 0d3F624924923BE72D;
	fma.rn.f64 	%fd11066, %fd11065, %fd11060, 0d3F8999999999A3C4;
	fma.rn.f64 	%fd11067, %fd11066, %fd11060, 0d3FB5555555555554;
	sub.f64 	%fd11068, %fd11051, %fd11059;
	add.f64 	%fd11069, %fd11068, %fd11068;
	neg.f64 	%fd11070, %fd11059;
	fma.rn.f64 	%fd11071, %fd11070, %fd11051, %fd11069;
	mul.f64 	%fd11072, %fd11057, %fd11071;
	mul.f64 	%fd11073, %fd11060, %fd11067;
	fma.rn.f64 	%fd11074, %fd11073, %fd11059, %fd11072;
	xor.b32  	%r4406, %r4405, -2147483648;
	mov.b32 	%r4407, 1127219200;
	mov.b64 	%fd11075, {%r4406, %r4407};
	sub.f64 	%fd11076, %fd11075, %fd159;
	fma.rn.f64 	%fd11077, %fd11076, 0d3FE62E42FEFA39EF, %fd11059;
	fma.rn.f64 	%fd11078, %fd11076, 0dBFE62E42FEFA39EF, %fd11077;
	sub.f64 	%fd11079, %fd11078, %fd11059;
	sub.f64 	%fd11080, %fd11074, %fd11079;
	fma.rn.f64 	%fd11081, %fd11076, 0d3C7ABC9E3B39803F, %fd11080;
	add.f64 	%fd37063, %fd11077, %fd11081;
$L__BB3_238:
	setp.lt.f64 	%p306, %fd157, 0d400E000000000000;
	selp.f64 	%fd11082, %fd39139, %fd182, %p306;
	fma.rn.f64 	%fd37064, %fd37063, %fd11082, %fd171;
$L__BB3_239:
	fma.rn.f64 	%fd305, %fd158, %fd37064, %fd37062;
	setp.leu.f64 	%p307, %fd188, 0d0000000000000000;
	add.f64 	%fd11083, %fd186, %fd186;
	selp.f64 	%fd11084, %fd186, %fd11083, %p307;
	{
	.reg .b32 %temp; 
	mov.b64 	{%temp, %r112}, %fd11084;
	}
	abs.f64 	%fd306, %fd11084;
	setp.neu.f64 	%p308, %fd11084, 0d0000000000000000;
	@%p308 bra 	$L__BB3_241;
	setp.lt.s32 	%p310, %r93, 0;
	and.b32  	%r4408, %r93, 2146435072;
	setp.eq.s32 	%p311, %r4408, 1127219200;
	selp.b32 	%r4409, %r112, 0, %p311;
	or.b32  	%r4410, %r4409, 2146435072;
	selp.b32 	%r4411, %r4410, %r4409, %p310;
	mov.b32 	%r4412, 0;
	mov.b64 	%fd37066, {%r4412, %r4411};
	bra.uni 	$L__BB3_242;
$L__BB3_241:
	setp.lt.s32 	%p309, %r112, 0;
	{ // callseq 312, 0
	.param .b64 param0;
	st.param.f64 	[param0], %fd306;
	.param .b64 param1;
	st.param.f64 	[param1], 0d3FD5555555555555;
	.param .b64 retval0;
	call.uni (retval0), 
	__internal_accurate_pow, 
	(
	param0, 
	param1
	);
	ld.param.f64 	%fd11085, [retval0];
	} // callseq 312
	selp.f64 	%fd37066, 0dFFF8000000000000, %fd11085, %p309;
$L__BB3_242:
	setp.leu.f64 	%p312, %fd188, 0d0000000000000000;
	selp.f64 	%fd11088, %fd186, %fd11083, %p312;
	add.f64 	%fd11089, %fd11088, 0d3FD5555555555555;
	{
	.reg .b32 %temp; 
	mov.b64 	{%temp, %r4413}, %fd11089;
	}
	and.b32  	%r4414, %r4413, 2146435072;
	setp.ne.s32 	%p313, %r4414, 2146435072;
	@%p313 bra 	$L__BB3_247;
	setp.num.f64 	%p315, %fd11088, %fd11088;
	@%p315 bra 	$L__BB3_245;
	mov.f64 	%fd11094, 0d3FD5555555555555;
	add.rn.f64 	%fd37066, %fd11088, %fd11094;
	bra.uni 	$L__BB3_247;
$L__BB3_245:
	setp.neu.f64 	%p316, %fd306, 0d7FF0000000000000;
	@%p316 bra 	$L__BB3_247;
	setp.lt.s32 	%p317, %r112, 0;
	and.b32  	%r4415, %r93, 2146435072;
	setp.eq.s32 	%p318, %r4415, 1127219200;
	and.b32  	%r4416, %r93, 2147483647;
	setp.ne.s32 	%p319, %r4416, 1071644672;
	setp.lt.s32 	%p320, %r93, 0;
	selp.b32 	%r4417, 0, 2146435072, %p320;
	or.b32  	%r4418, %r4417, -2147483648;
	selp.b32 	%r4419, %r4418, %r4417, %p319;
	selp.b32 	%r4420, %r4419, %r4417, %p318;
	selp.b32 	%r4421, %r4420, %r4417, %p317;
	mov.b32 	%r4422, 0;
	mov.b64 	%fd37066, {%r4422, %r4421};
$L__BB3_247:
	setp.leu.f64 	%p322, %fd188, 0d0000000000000000;
	add.f64 	%fd11095, %fd186, %fd186;
	selp.f64 	%fd11096, %fd186, %fd11095, %p322;
	setp.eq.f64 	%p323, %fd11096, 0d3FF0000000000000;
	mul.f64 	%fd11097, %fd37066, 0d3FFE3D07C84B5DCC;
	selp.f64 	%fd313, 0d3FFE3D07C84B5DCC, %fd11097, %p323;
	fma.rn.f64 	%fd11098, %fd313, 0d3FF71547652B82FE, 0d4338000000000000;
	{
	.reg .b32 %temp; 
	mov.b64 	{%r113, %temp}, %fd11098;
	}
	mov.f64 	%fd11099, 0dC338000000000000;
	add.rn.f64 	%fd11100, %fd11098, %fd11099;
	fma.rn.f64 	%fd11101, %fd11100, 0dBFE62E42FEFA39EF, %fd313;
	fma.rn.f64 	%fd11102, %fd11100, 0dBC7ABC9E3B39803F, %fd11101;
	fma.rn.f64 	%fd11103, %fd11102, 0d3E5ADE1569CE2BDF, 0d3E928AF3FCA213EA;
	fma.rn.f64 	%fd11104, %fd11103, %fd11102, 0d3EC71DEE62401315;
	fma.rn.f64 	%fd11105, %fd11104, %fd11102, 0d3EFA01997C89EB71;
	fma.rn.f64 	%fd11106, %fd11105, %fd11102, 0d3F2A01A014761F65;
	fma.rn.f64 	%fd11107, %fd11106, %fd11102, 0d3F56C16C1852B7AF;
	fma.rn.f64 	%fd11108, %fd11107, %fd11102, 0d3F81111111122322;
	fma.rn.f64 	%fd11109, %fd11108, %fd11102, 0d3FA55555555502A1;
	fma.rn.f64 	%fd11110, %fd11109, %fd11102, 0d3FC5555555555511;
	fma.rn.f64 	%fd11111, %fd11110, %fd11102, 0d3FE000000000000B;
	fma.rn.f64 	%fd11112, %fd11111, %fd11102, 0d3FF0000000000000;
	fma.rn.f64 	%fd11113, %fd11112, %fd11102, 0d3FF0000000000000;
	{
	.reg .b32 %temp; 
	mov.b64 	{%r114, %temp}, %fd11113;
	}
	{
	.reg .b32 %temp; 
	mov.b64 	{%temp, %r115}, %fd11113;
	}
	shl.b32 	%r4423, %r113, 20;
	add.s32 	%r4424, %r4423, %r115;
	mov.b64 	%fd37067, {%r114, %r4424};
	{
	.reg .b32 %temp; 
	mov.b64 	{%temp, %r4425}, %fd313;
	}
	mov.b32 	%f193, %r4425;
	abs.f32 	%f18, %f193;
	setp.lt.f32 	%p324, %f18, 0f4086232B;
	@%p324 bra 	$L__BB3_250;
	setp.lt.f64 	%p325, %fd313, 0d0000000000000000;
	add.f64 	%fd11114, %fd313, 0d7FF0000000000000;
	selp.f64 	%fd37067, 0d0000000000000000, %fd11114, %p325;
	setp.geu.f32 	%p326, %f18, 0f40874800;
	@%p326 bra 	$L__BB3_250;
	shr.u32 	%r4426, %r113, 31;
	add.s32 	%r4427, %r113, %r4426;
	shr.s32 	%r4428, %r4427, 1;
	shl.b32 	%r4429, %r4428, 20;
	add.s32 	%r4430, %r115, %r4429;
	mov.b64 	%fd11115, {%r114, %r4430};
	sub.s32 	%r4431, %r113, %r4428;
	shl.b32 	%r4432, %r4431, 20;
	add.s32 	%r4433, %r4432, 1072693248;
	mov.b32 	%r4434, 0;
	mov.b64 	%fd11116, {%r4434, %r4433};
	mul.f64 	%fd37067, %fd11116, %fd11115;
$L__BB3_250:
	setp.neu.f64 	%p328, %fd11096, 0d0000000000000000;
	@%p328 bra 	$L__BB3_252;
	setp.lt.s32 	%p330, %r94, 0;
	and.b32  	%r4435, %r94, 2146435072;
	setp.eq.s32 	%p331, %r4435, 1127219200;
	selp.b32 	%r4436, %r112, 0, %p331;
	or.b32  	%r4437, %r4436, 2146435072;
	selp.b32 	%r4438, %r4437, %r4436, %p330;
	mov.b32 	%r4439, 0;
	mov.b64 	%fd37069, {%r4439, %r4438};
	bra.uni 	$L__BB3_253;
$L__BB3_252:
	setp.lt.s32 	%p329, %r112, 0;
	{ // callseq 313, 0
	.param .b64 param0;
	st.param.f64 	[param0], %fd306;
	.param .b64 param1;
	st.param.f64 	[param1], 0d3FF2AAAAAAAAAAAB;
	.param .b64 retval0;
	call.uni (retval0), 
	__internal_accurate_pow, 
	(
	param0, 
	param1
	);
	ld.param.f64 	%fd11119, [retval0];
	} // callseq 313
	selp.f64 	%fd37069, 0dFFF8000000000000, %fd11119, %p329;
$L__BB3_253:
	add.f64 	%fd11123, %fd11096, 0d3FF2AAAAAAAAAAAB;
	{
	.reg .b32 %temp; 
	mov.b64 	{%temp, %r4440}, %fd11123;
	}
	and.b32  	%r4441, %r4440, 2146435072;
	setp.ne.s32 	%p333, %r4441, 2146435072;
	@%p333 bra 	$L__BB3_258;
	setp.num.f64 	%p335, %fd11096, %fd11096;
	@%p335 bra 	$L__BB3_256;
	mov.f64 	%fd11128, 0d3FF2AAAAAAAAAAAB;
	add.rn.f64 	%fd37069, %fd11096, %fd11128;
	bra.uni 	$L__BB3_258;
$L__BB3_256:
	setp.neu.f64 	%p336, %fd306, 0d7FF0000000000000;
	@%p336 bra 	$L__BB3_258;
	setp.lt.s32 	%p337, %r112, 0;
	and.b32  	%r4442, %r94, 2146435072;
	setp.eq.s32 	%p338, %r4442, 1127219200;
	and.b32  	%r4443, %r94, 2147483647;
	setp.ne.s32 	%p339, %r4443, 1071644672;
	setp.lt.s32 	%p340, %r94, 0;
	selp.b32 	%r4444, 0, 2146435072, %p340;
	or.b32  	%r4445, %r4444, -2147483648;
	selp.b32 	%r4446, %r4445, %r4444, %p339;
	selp.b32 	%r4447, %r4446, %r4444, %p338;
	selp.b32 	%r4448, %r4447, %r4444, %p337;
	mov.b32 	%r4449, 0;
	mov.b64 	%fd37069, {%r4449, %r4448};
$L__BB3_258:
	setp.leu.f64 	%p342, %fd188, 0d0000000000000000;
	add.f64 	%fd11129, %fd186, %fd186;
	selp.f64 	%fd11130, %fd186, %fd11129, %p342;
	setp.neu.f64 	%p343, %fd11130, 0d0000000000000000;
	@%p343 bra 	$L__BB3_260;
	setp.lt.s32 	%p345, %r95, 0;
	and.b32  	%r4450, %r95, 2146435072;
	setp.eq.s32 	%p346, %r4450, 1127219200;
	selp.b32 	%r4451, %r112, 0, %p346;
	or.b32  	%r4452, %r4451, 2146435072;
	selp.b32 	%r4453, %r4452, %r4451, %p345;
	mov.b32 	%r4454, 0;
	mov.b64 	%fd37071, {%r4454, %r4453};
	bra.uni 	$L__BB3_261;
$L__BB3_260:
	setp.lt.s32 	%p344, %r112, 0;
	{ // callseq 314, 0
	.param .b64 param0;
	st.param.f64 	[param0], %fd306;
	.param .b64 param1;
	st.param.f64 	[param1], 0d3FF6AAAAAAAAAAAB;
	.param .b64 retval0;
	call.uni (retval0), 
	__internal_accurate_pow, 
	(
	param0, 
	param1
	);
	ld.param.f64 	%fd11131, [retval0];
	} // callseq 314
	selp.f64 	%fd37071, 0dFFF8000000000000, %fd11131, %p344;
$L__BB3_261:
	add.f64 	%fd11135, %fd11130, 0d3FF6AAAAAAAAAAAB;
	{
	.reg .b32 %temp; 
	mov.b64 	{%temp, %r4455}, %fd11135;
	}
	and.b32  	%r4456, %r4455, 2146435072;
	setp.ne.s32 	%p348, %r4456, 2146435072;
	@%p348 bra 	$L__BB3_266;
	setp.num.f64 	%p350, %fd11130, %fd11130;
	@%p350 bra 	$L__BB3_264;
	mov.f64 	%fd11140, 0d3FF6AAAAAAAAAAAB;
	add.rn.f64 	%fd37071, %fd11130, %fd11140;
	bra.uni 	$L__BB3_266;
$L__BB3_264:
	setp.neu.f64 	%p351, %fd306, 0d7FF0000000000000;
	@%p351 bra 	$L__BB3_266;
	setp.lt.s32 	%p352, %r112, 0;
	and.b32  	%r4457, %r95, 2146435072;
	setp.eq.s32 	%p353, %r4457, 1127219200;
	and.b32  	%r4458, %r95, 2147483647;
	setp.ne.s32 	%p354, %r4458, 1071644672;
	setp.lt.s32 	%p355, %r95, 0;
	selp.b32 	%r4459, 0, 2146435072, %p355;
	or.b32  	%r4460, %r4459, -2147483648;
	selp.b32 	%r4461, %r4460, %r4459, %p354;
	selp.b32 	%r4462, %r4461, %r4459, %p353;
	selp.b32 	%r4463, %r4462, %r4459, %p352;
	mov.b32 	%r4464, 0;
	mov.b64 	%fd37071, {%r4464, %r4463};
$L__BB3_266:
	setp.leu.f64 	%p357, %fd188, 0d0000000000000000;
	add.f64 	%fd11141, %fd186, %fd186;
	selp.f64 	%fd11142, %fd186, %fd11141, %p357;
	setp.neu.f64 	%p358, %fd11142, 0d0000000000000000;
	mov.f64 	%fd11143, 0d3FD999999999999A;
	div.rn.f64 	%fd11144, %fd11143, %fd37071;
	rcp.rn.f64 	%fd11145, %fd37069;
	add.f64 	%fd330, %fd11145, %fd11144;
	@%p358 bra 	$L__BB3_268;
	setp.lt.s32 	%p360, %r96, 0;
	and.b32  	%r4465, %r96, 2146435072;
	setp.eq.s32 	%p361, %r4465, 1127219200;
	selp.b32 	%r4466, %r112, 0, %p361;
	or.b32  	%r4467, %r4466, 2146435072;
	selp.b32 	%r4468, %r4467, %r4466, %p360;
	mov.b32 	%r4469, 0;
	mov.b64 	%fd37073, {%r4469, %r4468};
	bra.uni 	$L__BB3_269;
$L__BB3_268:
	setp.lt.s32 	%p359, %r112, 0;
	{ // callseq 315, 0
	.param .b64 param0;
	st.param.f64 	[param0], %fd306;
	.param .b64 param1;
	st.param.f64 	[param1], 0d3FFAAAAAAAAAAAAB;
	.param .b64 retval0;
	call.uni (retval0), 
	__internal_accurate_pow, 
	(
	param0, 
	param1
	);
	ld.param.f64 	%fd11146, [retval0];
	} // callseq 315
	selp.f64 	%fd37073, 0dFFF8000000000000, %fd11146, %p359;
$L__BB3_269:
	add.f64 	%fd11150, %fd11142, 0d3FFAAAAAAAAAAAAB;
	{
	.reg .b32 %temp; 
	mov.b64 	{%temp, %r4470}, %fd11150;
	}
	and.b32  	%r4471, %r4470, 2146435072;
	setp.ne.s32 	%p363, %r4471, 2146435072;
	@%p363 bra 	$L__BB3_274;
	setp.num.f64 	%p365, %fd11142, %fd11142;
	@%p365 bra 	$L__BB3_272;
	mov.f64 	%fd11155, 0d3FFAAAAAAAAAAAAB;
	add.rn.f64 	%fd37073, %fd11142, %fd11155;
	bra.uni 	$L__BB3_274;
$L__BB3_272:
	setp.neu.f64 	%p366, %fd306, 0d7FF0000000000000;
	@%p366 bra 	$L__BB3_274;
	setp.lt.s32 	%p367, %r112, 0;
	and.b32  	%r4472, %r96, 2146435072;
	setp.eq.s32 	%p368, %r4472, 1127219200;
	and.b32  	%r4473, %r96, 2147483647;
	setp.ne.s32 	%p369, %r4473, 1071644672;
	setp.lt.s32 	%p370, %r96, 0;
	selp.b32 	%r4474, 0, 2146435072, %p370;
	or.b32  	%r4475, %r4474, -2147483648;
	selp.b32 	%r4476, %r4475, %r4474, %p369;
	selp.b32 	%r4477, %r4476, %r4474, %p368;
	selp.b32 	%r4478, %r4477, %r4474, %p367;
	mov.b32 	%r4479, 0;
	mov.b64 	%fd37073, {%r4479, %r4478};
$L__BB3_274:
	{ // callseq 316, 0
	.param .b64 param0;
	st.param.f64 	[param0], 0d4024000000000000;
	.param .b64 param1;
	st.param.f64 	[param1], 0dC024000000000000;
	.param .b64 retval0;
	call.uni (retval0), 
	__internal_accurate_pow, 
	(
	param0, 
	param1
	);
	ld.param.f64 	%fd11156, [retval0];
	} // callseq 316
	{ // callseq 317, 0
	.param .b64 param0;
	st.param.f64 	[param0], %fd173;
	.param .b64 param1;
	st.param.f64 	[param1], 0d4008000000000000;
	.param .b64 retval0;
	call.uni (retval0), 
	__internal_accurate_pow, 
	(
	param0, 
	param1
	);
	ld.param.f64 	%fd11158, [retval0];
	} // callseq 317
	neg.f64 	%fd11160, %fd11158;
	selp.f64 	%fd11161, %fd11160, %fd11158, %p2;
	setp.leu.f64 	%p372, %fd188, 0d0000000000000000;
	add.f64 	%fd11162, %fd186, %fd186;
	selp.f64 	%fd11163, %fd186, %fd11162, %p372;
	setp.eq.f64 	%p373, %fd11163, 0d3FF0000000000000;
	mov.f64 	%fd11164, 0d3FE102DE00D1B717;
	div.rn.f64 	%fd11165, %fd11164, %fd37073;
	add.f64 	%fd11166, %fd330, %fd11165;
	selp.f64 	%fd11167, 0d3FFEE7D566CF41F2, %fd11166, %p373;
	neg.f64 	%fd11168, %fd11156;
	selp.f64 	%fd11169, %fd11168, %fd11156, %p1;
	mul.f64 	%fd11170, %fd11169, 0d4003EB851EB851EC;
	mul.f64 	%fd11171, %fd11170, 0d4028000000000000;
	mul.f64 	%fd11172, %fd11171, 0dC00921FB54442D18;
	mul.f64 	%fd11173, %fd3, %fd11172;
	mul.f64 	%fd11174, %fd1, %fd11173;
	div.rn.f64 	%fd11175, %fd11174, %fd2;
	setp.nan.f64 	%p374, %fd6, %fd6;
	mov.f64 	%fd11176, 0d4008000000000000;
	add.rn.f64 	%fd11177, %fd6, %fd11176;
	selp.f64 	%fd11178, %fd11177, %fd11161, %p374;
	setp.neu.f64 	%p375, %fd173, 0d7FF0000000000000;
	selp.f64 	%fd11179, %fd11178, %fd174, %p375;
	setp.eq.s32 	%p376, %r92, 2146435072;
	selp.f64 	%fd11180, %fd11179, %fd11161, %p376;
	setp.eq.f64 	%p377, %fd6, 0d3FF0000000000000;
	selp.f64 	%fd11181, 0d3FF0000000000000, %fd11180, %p377;
	mul.f64 	%fd11182, %fd305, %fd11181;
	div.rn.f64 	%fd11183, %fd11175, %fd11182;
	fma.rn.f64 	%fd37025, %fd11183, %fd11167, %fd37067;
$L__BB3_275:
	add.f64 	%fd37027, %fd186, %fd186;
	mul.f64 	%fd37028, %fd187, 0d3FE0000000000000;
	setp.gt.f64 	%p447, %fd188, 0d0000000000000000;
	@%p447 bra 	$L__BB3_113;
	abs.f64 	%fd11282, %fd37026;
	abs.f64 	%fd11283, %fd37025;
	setp.lt.f64 	%p448, %fd11282, %fd11283;
	selp.f64 	%fd37078, %fd37025, %fd37026, %p448;
	selp.f64 	%fd37101, %fd37026, %fd37025, %p448;
	selp.f64 	%fd37076, %fd186, %fd187, %p448;
	selp.f64 	%fd37075, %fd187, %fd186, %p448;
	mov.b32 	%r14818, 1;
	and.b32  	%r4633, %r93, 2146435072;
	and.b32  	%r4641, %r93, 2147483647;
	bra.uni 	$L__BB3_278;
$L__BB3_277:
	add.s32 	%r14818, %r14818, 1;
	setp.eq.s32 	%p565, %r14818, 100000001;
	mov.f64 	%fd11517, 0d0000000000000000;
	mov.f64 	%fd37075, %fd37102;
	mov.f64 	%fd37076, %fd345;
	mov.f64 	%fd37078, %fd347;
	mov.f64 	%fd37102, %fd11517;
	@%p565 bra 	$L__BB3_360;
$L__BB3_278:
	mov.f64 	%fd347, %fd37101;
	mov.f64 	%fd345, %fd37075;
	setp.geu.f64 	%p449, %fd6, 0d3FE0000000000000;
	sub.f64 	%fd11284, %fd37076, %fd345;
	mul.f64 	%fd11285, %fd347, %fd11284;
	sub.f64 	%fd11286, %fd347, %fd37078;
	div.rn.f64 	%fd349, %fd11285, %fd11286;
	add.f64 	%fd350, %fd345, %fd349;
	@%p449 bra 	$L__BB3_315;
	{
	.reg .b32 %temp; 
	mov.b64 	{%temp, %r118}, %fd350;
	}
	abs.f64 	%fd351, %fd350;
	setp.neu.f64 	%p511, %fd350, 0d0000000000000000;
	@%p511 bra 	$L__BB3_281;
	setp.lt.s32 	%p513, %r93, 0;
	setp.eq.s32 	%p514, %r4633, 1127219200;
	selp.b32 	%r4634, %r118, 0, %p514;
	or.b32  	%r4635, %r4634, 2146435072;
	selp.b32 	%r4636, %r4635, %r4634, %p513;
	mov.b32 	%r4637, 0;
	mov.b64 	%fd37080, {%r4637, %r4636};
	bra.uni 	$L__BB3_282;
$L__BB3_281:
	setp.lt.s32 	%p512, %r118, 0;
	{ // callseq 330, 0
	.param .b64 param0;
	st.param.f64 	[param0], %fd351;
	.param .b64 param1;
	st.param.f64 	[param1], 0d3FD5555555555555;
	.param .b64 retval0;
	call.uni (retval0), 
	__internal_accurate_pow, 
	(
	param0, 
	param1
	);
	ld.param.f64 	%fd11437, [retval0];
	} // callseq 330
	selp.f64 	%fd37080, 0dFFF8000000000000, %fd11437, %p512;
$L__BB3_282:
	add.f64 	%fd11440, %fd350, 0d3FD5555555555555;
	{
	.reg .b32 %temp; 
	mov.b64 	{%temp, %r4638}, %fd11440;
	}
	and.b32  	%r4639, %r4638, 2146435072;
	setp.ne.s32 	%p515, %r4639, 2146435072;
	@%p515 bra 	$L__BB3_287;
	setp.num.f64 	%p516, %fd350, %fd350;
	@%p516 bra 	$L__BB3_285;
	mov.f64 	%fd11443, 0d3FD5555555555555;
	add.rn.f64 	%fd37080, %fd350, %fd11443;
	bra.uni 	$L__BB3_287;
$L__BB3_285:
	setp.neu.f64 	%p517, %fd351, 0d7FF0000000000000;
	@%p517 bra 	$L__BB3_287;
	setp.lt.s32 	%p518, %r118, 0;
	setp.eq.s32 	%p519, %r4633, 1127219200;
	setp.ne.s32 	%p520, %r4641, 1071644672;
	setp.lt.s32 	%p521, %r93, 0;
	selp.b32 	%r4642, 0, 2146435072, %p521;
	or.b32  	%r4643, %r4642, -2147483648;
	selp.b32 	%r4644, %r4643, %r4642, %p520;
	selp.b32 	%r4645, %r4644, %r4642, %p519;
	selp.b32 	%r4646, %r4645, %r4642, %p518;
	mov.b32 	%r4647, 0;
	mov.b64 	%fd37080, {%r4647, %r4646};
$L__BB3_287:
	add.f64 	%fd11444, %fd345, %fd349;
	setp.eq.f64 	%p522, %fd11444, 0d3FF0000000000000;
	mul.f64 	%fd11445, %fd37080, 0d3FFE3D07C84B5DCC;
	selp.f64 	%fd358, 0d3FFE3D07C84B5DCC, %fd11445, %p522;
	fma.rn.f64 	%fd11446, %fd358, 0d3FF71547652B82FE, 0d4338000000000000;
	{
	.reg .b32 %temp; 
	mov.b64 	{%r119, %temp}, %fd11446;
	}
	mov.f64 	%fd11447, 0dC338000000000000;
	add.rn.f64 	%fd11448, %fd11446, %fd11447;
	fma.rn.f64 	%fd11449, %fd11448, 0dBFE62E42FEFA39EF, %fd358;
	fma.rn.f64 	%fd11450, %fd11448, 0dBC7ABC9E3B39803F, %fd11449;
	fma.rn.f64 	%fd11451, %fd11450, 0d3E5ADE1569CE2BDF, 0d3E928AF3FCA213EA;
	fma.rn.f64 	%fd11452, %fd11451, %fd11450, 0d3EC71DEE62401315;
	fma.rn.f64 	%fd11453, %fd11452, %fd11450, 0d3EFA01997C89EB71;
	fma.rn.f64 	%fd11454, %fd11453, %fd11450, 0d3F2A01A014761F65;
	fma.rn.f64 	%fd11455, %fd11454, %fd11450, 0d3F56C16C1852B7AF;
	fma.rn.f64 	%fd11456, %fd11455, %fd11450, 0d3F81111111122322;
	fma.rn.f64 	%fd11457, %fd11456, %fd11450, 0d3FA55555555502A1;
	fma.rn.f64 	%fd11458, %fd11457, %fd11450, 0d3FC5555555555511;
	fma.rn.f64 	%fd11459, %fd11458, %fd11450, 0d3FE000000000000B;
	fma.rn.f64 	%fd11460, %fd11459, %fd11450, 0d3FF0000000000000;
	fma.rn.f64 	%fd11461, %fd11460, %fd11450, 0d3FF0000000000000;
	{
	.reg .b32 %temp; 
	mov.b64 	{%r120, %temp}, %fd11461;
	}
	{
	.reg .b32 %temp; 
	mov.b64 	{%temp, %r121}, %fd11461;
	}
	shl.b32 	%r4648, %r119, 20;
	add.s32 	%r4649, %r4648, %r121;
	mov.b64 	%fd37081, {%r120, %r4649};
	{
	.reg .b32 %temp; 
	mov.b64 	{%temp, %r4650}, %fd358;
	}
	mov.b32 	%f196, %r4650;
	abs.f32 	%f19, %f196;
	setp.lt.f32 	%p523, %f19, 0f4086232B;
	@%p523 bra 	$L__BB3_290;
	setp.lt.f64 	%p524, %fd358, 0d0000000000000000;
	add.f64 	%fd11462, %fd358, 0d7FF0000000000000;
	selp.f64 	%fd37081, 0d0000000000000000, %fd11462, %p524;
	setp.geu.f32 	%p525, %f19, 0f40874800;
	@%p525 bra 	$L__BB3_290;
	shr.u32 	%r4651, %r119, 31;
	add.s32 	%r4652, %r119, %r4651;
	shr.s32 	%r4653, %r4652, 1;
	shl.b32 	%r4654, %r4653, 20;
	add.s32 	%r4655, %r121, %r4654;
	mov.b64 	%fd11463, {%r120, %r4655};
	sub.s32 	%r4656, %r119, %r4653;
	shl.b32 	%r4657, %r4656, 20;
	add.s32 	%r4658, %r4657, 1072693248;
	mov.b32 	%r4659, 0;
	mov.b64 	%fd11464, {%r4659, %r4658};
	mul.f64 	%fd37081, %fd11464, %fd11463;
$L__BB3_290:
	setp.neu.f64 	%p526, %fd11444, 0d0000000000000000;
	@%p526 bra 	$L__BB3_292;
	setp.lt.s32 	%p528, %r94, 0;
	and.b32  	%r4660, %r94, 2146435072;
	setp.eq.s32 	%p529, %r4660, 1127219200;
	selp.b32 	%r4661, %r118, 0, %p529;
	or.b32  	%r4662, %r4661, 2146435072;
	selp.b32 	%r4663, %r4662, %r4661, %p528;
	mov.b32 	%r4664, 0;
	mov.b64 	%fd37083, {%r4664, %r4663};
	bra.uni 	$L__BB3_293;
$L__BB3_292:
	setp.lt.s32 	%p527, %r118, 0;
	{ // callseq 331, 0
	.param .b64 param0;
	st.param.f64 	[param0], %fd351;
	.param .b64 param1;
	st.param.f64 	[param1], 0d3FF2AAAAAAAAAAAB;
	.param .b64 retval0;
	call.uni (retval0), 
	__internal_accurate_pow, 
	(
	param0, 
	param1
	);
	ld.param.f64 	%fd11466, [retval0];
	} // callseq 331
	selp.f64 	%fd37083, 0dFFF8000000000000, %fd11466, %p527;
$L__BB3_293:
	add.f64 	%fd11469, %fd11444, 0d3FF2AAAAAAAAAAAB;
	{
	.reg .b32 %temp; 
	mov.b64 	{%temp, %r4665}, %fd11469;
	}
	and.b32  	%r4666, %r4665, 2146435072;
	setp.ne.s32 	%p530, %r4666, 2146435072;
	@%p530 bra 	$L__BB3_298;
	setp.num.f64 	%p531, %fd11444, %fd11444;
	@%p531 bra 	$L__BB3_296;
	mov.f64 	%fd11472, 0d3FF2AAAAAAAAAAAB;
	add.rn.f64 	%fd37083, %fd11444, %fd11472;
	bra.uni 	$L__BB3_298;
$L__BB3_296:
	setp.neu.f64 	%p532, %fd351, 0d7FF0000000000000;
	@%p532 bra 	$L__BB3_298;
	setp.lt.s32 	%p533, %r118, 0;
	and.b32  	%r4667, %r94, 2146435072;
	setp.eq.s32 	%p534, %r4667, 1127219200;
	and.b32  	%r4668, %r94, 2147483647;
	setp.ne.s32 	%p535, %r4668, 1071644672;
	setp.lt.s32 	%p536, %r94, 0;
	selp.b32 	%r4669, 0, 2146435072, %p536;
	or.b32  	%r4670, %r4669, -2147483648;
	selp.b32 	%r4671, %r4670, %r4669, %p535;
	selp.b32 	%r4672, %r4671, %r4669, %p534;
	selp.b32 	%r4673, %r4672, %r4669, %p533;
	mov.b32 	%r4674, 0;
	mov.b64 	%fd37083, {%r4674, %r4673};
$L__BB3_298:
	add.f64 	%fd11473, %fd345, %fd349;
	setp.neu.f64 	%p537, %fd11473, 0d0000000000000000;
	@%p537 bra 	$L__BB3_300;
	setp.lt.s32 	%p539, %r95, 0;
	and.b32  	%r4675, %r95, 2146435072;
	setp.eq.s32 	%p540, %r4675, 1127219200;
	selp.b32 	%r4676, %r118, 0, %p540;
	or.b32  	%r4677, %r4676, 2146435072;
	selp.b32 	%r4678, %r4677, %r4676, %p539;
	mov.b32 	%r4679, 0;
	mov.b64 	%fd37085, {%r4679, %r4678};
	bra.uni 	$L__BB3_301;
$L__BB3_300:
	setp.lt.s32 	%p538, %r118, 0;
	{ // callseq 332, 0
	.param .b64 param0;
	st.param.f64 	[param0], %fd351;
	.param .b64 param1;
	st.param.f64 	[param1], 0d3FF6AAAAAAAAAAAB;
	.param .b64 retval0;
	call.uni (retval0), 
	__internal_accurate_pow, 
	(
	param0, 
	param1
	);
	ld.param.f64 	%fd11474, [retval0];
	} // callseq 332
	selp.f64 	%fd37085, 0dFFF8000000000000, %fd11474, %p538;
$L__BB3_301:
	add.f64 	%fd11477, %fd11473, 0d3FF6AAAAAAAAAAAB;
	{
	.reg .b32 %temp; 
	mov.b64 	{%temp, %r4680}, %fd11477;
	}
	and.b32  	%r4681, %r4680, 2146435072;
	setp.ne.s32 	%p541, %r4681, 2146435072;
	@%p541 bra 	$L__BB3_306;
	setp.num.f64 	%p542, %fd11473, %fd11473;
	@%p542 bra 	$L__BB3_304;
	mov.f64 	%fd11480, 0d3FF6AAAAAAAAAAAB;
	add.rn.f64 	%fd37085, %fd11473, %fd11480;
	bra.uni 	$L__BB3_306;
$L__BB3_304:
	setp.neu.f64 	%p543, %fd351, 0d7FF0000000000000;
	@%p543 bra 	$L__BB3_306;
	setp.lt.s32 	%p544, %r118, 0;
	and.b32  	%r4682, %r95, 2146435072;
	setp.eq.s32 	%p545, %r4682, 1127219200;
	and.b32  	%r4683, %r95, 2147483647;
	setp.ne.s32 	%p546, %r4683, 1071644672;
	setp.lt.s32 	%p547, %r95, 0;
	selp.b32 	%r4684, 0, 2146435072, %p547;
	or.b32  	%r4685, %r4684, -2147483648;
	selp.b32 	%r4686, %r4685, %r4684, %p546;
	selp.b32 	%r4687, %r4686, %r4684, %p545;
	selp.b32 	%r4688, %r4687, %r4684, %p544;
	mov.b32 	%r4689, 0;
	mov.b64 	%fd37085, {%r4689, %r4688};
$L__BB3_306:
	add.f64 	%fd11481, %fd345, %fd349;
	setp.neu.f64 	%p548, %fd11481, 0d0000000000000000;
	mov.f64 	%fd11482, 0d3FD999999999999A;
	div.rn.f64 	%fd11483, %fd11482, %fd37085;
	rcp.rn.f64 	%fd11484, %fd37083;
	add.f64 	%fd375, %fd11484, %fd11483;
	@%p548 bra 	$L__BB3_308;
	setp.lt.s32 	%p550, %r96, 0;
	and.b32  	%r4690, %r96, 2146435072;
	setp.eq.s32 	%p551, %r4690, 1127219200;
	selp.b32 	%r4691, %r118, 0, %p551;
	or.b32  	%r4692, %r4691, 2146435072;
	selp.b32 	%r4693, %r4692, %r4691, %p550;
	mov.b32 	%r4694, 0;
	mov.b64 	%fd37087, {%r4694, %r4693};
	bra.uni 	$L__BB3_309;
$L__BB3_308:
	setp.lt.s32 	%p549, %r118, 0;
	{ // callseq 333, 0
	.param .b64 param0;
	st.param.f64 	[param0], %fd351;
	.param .b64 param1;
	st.param.f64 	[param1], 0d3FFAAAAAAAAAAAAB;
	.param .b64 retval0;
	call.uni (retval0), 
	__internal_accurate_pow, 
	(
	param0, 
	param1
	);
	ld.param.f64 	%fd11485, [retval0];
	} // callseq 333
	selp.f64 	%fd37087, 0dFFF8000000000000, %fd11485, %p549;
$L__BB3_309:
	add.f64 	%fd11488, %fd11481, 0d3FFAAAAAAAAAAAAB;
	{
	.reg .b32 %temp; 
	mov.b64 	{%temp, %r4695}, %fd11488;
	}
	and.b32  	%r4696, %r4695, 2146435072;
	setp.ne.s32 	%p552, %r4696, 2146435072;
	@%p552 bra 	$L__BB3_314;
	setp.num.f64 	%p553, %fd11481, %fd11481;
	@%p553 bra 	$L__BB3_312;
	mov.f64 	%fd11491, 0d3FFAAAAAAAAAAAAB;
	add.rn.f64 	%fd37087, %fd11481, %fd11491;
	bra.uni 	$L__BB3_314;
$L__BB3_312:
	setp.neu.f64 	%p554, %fd351, 0d7FF0000000000000;
	@%p554 bra 	$L__BB3_314;
	setp.lt.s32 	%p555, %r118, 0;
	and.b32  	%r4697, %r96, 2146435072;
	setp.eq.s32 	%p556, %r4697, 1127219200;
	and.b32  	%r4698, %r96, 2147483647;
	setp.ne.s32 	%p557, %r4698, 1071644672;
	setp.lt.s32 	%p558, %r96, 0;
	selp.b32 	%r4699, 0, 2146435072, %p558;
	or.b32  	%r4700, %r4699, -2147483648;
	selp.b32 	%r4701, %r4700, %r4699, %p557;
	selp.b32 	%r4702, %r4701, %r4699, %p556;
	selp.b32 	%r4703, %r4702, %r4699, %p555;
	mov.b32 	%r4704, 0;
	mov.b64 	%fd37087, {%r4704, %r4703};
$L__BB3_314:
	{ // callseq 334, 0
	.param .b64 param0;
	st.param.f64 	[param0], 0d4024000000000000;
	.param .b64 param1;
	st.param.f64 	[param1], 0dC024000000000000;
	.param .b64 retval0;
	call.uni (retval0), 
	__internal_accurate_pow, 
	(
	param0, 
	param1
	);
	ld.param.f64 	%fd11492, [retval0];
	} // callseq 334
	{ // callseq 335, 0
	.param .b64 param0;
	st.param.f64 	[param0], %fd173;
	.param .b64 param1;
	st.param.f64 	[param1], 0d4014000000000000;
	.param .b64 retval0;
	call.uni (retval0), 
	__internal_accurate_pow, 
	(
	param0, 
	param1
	);
	ld.param.f64 	%fd11494, [retval0];
	} // callseq 335
	add.f64 	%fd11496, %fd345, %fd349;
	setp.eq.f64 	%p559, %fd11496, 0d3FF0000000000000;
	mov.f64 	%fd11497, 0d3FE102DE00D1B717;
	div.rn.f64 	%fd11498, %fd11497, %fd37087;
	add.f64 	%fd11499, %fd375, %fd11498;
	selp.f64 	%fd11500, 0d3FFEE7D566CF41F2, %fd11499, %p559;
	neg.f64 	%fd11501, %fd11494;
	selp.f64 	%fd11502, %fd11501, %fd11494, %p3;
	setp.eq.f64 	%p560, %fd6, 0d0000000000000000;
	selp.f64 	%fd11503, %fd175, %fd11502, %p560;
	selp.f64 	%fd11504, %fd176, %fd11503, %p4;
	add.f64 	%fd11505, %fd11504, %fd11504;
	setp.eq.f64 	%p561, %fd6, 0d3FF0000000000000;
	selp.f64 	%fd11506, 0d4000000000000000, %fd11505, %p561;
	neg.f64 	%fd11507, %fd11492;
	selp.f64 	%fd11508, %fd11507, %fd11492, %p1;
	mul.f64 	%fd11509, %fd11508, 0d4003EB851EB851EC;
	mul.f64 	%fd11510, %fd11509, 0d4028000000000000;
	mul.f64 	%fd11511, %fd11510, 0dC00921FB54442D18;
	mul.f64 	%fd11512, %fd3, %fd11511;
	mul.f64 	%fd11513, %fd1, %fd11512;
	div.rn.f64 	%fd11514, %fd11513, %fd2;
	div.rn.f64 	%fd11515, %fd11514, %fd11506;
	fma.rn.f64 	%fd37101, %fd11515, %fd11500, %fd37081;
	bra.uni 	$L__BB3_359;
$L__BB3_315:
	setp.gtu.f64 	%p450, %fd157, 0d4000000000000000;
	mov.f64 	%fd37089, %fd181;
	@%p450 bra 	$L__BB3_319;
	setp.gt.u32 	%p451, %r97, 2146435070;
	mov.f64 	%fd37088, %fd39137;
	@%p451 bra 	$L__BB3_318;
	setp.gt.u32 	%p452, %r99, 1073127582;
	selp.f64 	%fd11287, %fd179, %fd39136, %p452;
	selp.u32 	%r4553, 1, 0, %p452;
	add.s32 	%r4554, %r15990, %r4553;
	add.f64 	%fd11288, %fd11287, 0dBFF0000000000000;
	add.f64 	%fd11289, %fd11287, 0d3FF0000000000000;
	rcp.approx.ftz.f64 	%fd11290, %fd11289;
	neg.f64 	%fd11291, %fd11289;
	fma.rn.f64 	%fd11292, %fd11291, %fd11290, 0d3FF0000000000000;
	fma.rn.f64 	%fd11293, %fd11292, %fd11292, %fd11292;
	fma.rn.f64 	%fd11294, %fd11293, %fd11290, %fd11290;
	mul.f64 	%fd11295, %fd11288, %fd11294;
	fma.rn.f64 	%fd11296, %fd11288, %fd11294, %fd11295;
	mul.f64 	%fd11297, %fd11296, %fd11296;
	fma.rn.f64 	%fd11298, %fd11297, 0d3EB1380B3AE80F1E, 0d3ED0EE258B7A8B04;
	fma.rn.f64 	%fd11299, %fd11298, %fd11297, 0d3EF3B2669F02676F;
	fma.rn.f64 	%fd11300, %fd11299, %fd11297, 0d3F1745CBA9AB0956;
	fma.rn.f64 	%fd11301, %fd11300, %fd11297, 0d3F3C71C72D1B5154;
	fma.rn.f64 	%fd11302, %fd11301, %fd11297, 0d3F624924923BE72D;
	fma.rn.f64 	%fd11303, %fd11302, %fd11297, 0d3F8999999999A3C4;
	fma.rn.f64 	%fd11304, %fd11303, %fd11297, 0d3FB5555555555554;
	sub.f64 	%fd11305, %fd11288, %fd11296;
	add.f64 	%fd11306, %fd11305, %fd11305;
	neg.f64 	%fd11307, %fd11296;
	fma.rn.f64 	%fd11308, %fd11307, %fd11288, %fd11306;
	mul.f64 	%fd11309, %fd11294, %fd11308;
	mul.f64 	%fd11310, %fd11297, %fd11304;
	fma.rn.f64 	%fd11311, %fd11310, %fd11296, %fd11309;
	xor.b32  	%r4555, %r4554, -2147483648;
	mov.b32 	%r4556, 1127219200;
	mov.b64 	%fd11312, {%r4555, %r4556};
	sub.f64 	%fd11313, %fd11312, %fd159;
	fma.rn.f64 	%fd11314, %fd11313, 0d3FE62E42FEFA39EF, %fd11296;
	fma.rn.f64 	%fd11315, %fd11313, 0dBFE62E42FEFA39EF, %fd11314;
	sub.f64 	%fd11316, %fd11315, %fd11296;
	sub.f64 	%fd11317, %fd11311, %fd11316;
	fma.rn.f64 	%fd11318, %fd11313, 0d3C7ABC9E3B39803F, %fd11317;
	add.f64 	%fd37088, %fd11314, %fd11318;
$L__BB3_318:
	setp.lt.f64 	%p453, %fd157, 0d400E000000000000;
	selp.f64 	%fd11319, %fd39133, %fd180, %p453;
	mul.f64 	%fd11320, %fd37088, %fd11319;
	sub.f64 	%fd37089, %fd165, %fd11320;
$L__BB3_319:
	setp.gtu.f64 	%p454, %fd157, 0d4000000000000000;
	mov.f64 	%fd37091, %fd183;
	@%p454 bra 	$L__BB3_323;
	setp.gt.u32 	%p455, %r97, 2146435070;
	mov.f64 	%fd37090, %fd39137;
	@%p455 bra 	$L__BB3_322;
	setp.gt.u32 	%p456, %r99, 1073127582;
	selp.f64 	%fd11321, %fd179, %fd39136, %p456;
	selp.u32 	%r4557, 1, 0, %p456;
	add.s32 	%r4558, %r15990, %r4557;
	add.f64 	%fd11322, %fd11321, 0dBFF0000000000000;
	add.f64 	%fd11323, %fd11321, 0d3FF0000000000000;
	rcp.approx.ftz.f64 	%fd11324, %fd11323;
	neg.f64 	%fd11325, %fd11323;
	fma.rn.f64 	%fd11326, %fd11325, %fd11324, 0d3FF0000000000000;
	fma.rn.f64 	%fd11327, %fd11326, %fd11326, %fd11326;
	fma.rn.f64 	%fd11328, %fd11327, %fd11324, %fd11324;
	mul.f64 	%fd11329, %fd11322, %fd11328;
	fma.rn.f64 	%fd11330, %fd11322, %fd11328, %fd11329;
	mul.f64 	%fd11331, %fd11330, %fd11330;
	fma.rn.f64 	%fd11332, %fd11331, 0d3EB1380B3AE80F1E, 0d3ED0EE258B7A8B04;
	fma.rn.f64 	%fd11333, %fd11332, %fd11331, 0d3EF3B2669F02676F;
	fma.rn.f64 	%fd11334, %fd11333, %fd11331, 0d3F1745CBA9AB0956;
	fma.rn.f64 	%fd11335, %fd11334, %fd11331, 0d3F3C71C72D1B5154;
	fma.rn.f64 	%fd11336, %fd11335, %fd11331, 0d3F624924923BE72D;
	fma.rn.f64 	%fd11337, %fd11336, %fd11331, 0d3F8999999999A3C4;
	fma.rn.f64 	%fd11338, %fd11337, %fd11331, 0d3FB5555555555554;
	sub.f64 	%fd11339, %fd11322, %fd11330;
	add.f64 	%fd11340, %fd11339, %fd11339;
	neg.f64 	%fd11341, %fd11330;
	fma.rn.f64 	%fd11342, %fd11341, %fd11322, %fd11340;
	mul.f64 	%fd11343, %fd11328, %fd11342;
	mul.f64 	%fd11344, %fd11331, %fd11338;
	fma.rn.f64 	%fd11345, %fd11344, %fd11330, %fd11343;
	xor.b32  	%r4559, %r4558, -2147483648;
	mov.b32 	%r4560, 1127219200;
	mov.b64 	%fd11346, {%r4559, %r4560};
	sub.f64 	%fd11347, %fd11346, %fd159;
	fma.rn.f64 	%fd11348, %fd11347, 0d3FE62E42FEFA39EF, %fd11330;
	fma.rn.f64 	%fd11349, %fd11347, 0dBFE62E42FEFA39EF, %fd11348;
	sub.f64 	%fd11350, %fd11349, %fd11330;
	sub.f64 	%fd11351, %fd11345, %fd11350;
	fma.rn.f64 	%fd11352, %fd11347, 0d3C7ABC9E3B39803F, %fd11351;
	add.f64 	%fd37090, %fd11348, %fd11352;
$L__BB3_322:
	setp.lt.f64 	%p457, %fd157, 0d400E000000000000;
	selp.f64 	%fd11353, %fd39139, %fd182, %p457;
	fma.rn.f64 	%fd37091, %fd37090, %fd11353, %fd171;
$L__BB3_323:
	fma.rn.f64 	%fd391, %fd158, %fd37091, %fd37089;
	{
	.reg .b32 %temp; 
	mov.b64 	{%temp, %r122}, %fd350;
	}
	abs.f64 	%fd392, %fd350;
	setp.neu.f64 	%p458, %fd350, 0d0000000000000000;
	@%p458 bra 	$L__BB3_325;
	setp.lt.s32 	%p460, %r93, 0;
	and.b32  	%r4561, %r93, 2146435072;
	setp.eq.s32 	%p461, %r4561, 1127219200;
	selp.b32 	%r4562, %r122, 0, %p461;
	or.b32  	%r4563, %r4562, 2146435072;
	selp.b32 	%r4564, %r4563, %r4562, %p460;
	mov.b32 	%r4565, 0;
	mov.b64 	%fd37093, {%r4565, %r4564};
	bra.uni 	$L__BB3_326;
$L__BB3_325:
	setp.lt.s32 	%p459, %r122, 0;
	{ // callseq 324, 0
	.param .b64 param0;
	st.param.f64 	[param0], %fd392;
	.param .b64 param1;
	st.param.f64 	[param1], 0d3FD5555555555555;
	.param .b64 retval0;
	call.uni (retval0), 
	__internal_accurate_pow, 
	(
	param0, 
	param1
	);
	ld.param.f64 	%fd11355, [retval0];
	} // callseq 324
	selp.f64 	%fd37093, 0dFFF8000000000000, %fd11355, %p459;
$L__BB3_326:
	add.f64 	%fd11358, %fd350, 0d3FD5555555555555;
	{
	.reg .b32 %temp; 
	mov.b64 	{%temp, %r4566}, %fd11358;
	}
	and.b32  	%r4567, %r4566, 2146435072;
	setp.ne.s32 	%p462, %r4567, 2146435072;
	@%p462 bra 	$L__BB3_331;
	setp.num.f64 	%p463, %fd350, %fd350;
	@%p463 bra 	$L__BB3_329;
	mov.f64 	%fd11361, 0d3FD5555555555555;
	add.rn.f64 	%fd37093, %fd350, %fd11361;
	bra.uni 	$L__BB3_331;
$L__BB3_329:
	setp.neu.f64 	%p464, %fd392, 0d7FF0000000000000;
	@%p464 bra 	$L__BB3_331;
	setp.lt.s32 	%p465, %r122, 0;
	and.b32  	%r4568, %r93, 2146435072;
	setp.eq.s32 	%p466, %r4568, 1127219200;
	and.b32  	%r4569, %r93, 2147483647;
	setp.ne.s32 	%p467, %r4569, 1071644672;
	setp.lt.s32 	%p468, %r93, 0;
	selp.b32 	%r4570, 0, 2146435072, %p468;
	or.b32  	%r4571, %r4570, -2147483648;
	selp.b32 	%r4572, %r4571, %r4570, %p467;
	selp.b32 	%r4573, %r4572, %r4570, %p466;
	selp.b32 	%r4574, %r4573, %r4570, %p465;
	mov.b32 	%r4575, 0;
	mov.b64 	%fd37093, {%r4575, %r4574};
$L__BB3_331:
	add.f64 	%fd11362, %fd345, %fd349;
	setp.eq.f64 	%p469, %fd11362, 0d3FF0000000000000;
	mul.f64 	%fd11363, %fd37093, 0d3FFE3D07C84B5DCC;
	selp.f64 	%fd399, 0d3FFE3D07C84B5DCC, %fd11363, %p469;
	fma.rn.f64 	%fd11364, %fd399, 0d3FF71547652B82FE, 0d4338000000000000;
	{
	.reg .b32 %temp; 
	mov.b64 	{%r123, %temp}, %fd11364;
	}
	mov.f64 	%fd11365, 0dC338000000000000;
	add.rn.f64 	%fd11366, %fd11364, %fd11365;
	fma.rn.f64 	%fd11367, %fd11366, 0dBFE62E42FEFA39EF, %fd399;
	fma.rn.f64 	%fd11368, %fd11366, 0dBC7ABC9E3B39803F, %fd11367;
	fma.rn.f64 	%fd11369, %fd11368, 0d3E5ADE1569CE2BDF, 0d3E928AF3FCA213EA;
	fma.rn.f64 	%fd11370, %fd11369, %fd11368, 0d3EC71DEE62401315;
	fma.rn.f64 	%fd11371, %fd11370, %fd11368, 0d3EFA01997C89EB71;
	fma.rn.f64 	%fd11372, %fd11371, %fd11368, 0d3F2A01A014761F65;
	fma.rn.f64 	%fd11373, %fd11372, %fd11368, 0d3F56C16C1852B7AF;
	fma.rn.f64 	%fd11374, %fd11373, %fd11368, 0d3F81111111122322;
	fma.rn.f64 	%fd11375, %fd11374, %fd11368, 0d3FA55555555502A1;
	fma.rn.f64 	%fd11376, %fd11375, %fd11368, 0d3FC5555555555511;
	fma.rn.f64 	%fd11377, %fd11376, %fd11368, 0d3FE000000000000B;
	fma.rn.f64 	%fd11378, %fd11377, %fd11368, 0d3FF0000000000000;
	fma.rn.f64 	%fd11379, %fd11378, %fd11368, 0d3FF0000000000000;
	{
	.reg .b32 %temp; 
	mov.b64 	{%r124, %temp}, %fd11379;
	}
	{
	.reg .b32 %temp; 
	mov.b64 	{%temp, %r125}, %fd11379;
	}
	shl.b32 	%r4576, %r123, 20;
	add.s32 	%r4577, %r4576, %r125;
	mov.b64 	%fd37094, {%r124, %r4577};
	{
	.reg .b32 %temp; 
	mov.b64 	{%temp, %r4578}, %fd399;
	}
	mov.b32 	%f195, %r4578;
	abs.f32 	%f20, %f195;
	setp.lt.f32 	%p470, %f20, 0f4086232B;
	@%p470 bra 	$L__BB3_334;
	setp.lt.f64 	%p471, %fd399, 0d0000000000000000;
	add.f64 	%fd11380, %fd399, 0d7FF0000000000000;
	selp.f64 	%fd37094, 0d0000000000000000, %fd11380, %p471;
	setp.geu.f32 	%p472, %f20, 0f40874800;
	@%p472 bra 	$L__BB3_334;
	shr.u32 	%r4579, %r123, 31;
	add.s32 	%r4580, %r123, %r4579;
	shr.s32 	%r4581, %r4580, 1;
	shl.b32 	%r4582, %r4581, 20;
	add.s32 	%r4583, %r125, %r4582;
	mov.b64 	%fd11381, {%r124, %r4583};
	sub.s32 	%r4584, %r123, %r4581;
	shl.b32 	%r4585, %r4584, 20;
	add.s32 	%r4586, %r4585, 1072693248;
	mov.b32 	%r4587, 0;
	mov.b64 	%fd11382, {%r4587, %r4586};
	mul.f64 	%fd37094, %fd11382, %fd11381;
$L__BB3_334:
	setp.neu.f64 	%p473, %fd11362, 0d0000000000000000;
	@%p473 bra 	$L__BB3_336;
	setp.lt.s32 	%p475, %r94, 0;
	and.b32  	%r4588, %r94, 2146435072;
	setp.eq.s32 	%p476, %r4588, 1127219200;
	selp.b32 	%r4589, %r122, 0, %p476;
	or.b32  	%r4590, %r4589, 2146435072;
	selp.b32 	%r4591, %r4590, %r4589, %p475;
	mov.b32 	%r4592, 0;
	mov.b64 	%fd37096, {%r4592, %r4591};
	bra.uni 	$L__BB3_337;
$L__BB3_336:
	setp.lt.s32 	%p474, %r122, 0;
	{ // callseq 325, 0
	.param .b64 param0;
	st.param.f64 	[param0], %fd392;
	.param .b64 param1;
	st.param.f64 	[param1], 0d3FF2AAAAAAAAAAAB;
	.param .b64 retval0;
	call.uni (retval0), 
	__internal_accurate_pow, 
	(
	param0, 
	param1
	);
	ld.param.f64 	%fd11384, [retval0];
	} // callseq 325
	selp.f64 	%fd37096, 0dFFF8000000000000, %fd11384, %p474;
$L__BB3_337:
	add.f64 	%fd11387, %fd11362, 0d3FF2AAAAAAAAAAAB;
	{
	.reg .b32 %temp; 
	mov.b64 	{%temp, %r4593}, %fd11387;
	}
	and.b32  	%r4594, %r4593, 2146435072;
	setp.ne.s32 	%p477, %r4594, 2146435072;
	@%p477 bra 	$L__BB3_342;
	setp.num.f64 	%p478, %fd11362, %fd11362;
	@%p478 bra 	$L__BB3_340;
	mov.f64 	%fd11390, 0d3FF2AAAAAAAAAAAB;
	add.rn.f64 	%fd37096, %fd11362, %fd11390;
	bra.uni 	$L__BB3_342;
$L__BB3_340:
	setp.neu.f64 	%p479, %fd392, 0d7FF0000000000000;
	@%p479 bra 	$L__BB3_342;
	setp.lt.s32 	%p480, %r122, 0;
	and.b32  	%r4595, %r94, 2146435072;
	setp.eq.s32 	%p481, %r4595, 1127219200;
	and.b32  	%r4596, %r94, 2147483647;
	setp.ne.s32 	%p482, %r4596, 1071644672;
	setp.lt.s32 	%p483, %r94, 0;
	selp.b32 	%r4597, 0, 2146435072, %p483;
	or.b32  	%r4598, %r4597, -2147483648;
	selp.b32 	%r4599, %r4598, %r4597, %p482;
	selp.b32 	%r4600, %r4599, %r4597, %p481;
	selp.b32 	%r4601, %r4600, %r4597, %p480;
	mov.b32 	%r4602, 0;
	mov.b64 	%fd37096, {%r4602, %r4601};
$L__BB3_342:
	add.f64 	%fd11391, %fd345, %fd349;
	setp.neu.f64 	%p484, %fd11391, 0d0000000000000000;
	@%p484 bra 	$L__BB3_344;
	setp.lt.s32 	%p486, %r95, 0;
	and.b32  	%r4603, %r95, 2146435072;
	setp.eq.s32 	%p487, %r4603, 1127219200;
	selp.b32 	%r4604, %r122, 0, %p487;
	or.b32  	%r4605, %r4604, 2146435072;
	selp.b32 	%r4606, %r4605, %r4604, %p486;
	mov.b32 	%r4607, 0;
	mov.b64 	%fd37098, {%r4607, %r4606};
	bra.uni 	$L__BB3_345;
$L__BB3_344:
	setp.lt.s32 	%p485, %r122, 0;
	{ // callseq 326, 0
	.param .b64 param0;
	st.param.f64 	[param0], %fd392;
	.param .b64 param1;
	st.param.f64 	[param1], 0d3FF6AAAAAAAAAAAB;
	.param .b64 retval0;
	call.uni (retval0), 
	__internal_accurate_pow, 
	(
	param0, 
	param1
	);
	ld.param.f64 	%fd11392, [retval0];
	} // callseq 326
	selp.f64 	%fd37098, 0dFFF8000000000000, %fd11392, %p485;
$L__BB3_345:
	add.f64 	%fd11395, %fd11391, 0d3FF6AAAAAAAAAAAB;
	{
	.reg .b32 %temp; 
	mov.b64 	{%temp, %r4608}, %fd11395;
	}
	and.b32  	%r4609, %r4608, 2146435072;
	setp.ne.s32 	%p488, %r4609, 2146435072;
	@%p488 bra 	$L__BB3_350;
	setp.num.f64 	%p489, %fd11391, %fd11391;
	@%p489 bra 	$L__BB3_348;
	mov.f64 	%fd11398, 0d3FF6AAAAAAAAAAAB;
	add.rn.f64 	%fd37098, %fd11391, %fd11398;
	bra.uni 	$L__BB3_350;
$L__BB3_348:
	setp.neu.f64 	%p490, %fd392, 0d7FF0000000000000;
	@%p490 bra 	$L__BB3_350;
	setp.lt.s32 	%p491, %r122, 0;
	and.b32  	%r4610, %r95, 2146435072;
	setp.eq.s32 	%p492, %r4610, 1127219200;
	and.b32  	%r4611, %r95, 2147483647;
	setp.ne.s32 	%p493, %r4611, 1071644672;
	setp.lt.s32 	%p494, %r95, 0;
	selp.b32 	%r4612, 0, 2146435072, %p494;
	or.b32  	%r4613, %r4612, -2147483648;
	selp.b32 	%r4614, %r4613, %r4612, %p493;
	selp.b32 	%r4615, %r4614, %r4612, %p492;
	selp.b32 	%r4616, %r4615, %r4612, %p491;
	mov.b32 	%r4617, 0;
	mov.b64 	%fd37098, {%r4617, %r4616};
$L__BB3_350:
	add.f64 	%fd11399, %fd345, %fd349;
	setp.neu.f64 	%p495, %fd11399, 0d0000000000000000;
	mov.f64 	%fd11400, 0d3FD999999999999A;
	div.rn.f64 	%fd11401, %fd11400, %fd37098;
	rcp.rn.f64 	%fd11402, %fd37096;
	add.f64 	%fd416, %fd11402, %fd11401;
	@%p495 bra 	$L__BB3_352;
	setp.lt.s32 	%p497, %r96, 0;
	and.b32  	%r4618, %r96, 2146435072;
	setp.eq.s32 	%p498, %r4618, 1127219200;
	selp.b32 	%r4619, %r122, 0, %p498;
	or.b32  	%r4620, %r4619, 2146435072;
	selp.b32 	%r4621, %r4620, %r4619, %p497;
	mov.b32 	%r4622, 0;
	mov.b64 	%fd37100, {%r4622, %r4621};
	bra.uni 	$L__BB3_353;
$L__BB3_352:
	setp.lt.s32 	%p496, %r122, 0;
	{ // callseq 327, 0
	.param .b64 param0;
	st.param.f64 	[param0], %fd392;
	.param .b64 param1;
	st.param.f64 	[param1], 0d3FFAAAAAAAAAAAAB;
	.param .b64 retval0;
	call.uni (retval0), 
	__internal_accurate_pow, 
	(
	param0, 
	param1
	);
	ld.param.f64 	%fd11403, [retval0];
	} // callseq 327
	selp.f64 	%fd37100, 0dFFF8000000000000, %fd11403, %p496;
$L__BB3_353:
	add.f64 	%fd11406, %fd11399, 0d3FFAAAAAAAAAAAAB;
	{
	.reg .b32 %temp; 
	mov.b64 	{%temp, %r4623}, %fd11406;
	}
	and.b32  	%r4624, %r4623, 2146435072;
	setp.ne.s32 	%p499, %r4624, 2146435072;
	@%p499 bra 	$L__BB3_358;
	setp.num.f64 	%p500, %fd11399, %fd11399;
	@%p500 bra 	$L__BB3_356;
	mov.f64 	%fd11409, 0d3FFAAAAAAAAAAAAB;
	add.rn.f64 	%fd37100, %fd11399, %fd11409;
	bra.uni 	$L__BB3_358;
$L__BB3_356:
	setp.neu.f64 	%p501, %fd392, 0d7FF0000000000000;
	@%p501 bra 	$L__BB3_358;
	setp.lt.s32 	%p502, %r122, 0;
	and.b32  	%r4625, %r96, 2146435072;
	setp.eq.s32 	%p503, %r4625, 1127219200;
	and.b32  	%r4626, %r96, 2147483647;
	setp.ne.s32 	%p504, %r4626, 1071644672;
	setp.lt.s32 	%p505, %r96, 0;
	selp.b32 	%r4627, 0, 2146435072, %p505;
	or.b32  	%r4628, %r4627, -2147483648;
	selp.b32 	%r4629, %r4628, %r4627, %p504;
	selp.b32 	%r4630, %r4629, %r4627, %p503;
	selp.b32 	%r4631, %r4630, %r4627, %p502;
	mov.b32 	%r4632, 0;
	mov.b64 	%fd37100, {%r4632, %r4631};
$L__BB3_358:
	{ // callseq 328, 0
	.param .b64 param0;
	st.param.f64 	[param0], 0d4024000000000000;
	.param .b64 param1;
	st.param.f64 	[param1], 0dC024000000000000;
	.param .b64 retval0;
	call.uni (retval0), 
	__internal_accurate_pow, 
	(
	param0, 
	param1
	);
	ld.param.f64 	%fd11410, [retval0];
	} // callseq 328
	{ // callseq 329, 0
	.param .b64 param0;
	st.param.f64 	[param0], %fd173;
	.param .b64 param1;
	st.param.f64 	[param1], 0d4008000000000000;
	.param .b64 retval0;
	call.uni (retval0), 
	__internal_accurate_pow, 
	(
	param0, 
	param1
	);
	ld.param.f64 	%fd11412, [retval0];
	} // callseq 329
	neg.f64 	%fd11414, %fd11412;
	selp.f64 	%fd11415, %fd11414, %fd11412, %p2;
	add.f64 	%fd11416, %fd345, %fd349;
	setp.eq.f64 	%p506, %fd11416, 0d3FF0000000000000;
	mov.f64 	%fd11417, 0d3FE102DE00D1B717;
	div.rn.f64 	%fd11418, %fd11417, %fd37100;
	add.f64 	%fd11419, %fd416, %fd11418;
	selp.f64 	%fd11420, 0d3FFEE7D566CF41F2, %fd11419, %p506;
	neg.f64 	%fd11421, %fd11410;
	selp.f64 	%fd11422, %fd11421, %fd11410, %p1;
	mul.f64 	%fd11423, %fd11422, 0d4003EB851EB851EC;
	mul.f64 	%fd11424, %fd11423, 0d4028000000000000;
	mul.f64 	%fd11425, %fd11424, 0dC00921FB54442D18;
	mul.f64 	%fd11426, %fd3, %fd11425;
	mul.f64 	%fd11427, %fd1, %fd11426;
	div.rn.f64 	%fd11428, %fd11427, %fd2;
	setp.nan.f64 	%p507, %fd6, %fd6;
	mov.f64 	%fd11429, 0d4008000000000000;
	add.rn.f64 	%fd11430, %fd6, %fd11429;
	selp.f64 	%fd11431, %fd11430, %fd11415, %p507;
	setp.neu.f64 	%p508, %fd173, 0d7FF0000000000000;
	selp.f64 	%fd11432, %fd11431, %fd174, %p508;
	setp.eq.s32 	%p509, %r92, 2146435072;
	selp.f64 	%fd11433, %fd11432, %fd11415, %p509;
	setp.eq.f64 	%p510, %fd6, 0d3FF0000000000000;
	selp.f64 	%fd11434, 0d3FF0000000000000, %fd11433, %p510;
	mul.f64 	%fd11435, %fd391, %fd11434;
	div.rn.f64 	%fd11436, %fd11428, %fd11435;
	fma.rn.f64 	%fd37101, %fd11436, %fd11420, %fd37094;
$L__BB3_359:
	add.f64 	%fd37102, %fd345, %fd349;
	abs.f64 	%fd11516, %fd349;
	setp.geu.f64 	%p562, %fd11516, 0d3EE4F8B588E368F1;
	setp.neu.f64 	%p563, %fd37101, 0d0000000000000000;
	and.pred  	%p564, %p562, %p563;
	@%p564 bra 	$L__BB3_277;
$L__BB3_360:
	add.u64 	%rd5, %SP, 32;
	add.u64 	%rd6, %SPL, 32;
	st.local.f64 	[%rd6], %fd37102;
	mov.u64 	%rd7, $str$10;
	cvta.global.u64 	%rd8, %rd7;
	{ // callseq 336, 0
	.param .b64 param0;
	st.param.b64 	[param0], %rd8;
	.param .b64 param1;
	st.param.b64 	[param1], %rd5;
	.param .b32 retval0;
	call.uni (retval0), 
	vprintf, 
	(
	param0, 
	param1
	);
	ld.param.b32 	%r4705, [retval0];
	} // callseq 336
	st.local.f64 	[%rd6], %fd6;
	mov.u64 	%rd9, $str$11;
	cvta.global.u64 	%rd10, %rd9;
	{ // callseq 337, 0
	.param .b64 param0;
	st.param.b64 	[param0], %rd10;
	.param .b64 param1;
	st.param.b64 	[param1], %rd5;
	.param .b32 retval0;
	call.uni (retval0), 
	vprintf, 
	(
	param0, 
	param1
	);
	ld.param.b32 	%r4707, [retval0];
	} // callseq 337
	setp.geu.f64 	%p566, %fd6, 0d3FF0000000000000;
	@%p566 bra 	$L__BB3_383;
	and.b32  	%r4741, %r3914, 2146435072;
	setp.eq.s32 	%p586, %r4741, 1062207488;
	{
	.reg .b32 %temp; 
	mov.b64 	{%temp, %r126}, %fd3;
	}
	abs.f64 	%fd427, %fd3;
	{ // callseq 340, 0
	.param .b64 param0;
	st.param.f64 	[param0], %fd427;
	.param .b64 param1;
	st.param.f64 	[param1], 0d4000000000000000;
	.param .b64 retval0;
	call.uni (retval0), 
	__internal_accurate_pow, 
	(
	param0, 
	param1
	);
	ld.param.f64 	%fd11566, [retval0];
	} // callseq 340
	setp.lt.s32 	%p587, %r126, 0;
	neg.f64 	%fd11568, %fd11566;
	selp.f64 	%fd11569, %fd11568, %fd11566, %p586;
	selp.f64 	%fd37104, %fd11569, %fd11566, %p587;
	setp.neu.f64 	%p588, %fd3, 0d0000000000000000;
	@%p588 bra 	$L__BB3_363;
	setp.eq.s32 	%p589, %r4741, 1062207488;
	selp.b32 	%r4743, %r126, 0, %p589;
	setp.lt.s32 	%p590, %r3914, 0;
	or.b32  	%r4744, %r4743, 2146435072;
	selp.b32 	%r4745, %r4744, %r4743, %p590;
	mov.b32 	%r4746, 0;
	mov.b64 	%fd37104, {%r4746, %r4745};
$L__BB3_363:
	add.f64 	%fd11570, %fd3, 0d4000000000000000;
	{
	.reg .b32 %temp; 
	mov.b64 	{%temp, %r4747}, %fd11570;
	}
	and.b32  	%r4748, %r4747, 2146435072;
	setp.ne.s32 	%p591, %r4748, 2146435072;
	@%p591 bra 	$L__BB3_368;
	setp.num.f64 	%p592, %fd3, %fd3;
	@%p592 bra 	$L__BB3_366;
	mov.f64 	%fd11571, 0d4000000000000000;
	add.rn.f64 	%fd37104, %fd3, %fd11571;
	bra.uni 	$L__BB3_368;
$L__BB3_366:
	setp.neu.f64 	%p593, %fd427, 0d7FF0000000000000;
	@%p593 bra 	$L__BB3_368;
	setp.lt.s32 	%p594, %r126, 0;
	setp.eq.s32 	%p595, %r4741, 1062207488;
	setp.lt.s32 	%p596, %r3914, 0;
	selp.b32 	%r4750, 0, 2146435072, %p596;
	and.b32  	%r4751, %r3914, 2147483647;
	setp.ne.s32 	%p597, %r4751, 1071644672;
	or.b32  	%r4752, %r4750, -2147483648;
	selp.b32 	%r4753, %r4752, %r4750, %p597;
	selp.b32 	%r4754, %r4753, %r4750, %p595;
	selp.b32 	%r4755, %r4754, %r4750, %p594;
	mov.b32 	%r4756, 0;
	mov.b64 	%fd37104, {%r4756, %r4755};
$L__BB3_368:
	setp.neu.f64 	%p598, %fd6, 0d0000000000000000;
	mov.f64 	%fd11572, 0d3FF8000000000000;
	{
	.reg .b32 %temp; 
	mov.b64 	{%temp, %r127}, %fd11572;
	}
	@%p598 bra 	$L__BB3_370;
	and.b32  	%r4757, %r127, 2146435072;
	setp.eq.s32 	%p600, %r4757, 1073741824;
	selp.b32 	%r4758, %r91, 0, %p600;
	setp.lt.s32 	%p601, %r127, 0;
	or.b32  	%r4759, %r4758, 2146435072;
	selp.b32 	%r4760, %r4759, %r4758, %p601;
	mov.b32 	%r4761, 0;
	mov.b64 	%fd37106, {%r4761, %r4760};
	bra.uni 	$L__BB3_371;
$L__BB3_370:
	setp.lt.s32 	%p599, %r91, 0;
	{ // callseq 341, 0
	.param .b64 param0;
	st.param.f64 	[param0], %fd173;
	.param .b64 param1;
	st.param.f64 	[param1], 0d3FF8000000000000;
	.param .b64 retval0;
	call.uni (retval0), 
	__internal_accurate_pow, 
	(
	param0, 
	param1
	);
	ld.param.f64 	%fd11573, [retval0];
	} // callseq 341
	selp.f64 	%fd37106, 0dFFF8000000000000, %fd11573, %p599;
$L__BB3_371:
	setp.neu.f64 	%p602, %fd173, 0d7FF0000000000000;
	add.f64 	%fd11575, %fd6, 0d3FF8000000000000;
	{
	.reg .b32 %temp; 
	mov.b64 	{%temp, %r4762}, %fd11575;
	}
	and.b32  	%r4763, %r4762, 2146435072;
	setp.ne.s32 	%p603, %r4763, 2146435072;
	or.pred  	%p604, %p602, %p603;
	@%p604 bra 	$L__BB3_373;
	and.b32  	%r4764, %r127, 2146435072;
	setp.eq.s32 	%p605, %r4764, 1073741824;
	setp.lt.s32 	%p606, %r91, 0;
	setp.lt.s32 	%p607, %r127, 0;
	selp.b32 	%r4765, 0, 2146435072, %p607;
	and.b32  	%r4766, %r127, 2147483647;
	setp.ne.s32 	%p608, %r4766, 1071644672;
	or.b32  	%r4767, %r4765, -2147483648;
	selp.b32 	%r4768, %r4767, %r4765, %p608;
	selp.b32 	%r4769, %r4768, %r4765, %p605;
	selp.b32 	%r4770, %r4769, %r4765, %p606;
	mov.b32 	%r4771, 0;
	mov.b64 	%fd37106, {%r4771, %r4770};
$L__BB3_373:
	{ // callseq 342, 0
	.param .b64 param0;
	st.param.f64 	[param0], 0d4024000000000000;
	.param .b64 param1;
	st.param.f64 	[param1], 0dC036000000000000;
	.param .b64 retval0;
	call.uni (retval0), 
	__internal_accurate_pow, 
	(
	param0, 
	param1
	);
	ld.param.f64 	%fd11576, [retval0];
	} // callseq 342
	setp.neu.f64 	%p609, %fd6, 0d0000000000000000;
	setp.eq.f64 	%p610, %fd6, 0d3FF0000000000000;
	setp.lt.s32 	%p611, %r91, 0;
	and.b32  	%r4772, %r3914, 2146435072;
	setp.eq.s32 	%p612, %r4772, 1062207488;
	selp.f64 	%fd11578, 0d3FF0000000000000, %fd37106, %p610;
	setp.lt.s32 	%p613, %r1, 0;
	mov.f64 	%fd11579, 0dC036000000000000;
	{
	.reg .b32 %temp; 
	mov.b64 	{%temp, %r4773}, %fd11579;
	}
	and.b32  	%r4775, %r4773, 2146435072;
	setp.eq.s32 	%p614, %r4775, 1075838976;
	neg.f64 	%fd11580, %fd11576;
	selp.f64 	%fd11581, %fd11580, %fd11576, %p614;
	selp.f64 	%fd11582, %fd11581, %fd11576, %p613;
	mul.f64 	%fd11583, %fd11582, 0d40047AE147AE147B;
	setp.eq.f64 	%p615, %fd3, 0d3FF0000000000000;
	selp.f64 	%fd11584, 0d3FF0000000000000, %fd37104, %p615;
	mul.f64 	%fd11585, %fd11583, %fd11584;
	mul.f64 	%fd439, %fd11585, %fd11578;
	fma.rn.f64 	%fd440, %fd6, 0d3FF199999999999A, 0d3FF0000000000000;
	{ // callseq 343, 0
	.param .b64 param0;
	st.param.f64 	[param0], %fd173;
	.param .b64 param1;
	st.param.f64 	[param1], 0d4000000000000000;
	.param .b64 retval0;
	call.uni (retval0), 
	__internal_accurate_pow, 
	(
	param0, 
	param1
	);
	ld.param.f64 	%fd11586, [retval0];
	} // callseq 343
	neg.f64 	%fd11588, %fd11586;
	selp.f64 	%fd11589, %fd11588, %fd11586, %p612;
	selp.f64 	%fd37108, %fd11589, %fd11586, %p611;
	@%p609 bra 	$L__BB3_375;
	setp.eq.s32 	%p616, %r4772, 1062207488;
	selp.b32 	%r4777, %r91, 0, %p616;
	setp.lt.s32 	%p617, %r3914, 0;
	or.b32  	%r4778, %r4777, 2146435072;
	selp.b32 	%r4779, %r4778, %r4777, %p617;
	mov.b32 	%r4780, 0;
	mov.b64 	%fd37108, {%r4780, %r4779};
$L__BB3_375:
	setp.neu.f64 	%p618, %fd173, 0d7FF0000000000000;
	add.f64 	%fd11590, %fd6, 0d4000000000000000;
	{
	.reg .b32 %temp; 
	mov.b64 	{%temp, %r4781}, %fd11590;
	}
	and.b32  	%r4782, %r4781, 2146435072;
	setp.ne.s32 	%p619, %r4782, 2146435072;
	or.pred  	%p620, %p618, %p619;
	@%p620 bra 	$L__BB3_377;
	setp.lt.s32 	%p621, %r91, 0;
	setp.eq.s32 	%p622, %r4772, 1062207488;
	setp.lt.s32 	%p623, %r3914, 0;
	selp.b32 	%r4784, 0, 2146435072, %p623;
	and.b32  	%r4785, %r3914, 2147483647;
	setp.ne.s32 	%p624, %r4785, 1071644672;
	or.b32  	%r4786, %r4784, -2147483648;
	selp.b32 	%r4787, %r4786, %r4784, %p624;
	selp.b32 	%r4788, %r4787, %r4784, %p622;
	selp.b32 	%r4789, %r4788, %r4784, %p621;
	mov.b32 	%r4790, 0;
	mov.b64 	%fd37108, {%r4790, %r4789};
$L__BB3_377:
	setp.neu.f64 	%p625, %fd6, 0d0000000000000000;
	setp.eq.f64 	%p626, %fd6, 0d3FF0000000000000;
	selp.f64 	%fd11591, 0d3FF0000000000000, %fd37108, %p626;
	add.f64 	%fd446, %fd440, %fd11591;
	mov.f64 	%fd11592, 0d4004000000000000;
	{
	.reg .b32 %temp; 
	mov.b64 	{%temp, %r128}, %fd11592;
	}
	@%p625 bra 	$L__BB3_379;
	and.b32  	%r4791, %r128, 2146435072;
	setp.eq.s32 	%p628, %r4791, 1074790400;
	selp.b32 	%r4792, %r91, 0, %p628;
	setp.lt.s32 	%p629, %r128, 0;
	or.b32  	%r4793, %r4792, 2146435072;
	selp.b32 	%r4794, %r4793, %r4792, %p629;
	mov.b32 	%r4795, 0;
	mov.b64 	%fd37110, {%r4795, %r4794};
	bra.uni 	$L__BB3_380;
$L__BB3_379:
	setp.lt.s32 	%p627, %r91, 0;
	{ // callseq 344, 0
	.param .b64 param0;
	st.param.f64 	[param0], %fd173;
	.param .b64 param1;
	st.param.f64 	[param1], 0d4004000000000000;
	.param .b64 retval0;
	call.uni (retval0), 
	__internal_accurate_pow, 
	(
	param0, 
	param1
	);
	ld.param.f64 	%fd11593, [retval0];
	} // callseq 344
	selp.f64 	%fd37110, 0dFFF8000000000000, %fd11593, %p627;
$L__BB3_380:
	setp.neu.f64 	%p630, %fd173, 0d7FF0000000000000;
	add.f64 	%fd11595, %fd6, 0d4004000000000000;
	{
	.reg .b32 %temp; 
	mov.b64 	{%temp, %r4796}, %fd11595;
	}
	and.b32  	%r4797, %r4796, 2146435072;
	setp.ne.s32 	%p631, %r4797, 2146435072;
	or.pred  	%p632, %p630, %p631;
	@%p632 bra 	$L__BB3_382;
	and.b32  	%r4798, %r128, 2146435072;
	setp.eq.s32 	%p633, %r4798, 1074790400;
	setp.lt.s32 	%p634, %r91, 0;
	setp.lt.s32 	%p635, %r128, 0;
	selp.b32 	%r4799, 0, 2146435072, %p635;
	and.b32  	%r4800, %r128, 2147483647;
	setp.ne.s32 	%p636, %r4800, 1071644672;
	or.b32  	%r4801, %r4799, -2147483648;
	selp.b32 	%r4802, %r4801, %r4799, %p636;
	selp.b32 	%r4803, %r4802, %r4799, %p633;
	selp.b32 	%r4804, %r4803, %r4799, %p634;
	mov.b32 	%r4805, 0;
	mov.b64 	%fd37110, {%r4805, %r4804};
$L__BB3_382:
	setp.eq.f64 	%p637, %fd6, 0d3FF0000000000000;
	mul.f64 	%fd11596, %fd37110, 0d3FF4000000000000;
	selp.f64 	%fd11597, 0d3FF4000000000000, %fd11596, %p637;
	sub.f64 	%fd11598, %fd446, %fd11597;
	mul.f64 	%fd37116, %fd439, %fd11598;
	bra.uni 	$L__BB3_398;
$L__BB3_383:
	and.b32  	%r4709, %r3914, 2146435072;
	setp.eq.s32 	%p567, %r4709, 1062207488;
	{
	.reg .b32 %temp; 
	mov.b64 	{%temp, %r129}, %fd3;
	}
	abs.f64 	%fd453, %fd3;
	{ // callseq 338, 0
	.param .b64 param0;
	st.param.f64 	[param0], %fd453;
	.param .b64 param1;
	st.param.f64 	[param1], 0d4000000000000000;
	.param .b64 retval0;
	call.uni (retval0), 
	__internal_accurate_pow, 
	(
	param0, 
	param1
	);
	ld.param.f64 	%fd11518, [retval0];
	} // callseq 338
	setp.lt.s32 	%p568, %r129, 0;
	neg.f64 	%fd11520, %fd11518;
	selp.f64 	%fd11521, %fd11520, %fd11518, %p567;
	selp.f64 	%fd37112, %fd11521, %fd11518, %p568;
	setp.neu.f64 	%p569, %fd3, 0d0000000000000000;
	@%p569 bra 	$L__BB3_385;
	setp.eq.s32 	%p570, %r4709, 1062207488;
	selp.b32 	%r4711, %r129, 0, %p570;
	setp.lt.s32 	%p571, %r3914, 0;
	or.b32  	%r4712, %r4711, 2146435072;
	selp.b32 	%r4713, %r4712, %r4711, %p571;
	mov.b32 	%r4714, 0;
	mov.b64 	%fd37112, {%r4714, %r4713};
$L__BB3_385:
	add.f64 	%fd11522, %fd3, 0d4000000000000000;
	{
	.reg .b32 %temp; 
	mov.b64 	{%temp, %r4715}, %fd11522;
	}
	and.b32  	%r4716, %r4715, 2146435072;
	setp.ne.s32 	%p572, %r4716, 2146435072;
	@%p572 bra 	$L__BB3_390;
	setp.num.f64 	%p573, %fd3, %fd3;
	@%p573 bra 	$L__BB3_388;
	mov.f64 	%fd11523, 0d4000000000000000;
	add.rn.f64 	%fd37112, %fd3, %fd11523;
	bra.uni 	$L__BB3_390;
$L__BB3_388:
	setp.neu.f64 	%p574, %fd453, 0d7FF0000000000000;
	@%p574 bra 	$L__BB3_390;
	setp.lt.s32 	%p575, %r129, 0;
	setp.eq.s32 	%p576, %r4709, 1062207488;
	setp.lt.s32 	%p577, %r3914, 0;
	selp.b32 	%r4718, 0, 2146435072, %p577;
	and.b32  	%r4719, %r3914, 2147483647;
	setp.ne.s32 	%p578, %r4719, 1071644672;
	or.b32  	%r4720, %r4718, -2147483648;
	selp.b32 	%r4721, %r4720, %r4718, %p578;
	selp.b32 	%r4722, %r4721, %r4718, %p576;
	selp.b32 	%r4723, %r4722, %r4718, %p575;
	mov.b32 	%r4724, 0;
	mov.b64 	%fd37112, {%r4724, %r4723};
$L__BB3_390:
	{ // callseq 339, 0
	.param .b64 param0;
	st.param.f64 	[param0], 0d4024000000000000;
	.param .b64 param1;
	st.param.f64 	[param1], 0dC036000000000000;
	.param .b64 retval0;
	call.uni (retval0), 
	__internal_accurate_pow, 
	(
	param0, 
	param1
	);
	ld.param.f64 	%fd11524, [retval0];
	} // callseq 339
	setp.eq.f64 	%p579, %fd3, 0d3FF0000000000000;
	selp.f64 	%fd11526, 0d3FF0000000000000, %fd37112, %p579;
	neg.f64 	%fd11527, %fd11524;
	mov.f64 	%fd11528, 0dC036000000000000;
	{
	.reg .b32 %temp; 
	mov.b64 	{%temp, %r4726}, %fd11528;
	}
	and.b32  	%r4728, %r4726, 2146435072;
	setp.eq.s32 	%p580, %r4728, 1075838976;
	setp.lt.s32 	%p581, %r1, 0;
	selp.f64 	%fd11529, %fd11527, %fd11524, %p580;
	selp.f64 	%fd11530, %fd11529, %fd11524, %p581;
	mul.f64 	%fd11531, %fd11530, 0d400B5C28F5C28F5C;
	mul.f64 	%fd460, %fd11531, %fd11526;
	mul.f64 	%fd37113, %fd6, 0d3FF1F7CED916872B;
	{
	.reg .b32 %temp; 
	mov.b64 	{%temp, %r14819}, %fd37113;
	}
	{
	.reg .b32 %temp; 
	mov.b64 	{%r14820, %temp}, %fd37113;
	}
	setp.gt.s32 	%p582, %r14819, 1048575;
	mov.b32 	%r14821, -1023;
	@%p582 bra 	$L__BB3_392;
	mul.f64 	%fd37113, %fd37113, 0d4350000000000000;
	{
	.reg .b32 %temp; 
	mov.b64 	{%temp, %r14819}, %fd37113;
	}
	{
	.reg .b32 %temp; 
	mov.b64 	{%r14820, %temp}, %fd37113;
	}
	mov.b32 	%r14821, -1077;
$L__BB3_392:
	add.s32 	%r4730, %r14819, -1;
	setp.gt.u32 	%p583, %r4730, 2146435070;
	@%p583 bra 	$L__BB3_396;
	shr.u32 	%r4733, %r14819, 20;
	add.s32 	%r14822, %r14821, %r4733;
	and.b32  	%r4734, %r14819, 1048575;
	or.b32  	%r4735, %r4734, 1072693248;
	mov.b64 	%fd37114, {%r14820, %r4735};
	setp.lt.u32 	%p585, %r4735, 1073127583;
	@%p585 bra 	$L__BB3_395;
	{
	.reg .b32 %temp; 
	mov.b64 	{%r4736, %temp}, %fd37114;
	}
	{
	.reg .b32 %temp; 
	mov.b64 	{%temp, %r4737}, %fd37114;
	}
	add.s32 	%r4738, %r4737, -1048576;
	mov.b64 	%fd37114, {%r4736, %r4738};
	add.s32 	%r14822, %r14822, 1;
$L__BB3_395:
	add.f64 	%fd11533, %fd37114, 0dBFF0000000000000;
	add.f64 	%fd11534, %fd37114, 0d3FF0000000000000;
	rcp.approx.ftz.f64 	%fd11535, %fd11534;
	neg.f64 	%fd11536, %fd11534;
	fma.rn.f64 	%fd11537, %fd11536, %fd11535, 0d3FF0000000000000;
	fma.rn.f64 	%fd11538, %fd11537, %fd11537, %fd11537;
	fma.rn.f64 	%fd11539, %fd11538, %fd11535, %fd11535;
	mul.f64 	%fd11540, %fd11533, %fd11539;
	fma.rn.f64 	%fd11541, %fd11533, %fd11539, %fd11540;
	mul.f64 	%fd11542, %fd11541, %fd11541;
	fma.rn.f64 	%fd11543, %fd11542, 0d3EB1380B3AE80F1E, 0d3ED0EE258B7A8B04;
	fma.rn.f64 	%fd11544, %fd11543, %fd11542, 0d3EF3B2669F02676F;
	fma.rn.f64 	%fd11545, %fd11544, %fd11542, 0d3F1745CBA9AB0956;
	fma.rn.f64 	%fd11546, %fd11545, %fd11542, 0d3F3C71C72D1B5154;
	fma.rn.f64 	%fd11547, %fd11546, %fd11542, 0d3F624924923BE72D;
	fma.rn.f64 	%fd11548, %fd11547, %fd11542, 0d3F8999999999A3C4;
	fma.rn.f64 	%fd11549, %fd11548, %fd11542, 0d3FB5555555555554;
	sub.f64 	%fd11550, %fd11533, %fd11541;
	add.f64 	%fd11551, %fd11550, %fd11550;
	neg.f64 	%fd11552, %fd11541;
	fma.rn.f64 	%fd11553, %fd11552, %fd11533, %fd11551;
	mul.f64 	%fd11554, %fd11539, %fd11553;
	mul.f64 	%fd11555, %fd11542, %fd11549;
	fma.rn.f64 	%fd11556, %fd11555, %fd11541, %fd11554;
	xor.b32  	%r4739, %r14822, -2147483648;
	mov.b32 	%r4740, 1127219200;
	mov.b64 	%fd11557, {%r4739, %r4740};
	sub.f64 	%fd11558, %fd11557, %fd159;
	fma.rn.f64 	%fd11559, %fd11558, 0d3FE62E42FEFA39EF, %fd11541;
	fma.rn.f64 	%fd11560, %fd11558, 0dBFE62E42FEFA39EF, %fd11559;
	sub.f64 	%fd11561, %fd11560, %fd11541;
	sub.f64 	%fd11562, %fd11556, %fd11561;
	fma.rn.f64 	%fd11563, %fd11558, 0d3C7ABC9E3B39803F, %fd11562;
	add.f64 	%fd37115, %fd11559, %fd11563;
	bra.uni 	$L__BB3_397;
$L__BB3_396:
	fma.rn.f64 	%fd11532, %fd37113, 0d7FF0000000000000, 0d7FF0000000000000;
	{
	.reg .b32 %temp; 
	mov.b64 	{%temp, %r4731}, %fd37113;
	}
	and.b32  	%r4732, %r4731, 2147483647;
	setp.eq.s32 	%p584, %r4732, 0;
	selp.f64 	%fd37115, 0dFFF0000000000000, %fd11532, %p584;
$L__BB3_397:
	add.f64 	%fd11564, %fd37115, 0d3FF47AE147AE147B;
	mul.f64 	%fd11565, %fd6, %fd460;
	mul.f64 	%fd37116, %fd11565, %fd11564;
$L__BB3_398:
	add.u64 	%rd11, %SP, 32;
	add.u64 	%rd12, %SPL, 32;
	st.local.f64 	[%rd12], %fd37116;
	mov.u64 	%rd13, $str$12;
	cvta.global.u64 	%rd14, %rd13;
	{ // callseq 345, 0
	.param .b64 param0;
	st.param.b64 	[param0], %rd14;
	.param .b64 param1;
	st.param.b64 	[param1], %rd11;
	.param .b32 retval0;
	call.uni (retval0), 
	vprintf, 
	(
	param0, 
	param1
	);
	ld.param.b32 	%r4806, [retval0];
	} // callseq 345
	setp.ltu.f64 	%p638, %fd6, 0d3FF0000000000000;
	@%p638 bra 	$L__BB3_414;
	and.b32  	%r4808, %r3914, 2146435072;
	setp.eq.s32 	%p639, %r4808, 1062207488;
	{
	.reg .b32 %temp; 
	mov.b64 	{%temp, %r140}, %fd3;
	}
	abs.f64 	%fd472, %fd3;
	{ // callseq 346, 0
	.param .b64 param0;
	st.param.f64 	[param0], %fd472;
	.param .b64 param1;
	st.param.f64 	[param1], 0d4000000000000000;
	.param .b64 retval0;
	call.uni (retval0), 
	__internal_accurate_pow, 
	(
	param0, 
	param1
	);
	ld.param.f64 	%fd11599, [retval0];
	} // callseq 346
	setp.lt.s32 	%p640, %r140, 0;
	neg.f64 	%fd11601, %fd11599;
	selp.f64 	%fd11602, %fd11601, %fd11599, %p639;
	selp.f64 	%fd37118, %fd11602, %fd11599, %p640;
	setp.neu.f64 	%p641, %fd3, 0d0000000000000000;
	@%p641 bra 	$L__BB3_401;
	setp.eq.s32 	%p642, %r4808, 1062207488;
	selp.b32 	%r4810, %r140, 0, %p642;
	setp.lt.s32 	%p643, %r3914, 0;
	or.b32  	%r4811, %r4810, 2146435072;
	selp.b32 	%r4812, %r4811, %r4810, %p643;
	mov.b32 	%r4813, 0;
	mov.b64 	%fd37118, {%r4813, %r4812};
$L__BB3_401:
	add.f64 	%fd11603, %fd3, 0d4000000000000000;
	{
	.reg .b32 %temp; 
	mov.b64 	{%temp, %r4814}, %fd11603;
	}
	and.b32  	%r4815, %r4814, 2146435072;
	setp.ne.s32 	%p644, %r4815, 2146435072;
	@%p644 bra 	$L__BB3_406;
	setp.num.f64 	%p645, %fd3, %fd3;
	@%p645 bra 	$L__BB3_404;
	mov.f64 	%fd11604, 0d4000000000000000;
	add.rn.f64 	%fd37118, %fd3, %fd11604;
	bra.uni 	$L__BB3_406;
$L__BB3_404:
	setp.neu.f64 	%p646, %fd472, 0d7FF0000000000000;
	@%p646 bra 	$L__BB3_406;
	setp.lt.s32 	%p647, %r140, 0;
	setp.eq.s32 	%p648, %r4808, 1062207488;
	setp.lt.s32 	%p649, %r3914, 0;
	selp.b32 	%r4817, 0, 2146435072, %p649;
	and.b32  	%r4818, %r3914, 2147483647;
	setp.ne.s32 	%p650, %r4818, 1071644672;
	or.b32  	%r4819, %r4817, -2147483648;
	selp.b32 	%r4820, %r4819, %r4817, %p650;
	selp.b32 	%r4821, %r4820, %r4817, %p648;
	selp.b32 	%r4822, %r4821, %r4817, %p647;
	mov.b32 	%r4823, 0;
	mov.b64 	%fd37118, {%r4823, %r4822};
$L__BB3_406:
	{ // callseq 347, 0
	.param .b64 param0;
	st.param.f64 	[param0], 0d4024000000000000;
	.param .b64 param1;
	st.param.f64 	[param1], 0dC036000000000000;
	.param .b64 retval0;
	call.uni (retval0), 
	__internal_accurate_pow, 
	(
	param0, 
	param1
	);
	ld.param.f64 	%fd11605, [retval0];
	} // callseq 347
	setp.eq.f64 	%p651, %fd3, 0d3FF0000000000000;
	selp.f64 	%fd11607, 0d3FF0000000000000, %fd37118, %p651;
	neg.f64 	%fd11608, %fd11605;
	mov.f64 	%fd11609, 0dC036000000000000;
	{
	.reg .b32 %temp; 
	mov.b64 	{%temp, %r4825}, %fd11609;
	}
	and.b32  	%r4827, %r4825, 2146435072;
	setp.eq.s32 	%p652, %r4827, 1075838976;
	setp.lt.s32 	%p653, %r1, 0;
	selp.f64 	%fd11610, %fd11608, %fd11605, %p652;
	selp.f64 	%fd11611, %fd11610, %fd11605, %p653;
	mul.f64 	%fd11612, %fd11611, 0d3FF7AE147AE147AE;
	mul.f64 	%fd11613, %fd11612, %fd11607;
	mul.f64 	%fd11614, %fd6, 0d4022000000000000;
	mul.f64 	%fd479, %fd11614, %fd11613;
	fma.rn.f64 	%fd37119, %fd6, 0d3FF1F7CED916872B, 0d3FDEB851EB851EB8;
	{
	.reg .b32 %temp; 
	mov.b64 	{%temp, %r14823}, %fd37119;
	}
	{
	.reg .b32 %temp; 
	mov.b64 	{%r14824, %temp}, %fd37119;
	}
	setp.gt.s32 	%p654, %r14823, 1048575;
	mov.b32 	%r14825, -1023;
	@%p654 bra 	$L__BB3_408;
	mul.f64 	%fd37119, %fd37119, 0d4350000000000000;
	{
	.reg .b32 %temp; 
	mov.b64 	{%temp, %r14823}, %fd37119;
	}
	{
	.reg .b32 %temp; 
	mov.b64 	{%r14824, %temp}, %fd37119;
	}
	mov.b32 	%r14825, -1077;
$L__BB3_408:
	add.s32 	%r4829, %r14823, -1;
	setp.gt.u32 	%p655, %r4829, 2146435070;
	@%p655 bra 	$L__BB3_412;
	shr.u32 	%r4832, %r14823, 20;
	add.s32 	%r14826, %r14825, %r4832;
	and.b32  	%r4833, %r14823, 1048575;
	or.b32  	%r4834, %r4833, 1072693248;
	mov.b64 	%fd37120, {%r14824, %r4834};
	setp.lt.u32 	%p657, %r4834, 1073127583;
	@%p657 bra 	$L__BB3_411;
	{
	.reg .b32 %temp; 
	mov.b64 	{%r4835, %temp}, %fd37120;
	}
	{
	.reg .b32 %temp; 
	mov.b64 	{%temp, %r4836}, %fd37120;
	}
	add.s32 	%r4837, %r4836, -1048576;
	mov.b64 	%fd37120, {%r4835, %r4837};
	add.s32 	%r14826, %r14826, 1;
$L__BB3_411:
	add.f64 	%fd11616, %fd37120, 0dBFF0000000000000;
	add.f64 	%fd11617, %fd37120, 0d3FF0000000000000;
	rcp.approx.ftz.f64 	%fd11618, %fd11617;
	neg.f64 	%fd11619, %fd11617;
	fma.rn.f64 	%fd11620, %fd11619, %fd11618, 0d3FF0000000000000;
	fma.rn.f64 	%fd11621, %fd11620, %fd11620, %fd11620;
	fma.rn.f64 	%fd11622, %fd11621, %fd11618, %fd11618;
	mul.f64 	%fd11623, %fd11616, %fd11622;
	fma.rn.f64 	%fd11624, %fd11616, %fd11622, %fd11623;
	mul.f64 	%fd11625, %fd11624, %fd11624;
	fma.rn.f64 	%fd11626, %fd11625, 0d3EB1380B3AE80F1E, 0d3ED0EE258B7A8B04;
	fma.rn.f64 	%fd11627, %fd11626, %fd11625, 0d3EF3B2669F02676F;
	fma.rn.f64 	%fd11628, %fd11627, %fd11625, 0d3F1745CBA9AB0956;
	fma.rn.f64 	%fd11629, %fd11628, %fd11625, 0d3F3C71C72D1B5154;
	fma.rn.f64 	%fd11630, %fd11629, %fd11625, 0d3F624924923BE72D;
	fma.rn.f64 	%fd11631, %fd11630, %fd11625, 0d3F8999999999A3C4;
	fma.rn.f64 	%fd11632, %fd11631, %fd11625, 0d3FB5555555555554;
	sub.f64 	%fd11633, %fd11616, %fd11624;
	add.f64 	%fd11634, %fd11633, %fd11633;
	neg.f64 	%fd11635, %fd11624;
	fma.rn.f64 	%fd11636, %fd11635, %fd11616, %fd11634;
	mul.f64 	%fd11637, %fd11622, %fd11636;
	mul.f64 	%fd11638, %fd11625, %fd11632;
	fma.rn.f64 	%fd11639, %fd11638, %fd11624, %fd11637;
	xor.b32  	%r4838, %r14826, -2147483648;
	mov.b32 	%r4839, 1127219200;
	mov.b64 	%fd11640, {%r4838, %r4839};
	sub.f64 	%fd11641, %fd11640, %fd159;
	fma.rn.f64 	%fd11642, %fd11641, 0d3FE62E42FEFA39EF, %fd11624;
	fma.rn.f64 	%fd11643, %fd11641, 0dBFE62E42FEFA39EF, %fd11642;
	sub.f64 	%fd11644, %fd11643, %fd11624;
	sub.f64 	%fd11645, %fd11639, %fd11644;
	fma.rn.f64 	%fd11646, %fd11641, 0d3C7ABC9E3B39803F, %fd11645;
	add.f64 	%fd37121, %fd11642, %fd11646;
	bra.uni 	$L__BB3_413;
$L__BB3_412:
	fma.rn.f64 	%fd11615, %fd37119, 0d7FF0000000000000, 0d7FF0000000000000;
	{
	.reg .b32 %temp; 
	mov.b64 	{%temp, %r4830}, %fd37119;
	}
	and.b32  	%r4831, %r4830, 2147483647;
	setp.eq.s32 	%p656, %r4831, 0;
	selp.f64 	%fd37121, 0dFFF0000000000000, %fd11615, %p656;
$L__BB3_413:
	add.f64 	%fd11647, %fd37121, 0d3FF8000000000000;
	div.rn.f64 	%fd11648, %fd479, 0d401921FB54442D18;
	mul.f64 	%fd37127, %fd11648, %fd11647;
	bra.uni 	$L__BB3_435;
$L__BB3_414:
	and.b32  	%r4840, %r3914, 2146435072;
	setp.eq.s32 	%p658, %r4840, 1062207488;
	{
	.reg .b32 %temp; 
	mov.b64 	{%temp, %r151}, %fd3;
	}
	abs.f64 	%fd490, %fd3;
	{ // callseq 348, 0
	.param .b64 param0;
	st.param.f64 	[param0], %fd490;
	.param .b64 param1;
	st.param.f64 	[param1], 0d4000000000000000;
	.param .b64 retval0;
	call.uni (retval0), 
	__internal_accurate_pow, 
	(
	param0, 
	param1
	);
	ld.param.f64 	%fd11649, [retval0];
	} // callseq 348
	setp.lt.s32 	%p659, %r151, 0;
	neg.f64 	%fd11651, %fd11649;
	selp.f64 	%fd11652, %fd11651, %fd11649, %p658;
	selp.f64 	%fd37123, %fd11652, %fd11649, %p659;
	setp.neu.f64 	%p660, %fd3, 0d0000000000000000;
	@%p660 bra 	$L__BB3_416;
	setp.eq.s32 	%p661, %r4840, 1062207488;
	selp.b32 	%r4842, %r151, 0, %p661;
	setp.lt.s32 	%p662, %r3914, 0;
	or.b32  	%r4843, %r4842, 2146435072;
	selp.b32 	%r4844, %r4843, %r4842, %p662;
	mov.b32 	%r4845, 0;
	mov.b64 	%fd37123, {%r4845, %r4844};
$L__BB3_416:
	add.f64 	%fd11653, %fd3, 0d4000000000000000;
	{
	.reg .b32 %temp; 
	mov.b64 	{%temp, %r4846}, %fd11653;
	}
	and.b32  	%r4847, %r4846, 2146435072;
	setp.ne.s32 	%p663, %r4847, 2146435072;
	@%p663 bra 	$L__BB3_421;
	setp.num.f64 	%p664, %fd3, %fd3;
	@%p664 bra 	$L__BB3_419;
	mov.f64 	%fd11654, 0d4000000000000000;
	add.rn.f64 	%fd37123, %fd3, %fd11654;
	bra.uni 	$L__BB3_421;
$L__BB3_419:
	setp.neu.f64 	%p665, %fd490, 0d7FF0000000000000;
	@%p665 bra 	$L__BB3_421;
	setp.lt.s32 	%p666, %r151, 0;
	setp.eq.s32 	%p667, %r4840, 1062207488;
	setp.lt.s32 	%p668, %r3914, 0;
	selp.b32 	%r4849, 0, 2146435072, %p668;
	and.b32  	%r4850, %r3914, 2147483647;
	setp.ne.s32 	%p669, %r4850, 1071644672;
	or.b32  	%r4851, %r4849, -2147483648;
	selp.b32 	%r4852, %r4851, %r4849, %p669;
	selp.b32 	%r4853, %r4852, %r4849, %p667;
	selp.b32 	%r4854, %r4853, %r4849, %p666;
	mov.b32 	%r4855, 0;
	mov.b64 	%fd37123, {%r4855, %r4854};
$L__BB3_421:
	{ // callseq 349, 0
	.param .b64 param0;
	st.param.f64 	[param0], 0d4024000000000000;
	.param .b64 param1;
	st.param.f64 	[param1], 0dC036000000000000;
	.param .b64 retval0;
	call.uni (retval0), 
	__internal_accurate_pow, 
	(
	param0, 
	param1
	);
	ld.param.f64 	%fd11655, [retval0];
	} // callseq 349
	and.b32  	%r4856, %r3910, 2146435072;
	setp.eq.s32 	%p670, %r4856, 1073741824;
	setp.eq.f64 	%p671, %fd3, 0d3FF0000000000000;
	selp.f64 	%fd11657, 0d3FF0000000000000, %fd37123, %p671;
	neg.f64 	%fd11658, %fd11655;
	mov.f64 	%fd11659, 0dC036000000000000;
	{
	.reg .b32 %temp; 
	mov.b64 	{%temp, %r4857}, %fd11659;
	}
	and.b32  	%r4859, %r4857, 2146435072;
	setp.eq.s32 	%p672, %r4859, 1075838976;
	setp.lt.s32 	%p673, %r1, 0;
	selp.f64 	%fd11660, %fd11658, %fd11655, %p672;
	selp.f64 	%fd11661, %fd11660, %fd11655, %p673;
	mul.f64 	%fd11662, %fd11661, 0d3FF7AE147AE147AE;
	mul.f64 	%fd497, %fd11662, %fd11657;
	add.f64 	%fd11663, %fd6, %fd6;
	mov.f64 	%fd11664, 0d400921FB54442D18;
	{
	.reg .b32 %temp; 
	mov.b64 	{%temp, %r4860}, %fd11664;
	}
	{ // callseq 350, 0
	.param .b64 param0;
	st.param.f64 	[param0], 0d400921FB54442D18;
	.param .b64 param1;
	st.param.f64 	[param1], 0d4008000000000000;
	.param .b64 retval0;
	call.uni (retval0), 
	__internal_accurate_pow, 
	(
	param0, 
	param1
	);
	ld.param.f64 	%fd11665, [retval0];
	} // callseq 350
	setp.lt.s32 	%p674, %r4860, 0;
	neg.f64 	%fd11667, %fd11665;
	selp.f64 	%fd11668, %fd11667, %fd11665, %p670;
	selp.f64 	%fd11669, %fd11668, %fd11665, %p674;
	div.rn.f64 	%fd498, %fd11663, %fd11669;
	{
	.reg .b32 %temp; 
	mov.b64 	{%temp, %r152}, %fd498;
	}
	mov.f64 	%fd11670, 0d3FE0000000000000;
	{
	.reg .b32 %temp; 
	mov.b64 	{%temp, %r153}, %fd11670;
	}
	abs.f64 	%fd499, %fd498;
	{ // callseq 351, 0
	.param .b64 param0;
	st.param.f64 	[param0], %fd499;
	.param .b64 param1;
	st.param.f64 	[param1], 0d3FE0000000000000;
	.param .b64 retval0;
	call.uni (retval0), 
	__internal_accurate_pow, 
	(
	param0, 
	param1
	);
	ld.param.f64 	%fd11671, [retval0];
	} // callseq 351
	setp.lt.s32 	%p675, %r152, 0;
	setp.neu.f64 	%p676, %fd498, 0d0000000000000000;
	shr.s32 	%r4861, %r153, 31;
	and.b32  	%r4862, %r4861, 2146435072;
	mov.b32 	%r4863, 0;
	mov.b64 	%fd11673, {%r4863, %r4862};
	selp.f64 	%fd11674, 0dFFF8000000000000, %fd11671, %p675;
	selp.f64 	%fd37124, %fd11674, %fd11673, %p676;
	add.f64 	%fd11675, %fd498, 0d3FE0000000000000;
	{
	.reg .b32 %temp; 
	mov.b64 	{%temp, %r4864}, %fd11675;
	}
	and.b32  	%r4865, %r4864, 2146435072;
	setp.ne.s32 	%p677, %r4865, 2146435072;
	@%p677 bra 	$L__BB3_426;
	setp.num.f64 	%p678, %fd498, %fd498;
	@%p678 bra 	$L__BB3_424;
	mov.f64 	%fd11676, 0d3FE0000000000000;
	add.rn.f64 	%fd37124, %fd498, %fd11676;
	bra.uni 	$L__BB3_426;
$L__BB3_424:
	setp.neu.f64 	%p679, %fd499, 0d7FF0000000000000;
	@%p679 bra 	$L__BB3_426;
	setp.lt.s32 	%p680, %r153, 0;
	setp.neu.f64 	%p681, %fd498, 0d0000000000000000;
	setp.lt.s32 	%p682, %r152, 0;
	and.b32  	%r4866, %r153, 2146435072;
	setp.eq.s32 	%p683, %r4866, 1071644672;
	selp.b32 	%r4867, 0, 2146435072, %p680;
	and.b32  	%r4868, %r153, 2147483647;
	setp.ne.s32 	%p684, %r4868, 1071644672;
	or.b32  	%r4869, %r4867, -2147483648;
	selp.b32 	%r4870, %r4869, %r4867, %p684;
	selp.b32 	%r4871, %r4870, %r4867, %p683;
	selp.b32 	%r4872, %r4871, %r4867, %p681;
	selp.b32 	%r4873, %r4872, %r4867, %p682;
	mov.b32 	%r4874, 0;
	mov.b64 	%fd37124, {%r4874, %r4873};
$L__BB3_426:
	setp.neu.f64 	%p685, %fd6, 0d0000000000000000;
	setp.eq.f64 	%p686, %fd498, 0d3FF0000000000000;
	selp.f64 	%fd11677, 0d3FF0000000000000, %fd37124, %p686;
	mul.f64 	%fd11678, %fd497, 0d4010000000000000;
	mul.f64 	%fd504, %fd11678, %fd11677;
	mov.f64 	%fd11679, 0d3FF570A3D70A3D71;
	{
	.reg .b32 %temp; 
	mov.b64 	{%temp, %r154}, %fd11679;
	}
	@%p685 bra 	$L__BB3_428;
	and.b32  	%r4875, %r154, 2146435072;
	setp.eq.s32 	%p688, %r4875, 1127219200;
	selp.b32 	%r4876, %r91, 0, %p688;
	setp.lt.s32 	%p689, %r154, 0;
	or.b32  	%r4877, %r4876, 2146435072;
	selp.b32 	%r4878, %r4877, %r4876, %p689;
	mov.b32 	%r4879, 0;
	mov.b64 	%fd37126, {%r4879, %r4878};
	bra.uni 	$L__BB3_429;
$L__BB3_428:
	setp.lt.s32 	%p687, %r91, 0;
	{ // callseq 352, 0
	.param .b64 param0;
	st.param.f64 	[param0], %fd173;
	.param .b64 param1;
	st.param.f64 	[param1], 0d3FF570A3D70A3D71;
	.param .b64 retval0;
	call.uni (retval0), 
	__internal_accurate_pow, 
	(
	param0, 
	param1
	);
	ld.param.f64 	%fd11680, [retval0];
	} // callseq 352
	selp.f64 	%fd37126, 0dFFF8000000000000, %fd11680, %p687;
$L__BB3_429:
	add.f64 	%fd11682, %fd6, 0d3FF570A3D70A3D71;
	{
	.reg .b32 %temp; 
	mov.b64 	{%temp, %r4880}, %fd11682;
	}
	and.b32  	%r4881, %r4880, 2146435072;
	setp.ne.s32 	%p690, %r4881, 2146435072;
	@%p690 bra 	$L__BB3_434;
	setp.num.f64 	%p691, %fd6, %fd6;
	@%p691 bra 	$L__BB3_432;
	mov.f64 	%fd11683, 0d3FF570A3D70A3D71;
	add.rn.f64 	%fd37126, %fd6, %fd11683;
	bra.uni 	$L__BB3_434;
$L__BB3_432:
	setp.neu.f64 	%p692, %fd173, 0d7FF0000000000000;
	@%p692 bra 	$L__BB3_434;
	and.b32  	%r4882, %r154, 2146435072;
	setp.eq.s32 	%p693, %r4882, 1127219200;
	setp.lt.s32 	%p694, %r91, 0;
	setp.lt.s32 	%p695, %r154, 0;
	selp.b32 	%r4883, 0, 2146435072, %p695;
	and.b32  	%r4884, %r154, 2147483647;
	setp.ne.s32 	%p696, %r4884, 1071644672;
	or.b32  	%r4885, %r4883, -2147483648;
	selp.b32 	%r4886, %r4885, %r4883, %p696;
	selp.b32 	%r4887, %r4886, %r4883, %p693;
	selp.b32 	%r4888, %r4887, %r4883, %p694;
	mov.b32 	%r4889, 0;
	mov.b64 	%fd37126, {%r4889, %r4888};
$L__BB3_434:
	setp.eq.f64 	%p697, %fd6, 0d3FF0000000000000;
	fma.rn.f64 	%fd11684, %fd37126, 0d3FFC7EF9DB22D0E5, 0d3FF0000000000000;
	selp.f64 	%fd11685, 0d40063F7CED916872, %fd11684, %p697;
	mul.f64 	%fd37127, %fd504, %fd11685;
$L__BB3_435:
	setp.geu.f64 	%p698, %fd6, 0d3FF0000000000000;
	add.u64 	%rd15, %SP, 32;
	add.u64 	%rd16, %SPL, 32;
	st.local.f64 	[%rd16], %fd37127;
	mov.u64 	%rd17, $str$13;
	cvta.global.u64 	%rd18, %rd17;
	{ // callseq 353, 0
	.param .b64 param0;
	st.param.b64 	[param0], %rd18;
	.param .b64 param1;
	st.param.b64 	[param1], %rd15;
	.param .b32 retval0;
	call.uni (retval0), 
	vprintf, 
	(
	param0, 
	param1
	);
	ld.param.b32 	%r4890, [retval0];
	} // callseq 353
	@%p698 bra 	$L__BB3_458;
	and.b32  	%r4924, %r3914, 2146435072;
	setp.eq.s32 	%p718, %r4924, 1062207488;
	{
	.reg .b32 %temp; 
	mov.b64 	{%temp, %r155}, %fd3;
	}
	abs.f64 	%fd513, %fd3;
	{ // callseq 356, 0
	.param .b64 param0;
	st.param.f64 	[param0], %fd513;
	.param .b64 param1;
	st.param.f64 	[param1], 0d4000000000000000;
	.param .b64 retval0;
	call.uni (retval0), 
	__internal_accurate_pow, 
	(
	param0, 
	param1
	);
	ld.param.f64 	%fd11734, [retval0];
	} // callseq 356
	setp.lt.s32 	%p719, %r155, 0;
	neg.f64 	%fd11736, %fd11734;
	selp.f64 	%fd11737, %fd11736, %fd11734, %p718;
	selp.f64 	%fd37129, %fd11737, %fd11734, %p719;
	setp.neu.f64 	%p720, %fd3, 0d0000000000000000;
	@%p720 bra 	$L__BB3_438;
	setp.eq.s32 	%p721, %r4924, 1062207488;
	selp.b32 	%r4926, %r155, 0, %p721;
	setp.lt.s32 	%p722, %r3914, 0;
	or.b32  	%r4927, %r4926, 2146435072;
	selp.b32 	%r4928, %r4927, %r4926, %p722;
	mov.b32 	%r4929, 0;
	mov.b64 	%fd37129, {%r4929, %r4928};
$L__BB3_438:
	add.f64 	%fd11738, %fd3, 0d4000000000000000;
	{
	.reg .b32 %temp; 
	mov.b64 	{%temp, %r4930}, %fd11738;
	}
	and.b32  	%r4931, %r4930, 2146435072;
	setp.ne.s32 	%p723, %r4931, 2146435072;
	@%p723 bra 	$L__BB3_443;
	setp.num.f64 	%p724, %fd3, %fd3;
	@%p724 bra 	$L__BB3_441;
	mov.f64 	%fd11739, 0d4000000000000000;
	add.rn.f64 	%fd37129, %fd3, %fd11739;
	bra.uni 	$L__BB3_443;
$L__BB3_441:
	setp.neu.f64 	%p725, %fd513, 0d7FF0000000000000;
	@%p725 bra 	$L__BB3_443;
	setp.lt.s32 	%p726, %r155, 0;
	setp.eq.s32 	%p727, %r4924, 1062207488;
	setp.lt.s32 	%p728, %r3914, 0;
	selp.b32 	%r4933, 0, 2146435072, %p728;
	and.b32  	%r4934, %r3914, 2147483647;
	setp.ne.s32 	%p729, %r4934, 1071644672;
	or.b32  	%r4935, %r4933, -2147483648;
	selp.b32 	%r4936, %r4935, %r4933, %p729;
	selp.b32 	%r4937, %r4936, %r4933, %p727;
	selp.b32 	%r4938, %r4937, %r4933, %p726;
	mov.b32 	%r4939, 0;
	mov.b64 	%fd37129, {%r4939, %r4938};
$L__BB3_443:
	setp.neu.f64 	%p730, %fd6, 0d0000000000000000;
	mov.f64 	%fd11740, 0d3FF8000000000000;
	{
	.reg .b32 %temp; 
	mov.b64 	{%temp, %r156}, %fd11740;
	}
	@%p730 bra 	$L__BB3_445;
	and.b32  	%r4940, %r156, 2146435072;
	setp.eq.s32 	%p732, %r4940, 1073741824;
	selp.b32 	%r4941, %r91, 0, %p732;
	setp.lt.s32 	%p733, %r156, 0;
	or.b32  	%r4942, %r4941, 2146435072;
	selp.b32 	%r4943, %r4942, %r4941, %p733;
	mov.b32 	%r4944, 0;
	mov.b64 	%fd37131, {%r4944, %r4943};
	bra.uni 	$L__BB3_446;
$L__BB3_445:
	setp.lt.s32 	%p731, %r91, 0;
	{ // callseq 357, 0
	.param .b64 param0;
	st.param.f64 	[param0], %fd173;
	.param .b64 param1;
	st.param.f64 	[param1], 0d3FF8000000000000;
	.param .b64 retval0;
	call.uni (retval0), 
	__internal_accurate_pow, 
	(
	param0, 
	param1
	);
	ld.param.f64 	%fd11741, [retval0];
	} // callseq 357
	selp.f64 	%fd37131, 0dFFF8000000000000, %fd11741, %p731;
$L__BB3_446:
	setp.neu.f64 	%p734, %fd173, 0d7FF0000000000000;
	add.f64 	%fd11743, %fd6, 0d3FF8000000000000;
	{
	.reg .b32 %temp; 
	mov.b64 	{%temp, %r4945}, %fd11743;
	}
	and.b32  	%r4946, %r4945, 2146435072;
	setp.ne.s32 	%p735, %r4946, 2146435072;
	or.pred  	%p736, %p734, %p735;
	@%p736 bra 	$L__BB3_448;
	and.b32  	%r4947, %r156, 2146435072;
	setp.eq.s32 	%p737, %r4947, 1073741824;
	setp.lt.s32 	%p738, %r91, 0;
	setp.lt.s32 	%p739, %r156, 0;
	selp.b32 	%r4948, 0, 2146435072, %p739;
	and.b32  	%r4949, %r156, 2147483647;
	setp.ne.s32 	%p740, %r4949, 1071644672;
	or.b32  	%r4950, %r4948, -2147483648;
	selp.b32 	%r4951, %r4950, %r4948, %p740;
	selp.b32 	%r4952, %r4951, %r4948, %p737;
	selp.b32 	%r4953, %r4952, %r4948, %p738;
	mov.b32 	%r4954, 0;
	mov.b64 	%fd37131, {%r4954, %r4953};
$L__BB3_448:
	{ // callseq 358, 0
	.param .b64 param0;
	st.param.f64 	[param0], 0d4024000000000000;
	.param .b64 param1;
	st.param.f64 	[param1], 0dC036000000000000;
	.param .b64 retval0;
	call.uni (retval0), 
	__internal_accurate_pow, 
	(
	param0, 
	param1
	);
	ld.param.f64 	%fd11744, [retval0];
	} // callseq 358
	setp.neu.f64 	%p741, %fd6, 0d0000000000000000;
	setp.eq.f64 	%p742, %fd6, 0d3FF0000000000000;
	setp.lt.s32 	%p743, %r91, 0;
	and.b32  	%r4955, %r3914, 2146435072;
	setp.eq.s32 	%p744, %r4955, 1062207488;
	selp.f64 	%fd11746, 0d3FF0000000000000, %fd37131, %p742;
	setp.lt.s32 	%p745, %r1, 0;
	mov.f64 	%fd11747, 0dC036000000000000;
	{
	.reg .b32 %temp; 
	mov.b64 	{%temp, %r4956}, %fd11747;
	}
	and.b32  	%r4958, %r4956, 2146435072;
	setp.eq.s32 	%p746, %r4958, 1075838976;
	neg.f64 	%fd11748, %fd11744;
	selp.f64 	%fd11749, %fd11748, %fd11744, %p746;
	selp.f64 	%fd11750, %fd11749, %fd11744, %p745;
	mul.f64 	%fd11751, %fd11750, 0d40047AE147AE147B;
	setp.eq.f64 	%p747, %fd3, 0d3FF0000000000000;
	selp.f64 	%fd11752, 0d3FF0000000000000, %fd37129, %p747;
	mul.f64 	%fd11753, %fd11751, %fd11752;
	mul.f64 	%fd525, %fd11753, %fd11746;
	fma.rn.f64 	%fd526, %fd6, 0d3FF199999999999A, 0d3FF0000000000000;
	{ // callseq 359, 0
	.param .b64 param0;
	st.param.f64 	[param0], %fd173;
	.param .b64 param1;
	st.param.f64 	[param1], 0d4000000000000000;
	.param .b64 retval0;
	call.uni (retval0), 
	__internal_accurate_pow, 
	(
	param0, 
	param1
	);
	ld.param.f64 	%fd11754, [retval0];
	} // callseq 359
	neg.f64 	%fd11756, %fd11754;
	selp.f64 	%fd11757, %fd11756, %fd11754, %p744;
	selp.f64 	%fd37133, %fd11757, %fd11754, %p743;
	@%p741 bra 	$L__BB3_450;
	setp.eq.s32 	%p748, %r4955, 1062207488;
	selp.b32 	%r4960, %r91, 0, %p748;
	setp.lt.s32 	%p749, %r3914, 0;
	or.b32  	%r4961, %r4960, 2146435072;
	selp.b32 	%r4962, %r4961, %r4960, %p749;
	mov.b32 	%r4963, 0;
	mov.b64 	%fd37133, {%r4963, %r4962};
$L__BB3_450:
	setp.neu.f64 	%p750, %fd173, 0d7FF0000000000000;
	add.f64 	%fd11758, %fd6, 0d4000000000000000;
	{
	.reg .b32 %temp; 
	mov.b64 	{%temp, %r4964}, %fd11758;
	}
	and.b32  	%r4965, %r4964, 2146435072;
	setp.ne.s32 	%p751, %r4965, 2146435072;
	or.pred  	%p752, %p750, %p751;
	@%p752 bra 	$L__BB3_452;
	setp.lt.s32 	%p753, %r91, 0;
	setp.eq.s32 	%p754, %r4955, 1062207488;
	setp.lt.s32 	%p755, %r3914, 0;
	selp.b32 	%r4967, 0, 2146435072, %p755;
	and.b32  	%r4968, %r3914, 2147483647;
	setp.ne.s32 	%p756, %r4968, 1071644672;
	or.b32  	%r4969, %r4967, -2147483648;
	selp.b32 	%r4970, %r4969, %r4967, %p756;
	selp.b32 	%r4971, %r4970, %r4967, %p754;
	selp.b32 	%r4972, %r4971, %r4967, %p753;
	mov.b32 	%r4973, 0;
	mov.b64 	%fd37133, {%r4973, %r4972};
$L__BB3_452:
	setp.neu.f64 	%p757, %fd6, 0d0000000000000000;
	setp.eq.f64 	%p758, %fd6, 0d3FF0000000000000;
	selp.f64 	%fd11759, 0d3FF0000000000000, %fd37133, %p758;
	add.f64 	%fd532, %fd526, %fd11759;
	mov.f64 	%fd11760, 0d4004000000000000;
	{
	.reg .b32 %temp; 
	mov.b64 	{%temp, %r157}, %fd11760;
	}
	@%p757 bra 	$L__BB3_454;
	and.b32  	%r4974, %r157, 2146435072;
	setp.eq.s32 	%p760, %r4974, 1074790400;
	selp.b32 	%r4975, %r91, 0, %p760;
	setp.lt.s32 	%p761, %r157, 0;
	or.b32  	%r4976, %r4975, 2146435072;
	selp.b32 	%r4977, %r4976, %r4975, %p761;
	mov.b32 	%r4978, 0;
	mov.b64 	%fd37135, {%r4978, %r4977};
	bra.uni 	$L__BB3_455;
$L__BB3_454:
	setp.lt.s32 	%p759, %r91, 0;
	{ // callseq 360, 0
	.param .b64 param0;
	st.param.f64 	[param0], %fd173;
	.param .b64 param1;
	st.param.f64 	[param1], 0d4004000000000000;
	.param .b64 retval0;
	call.uni (retval0), 
	__internal_accurate_pow, 
	(
	param0, 
	param1
	);
	ld.param.f64 	%fd11761, [retval0];
	} // callseq 360
	selp.f64 	%fd37135, 0dFFF8000000000000, %fd11761, %p759;
$L__BB3_455:
	setp.neu.f64 	%p762, %fd173, 0d7FF0000000000000;
	add.f64 	%fd11763, %fd6, 0d4004000000000000;
	{
	.reg .b32 %temp; 
	mov.b64 	{%temp, %r4979}, %fd11763;
	}
	and.b32  	%r4980, %r4979, 2146435072;
	setp.ne.s32 	%p763, %r4980, 2146435072;
	or.pred  	%p764, %p762, %p763;
	@%p764 bra 	$L__BB3_457;
	and.b32  	%r4981, %r157, 2146435072;
	setp.eq.s32 	%p765, %r4981, 1074790400;
	setp.lt.s32 	%p766, %r91, 0;
	setp.lt.s32 	%p767, %r157, 0;
	selp.b32 	%r4982, 0, 2146435072, %p767;
	and.b32  	%r4983, %r157, 2147483647;
	setp.ne.s32 	%p768, %r4983, 1071644672;
	or.b32  	%r4984, %r4982, -2147483648;
	selp.b32 	%r4985, %r4984, %r4982, %p768;
	selp.b32 	%r4986, %r4985, %r4982, %p765;
	selp.b32 	%r4987, %r4986, %r4982, %p766;
	mov.b32 	%r4988, 0;
	mov.b64 	%fd37135, {%r4988, %r4987};
$L__BB3_457:
	setp.eq.f64 	%p769, %fd6, 0d3FF0000000000000;
	mul.f64 	%fd11764, %fd37135, 0d3FF4000000000000;
	selp.f64 	%fd11765, 0d3FF4000000000000, %fd11764, %p769;
	sub.f64 	%fd11766, %fd532, %fd11765;
	mul.f64 	%fd37141, %fd525, %fd11766;
	bra.uni 	$L__BB3_473;
$L__BB3_458:
	and.b32  	%r4892, %r3914, 2146435072;
	setp.eq.s32 	%p699, %r4892, 1062207488;
	{
	.reg .b32 %temp; 
	mov.b64 	{%temp, %r158}, %fd3;
	}
	abs.f64 	%fd539, %fd3;
	{ // callseq 354, 0
	.param .b64 param0;
	st.param.f64 	[param0], %fd539;
	.param .b64 param1;
	st.param.f64 	[param1], 0d4000000000000000;
	.param .b64 retval0;
	call.uni (retval0), 
	__internal_accurate_pow, 
	(
	param0, 
	param1
	);
	ld.param.f64 	%fd11686, [retval0];
	} // callseq 354
	setp.lt.s32 	%p700, %r158, 0;
	neg.f64 	%fd11688, %fd11686;
	selp.f64 	%fd11689, %fd11688, %fd11686, %p699;
	selp.f64 	%fd37137, %fd11689, %fd11686, %p700;
	setp.neu.f64 	%p701, %fd3, 0d0000000000000000;
	@%p701 bra 	$L__BB3_460;
	setp.eq.s32 	%p702, %r4892, 1062207488;
	selp.b32 	%r4894, %r158, 0, %p702;
	setp.lt.s32 	%p703, %r3914, 0;
	or.b32  	%r4895, %r4894, 2146435072;
	selp.b32 	%r4896, %r4895, %r4894, %p703;
	mov.b32 	%r4897, 0;
	mov.b64 	%fd37137, {%r4897, %r4896};
$L__BB3_460:
	add.f64 	%fd11690, %fd3, 0d4000000000000000;
	{
	.reg .b32 %temp; 
	mov.b64 	{%temp, %r4898}, %fd11690;
	}
	and.b32  	%r4899, %r4898, 2146435072;
	setp.ne.s32 	%p704, %r4899, 2146435072;
	@%p704 bra 	$L__BB3_465;
	setp.num.f64 	%p705, %fd3, %fd3;
	@%p705 bra 	$L__BB3_463;
	mov.f64 	%fd11691, 0d4000000000000000;
	add.rn.f64 	%fd37137, %fd3, %fd11691;
	bra.uni 	$L__BB3_465;
$L__BB3_463:
	setp.neu.f64 	%p706, %fd539, 0d7FF0000000000000;
	@%p706 bra 	$L__BB3_465;
	setp.lt.s32 	%p707, %r158, 0;
	setp.eq.s32 	%p708, %r4892, 1062207488;
	setp.lt.s32 	%p709, %r3914, 0;
	selp.b32 	%r4901, 0, 2146435072, %p709;
	and.b32  	%r4902, %r3914, 2147483647;
	setp.ne.s32 	%p710, %r4902, 1071644672;
	or.b32  	%r4903, %r4901, -2147483648;
	selp.b32 	%r4904, %r4903, %r4901, %p710;
	selp.b32 	%r4905, %r4904, %r4901, %p708;
	selp.b32 	%r4906, %r4905, %r4901, %p707;
	mov.b32 	%r4907, 0;
	mov.b64 	%fd37137, {%r4907, %r4906};
$L__BB3_465:
	{ // callseq 355, 0
	.param .b64 param0;
	st.param.f64 	[param0], 0d4024000000000000;
	.param .b64 param1;
	st.param.f64 	[param1], 0dC036000000000000;
	.param .b64 retval0;
	call.uni (retval0), 
	__internal_accurate_pow, 
	(
	param0, 
	param1
	);
	ld.param.f64 	%fd11692, [retval0];
	} // callseq 355
	setp.eq.f64 	%p711, %fd3, 0d3FF0000000000000;
	selp.f64 	%fd11694, 0d3FF0000000000000, %fd37137, %p711;
	neg.f64 	%fd11695, %fd11692;
	mov.f64 	%fd11696, 0dC036000000000000;
	{
	.reg .b32 %temp; 
	mov.b64 	{%temp, %r4909}, %fd11696;
	}
	and.b32  	%r4911, %r4909, 2146435072;
	setp.eq.s32 	%p712, %r4911, 1075838976;
	setp.lt.s32 	%p713, %r1, 0;
	selp.f64 	%fd11697, %fd11695, %fd11692, %p712;
	selp.f64 	%fd11698, %fd11697, %fd11692, %p713;
	mul.f64 	%fd11699, %fd11698, 0d400B5C28F5C28F5C;
	mul.f64 	%fd546, %fd11699, %fd11694;
	mul.f64 	%fd37138, %fd6, 0d3FF1F7CED916872B;
	{
	.reg .b32 %temp; 
	mov.b64 	{%temp, %r14827}, %fd37138;
	}
	{
	.reg .b32 %temp; 
	mov.b64 	{%r14828, %temp}, %fd37138;
	}
	setp.gt.s32 	%p714, %r14827, 1048575;
	mov.b32 	%r14829, -1023;
	@%p714 bra 	$L__BB3_467;
	mul.f64 	%fd37138, %fd37138, 0d4350000000000000;
	{
	.reg .b32 %temp; 
	mov.b64 	{%temp, %r14827}, %fd37138;
	}
	{
	.reg .b32 %temp; 
	mov.b64 	{%r14828, %temp}, %fd37138;
	}
	mov.b32 	%r14829, -1077;
$L__BB3_467:
	add.s32 	%r4913, %r14827, -1;
	setp.gt.u32 	%p715, %r4913, 2146435070;
	@%p715 bra 	$L__BB3_471;
	shr.u32 	%r4916, %r14827, 20;
	add.s32 	%r14830, %r14829, %r4916;
	and.b32  	%r4917, %r14827, 1048575;
	or.b32  	%r4918, %r4917, 1072693248;
	mov.b64 	%fd37139, {%r14828, %r4918};
	setp.lt.u32 	%p717, %r4918, 1073127583;
	@%p717 bra 	$L__BB3_470;
	{
	.reg .b32 %temp; 
	mov.b64 	{%r4919, %temp}, %fd37139;
	}
	{
	.reg .b32 %temp; 
	mov.b64 	{%temp, %r4920}, %fd37139;
	}
	add.s32 	%r4921, %r4920, -1048576;
	mov.b64 	%fd37139, {%r4919, %r4921};
	add.s32 	%r14830, %r14830, 1;
$L__BB3_470:
	add.f64 	%fd11701, %fd37139, 0dBFF0000000000000;
	add.f64 	%fd11702, %fd37139, 0d3FF0000000000000;
	rcp.approx.ftz.f64 	%fd11703, %fd11702;
	neg.f64 	%fd11704, %fd11702;
	fma.rn.f64 	%fd11705, %fd11704, %fd11703, 0d3FF0000000000000;
	fma.rn.f64 	%fd11706, %fd11705, %fd11705, %fd11705;
	fma.rn.f64 	%fd11707, %fd11706, %fd11703, %fd11703;
	mul.f64 	%fd11708, %fd11701, %fd11707;
	fma.rn.f64 	%fd11709, %fd11701, %fd11707, %fd11708;
	mul.f64 	%fd11710, %fd11709, %fd11709;
	fma.rn.f64 	%fd11711, %fd11710, 0d3EB1380B3AE80F1E, 0d3ED0EE258B7A8B04;
	fma.rn.f64 	%fd11712, %fd11711, %fd11710, 0d3EF3B2669F02676F;
	fma.rn.f64 	%fd11713, %fd11712, %fd11710, 0d3F1745CBA9AB0956;
	fma.rn.f64 	%fd11714, %fd11713, %fd11710, 0d3F3C71C72D1B5154;
	fma.rn.f64 	%fd11715, %fd11714, %fd11710, 0d3F624924923BE72D;
	fma.rn.f64 	%fd11716, %fd11715, %fd11710, 0d3F8999999999A3C4;
	fma.rn.f64 	%fd11717, %fd11716, %fd11710, 0d3FB5555555555554;
	sub.f64 	%fd11718, %fd11701, %fd11709;
	add.f64 	%fd11719, %fd11718, %fd11718;
	neg.f64 	%fd11720, %fd11709;
	fma.rn.f64 	%fd11721, %fd11720, %fd11701, %fd11719;
	mul.f64 	%fd11722, %fd11707, %fd11721;
	mul.f64 	%fd11723, %fd11710, %fd11717;
	fma.rn.f64 	%fd11724, %fd11723, %fd11709, %fd11722;
	xor.b32  	%r4922, %r14830, -2147483648;
	mov.b32 	%r4923, 1127219200;
	mov.b64 	%fd11725, {%r4922, %r4923};
	sub.f64 	%fd11726, %fd11725, %fd159;
	fma.rn.f64 	%fd11727, %fd11726, 0d3FE62E42FEFA39EF, %fd11709;
	fma.rn.f64 	%fd11728, %fd11726, 0dBFE62E42FEFA39EF, %fd11727;
	sub.f64 	%fd11729, %fd11728, %fd11709;
	sub.f64 	%fd11730, %fd11724, %fd11729;
	fma.rn.f64 	%fd11731, %fd11726, 0d3C7ABC9E3B39803F, %fd11730;
	add.f64 	%fd37140, %fd11727, %fd11731;
	bra.uni 	$L__BB3_472;
$L__BB3_471:
	fma.rn.f64 	%fd11700, %fd37138, 0d7FF0000000000000, 0d7FF0000000000000;
	{
	.reg .b32 %temp; 
	mov.b64 	{%temp, %r4914}, %fd37138;
	}
	and.b32  	%r4915, %r4914, 2147483647;
	setp.eq.s32 	%p716, %r4915, 0;
	selp.f64 	%fd37140, 0dFFF0000000000000, %fd11700, %p716;
$L__BB3_472:
	add.f64 	%fd11732, %fd37140, 0d3FF47AE147AE147B;
	mul.f64 	%fd11733, %fd6, %fd546;
	mul.f64 	%fd37141, %fd11733, %fd11732;
$L__BB3_473:
	setp.ltu.f64 	%p770, %fd6, 0d3FF0000000000000;
	@%p770 bra 	$L__BB3_489;
	and.b32  	%r4989, %r3914, 2146435072;
	setp.eq.s32 	%p771, %r4989, 1062207488;
	{
	.reg .b32 %temp; 
	mov.b64 	{%temp, %r169}, %fd3;
	}
	abs.f64 	%fd558, %fd3;
	{ // callseq 361, 0
	.param .b64 param0;
	st.param.f64 	[param0], %fd558;
	.param .b64 param1;
	st.param.f64 	[param1], 0d4000000000000000;
	.param .b64 retval0;
	call.uni (retval0), 
	__internal_accurate_pow, 
	(
	param0, 
	param1
	);
	ld.param.f64 	%fd11767, [retval0];
	} // callseq 361
	setp.lt.s32 	%p772, %r169, 0;
	neg.f64 	%fd11769, %fd11767;
	selp.f64 	%fd11770, %fd11769, %fd11767, %p771;
	selp.f64 	%fd37143, %fd11770, %fd11767, %p772;
	setp.neu.f64 	%p773, %fd3, 0d0000000000000000;
	@%p773 bra 	$L__BB3_476;
	setp.eq.s32 	%p774, %r4989, 1062207488;
	selp.b32 	%r4991, %r169, 0, %p774;
	setp.lt.s32 	%p775, %r3914, 0;
	or.b32  	%r4992, %r4991, 2146435072;
	selp.b32 	%r4993, %r4992, %r4991, %p775;
	mov.b32 	%r4994, 0;
	mov.b64 	%fd37143, {%r4994, %r4993};
$L__BB3_476:
	add.f64 	%fd11771, %fd3, 0d4000000000000000;
	{
	.reg .b32 %temp; 
	mov.b64 	{%temp, %r4995}, %fd11771;
	}
	and.b32  	%r4996, %r4995, 2146435072;
	setp.ne.s32 	%p776, %r4996, 2146435072;
	@%p776 bra 	$L__BB3_481;
	setp.num.f64 	%p777, %fd3, %fd3;
	@%p777 bra 	$L__BB3_479;
	mov.f64 	%fd11772, 0d4000000000000000;
	add.rn.f64 	%fd37143, %fd3, %fd11772;
	bra.uni 	$L__BB3_481;
$L__BB3_479:
	setp.neu.f64 	%p778, %fd558, 0d7FF0000000000000;
	@%p778 bra 	$L__BB3_481;
	setp.lt.s32 	%p779, %r169, 0;
	setp.eq.s32 	%p780, %r4989, 1062207488;
	setp.lt.s32 	%p781, %r3914, 0;
	selp.b32 	%r4998, 0, 2146435072, %p781;
	and.b32  	%r4999, %r3914, 2147483647;
	setp.ne.s32 	%p782, %r4999, 1071644672;
	or.b32  	%r5000, %r4998, -2147483648;
	selp.b32 	%r5001, %r5000, %r4998, %p782;
	selp.b32 	%r5002, %r5001, %r4998, %p780;
	selp.b32 	%r5003, %r5002, %r4998, %p779;
	mov.b32 	%r5004, 0;
	mov.b64 	%fd37143, {%r5004, %r5003};
$L__BB3_481:
	{ // callseq 362, 0
	.param .b64 param0;
	st.param.f64 	[param0], 0d4024000000000000;
	.param .b64 param1;
	st.param.f64 	[param1], 0dC036000000000000;
	.param .b64 retval0;
	call.uni (retval0), 
	__internal_accurate_pow, 
	(
	param0, 
	param1
	);
	ld.param.f64 	%fd11773, [retval0];
	} // callseq 362
	setp.eq.f64 	%p783, %fd3, 0d3FF0000000000000;
	selp.f64 	%fd11775, 0d3FF0000000000000, %fd37143, %p783;
	neg.f64 	%fd11776, %fd11773;
	mov.f64 	%fd11777, 0dC036000000000000;
	{
	.reg .b32 %temp; 
	mov.b64 	{%temp, %r5006}, %fd11777;
	}
	and.b32  	%r5008, %r5006, 2146435072;
	setp.eq.s32 	%p784, %r5008, 1075838976;
	setp.lt.s32 	%p785, %r1, 0;
	selp.f64 	%fd11778, %fd11776, %fd11773, %p784;
	selp.f64 	%fd11779, %fd11778, %fd11773, %p785;
	mul.f64 	%fd11780, %fd11779, 0d3FF7AE147AE147AE;
	mul.f64 	%fd11781, %fd11780, %fd11775;
	mul.f64 	%fd11782, %fd6, 0d4022000000000000;
	mul.f64 	%fd565, %fd11782, %fd11781;
	fma.rn.f64 	%fd37144, %fd6, 0d3FF1F7CED916872B, 0d3FDEB851EB851EB8;
	{
	.reg .b32 %temp; 
	mov.b64 	{%temp, %r14831}, %fd37144;
	}
	{
	.reg .b32 %temp; 
	mov.b64 	{%r14832, %temp}, %fd37144;
	}
	setp.gt.s32 	%p786, %r14831, 1048575;
	mov.b32 	%r14833, -1023;
	@%p786 bra 	$L__BB3_483;
	mul.f64 	%fd37144, %fd37144, 0d4350000000000000;
	{
	.reg .b32 %temp; 
	mov.b64 	{%temp, %r14831}, %fd37144;
	}
	{
	.reg .b32 %temp; 
	mov.b64 	{%r14832, %temp}, %fd37144;
	}
	mov.b32 	%r14833, -1077;
$L__BB3_483:
	add.s32 	%r5010, %r14831, -1;
	setp.gt.u32 	%p787, %r5010, 2146435070;
	@%p787 bra 	$L__BB3_487;
	shr.u32 	%r5013, %r14831, 20;
	add.s32 	%r14834, %r14833, %r5013;
	and.b32  	%r5014, %r14831, 1048575;
	or.b32  	%r5015, %r5014, 1072693248;
	mov.b64 	%fd37145, {%r14832, %r5015};
	setp.lt.u32 	%p789, %r5015, 1073127583;
	@%p789 bra 	$L__BB3_486;
	{
	.reg .b32 %temp; 
	mov.b64 	{%r5016, %temp}, %fd37145;
	}
	{
	.reg .b32 %temp; 
	mov.b64 	{%temp, %r5017}, %fd37145;
	}
	add.s32 	%r5018, %r5017, -1048576;
	mov.b64 	%fd37145, {%r5016, %r5018};
	add.s32 	%r14834, %r14834, 1;
$L__BB3_486:
	add.f64 	%fd11784, %fd37145, 0dBFF0000000000000;
	add.f64 	%fd11785, %fd37145, 0d3FF0000000000000;
	rcp.approx.ftz.f64 	%fd11786, %fd11785;
	neg.f64 	%fd11787, %fd11785;
	fma.rn.f64 	%fd11788, %fd11787, %fd11786, 0d3FF0000000000000;
	fma.rn.f64 	%fd11789, %fd11788, %fd11788, %fd11788;
	fma.rn.f64 	%fd11790, %fd11789, %fd11786, %fd11786;
	mul.f64 	%fd11791, %fd11784, %fd11790;
	fma.rn.f64 	%fd11792, %fd11784, %fd11790, %fd11791;
	mul.f64 	%fd11793, %fd11792, %fd11792;
	fma.rn.f64 	%fd11794, %fd11793, 0d3EB1380B3AE80F1E, 0d3ED0EE258B7A8B04;
	fma.rn.f64 	%fd11795, %fd11794, %fd11793, 0d3EF3B2669F02676F;
	fma.rn.f64 	%fd11796, %fd11795, %fd11793, 0d3F1745CBA9AB0956;
	fma.rn.f64 	%fd11797, %fd11796, %fd11793, 0d3F3C71C72D1B5154;
	fma.rn.f64 	%fd11798, %fd11797, %fd11793, 0d3F624924923BE72D;
	fma.rn.f64 	%fd11799, %fd11798, %fd11793, 0d3F8999999999A3C4;
	fma.rn.f64 	%fd11800, %fd11799, %fd11793, 0d3FB5555555555554;
	sub.f64 	%fd11801, %fd11784, %fd11792;
	add.f64 	%fd11802, %fd11801, %fd11801;
	neg.f64 	%fd11803, %fd11792;
	fma.rn.f64 	%fd11804, %fd11803, %fd11784, %fd11802;
	mul.f64 	%fd11805, %fd11790, %fd11804;
	mul.f64 	%fd11806, %fd11793, %fd11800;
	fma.rn.f64 	%fd11807, %fd11806, %fd11792, %fd11805;
	xor.b32  	%r5019, %r14834, -2147483648;
	mov.b32 	%r5020, 1127219200;
	mov.b64 	%fd11808, {%r5019, %r5020};
	sub.f64 	%fd11809, %fd11808, %fd159;
	fma.rn.f64 	%fd11810, %fd11809, 0d3FE62E42FEFA39EF, %fd11792;
	fma.rn.f64 	%fd11811, %fd11809, 0dBFE62E42FEFA39EF, %fd11810;
	sub.f64 	%fd11812, %fd11811, %fd11792;
	sub.f64 	%fd11813, %fd11807, %fd11812;
	fma.rn.f64 	%fd11814, %fd11809, 0d3C7ABC9E3B39803F, %fd11813;
	add.f64 	%fd37146, %fd11810, %fd11814;
	bra.uni 	$L__BB3_488;
$L__BB3_487:
	fma.rn.f64 	%fd11783, %fd37144, 0d7FF0000000000000, 0d7FF0000000000000;
	{
	.reg .b32 %temp; 
	mov.b64 	{%temp, %r5011}, %fd37144;
	}
	and.b32  	%r5012, %r5011, 2147483647;
	setp.eq.s32 	%p788, %r5012, 0;
	selp.f64 	%fd37146, 0dFFF0000000000000, %fd11783, %p788;
$L__BB3_488:
	add.f64 	%fd11815, %fd37146, 0d3FF8000000000000;
	div.rn.f64 	%fd11816, %fd565, 0d401921FB54442D18;
	mul.f64 	%fd37152, %fd11816, %fd11815;
	bra.uni 	$L__BB3_510;
$L__BB3_489:
	and.b32  	%r5021, %r3914, 2146435072;
	setp.eq.s32 	%p790, %r5021, 1062207488;
	{
	.reg .b32 %temp; 
	mov.b64 	{%temp, %r180}, %fd3;
	}
	abs.f64 	%fd576, %fd3;
	{ // callseq 363, 0
	.param .b64 param0;
	st.param.f64 	[param0], %fd576;
	.param .b64 param1;
	st.param.f64 	[param1], 0d4000000000000000;
	.param .b64 retval0;
	call.uni (retval0), 
	__internal_accurate_pow, 
	(
	param0, 
	param1
	);
	ld.param.f64 	%fd11817, [retval0];
	} // callseq 363
	setp.lt.s32 	%p791, %r180, 0;
	neg.f64 	%fd11819, %fd11817;
	selp.f64 	%fd11820, %fd11819, %fd11817, %p790;
	selp.f64 	%fd37148, %fd11820, %fd11817, %p791;
	setp.neu.f64 	%p792, %fd3, 0d0000000000000000;
	@%p792 bra 	$L__BB3_491;
	setp.eq.s32 	%p793, %r5021, 1062207488;
	selp.b32 	%r5023, %r180, 0, %p793;
	setp.lt.s32 	%p794, %r3914, 0;
	or.b32  	%r5024, %r5023, 2146435072;
	selp.b32 	%r5025, %r5024, %r5023, %p794;
	mov.b32 	%r5026, 0;
	mov.b64 	%fd37148, {%r5026, %r5025};
$L__BB3_491:
	add.f64 	%fd11821, %fd3, 0d4000000000000000;
	{
	.reg .b32 %temp; 
	mov.b64 	{%temp, %r5027}, %fd11821;
	}
	and.b32  	%r5028, %r5027, 2146435072;
	setp.ne.s32 	%p795, %r5028, 2146435072;
	@%p795 bra 	$L__BB3_496;
	setp.num.f64 	%p796, %fd3, %fd3;
	@%p796 bra 	$L__BB3_494;
	mov.f64 	%fd11822, 0d4000000000000000;
	add.rn.f64 	%fd37148, %fd3, %fd11822;
	bra.uni 	$L__BB3_496;
$L__BB3_494:
	setp.neu.f64 	%p797, %fd576, 0d7FF0000000000000;
	@%p797 bra 	$L__BB3_496;
	setp.lt.s32 	%p798, %r180, 0;
	setp.eq.s32 	%p799, %r5021, 1062207488;
	setp.lt.s32 	%p800, %r3914, 0;
	selp.b32 	%r5030, 0, 2146435072, %p800;
	and.b32  	%r5031, %r3914, 2147483647;
	setp.ne.s32 	%p801, %r5031, 1071644672;
	or.b32  	%r5032, %r5030, -2147483648;
	selp.b32 	%r5033, %r5032, %r5030, %p801;
	selp.b32 	%r5034, %r5033, %r5030, %p799;
	selp.b32 	%r5035, %r5034, %r5030, %p798;
	mov.b32 	%r5036, 0;
	mov.b64 	%fd37148, {%r5036, %r5035};
$L__BB3_496:
	{ // callseq 364, 0
	.param .b64 param0;
	st.param.f64 	[param0], 0d4024000000000000;
	.param .b64 param1;
	st.param.f64 	[param1], 0dC036000000000000;
	.param .b64 retval0;
	call.uni (retval0), 
	__internal_accurate_pow, 
	(
	param0, 
	param1
	);
	ld.param.f64 	%fd11823, [retval0];
	} // callseq 364
	and.b32  	%r5037, %r3910, 2146435072;
	setp.eq.s32 	%p802, %r5037, 1073741824;
	setp.eq.f64 	%p803, %fd3, 0d3FF0000000000000;
	selp.f64 	%fd11825, 0d3FF0000000000000, %fd37148, %p803;
	neg.f64 	%fd11826, %fd11823;
	mov.f64 	%fd11827, 0dC036000000000000;
	{
	.reg .b32 %temp; 
	mov.b64 	{%temp, %r5038}, %fd11827;
	}
	and.b32  	%r5040, %r5038, 2146435072;
	setp.eq.s32 	%p804, %r5040, 1075838976;
	setp.lt.s32 	%p805, %r1, 0;
	selp.f64 	%fd11828, %fd11826, %fd11823, %p804;
	selp.f64 	%fd11829, %fd11828, %fd11823, %p805;
	mul.f64 	%fd11830, %fd11829, 0d3FF7AE147AE147AE;
	mul.f64 	%fd583, %fd11830, %fd11825;
	add.f64 	%fd11831, %fd6, %fd6;
	mov.f64 	%fd11832, 0d400921FB54442D18;
	{
	.reg .b32 %temp; 
	mov.b64 	{%temp, %r5041}, %fd11832;
	}
	{ // callseq 365, 0
	.param .b64 param0;
	st.param.f64 	[param0], 0d400921FB54442D18;
	.param .b64 param1;
	st.param.f64 	[param1], 0d4008000000000000;
	.param .b64 retval0;
	call.uni (retval0), 
	__internal_accurate_pow, 
	(
	param0, 
	param1
	);
	ld.param.f64 	%fd11833, [retval0];
	} // callseq 365
	setp.lt.s32 	%p806, %r5041, 0;
	neg.f64 	%fd11835, %fd11833;
	selp.f64 	%fd11836, %fd11835, %fd11833, %p802;
	selp.f64 	%fd11837, %fd11836, %fd11833, %p806;
	div.rn.f64 	%fd584, %fd11831, %fd11837;
	{
	.reg .b32 %temp; 
	mov.b64 	{%temp, %r181}, %fd584;
	}
	mov.f64 	%fd11838, 0d3FE0000000000000;
	{
	.reg .b32 %temp; 
	mov.b64 	{%temp, %r182}, %fd11838;
	}
	abs.f64 	%fd585, %fd584;
	{ // callseq 366, 0
	.param .b64 param0;
	st.param.f64 	[param0], %fd585;
	.param .b64 param1;
	st.param.f64 	[param1], 0d3FE0000000000000;
	.param .b64 retval0;
	call.uni (retval0), 
	__internal_accurate_pow, 
	(
	param0, 
	param1
	);
	ld.param.f64 	%fd11839, [retval0];
	} // callseq 366
	setp.lt.s32 	%p807, %r181, 0;
	setp.neu.f64 	%p808, %fd584, 0d0000000000000000;
	shr.s32 	%r5042, %r182, 31;
	and.b32  	%r5043, %r5042, 2146435072;
	mov.b32 	%r5044, 0;
	mov.b64 	%fd11841, {%r5044, %r5043};
	selp.f64 	%fd11842, 0dFFF8000000000000, %fd11839, %p807;
	selp.f64 	%fd37149, %fd11842, %fd11841, %p808;
	add.f64 	%fd11843, %fd584, 0d3FE0000000000000;
	{
	.reg .b32 %temp; 
	mov.b64 	{%temp, %r5045}, %fd11843;
	}
	and.b32  	%r5046, %r5045, 2146435072;
	setp.ne.s32 	%p809, %r5046, 2146435072;
	@%p809 bra 	$L__BB3_501;
	setp.num.f64 	%p810, %fd584, %fd584;
	@%p810 bra 	$L__BB3_499;
	mov.f64 	%fd11844, 0d3FE0000000000000;
	add.rn.f64 	%fd37149, %fd584, %fd11844;
	bra.uni 	$L__BB3_501;
$L__BB3_499:
	setp.neu.f64 	%p811, %fd585, 0d7FF0000000000000;
	@%p811 bra 	$L__BB3_501;
	setp.lt.s32 	%p812, %r182, 0;
	setp.neu.f64 	%p813, %fd584, 0d0000000000000000;
	setp.lt.s32 	%p814, %r181, 0;
	and.b32  	%r5047, %r182, 2146435072;
	setp.eq.s32 	%p815, %r5047, 1071644672;
	selp.b32 	%r5048, 0, 2146435072, %p812;
	and.b32  	%r5049, %r182, 2147483647;
	setp.ne.s32 	%p816, %r5049, 1071644672;
	or.b32  	%r5050, %r5048, -2147483648;
	selp.b32 	%r5051, %r5050, %r5048, %p816;
	selp.b32 	%r5052, %r5051, %r5048, %p815;
	selp.b32 	%r5053, %r5052, %r5048, %p813;
	selp.b32 	%r5054, %r5053, %r5048, %p814;
	mov.b32 	%r5055, 0;
	mov.b64 	%fd37149, {%r5055, %r5054};
$L__BB3_501:
	setp.neu.f64 	%p817, %fd6, 0d0000000000000000;
	setp.eq.f64 	%p818, %fd584, 0d3FF0000000000000;
	selp.f64 	%fd11845, 0d3FF0000000000000, %fd37149, %p818;
	mul.f64 	%fd11846, %fd583, 0d4010000000000000;
	mul.f64 	%fd590, %fd11846, %fd11845;
	mov.f64 	%fd11847, 0d3FF570A3D70A3D71;
	{
	.reg .b32 %temp; 
	mov.b64 	{%temp, %r183}, %fd11847;
	}
	@%p817 bra 	$L__BB3_503;
	and.b32  	%r5056, %r183, 2146435072;
	setp.eq.s32 	%p820, %r5056, 1127219200;
	selp.b32 	%r5057, %r91, 0, %p820;
	setp.lt.s32 	%p821, %r183, 0;
	or.b32  	%r5058, %r5057, 2146435072;
	selp.b32 	%r5059, %r5058, %r5057, %p821;
	mov.b32 	%r5060, 0;
	mov.b64 	%fd37151, {%r5060, %r5059};
	bra.uni 	$L__BB3_504;
$L__BB3_503:
	setp.lt.s32 	%p819, %r91, 0;
	{ // callseq 367, 0
	.param .b64 param0;
	st.param.f64 	[param0], %fd173;
	.param .b64 param1;
	st.param.f64 	[param1], 0d3FF570A3D70A3D71;
	.param .b64 retval0;
	call.uni (retval0), 
	__internal_accurate_pow, 
	(
	param0, 
	param1
	);
	ld.param.f64 	%fd11848, [retval0];
	} // callseq 367
	selp.f64 	%fd37151, 0dFFF8000000000000, %fd11848, %p819;
$L__BB3_504:
	add.f64 	%fd11850, %fd6, 0d3FF570A3D70A3D71;
	{
	.reg .b32 %temp; 
	mov.b64 	{%temp, %r5061}, %fd11850;
	}
	and.b32  	%r5062, %r5061, 2146435072;
	setp.ne.s32 	%p822, %r5062, 2146435072;
	@%p822 bra 	$L__BB3_509;
	setp.num.f64 	%p823, %fd6, %fd6;
	@%p823 bra 	$L__BB3_507;
	mov.f64 	%fd11851, 0d3FF570A3D70A3D71;
	add.rn.f64 	%fd37151, %fd6, %fd11851;
	bra.uni 	$L__BB3_509;
$L__BB3_507:
	setp.neu.f64 	%p824, %fd173, 0d7FF0000000000000;
	@%p824 bra 	$L__BB3_509;
	and.b32  	%r5063, %r183, 2146435072;
	setp.eq.s32 	%p825, %r5063, 1127219200;
	setp.lt.s32 	%p826, %r91, 0;
	setp.lt.s32 	%p827, %r183, 0;
	selp.b32 	%r5064, 0, 2146435072, %p827;
	and.b32  	%r5065, %r183, 2147483647;
	setp.ne.s32 	%p828, %r5065, 1071644672;
	or.b32  	%r5066, %r5064, -2147483648;
	selp.b32 	%r5067, %r5066, %r5064, %p828;
	selp.b32 	%r5068, %r5067, %r5064, %p825;
	selp.b32 	%r5069, %r5068, %r5064, %p826;
	mov.b32 	%r5070, 0;
	mov.b64 	%fd37151, {%r5070, %r5069};
$L__BB3_509:
	setp.eq.f64 	%p829, %fd6, 0d3FF0000000000000;
	fma.rn.f64 	%fd11852, %fd37151, 0d3FFC7EF9DB22D0E5, 0d3FF0000000000000;
	selp.f64 	%fd11853, 0d40063F7CED916872, %fd11852, %p829;
	mul.f64 	%fd37152, %fd590, %fd11853;
$L__BB3_510:
	setp.neu.f64 	%p830, %fd6, 0d0000000000000000;
	setp.lt.s32 	%p831, %r91, 0;
	and.b32  	%r5071, %r3914, 2146435072;
	setp.eq.s32 	%p832, %r5071, 1062207488;
	setp.lt.s32 	%p833, %r1, 0;
	add.f64 	%fd599, %fd37141, %fd37152;
	add.u64 	%rd19, %SP, 32;
	add.u64 	%rd20, %SPL, 32;
	st.local.f64 	[%rd20], %fd599;
	mov.u64 	%rd21, $str$14;
	cvta.global.u64 	%rd22, %rd21;
	{ // callseq 368, 0
	.param .b64 param0;
	st.param.b64 	[param0], %rd22;
	.param .b64 param1;
	st.param.b64 	[param1], %rd19;
	.param .b32 retval0;
	call.uni (retval0), 
	vprintf, 
	(
	param0, 
	param1
	);
	ld.param.b32 	%r5072, [retval0];
	} // callseq 368
	mov.f64 	%fd11854, 0d4018000000000000;
	{
	.reg .b32 %temp; 
	mov.b64 	{%temp, %r5074}, %fd11854;
	}
	and.b32  	%r5076, %r5074, 2146435072;
	setp.eq.s32 	%p834, %r5076, 1073741824;
	{ // callseq 369, 0
	.param .b64 param0;
	st.param.f64 	[param0], 0d4024000000000000;
	.param .b64 param1;
	st.param.f64 	[param1], 0d4018000000000000;
	.param .b64 retval0;
	call.uni (retval0), 
	__internal_accurate_pow, 
	(
	param0, 
	param1
	);
	ld.param.f64 	%fd11855, [retval0];
	} // callseq 369
	neg.f64 	%fd11857, %fd11855;
	selp.f64 	%fd11858, %fd11857, %fd11855, %p834;
	selp.f64 	%fd11859, %fd11858, %fd11855, %p833;
	mul.f64 	%fd11860, %fd11859, 0d4006666666666666;
	mul.f64 	%fd600, %fd2, %fd11860;
	{ // callseq 370, 0
	.param .b64 param0;
	st.param.f64 	[param0], %fd173;
	.param .b64 param1;
	st.param.f64 	[param1], 0d4000000000000000;
	.param .b64 retval0;
	call.uni (retval0), 
	__internal_accurate_pow, 
	(
	param0, 
	param1
	);
	ld.param.f64 	%fd11861, [retval0];
	} // callseq 370
	neg.f64 	%fd11863, %fd11861;
	selp.f64 	%fd11864, %fd11863, %fd11861, %p832;
	selp.f64 	%fd37154, %fd11864, %fd11861, %p831;
	@%p830 bra 	$L__BB3_512;
	setp.eq.s32 	%p835, %r5071, 1062207488;
	selp.b32 	%r5078, %r91, 0, %p835;
	setp.lt.s32 	%p836, %r3914, 0;
	or.b32  	%r5079, %r5078, 2146435072;
	selp.b32 	%r5080, %r5079, %r5078, %p836;
	mov.b32 	%r5081, 0;
	mov.b64 	%fd37154, {%r5081, %r5080};
$L__BB3_512:
	add.f64 	%fd11865, %fd6, 0d4000000000000000;
	{
	.reg .b32 %temp; 
	mov.b64 	{%temp, %r5082}, %fd11865;
	}
	and.b32  	%r5083, %r5082, 2146435072;
	setp.ne.s32 	%p837, %r5083, 2146435072;
	@%p837 bra 	$L__BB3_517;
	setp.num.f64 	%p838, %fd6, %fd6;
	@%p838 bra 	$L__BB3_515;
	mov.f64 	%fd11866, 0d4000000000000000;
	add.rn.f64 	%fd37154, %fd6, %fd11866;
	bra.uni 	$L__BB3_517;
$L__BB3_515:
	setp.neu.f64 	%p839, %fd173, 0d7FF0000000000000;
	@%p839 bra 	$L__BB3_517;
	setp.lt.s32 	%p840, %r91, 0;
	setp.eq.s32 	%p841, %r5071, 1062207488;
	setp.lt.s32 	%p842, %r3914, 0;
	selp.b32 	%r5085, 0, 2146435072, %p842;
	and.b32  	%r5086, %r3914, 2147483647;
	setp.ne.s32 	%p843, %r5086, 1071644672;
	or.b32  	%r5087, %r5085, -2147483648;
	selp.b32 	%r5088, %r5087, %r5085, %p843;
	selp.b32 	%r5089, %r5088, %r5085, %p841;
	selp.b32 	%r5090, %r5089, %r5085, %p840;
	mov.b32 	%r5091, 0;
	mov.b64 	%fd37154, {%r5091, %r5090};
$L__BB3_517:
	setp.eq.f64 	%p844, %fd6, 0d3FF0000000000000;
	selp.f64 	%fd607, 0d3FF0000000000000, %fd37154, %p844;
	mul.f64 	%fd11869, %fd600, 0d3FF8000000000000;
	mul.f64 	%fd608, %fd11869, %fd607;
	mov.f64 	%fd37158, 0d4024000000000000;
	mov.f64 	%fd37157, 0d4034000000000000;
	and.b32  	%r5172, %r93, 2146435072;
	and.b32  	%r5180, %r93, 2147483647;
	mov.f64 	%fd37155, %fd39304;
	mov.f64 	%fd37156, %fd39305;
$L__BB3_518:
	mov.f64 	%fd612, %fd37158;
	mov.f64 	%fd611, %fd37157;
	setp.geu.f64 	%p845, %fd6, 0d3FE0000000000000;
	mul.f64 	%fd613, %fd37156, %fd37155;
	@%p845 bra 	$L__BB3_555;
	setp.leu.f64 	%p925, %fd613, 0d0000000000000000;
	mul.f64 	%fd12038, %fd612, 0d3FE0000000000000;
	selp.f64 	%fd12039, %fd612, %fd12038, %p925;
	{
	.reg .b32 %temp; 
	mov.b64 	{%temp, %r184}, %fd12039;
	}
	abs.f64 	%fd614, %fd12039;
	setp.neu.f64 	%p926, %fd12039, 0d0000000000000000;
	@%p926 bra 	$L__BB3_521;
	setp.lt.s32 	%p928, %r93, 0;
	setp.eq.s32 	%p929, %r5172, 1127219200;
	selp.b32 	%r5173, %r184, 0, %p929;
	or.b32  	%r5174, %r5173, 2146435072;
	selp.b32 	%r5175, %r5174, %r5173, %p928;
	mov.b32 	%r5176, 0;
	mov.b64 	%fd37160, {%r5176, %r5175};
	bra.uni 	$L__BB3_522;
$L__BB3_521:
	setp.lt.s32 	%p927, %r184, 0;
	{ // callseq 377, 0
	.param .b64 param0;
	st.param.f64 	[param0], %fd614;
	.param .b64 param1;
	st.param.f64 	[param1], 0d3FD5555555555555;
	.param .b64 retval0;
	call.uni (retval0), 
	__internal_accurate_pow, 
	(
	param0, 
	param1
	);
	ld.param.f64 	%fd12040, [retval0];
	} // callseq 377
	selp.f64 	%fd37160, 0dFFF8000000000000, %fd12040, %p927;
$L__BB3_522:
	add.f64 	%fd12044, %fd12039, 0d3FD5555555555555;
	{
	.reg .b32 %temp; 
	mov.b64 	{%temp, %r5177}, %fd12044;
	}
	and.b32  	%r5178, %r5177, 2146435072;
	setp.ne.s32 	%p931, %r5178, 2146435072;
	@%p931 bra 	$L__BB3_527;
	setp.num.f64 	%p933, %fd12039, %fd12039;
	@%p933 bra 	$L__BB3_525;
	mov.f64 	%fd12049, 0d3FD5555555555555;
	add.rn.f64 	%fd37160, %fd12039, %fd12049;
	bra.uni 	$L__BB3_527;
$L__BB3_525:
	setp.neu.f64 	%p934, %fd614, 0d7FF0000000000000;
	@%p934 bra 	$L__BB3_527;
	setp.lt.s32 	%p935, %r184, 0;
	setp.eq.s32 	%p936, %r5172, 1127219200;
	setp.ne.s32 	%p937, %r5180, 1071644672;
	setp.lt.s32 	%p938, %r93, 0;
	selp.b32 	%r5181, 0, 2146435072, %p938;
	or.b32  	%r5182, %r5181, -2147483648;
	selp.b32 	%r5183, %r5182, %r5181, %p937;
	selp.b32 	%r5184, %r5183, %r5181, %p936;
	selp.b32 	%r5185, %r5184, %r5181, %p935;
	mov.b32 	%r5186, 0;
	mov.b64 	%fd37160, {%r5186, %r5185};
$L__BB3_527:
	setp.leu.f64 	%p940, %fd613, 0d0000000000000000;
	mul.f64 	%fd12050, %fd612, 0d3FE0000000000000;
	selp.f64 	%fd12051, %fd612, %fd12050, %p940;
	setp.eq.f64 	%p941, %fd12051, 0d3FF0000000000000;
	mul.f64 	%fd12052, %fd37160, 0d3FFE3D07C84B5DCC;
	selp.f64 	%fd621, 0d3FFE3D07C84B5DCC, %fd12052, %p941;
	fma.rn.f64 	%fd12053, %fd621, 0d3FF71547652B82FE, 0d4338000000000000;
	{
	.reg .b32 %temp; 
	mov.b64 	{%r185, %temp}, %fd12053;
	}
	mov.f64 	%fd12054, 0dC338000000000000;
	add.rn.f64 	%fd12055, %fd12053, %fd12054;
	fma.rn.f64 	%fd12056, %fd12055, 0dBFE62E42FEFA39EF, %fd621;
	fma.rn.f64 	%fd12057, %fd12055, 0dBC7ABC9E3B39803F, %fd12056;
	fma.rn.f64 	%fd12058, %fd12057, 0d3E5ADE1569CE2BDF, 0d3E928AF3FCA213EA;
	fma.rn.f64 	%fd12059, %fd12058, %fd12057, 0d3EC71DEE62401315;
	fma.rn.f64 	%fd12060, %fd12059, %fd12057, 0d3EFA01997C89EB71;
	fma.rn.f64 	%fd12061, %fd12060, %fd12057, 0d3F2A01A014761F65;
	fma.rn.f64 	%fd12062, %fd12061, %fd12057, 0d3F56C16C1852B7AF;
	fma.rn.f64 	%fd12063, %fd12062, %fd12057, 0d3F81111111122322;
	fma.rn.f64 	%fd12064, %fd12063, %fd12057, 0d3FA55555555502A1;
	fma.rn.f64 	%fd12065, %fd12064, %fd12057, 0d3FC5555555555511;
	fma.rn.f64 	%fd12066, %fd12065, %fd12057, 0d3FE000000000000B;
	fma.rn.f64 	%fd12067, %fd12066, %fd12057, 0d3FF0000000000000;
	fma.rn.f64 	%fd12068, %fd12067, %fd12057, 0d3FF0000000000000;
	{
	.reg .b32 %temp; 
	mov.b64 	{%r186, %temp}, %fd12068;
	}
	{
	.reg .b32 %temp; 
	mov.b64 	{%temp, %r187}, %fd12068;
	}
	shl.b32 	%r5187, %r185, 20;
	add.s32 	%r5188, %r5187, %r187;
	mov.b64 	%fd37161, {%r186, %r5188};
	{
	.reg .b32 %temp; 
	mov.b64 	{%temp, %r5189}, %fd621;
	}
	mov.b32 	%f198, %r5189;
	abs.f32 	%f21, %f198;
	setp.lt.f32 	%p942, %f21, 0f4086232B;
	@%p942 bra 	$L__BB3_530;
	setp.lt.f64 	%p943, %fd621, 0d0000000000000000;
	add.f64 	%fd12069, %fd621, 0d7FF0000000000000;
	selp.f64 	%fd37161, 0d0000000000000000, %fd12069, %p943;
	setp.geu.f32 	%p944, %f21, 0f40874800;
	@%p944 bra 	$L__BB3_530;
	shr.u32 	%r5190, %r185, 31;
	add.s32 	%r5191, %r185, %r5190;
	shr.s32 	%r5192, %r5191, 1;
	shl.b32 	%r5193, %r5192, 20;
	add.s32 	%r5194, %r187, %r5193;
	mov.b64 	%fd12070, {%r186, %r5194};
	sub.s32 	%r5195, %r185, %r5192;
	shl.b32 	%r5196, %r5195, 20;
	add.s32 	%r5197, %r5196, 1072693248;
	mov.b32 	%r5198, 0;
	mov.b64 	%fd12071, {%r5198, %r5197};
	mul.f64 	%fd37161, %fd12071, %fd12070;
$L__BB3_530:
	setp.neu.f64 	%p946, %fd12051, 0d0000000000000000;
	@%p946 bra 	$L__BB3_532;
	setp.lt.s32 	%p948, %r94, 0;
	and.b32  	%r5199, %r94, 2146435072;
	setp.eq.s32 	%p949, %r5199, 1127219200;
	selp.b32 	%r5200, %r184, 0, %p949;
	or.b32  	%r5201, %r5200, 2146435072;
	selp.b32 	%r5202, %r5201, %r5200, %p948;
	mov.b32 	%r5203, 0;
	mov.b64 	%fd37163, {%r5203, %r5202};
	bra.uni 	$L__BB3_533;
$L__BB3_532:
	setp.lt.s32 	%p947, %r184, 0;
	{ // callseq 378, 0
	.param .b64 param0;
	st.param.f64 	[param0], %fd614;
	.param .b64 param1;
	st.param.f64 	[param1], 0d3FF2AAAAAAAAAAAB;
	.param .b64 retval0;
	call.uni (retval0), 
	__internal_accurate_pow, 
	(
	param0, 
	param1
	);
	ld.param.f64 	%fd12074, [retval0];
	} // callseq 378
	selp.f64 	%fd37163, 0dFFF8000000000000, %fd12074, %p947;
$L__BB3_533:
	add.f64 	%fd12078, %fd12051, 0d3FF2AAAAAAAAAAAB;
	{
	.reg .b32 %temp; 
	mov.b64 	{%temp, %r5204}, %fd12078;
	}
	and.b32  	%r5205, %r5204, 2146435072;
	setp.ne.s32 	%p951, %r5205, 2146435072;
	@%p951 bra 	$L__BB3_538;
	setp.num.f64 	%p953, %fd12051, %fd12051;
	@%p953 bra 	$L__BB3_536;
	mov.f64 	%fd12083, 0d3FF2AAAAAAAAAAAB;
	add.rn.f64 	%fd37163, %fd12051, %fd12083;
	bra.uni 	$L__BB3_538;
$L__BB3_536:
	setp.neu.f64 	%p954, %fd614, 0d7FF0000000000000;
	@%p954 bra 	$L__BB3_538;
	setp.lt.s32 	%p955, %r184, 0;
	and.b32  	%r5206, %r94, 2146435072;
	setp.eq.s32 	%p956, %r5206, 1127219200;
	and.b32  	%r5207, %r94, 2147483647;
	setp.ne.s32 	%p957, %r5207, 1071644672;
	setp.lt.s32 	%p958, %r94, 0;
	selp.b32 	%r5208, 0, 2146435072, %p958;
	or.b32  	%r5209, %r5208, -2147483648;
	selp.b32 	%r5210, %r5209, %r5208, %p957;
	selp.b32 	%r5211, %r5210, %r5208, %p956;
	selp.b32 	%r5212, %r5211, %r5208, %p955;
	mov.b32 	%r5213, 0;
	mov.b64 	%fd37163, {%r5213, %r5212};
$L__BB3_538:
	setp.leu.f64 	%p960, %fd613, 0d0000000000000000;
	mul.f64 	%fd12084, %fd612, 0d3FE0000000000000;
	selp.f64 	%fd12085, %fd612, %fd12084, %p960;
	setp.neu.f64 	%p961, %fd12085, 0d0000000000000000;
	@%p961 bra 	$L__BB3_540;
	setp.lt.s32 	%p963, %r95, 0;
	and.b32  	%r5214, %r95, 2146435072;
	setp.eq.s32 	%p964, %r5214, 1127219200;
	selp.b32 	%r5215, %r184, 0, %p964;
	or.b32  	%r5216, %r5215, 2146435072;
	selp.b32 	%r5217, %r5216, %r5215, %p963;
	mov.b32 	%r5218, 0;
	mov.b64 	%fd37165, {%r5218, %r5217};
	bra.uni 	$L__BB3_541;
$L__BB3_540:
	setp.lt.s32 	%p962, %r184, 0;
	{ // callseq 379, 0
	.param .b64 param0;
	st.param.f64 	[param0], %fd614;
	.param .b64 param1;
	st.param.f64 	[param1], 0d3FF6AAAAAAAAAAAB;
	.param .b64 retval0;
	call.uni (retval0), 
	__internal_accurate_pow, 
	(
	param0, 
	param1
	);
	ld.param.f64 	%fd12086, [retval0];
	} // callseq 379
	selp.f64 	%fd37165, 0dFFF8000000000000, %fd12086, %p962;
$L__BB3_541:
	add.f64 	%fd12090, %fd12085, 0d3FF6AAAAAAAAAAAB;
	{
	.reg .b32 %temp; 
	mov.b64 	{%temp, %r5219}, %fd12090;
	}
	and.b32  	%r5220, %r5219, 2146435072;
	setp.ne.s32 	%p966, %r5220, 2146435072;
	@%p966 bra 	$L__BB3_546;
	setp.num.f64 	%p968, %fd12085, %fd12085;
	@%p968 bra 	$L__BB3_544;
	mov.f64 	%fd12095, 0d3FF6AAAAAAAAAAAB;
	add.rn.f64 	%fd37165, %fd12085, %fd12095;
	bra.uni 	$L__BB3_546;
$L__BB3_544:
	setp.neu.f64 	%p969, %fd614, 0d7FF0000000000000;
	@%p969 bra 	$L__BB3_546;
	setp.lt.s32 	%p970, %r184, 0;
	and.b32  	%r5221, %r95, 2146435072;
	setp.eq.s32 	%p971, %r5221, 1127219200;
	and.b32  	%r5222, %r95, 2147483647;
	setp.ne.s32 	%p972, %r5222, 1071644672;
	setp.lt.s32 	%p973, %r95, 0;
	selp.b32 	%r5223, 0, 2146435072, %p973;
	or.b32  	%r5224, %r5223, -2147483648;
	selp.b32 	%r5225, %r5224, %r5223, %p972;
	selp.b32 	%r5226, %r5225, %r5223, %p971;
	selp.b32 	%r5227, %r5226, %r5223, %p970;
	mov.b32 	%r5228, 0;
	mov.b64 	%fd37165, {%r5228, %r5227};
$L__BB3_546:
	setp.leu.f64 	%p975, %fd613, 0d0000000000000000;
	mul.f64 	%fd12096, %fd612, 0d3FE0000000000000;
	selp.f64 	%fd12097, %fd612, %fd12096, %p975;
	setp.neu.f64 	%p976, %fd12097, 0d0000000000000000;
	mov.f64 	%fd12098, 0d3FD999999999999A;
	div.rn.f64 	%fd12099, %fd12098, %fd37165;
	rcp.rn.f64 	%fd12100, %fd37163;
	add.f64 	%fd638, %fd12100, %fd12099;
	@%p976 bra 	$L__BB3_548;
	setp.lt.s32 	%p978, %r96, 0;
	and.b32  	%r5229, %r96, 2146435072;
	setp.eq.s32 	%p979, %r5229, 1127219200;
	selp.b32 	%r5230, %r184, 0, %p979;
	or.b32  	%r5231, %r5230, 2146435072;
	selp.b32 	%r5232, %r5231, %r5230, %p978;
	mov.b32 	%r5233, 0;
	mov.b64 	%fd37167, {%r5233, %r5232};
	bra.uni 	$L__BB3_549;
$L__BB3_548:
	setp.lt.s32 	%p977, %r184, 0;
	{ // callseq 380, 0
	.param .b64 param0;
	st.param.f64 	[param0], %fd614;
	.param .b64 param1;
	st.param.f64 	[param1], 0d3FFAAAAAAAAAAAAB;
	.param .b64 retval0;
	call.uni (retval0), 
	__internal_accurate_pow, 
	(
	param0, 
	param1
	);
	ld.param.f64 	%fd12101, [retval0];
	} // callseq 380
	selp.f64 	%fd37167, 0dFFF8000000000000, %fd12101, %p977;
$L__BB3_549:
	add.f64 	%fd12105, %fd12097, 0d3FFAAAAAAAAAAAAB;
	{
	.reg .b32 %temp; 
	mov.b64 	{%temp, %r5234}, %fd12105;
	}
	and.b32  	%r5235, %r5234, 2146435072;
	setp.ne.s32 	%p981, %r5235, 2146435072;
	@%p981 bra 	$L__BB3_554;
	setp.num.f64 	%p983, %fd12097, %fd12097;
	@%p983 bra 	$L__BB3_552;
	mov.f64 	%fd12110, 0d3FFAAAAAAAAAAAAB;
	add.rn.f64 	%fd37167, %fd12097, %fd12110;
	bra.uni 	$L__BB3_554;
$L__BB3_552:
	setp.neu.f64 	%p984, %fd614, 0d7FF0000000000000;
	@%p984 bra 	$L__BB3_554;
	setp.lt.s32 	%p985, %r184, 0;
	and.b32  	%r5236, %r96, 2146435072;
	setp.eq.s32 	%p986, %r5236, 1127219200;
	and.b32  	%r5237, %r96, 2147483647;
	setp.ne.s32 	%p987, %r5237, 1071644672;
	setp.lt.s32 	%p988, %r96, 0;
	selp.b32 	%r5238, 0, 2146435072, %p988;
	or.b32  	%r5239, %r5238, -2147483648;
	selp.b32 	%r5240, %r5239, %r5238, %p987;
	selp.b32 	%r5241, %r5240, %r5238, %p986;
	selp.b32 	%r5242, %r5241, %r5238, %p985;
	mov.b32 	%r5243, 0;
	mov.b64 	%fd37167, {%r5243, %r5242};
$L__BB3_554:
	{ // callseq 381, 0
	.param .b64 param0;
	st.param.f64 	[param0], 0d4024000000000000;
	.param .b64 param1;
	st.param.f64 	[param1], 0dC024000000000000;
	.param .b64 retval0;
	call.uni (retval0), 
	__internal_accurate_pow, 
	(
	param0, 
	param1
	);
	ld.param.f64 	%fd12111, [retval0];
	} // callseq 381
	{ // callseq 382, 0
	.param .b64 param0;
	st.param.f64 	[param0], %fd173;
	.param .b64 param1;
	st.param.f64 	[param1], 0d4014000000000000;
	.param .b64 retval0;
	call.uni (retval0), 
	__internal_accurate_pow, 
	(
	param0, 
	param1
	);
	ld.param.f64 	%fd12113, [retval0];
	} // callseq 382
	setp.leu.f64 	%p990, %fd613, 0d0000000000000000;
	mul.f64 	%fd12115, %fd612, 0d3FE0000000000000;
	selp.f64 	%fd12116, %fd612, %fd12115, %p990;
	setp.eq.f64 	%p991, %fd12116, 0d3FF0000000000000;
	mov.f64 	%fd12117, 0d3FE102DE00D1B717;
	div.rn.f64 	%fd12118, %fd12117, %fd37167;
	add.f64 	%fd12119, %fd638, %fd12118;
	selp.f64 	%fd12120, 0d3FFEE7D566CF41F2, %fd12119, %p991;
	neg.f64 	%fd12121, %fd12113;
	selp.f64 	%fd12122, %fd12121, %fd12113, %p3;
	setp.eq.f64 	%p992, %fd6, 0d0000000000000000;
	selp.f64 	%fd12123, %fd175, %fd12122, %p992;
	selp.f64 	%fd12124, %fd176, %fd12123, %p4;
	add.f64 	%fd12125, %fd12124, %fd12124;
	setp.eq.f64 	%p993, %fd6, 0d3FF0000000000000;
	selp.f64 	%fd12126, 0d4000000000000000, %fd12125, %p993;
	neg.f64 	%fd12127, %fd12111;
	selp.f64 	%fd12128, %fd12127, %fd12111, %p1;
	mul.f64 	%fd12129, %fd12128, 0d4003EB851EB851EC;
	mul.f64 	%fd12130, %fd12129, 0d4028000000000000;
	mul.f64 	%fd12131, %fd12130, 0dC00921FB54442D18;
	mul.f64 	%fd12132, %fd3, %fd12131;
	mul.f64 	%fd12133, %fd1, %fd12132;
	div.rn.f64 	%fd12134, %fd12133, %fd2;
	div.rn.f64 	%fd12135, %fd12134, %fd12126;
	fma.rn.f64 	%fd37156, %fd12135, %fd12120, %fd37161;
	bra.uni 	$L__BB3_599;
$L__BB3_555:
	setp.gtu.f64 	%p846, %fd157, 0d4000000000000000;
	mov.f64 	%fd37169, %fd181;
	@%p846 bra 	$L__BB3_559;
	setp.gt.u32 	%p847, %r97, 2146435070;
	mov.f64 	%fd37168, %fd39137;
	@%p847 bra 	$L__BB3_558;
	setp.gt.u32 	%p848, %r99, 1073127582;
	selp.f64 	%fd11870, %fd179, %fd39136, %p848;
	selp.u32 	%r5092, 1, 0, %p848;
	add.s32 	%r5093, %r15990, %r5092;
	add.f64 	%fd11871, %fd11870, 0dBFF0000000000000;
	add.f64 	%fd11872, %fd11870, 0d3FF0000000000000;
	rcp.approx.ftz.f64 	%fd11873, %fd11872;
	neg.f64 	%fd11874, %fd11872;
	fma.rn.f64 	%fd11875, %fd11874, %fd11873, 0d3FF0000000000000;
	fma.rn.f64 	%fd11876, %fd11875, %fd11875, %fd11875;
	fma.rn.f64 	%fd11877, %fd11876, %fd11873, %fd11873;
	mul.f64 	%fd11878, %fd11871, %fd11877;
	fma.rn.f64 	%fd11879, %fd11871, %fd11877, %fd11878;
	mul.f64 	%fd11880, %fd11879, %fd11879;
	fma.rn.f64 	%fd11881, %fd11880, 0d3EB1380B3AE80F1E, 0d3ED0EE258B7A8B04;
	fma.rn.f64 	%fd11882, %fd11881, %fd11880, 0d3EF3B2669F02676F;
	fma.rn.f64 	%fd11883, %fd11882, %fd11880, 0d3F1745CBA9AB0956;
	fma.rn.f64 	%fd11884, %fd11883, %fd11880, 0d3F3C71C72D1B5154;
	fma.rn.f64 	%fd11885, %fd11884, %fd11880, 0d3F624924923BE72D;
	fma.rn.f64 	%fd11886, %fd11885, %fd11880, 0d3F8999999999A3C4;
	fma.rn.f64 	%fd11887, %fd11886, %fd11880, 0d3FB5555555555554;
	sub.f64 	%fd11888, %fd11871, %fd11879;
	add.f64 	%fd11889, %fd11888, %fd11888;
	neg.f64 	%fd11890, %fd11879;
	fma.rn.f64 	%fd11891, %fd11890, %fd11871, %fd11889;
	mul.f64 	%fd11892, %fd11877, %fd11891;
	mul.f64 	%fd11893, %fd11880, %fd11887;
	fma.rn.f64 	%fd11894, %fd11893, %fd11879, %fd11892;
	xor.b32  	%r5094, %r5093, -2147483648;
	mov.b32 	%r5095, 1127219200;
	mov.b64 	%fd11895, {%r5094, %r5095};
	sub.f64 	%fd11896, %fd11895, %fd159;
	fma.rn.f64 	%fd11897, %fd11896, 0d3FE62E42FEFA39EF, %fd11879;
	fma.rn.f64 	%fd11898, %fd11896, 0dBFE62E42FEFA39EF, %fd11897;
	sub.f64 	%fd11899, %fd11898, %fd11879;
	sub.f64 	%fd11900, %fd11894, %fd11899;
	fma.rn.f64 	%fd11901, %fd11896, 0d3C7ABC9E3B39803F, %fd11900;
	add.f64 	%fd37168, %fd11897, %fd11901;
$L__BB3_558:
	setp.lt.f64 	%p849, %fd157, 0d400E000000000000;
	selp.f64 	%fd11902, %fd39133, %fd180, %p849;
	mul.f64 	%fd11903, %fd37168, %fd11902;
	sub.f64 	%fd37169, %fd165, %fd11903;
$L__BB3_559:
	setp.gtu.f64 	%p850, %fd157, 0d4000000000000000;
	mov.f64 	%fd37171, %fd183;
	@%p850 bra 	$L__BB3_563;
	setp.gt.u32 	%p851, %r97, 2146435070;
	mov.f64 	%fd37170, %fd39137;
	@%p851 bra 	$L__BB3_562;
	setp.gt.u32 	%p852, %r99, 1073127582;
	selp.f64 	%fd11904, %fd179, %fd39136, %p852;
	selp.u32 	%r5096, 1, 0, %p852;
	add.s32 	%r5097, %r15990, %r5096;
	add.f64 	%fd11905, %fd11904, 0dBFF0000000000000;
	add.f64 	%fd11906, %fd11904, 0d3FF0000000000000;
	rcp.approx.ftz.f64 	%fd11907, %fd11906;
	neg.f64 	%fd11908, %fd11906;
	fma.rn.f64 	%fd11909, %fd11908, %fd11907, 0d3FF0000000000000;
	fma.rn.f64 	%fd11910, %fd11909, %fd11909, %fd11909;
	fma.rn.f64 	%fd11911, %fd11910, %fd11907, %fd11907;
	mul.f64 	%fd11912, %fd11905, %fd11911;
	fma.rn.f64 	%fd11913, %fd11905, %fd11911, %fd11912;
	mul.f64 	%fd11914, %fd11913, %fd11913;
	fma.rn.f64 	%fd11915, %fd11914, 0d3EB1380B3AE80F1E, 0d3ED0EE258B7A8B04;
	fma.rn.f64 	%fd11916, %fd11915, %fd11914, 0d3EF3B2669F02676F;
	fma.rn.f64 	%fd11917, %fd11916, %fd11914, 0d3F1745CBA9AB0956;
	fma.rn.f64 	%fd11918, %fd11917, %fd11914, 0d3F3C71C72D1B5154;
	fma.rn.f64 	%fd11919, %fd11918, %fd11914, 0d3F624924923BE72D;
	fma.rn.f64 	%fd11920, %fd11919, %fd11914, 0d3F8999999999A3C4;
	fma.rn.f64 	%fd11921, %fd11920, %fd11914, 0d3FB5555555555554;
	sub.f64 	%fd11922, %fd11905, %fd11913;
	add.f64 	%fd11923, %fd11922, %fd11922;
	neg.f64 	%fd11924, %fd11913;
	fma.rn.f64 	%fd11925, %fd11924, %fd11905, %fd11923;
	mul.f64 	%fd11926, %fd11911, %fd11925;
	mul.f64 	%fd11927, %fd11914, %fd11921;
	fma.rn.f64 	%fd11928, %fd11927, %fd11913, %fd11926;
	xor.b32  	%r5098, %r5097, -2147483648;
	mov.b32 	%r5099, 1127219200;
	mov.b64 	%fd11929, {%r5098, %r5099};
	sub.f64 	%fd11930, %fd11929, %fd159;
	fma.rn.f64 	%fd11931, %fd11930, 0d3FE62E42FEFA39EF, %fd11913;
	fma.rn.f64 	%fd11932, %fd11930, 0dBFE62E42FEFA39EF, %fd11931;
	sub.f64 	%fd11933, %fd11932, %fd11913;
	sub.f64 	%fd11934, %fd11928, %fd11933;
	fma.rn.f64 	%fd11935, %fd11930, 0d3C7ABC9E3B39803F, %fd11934;
	add.f64 	%fd37170, %fd11931, %fd11935;
$L__BB3_562:
	setp.lt.f64 	%p853, %fd157, 0d400E000000000000;
	selp.f64 	%fd11936, %fd39139, %fd182, %p853;
	fma.rn.f64 	%fd37171, %fd37170, %fd11936, %fd171;
$L__BB3_563:
	fma.rn.f64 	%fd654, %fd158, %fd37171, %fd37169;
	setp.leu.f64 	%p854, %fd613, 0d0000000000000000;
	mul.f64 	%fd11937, %fd612, 0d3FE0000000000000;
	selp.f64 	%fd11938, %fd612, %fd11937, %p854;
	{
	.reg .b32 %temp; 
	mov.b64 	{%temp, %r188}, %fd11938;
	}
	abs.f64 	%fd655, %fd11938;
	setp.neu.f64 	%p855, %fd11938, 0d0000000000000000;
	@%p855 bra 	$L__BB3_565;
	setp.lt.s32 	%p857, %r93, 0;
	and.b32  	%r5100, %r93, 2146435072;
	setp.eq.s32 	%p858, %r5100, 1127219200;
	selp.b32 	%r5101, %r188, 0, %p858;
	or.b32  	%r5102, %r5101, 2146435072;
	selp.b32 	%r5103, %r5102, %r5101, %p857;
	mov.b32 	%r5104, 0;
	mov.b64 	%fd37173, {%r5104, %r5103};
	bra.uni 	$L__BB3_566;
$L__BB3_565:
	setp.lt.s32 	%p856, %r188, 0;
	{ // callseq 371, 0
	.param .b64 param0;
	st.param.f64 	[param0], %fd655;
	.param .b64 param1;
	st.param.f64 	[param1], 0d3FD5555555555555;
	.param .b64 retval0;
	call.uni (retval0), 
	__internal_accurate_pow, 
	(
	param0, 
	param1
	);
	ld.param.f64 	%fd11939, [retval0];
	} // callseq 371
	selp.f64 	%fd37173, 0dFFF8000000000000, %fd11939, %p856;
$L__BB3_566:
	add.f64 	%fd11943, %fd11938, 0d3FD5555555555555;
	{
	.reg .b32 %temp; 
	mov.b64 	{%temp, %r5105}, %fd11943;
	}
	and.b32  	%r5106, %r5105, 2146435072;
	setp.ne.s32 	%p860, %r5106, 2146435072;
	@%p860 bra 	$L__BB3_571;
	setp.num.f64 	%p862, %fd11938, %fd11938;
	@%p862 bra 	$L__BB3_569;
	mov.f64 	%fd11948, 0d3FD5555555555555;
	add.rn.f64 	%fd37173, %fd11938, %fd11948;
	bra.uni 	$L__BB3_571;
$L__BB3_569:
	setp.neu.f64 	%p863, %fd655, 0d7FF0000000000000;
	@%p863 bra 	$L__BB3_571;
	setp.lt.s32 	%p864, %r188, 0;
	and.b32  	%r5107, %r93, 2146435072;
	setp.eq.s32 	%p865, %r5107, 1127219200;
	and.b32  	%r5108, %r93, 2147483647;
	setp.ne.s32 	%p866, %r5108, 1071644672;
	setp.lt.s32 	%p867, %r93, 0;
	selp.b32 	%r5109, 0, 2146435072, %p867;
	or.b32  	%r5110, %r5109, -2147483648;
	selp.b32 	%r5111, %r5110, %r5109, %p866;
	selp.b32 	%r5112, %r5111, %r5109, %p865;
	selp.b32 	%r5113, %r5112, %r5109, %p864;
	mov.b32 	%r5114, 0;
	mov.b64 	%fd37173, {%r5114, %r5113};
$L__BB3_571:
	setp.leu.f64 	%p869, %fd613, 0d0000000000000000;
	mul.f64 	%fd11949, %fd612, 0d3FE0000000000000;
	selp.f64 	%fd11950, %fd612, %fd11949, %p869;
	setp.eq.f64 	%p870, %fd11950, 0d3FF0000000000000;
	mul.f64 	%fd11951, %fd37173, 0d3FFE3D07C84B5DCC;
	selp.f64 	%fd662, 0d3FFE3D07C84B5DCC, %fd11951, %p870;
	fma.rn.f64 	%fd11952, %fd662, 0d3FF71547652B82FE, 0d4338000000000000;
	{
	.reg .b32 %temp; 
	mov.b64 	{%r189, %temp}, %fd11952;
	}
	mov.f64 	%fd11953, 0dC338000000000000;
	add.rn.f64 	%fd11954, %fd11952, %fd11953;
	fma.rn.f64 	%fd11955, %fd11954, 0dBFE62E42FEFA39EF, %fd662;
	fma.rn.f64 	%fd11956, %fd11954, 0dBC7ABC9E3B39803F, %fd11955;
	fma.rn.f64 	%fd11957, %fd11956, 0d3E5ADE1569CE2BDF, 0d3E928AF3FCA213EA;
	fma.rn.f64 	%fd11958, %fd11957, %fd11956, 0d3EC71DEE62401315;
	fma.rn.f64 	%fd11959, %fd11958, %fd11956, 0d3EFA01997C89EB71;
	fma.rn.f64 	%fd11960, %fd11959, %fd11956, 0d3F2A01A014761F65;
	fma.rn.f64 	%fd11961, %fd11960, %fd11956, 0d3F56C16C1852B7AF;
	fma.rn.f64 	%fd11962, %fd11961, %fd11956, 0d3F81111111122322;
	fma.rn.f64 	%fd11963, %fd11962, %fd11956, 0d3FA55555555502A1;
	fma.rn.f64 	%fd11964, %fd11963, %fd11956, 0d3FC5555555555511;
	fma.rn.f64 	%fd11965, %fd11964, %fd11956, 0d3FE000000000000B;
	fma.rn.f64 	%fd11966, %fd11965, %fd11956, 0d3FF0000000000000;
	fma.rn.f64 	%fd11967, %fd11966, %fd11956, 0d3FF0000000000000;
	{
	.reg .b32 %temp; 
	mov.b64 	{%r190, %temp}, %fd11967;
	}
	{
	.reg .b32 %temp; 
	mov.b64 	{%temp, %r191}, %fd11967;
	}
	shl.b32 	%r5115, %r189, 20;
	add.s32 	%r5116, %r5115, %r191;
	mov.b64 	%fd37174, {%r190, %r5116};
	{
	.reg .b32 %temp; 
	mov.b64 	{%temp, %r5117}, %fd662;
	}
	mov.b32 	%f197, %r5117;
	abs.f32 	%f22, %f197;
	setp.lt.f32 	%p871, %f22, 0f4086232B;
	@%p871 bra 	$L__BB3_574;
	setp.lt.f64 	%p872, %fd662, 0d0000000000000000;
	add.f64 	%fd11968, %fd662, 0d7FF0000000000000;
	selp.f64 	%fd37174, 0d0000000000000000, %fd11968, %p872;
	setp.geu.f32 	%p873, %f22, 0f40874800;
	@%p873 bra 	$L__BB3_574;
	shr.u32 	%r5118, %r189, 31;
	add.s32 	%r5119, %r189, %r5118;
	shr.s32 	%r5120, %r5119, 1;
	shl.b32 	%r5121, %r5120, 20;
	add.s32 	%r5122, %r191, %r5121;
	mov.b64 	%fd11969, {%r190, %r5122};
	sub.s32 	%r5123, %r189, %r5120;
	shl.b32 	%r5124, %r5123, 20;
	add.s32 	%r5125, %r5124, 1072693248;
	mov.b32 	%r5126, 0;
	mov.b64 	%fd11970, {%r5126, %r5125};
	mul.f64 	%fd37174, %fd11970, %fd11969;
$L__BB3_574:
	setp.neu.f64 	%p875, %fd11950, 0d0000000000000000;
	@%p875 bra 	$L__BB3_576;
	setp.lt.s32 	%p877, %r94, 0;
	and.b32  	%r5127, %r94, 2146435072;
	setp.eq.s32 	%p878, %r5127, 1127219200;
	selp.b32 	%r5128, %r188, 0, %p878;
	or.b32  	%r5129, %r5128, 2146435072;
	selp.b32 	%r5130, %r5129, %r5128, %p877;
	mov.b32 	%r5131, 0;
	mov.b64 	%fd37176, {%r5131, %r5130};
	bra.uni 	$L__BB3_577;
$L__BB3_576:
	setp.lt.s32 	%p876, %r188, 0;
	{ // callseq 372, 0
	.param .b64 param0;
	st.param.f64 	[param0], %fd655;
	.param .b64 param1;
	st.param.f64 	[param1], 0d3FF2AAAAAAAAAAAB;
	.param .b64 retval0;
	call.uni (retval0), 
	__internal_accurate_pow, 
	(
	param0, 
	param1
	);
	ld.param.f64 	%fd11973, [retval0];
	} // callseq 372
	selp.f64 	%fd37176, 0dFFF8000000000000, %fd11973, %p876;
$L__BB3_577:
	add.f64 	%fd11977, %fd11950, 0d3FF2AAAAAAAAAAAB;
	{
	.reg .b32 %temp; 
	mov.b64 	{%temp, %r5132}, %fd11977;
	}
	and.b32  	%r5133, %r5132, 2146435072;
	setp.ne.s32 	%p880, %r5133, 2146435072;
	@%p880 bra 	$L__BB3_582;
	setp.num.f64 	%p882, %fd11950, %fd11950;
	@%p882 bra 	$L__BB3_580;
	mov.f64 	%fd11982, 0d3FF2AAAAAAAAAAAB;
	add.rn.f64 	%fd37176, %fd11950, %fd11982;
	bra.uni 	$L__BB3_582;
$L__BB3_580:
	setp.neu.f64 	%p883, %fd655, 0d7FF0000000000000;
	@%p883 bra 	$L__BB3_582;
	setp.lt.s32 	%p884, %r188, 0;
	and.b32  	%r5134, %r94, 2146435072;
	setp.eq.s32 	%p885, %r5134, 1127219200;
	and.b32  	%r5135, %r94, 2147483647;
	setp.ne.s32 	%p886, %r5135, 1071644672;
	setp.lt.s32 	%p887, %r94, 0;
	selp.b32 	%r5136, 0, 2146435072, %p887;
	or.b32  	%r5137, %r5136, -2147483648;
	selp.b32 	%r5138, %r5137, %r5136, %p886;
	selp.b32 	%r5139, %r5138, %r5136, %p885;
	selp.b32 	%r5140, %r5139, %r5136, %p884;
	mov.b32 	%r5141, 0;
	mov.b64 	%fd37176, {%r5141, %r5140};
$L__BB3_582:
	setp.leu.f64 	%p889, %fd613, 0d0000000000000000;
	mul.f64 	%fd11983, %fd612, 0d3FE0000000000000;
	selp.f64 	%fd11984, %fd612, %fd11983, %p889;
	setp.neu.f64 	%p890, %fd11984, 0d0000000000000000;
	@%p890 bra 	$L__BB3_584;
	setp.lt.s32 	%p892, %r95, 0;
	and.b32  	%r5142, %r95, 2146435072;
	setp.eq.s32 	%p893, %r5142, 1127219200;
	selp.b32 	%r5143, %r188, 0, %p893;
	or.b32  	%r5144, %r5143, 2146435072;
	selp.b32 	%r5145, %r5144, %r5143, %p892;
	mov.b32 	%r5146, 0;
	mov.b64 	%fd37178, {%r5146, %r5145};
	bra.uni 	$L__BB3_585;
$L__BB3_584:
	setp.lt.s32 	%p891, %r188, 0;
	{ // callseq 373, 0
	.param .b64 param0;
	st.param.f64 	[param0], %fd655;
	.param .b64 param1;
	st.param.f64 	[param1], 0d3FF6AAAAAAAAAAAB;
	.param .b64 retval0;
	call.uni (retval0), 
	__internal_accurate_pow, 
	(
	param0, 
	param1
	);
	ld.param.f64 	%fd11985, [retval0];
	} // callseq 373
	selp.f64 	%fd37178, 0dFFF8000000000000, %fd11985, %p891;
$L__BB3_585:
	add.f64 	%fd11989, %fd11984, 0d3FF6AAAAAAAAAAAB;
	{
	.reg .b32 %temp; 
	mov.b64 	{%temp, %r5147}, %fd11989;
	}
	and.b32  	%r5148, %r5147, 2146435072;
	setp.ne.s32 	%p895, %r5148, 2146435072;
	@%p895 bra 	$L__BB3_590;
	setp.num.f64 	%p897, %fd11984, %fd11984;
	@%p897 bra 	$L__BB3_588;
	mov.f64 	%fd11994, 0d3FF6AAAAAAAAAAAB;
	add.rn.f64 	%fd37178, %fd11984, %fd11994;
	bra.uni 	$L__BB3_590;
$L__BB3_588:
	setp.neu.f64 	%p898, %fd655, 0d7FF0000000000000;
	@%p898 bra 	$L__BB3_590;
	setp.lt.s32 	%p899, %r188, 0;
	and.b32  	%r5149, %r95, 2146435072;
	setp.eq.s32 	%p900, %r5149, 1127219200;
	and.b32  	%r5150, %r95, 2147483647;
	setp.ne.s32 	%p901, %r5150, 1071644672;
	setp.lt.s32 	%p902, %r95, 0;
	selp.b32 	%r5151, 0, 2146435072, %p902;
	or.b32  	%r5152, %r5151, -2147483648;
	selp.b32 	%r5153, %r5152, %r5151, %p901;
	selp.b32 	%r5154, %r5153, %r5151, %p900;
	selp.b32 	%r5155, %r5154, %r5151, %p899;
	mov.b32 	%r5156, 0;
	mov.b64 	%fd37178, {%r5156, %r5155};
$L__BB3_590:
	setp.leu.f64 	%p904, %fd613, 0d0000000000000000;
	mul.f64 	%fd11995, %fd612, 0d3FE0000000000000;
	selp.f64 	%fd11996, %fd612, %fd11995, %p904;
	setp.neu.f64 	%p905, %fd11996, 0d0000000000000000;
	mov.f64 	%fd11997, 0d3FD999999999999A;
	div.rn.f64 	%fd11998, %fd11997, %fd37178;
	rcp.rn.f64 	%fd11999, %fd37176;
	add.f64 	%fd679, %fd11999, %fd11998;
	@%p905 bra 	$L__BB3_592;
	setp.lt.s32 	%p907, %r96, 0;
	and.b32  	%r5157, %r96, 2146435072;
	setp.eq.s32 	%p908, %r5157, 1127219200;
	selp.b32 	%r5158, %r188, 0, %p908;
	or.b32  	%r5159, %r5158, 2146435072;
	selp.b32 	%r5160, %r5159, %r5158, %p907;
	mov.b32 	%r5161, 0;
	mov.b64 	%fd37180, {%r5161, %r5160};
	bra.uni 	$L__BB3_593;
$L__BB3_592:
	setp.lt.s32 	%p906, %r188, 0;
	{ // callseq 374, 0
	.param .b64 param0;
	st.param.f64 	[param0], %fd655;
	.param .b64 param1;
	st.param.f64 	[param1], 0d3FFAAAAAAAAAAAAB;
	.param .b64 retval0;
	call.uni (retval0), 
	__internal_accurate_pow, 
	(
	param0, 
	param1
	);
	ld.param.f64 	%fd12000, [retval0];
	} // callseq 374
	selp.f64 	%fd37180, 0dFFF8000000000000, %fd12000, %p906;
$L__BB3_593:
	add.f64 	%fd12004, %fd11996, 0d3FFAAAAAAAAAAAAB;
	{
	.reg .b32 %temp; 
	mov.b64 	{%temp, %r5162}, %fd12004;
	}
	and.b32  	%r5163, %r5162, 2146435072;
	setp.ne.s32 	%p910, %r5163, 2146435072;
	@%p910 bra 	$L__BB3_598;
	setp.num.f64 	%p912, %fd11996, %fd11996;
	@%p912 bra 	$L__BB3_596;
	mov.f64 	%fd12009, 0d3FFAAAAAAAAAAAAB;
	add.rn.f64 	%fd37180, %fd11996, %fd12009;
	bra.uni 	$L__BB3_598;
$L__BB3_596:
	setp.neu.f64 	%p913, %fd655, 0d7FF0000000000000;
	@%p913 bra 	$L__BB3_598;
	setp.lt.s32 	%p914, %r188, 0;
	and.b32  	%r5164, %r96, 2146435072;
	setp.eq.s32 	%p915, %r5164, 1127219200;
	and.b32  	%r5165, %r96, 2147483647;
	setp.ne.s32 	%p916, %r5165, 1071644672;
	setp.lt.s32 	%p917, %r96, 0;
	selp.b32 	%r5166, 0, 2146435072, %p917;
	or.b32  	%r5167, %r5166, -2147483648;
	selp.b32 	%r5168, %r5167, %r5166, %p916;
	selp.b32 	%r5169, %r5168, %r5166, %p915;
	selp.b32 	%r5170, %r5169, %r5166, %p914;
	mov.b32 	%r5171, 0;
	mov.b64 	%fd37180, {%r5171, %r5170};
$L__BB3_598:
	{ // callseq 375, 0
	.param .b64 param0;
	st.param.f64 	[param0], 0d4024000000000000;
	.param .b64 param1;
	st.param.f64 	[param1], 0dC024000000000000;
	.param .b64 retval0;
	call.uni (retval0), 
	__internal_accurate_pow, 
	(
	param0, 
	param1
	);
	ld.param.f64 	%fd12010, [retval0];
	} // callseq 375
	{ // callseq 376, 0
	.param .b64 param0;
	st.param.f64 	[param0], %fd173;
	.param .b64 param1;
	st.param.f64 	[param1], 0d4008000000000000;
	.param .b64 retval0;
	call.uni (retval0), 
	__internal_accurate_pow, 
	(
	param0, 
	param1
	);
	ld.param.f64 	%fd12012, [retval0];
	} // callseq 376
	neg.f64 	%fd12014, %fd12012;
	selp.f64 	%fd12015, %fd12014, %fd12012, %p2;
	setp.leu.f64 	%p919, %fd613, 0d0000000000000000;
	mul.f64 	%fd12016, %fd612, 0d3FE0000000000000;
	selp.f64 	%fd12017, %fd612, %fd12016, %p919;
	setp.eq.f64 	%p920, %fd12017, 0d3FF0000000000000;
	mov.f64 	%fd12018, 0d3FE102DE00D1B717;
	div.rn.f64 	%fd12019, %fd12018, %fd37180;
	add.f64 	%fd12020, %fd679, %fd12019;
	selp.f64 	%fd12021, 0d3FFEE7D566CF41F2, %fd12020, %p920;
	neg.f64 	%fd12022, %fd12010;
	selp.f64 	%fd12023, %fd12022, %fd12010, %p1;
	mul.f64 	%fd12024, %fd12023, 0d4003EB851EB851EC;
	mul.f64 	%fd12025, %fd12024, 0d4028000000000000;
	mul.f64 	%fd12026, %fd12025, 0dC00921FB54442D18;
	mul.f64 	%fd12027, %fd3, %fd12026;
	mul.f64 	%fd12028, %fd1, %fd12027;
	div.rn.f64 	%fd12029, %fd12028, %fd2;
	setp.nan.f64 	%p921, %fd6, %fd6;
	mov.f64 	%fd12030, 0d4008000000000000;
	add.rn.f64 	%fd12031, %fd6, %fd12030;
	selp.f64 	%fd12032, %fd12031, %fd12015, %p921;
	setp.neu.f64 	%p922, %fd173, 0d7FF0000000000000;
	selp.f64 	%fd12033, %fd12032, %fd174, %p922;
	setp.eq.s32 	%p923, %r92, 2146435072;
	selp.f64 	%fd12034, %fd12033, %fd12015, %p923;
	setp.eq.f64 	%p924, %fd6, 0d3FF0000000000000;
	selp.f64 	%fd12035, 0d3FF0000000000000, %fd12034, %p924;
	mul.f64 	%fd12036, %fd654, %fd12035;
	div.rn.f64 	%fd12037, %fd12029, %fd12036;
	fma.rn.f64 	%fd37156, %fd12037, %fd12021, %fd37174;
$L__BB3_599:
	setp.geu.f64 	%p994, %fd6, 0d3FE0000000000000;
	@%p994 bra 	$L__BB3_636;
	setp.leu.f64 	%p1074, %fd613, 0d0000000000000000;
	add.f64 	%fd12304, %fd611, %fd611;
	selp.f64 	%fd12305, %fd611, %fd12304, %p1074;
	{
	.reg .b32 %temp; 
	mov.b64 	{%temp, %r192}, %fd12305;
	}
	abs.f64 	%fd688, %fd12305;
	setp.neu.f64 	%p1075, %fd12305, 0d0000000000000000;
	@%p1075 bra 	$L__BB3_602;
	setp.lt.s32 	%p1077, %r93, 0;
	and.b32  	%r5324, %r93, 2146435072;
	setp.eq.s32 	%p1078, %r5324, 1127219200;
	selp.b32 	%r5325, %r192, 0, %p1078;
	or.b32  	%r5326, %r5325, 2146435072;
	selp.b32 	%r5327, %r5326, %r5325, %p1077;
	mov.b32 	%r5328, 0;
	mov.b64 	%fd37183, {%r5328, %r5327};
	bra.uni 	$L__BB3_603;
$L__BB3_602:
	setp.lt.s32 	%p1076, %r192, 0;
	{ // callseq 389, 0
	.param .b64 param0;
	st.param.f64 	[param0], %fd688;
	.param .b64 param1;
	st.param.f64 	[param1], 0d3FD5555555555555;
	.param .b64 retval0;
	call.uni (retval0), 
	__internal_accurate_pow, 
	(
	param0, 
	param1
	);
	ld.param.f64 	%fd12306, [retval0];
	} // callseq 389
	selp.f64 	%fd37183, 0dFFF8000000000000, %fd12306, %p1076;
$L__BB3_603:
	add.f64 	%fd12310, %fd12305, 0d3FD5555555555555;
	{
	.reg .b32 %temp; 
	mov.b64 	{%temp, %r5329}, %fd12310;
	}
	and.b32  	%r5330, %r5329, 2146435072;
	setp.ne.s32 	%p1080, %r5330, 2146435072;
	@%p1080 bra 	$L__BB3_608;
	setp.num.f64 	%p1082, %fd12305, %fd12305;
	@%p1082 bra 	$L__BB3_606;
	mov.f64 	%fd12315, 0d3FD5555555555555;
	add.rn.f64 	%fd37183, %fd12305, %fd12315;
	bra.uni 	$L__BB3_608;
$L__BB3_606:
	setp.neu.f64 	%p1083, %fd688, 0d7FF0000000000000;
	@%p1083 bra 	$L__BB3_608;
	setp.lt.s32 	%p1084, %r192, 0;
	and.b32  	%r5331, %r93, 2146435072;
	setp.eq.s32 	%p1085, %r5331, 1127219200;
	and.b32  	%r5332, %r93, 2147483647;
	setp.ne.s32 	%p1086, %r5332, 1071644672;
	setp.lt.s32 	%p1087, %r93, 0;
	selp.b32 	%r5333, 0, 2146435072, %p1087;
	or.b32  	%r5334, %r5333, -2147483648;
	selp.b32 	%r5335, %r5334, %r5333, %p1086;
	selp.b32 	%r5336, %r5335, %r5333, %p1085;
	selp.b32 	%r5337, %r5336, %r5333, %p1084;
	mov.b32 	%r5338, 0;
	mov.b64 	%fd37183, {%r5338, %r5337};
$L__BB3_608:
	setp.leu.f64 	%p1089, %fd613, 0d0000000000000000;
	add.f64 	%fd12316, %fd611, %fd611;
	selp.f64 	%fd12317, %fd611, %fd12316, %p1089;
	setp.eq.f64 	%p1090, %fd12317, 0d3FF0000000000000;
	mul.f64 	%fd12318, %fd37183, 0d3FFE3D07C84B5DCC;
	selp.f64 	%fd695, 0d3FFE3D07C84B5DCC, %fd12318, %p1090;
	fma.rn.f64 	%fd12319, %fd695, 0d3FF71547652B82FE, 0d4338000000000000;
	{
	.reg .b32 %temp; 
	mov.b64 	{%r193, %temp}, %fd12319;
	}
	mov.f64 	%fd12320, 0dC338000000000000;
	add.rn.f64 	%fd12321, %fd12319, %fd12320;
	fma.rn.f64 	%fd12322, %fd12321, 0dBFE62E42FEFA39EF, %fd695;
	fma.rn.f64 	%fd12323, %fd12321, 0dBC7ABC9E3B39803F, %fd12322;
	fma.rn.f64 	%fd12324, %fd12323, 0d3E5ADE1569CE2BDF, 0d3E928AF3FCA213EA;
	fma.rn.f64 	%fd12325, %fd12324, %fd12323, 0d3EC71DEE62401315;
	fma.rn.f64 	%fd12326, %fd12325, %fd12323, 0d3EFA01997C89EB71;
	fma.rn.f64 	%fd12327, %fd12326, %fd12323, 0d3F2A01A014761F65;
	fma.rn.f64 	%fd12328, %fd12327, %fd12323, 0d3F56C16C1852B7AF;
	fma.rn.f64 	%fd12329, %fd12328, %fd12323, 0d3F81111111122322;
	fma.rn.f64 	%fd12330, %fd12329, %fd12323, 0d3FA55555555502A1;
	fma.rn.f64 	%fd12331, %fd12330, %fd12323, 0d3FC5555555555511;
	fma.rn.f64 	%fd12332, %fd12331, %fd12323, 0d3FE000000000000B;
	fma.rn.f64 	%fd12333, %fd12332, %fd12323, 0d3FF0000000000000;
	fma.rn.f64 	%fd12334, %fd12333, %fd12323, 0d3FF0000000000000;
	{
	.reg .b32 %temp; 
	mov.b64 	{%r194, %temp}, %fd12334;
	}
	{
	.reg .b32 %temp; 
	mov.b64 	{%temp, %r195}, %fd12334;
	}
	shl.b32 	%r5339, %r193, 20;
	add.s32 	%r5340, %r5339, %r195;
	mov.b64 	%fd37184, {%r194, %r5340};
	{
	.reg .b32 %temp; 
	mov.b64 	{%temp, %r5341}, %fd695;
	}
	mov.b32 	%f200, %r5341;
	abs.f32 	%f23, %f200;
	setp.lt.f32 	%p1091, %f23, 0f4086232B;
	@%p1091 bra 	$L__BB3_611;
	setp.lt.f64 	%p1092, %fd695, 0d0000000000000000;
	add.f64 	%fd12335, %fd695, 0d7FF0000000000000;
	selp.f64 	%fd37184, 0d0000000000000000, %fd12335, %p1092;
	setp.geu.f32 	%p1093, %f23, 0f40874800;
	@%p1093 bra 	$L__BB3_611;
	shr.u32 	%r5342, %r193, 31;
	add.s32 	%r5343, %r193, %r5342;
	shr.s32 	%r5344, %r5343, 1;
	shl.b32 	%r5345, %r5344, 20;
	add.s32 	%r5346, %r195, %r5345;
	mov.b64 	%fd12336, {%r194, %r5346};
	sub.s32 	%r5347, %r193, %r5344;
	shl.b32 	%r5348, %r5347, 20;
	add.s32 	%r5349, %r5348, 1072693248;
	mov.b32 	%r5350, 0;
	mov.b64 	%fd12337, {%r5350, %r5349};
	mul.f64 	%fd37184, %fd12337, %fd12336;
$L__BB3_611:
	setp.neu.f64 	%p1095, %fd12317, 0d0000000000000000;
	@%p1095 bra 	$L__BB3_613;
	setp.lt.s32 	%p1097, %r94, 0;
	and.b32  	%r5351, %r94, 2146435072;
	setp.eq.s32 	%p1098, %r5351, 1127219200;
	selp.b32 	%r5352, %r192, 0, %p1098;
	or.b32  	%r5353, %r5352, 2146435072;
	selp.b32 	%r5354, %r5353, %r5352, %p1097;
	mov.b32 	%r5355, 0;
	mov.b64 	%fd37186, {%r5355, %r5354};
	bra.uni 	$L__BB3_614;
$L__BB3_613:
	setp.lt.s32 	%p1096, %r192, 0;
	{ // callseq 390, 0
	.param .b64 param0;
	st.param.f64 	[param0], %fd688;
	.param .b64 param1;
	st.param.f64 	[param1], 0d3FF2AAAAAAAAAAAB;
	.param .b64 retval0;
	call.uni (retval0), 
	__internal_accurate_pow, 
	(
	param0, 
	param1
	);
	ld.param.f64 	%fd12340, [retval0];
	} // callseq 390
	selp.f64 	%fd37186, 0dFFF8000000000000, %fd12340, %p1096;
$L__BB3_614:
	add.f64 	%fd12344, %fd12317, 0d3FF2AAAAAAAAAAAB;
	{
	.reg .b32 %temp; 
	mov.b64 	{%temp, %r5356}, %fd12344;
	}
	and.b32  	%r5357, %r5356, 2146435072;
	setp.ne.s32 	%p1100, %r5357, 2146435072;
	@%p1100 bra 	$L__BB3_619;
	setp.num.f64 	%p1102, %fd12317, %fd12317;
	@%p1102 bra 	$L__BB3_617;
	mov.f64 	%fd12349, 0d3FF2AAAAAAAAAAAB;
	add.rn.f64 	%fd37186, %fd12317, %fd12349;
	bra.uni 	$L__BB3_619;
$L__BB3_617:
	setp.neu.f64 	%p1103, %fd688, 0d7FF0000000000000;
	@%p1103 bra 	$L__BB3_619;
	setp.lt.s32 	%p1104, %r192, 0;
	and.b32  	%r5358, %r94, 2146435072;
	setp.eq.s32 	%p1105, %r5358, 1127219200;
	and.b32  	%r5359, %r94, 2147483647;
	setp.ne.s32 	%p1106, %r5359, 1071644672;
	setp.lt.s32 	%p1107, %r94, 0;
	selp.b32 	%r5360, 0, 2146435072, %p1107;
	or.b32  	%r5361, %r5360, -2147483648;
	selp.b32 	%r5362, %r5361, %r5360, %p1106;
	selp.b32 	%r5363, %r5362, %r5360, %p1105;
	selp.b32 	%r5364, %r5363, %r5360, %p1104;
	mov.b32 	%r5365, 0;
	mov.b64 	%fd37186, {%r5365, %r5364};
$L__BB3_619:
	setp.leu.f64 	%p1109, %fd613, 0d0000000000000000;
	add.f64 	%fd12350, %fd611, %fd611;
	selp.f64 	%fd12351, %fd611, %fd12350, %p1109;
	setp.neu.f64 	%p1110, %fd12351, 0d0000000000000000;
	@%p1110 bra 	$L__BB3_621;
	setp.lt.s32 	%p1112, %r95, 0;
	and.b32  	%r5366, %r95, 2146435072;
	setp.eq.s32 	%p1113, %r5366, 1127219200;
	selp.b32 	%r5367, %r192, 0, %p1113;
	or.b32  	%r5368, %r5367, 2146435072;
	selp.b32 	%r5369, %r5368, %r5367, %p1112;
	mov.b32 	%r5370, 0;
	mov.b64 	%fd37188, {%r5370, %r5369};
	bra.uni 	$L__BB3_622;
$L__BB3_621:
	setp.lt.s32 	%p1111, %r192, 0;
	{ // callseq 391, 0
	.param .b64 param0;
	st.param.f64 	[param0], %fd688;
	.param .b64 param1;
	st.param.f64 	[param1], 0d3FF6AAAAAAAAAAAB;
	.param .b64 retval0;
	call.uni (retval0), 
	__internal_accurate_pow, 
	(
	param0, 
	param1
	);
	ld.param.f64 	%fd12352, [retval0];
	} // callseq 391
	selp.f64 	%fd37188, 0dFFF8000000000000, %fd12352, %p1111;
$L__BB3_622:
	add.f64 	%fd12356, %fd12351, 0d3FF6AAAAAAAAAAAB;
	{
	.reg .b32 %temp; 
	mov.b64 	{%temp, %r5371}, %fd12356;
	}
	and.b32  	%r5372, %r5371, 2146435072;
	setp.ne.s32 	%p1115, %r5372, 2146435072;
	@%p1115 bra 	$L__BB3_627;
	setp.num.f64 	%p1117, %fd12351, %fd12351;
	@%p1117 bra 	$L__BB3_625;
	mov.f64 	%fd12361, 0d3FF6AAAAAAAAAAAB;
	add.rn.f64 	%fd37188, %fd12351, %fd12361;
	bra.uni 	$L__BB3_627;
$L__BB3_625:
	setp.neu.f64 	%p1118, %fd688, 0d7FF0000000000000;
	@%p1118 bra 	$L__BB3_627;
	setp.lt.s32 	%p1119, %r192, 0;
	and.b32  	%r5373, %r95, 2146435072;
	setp.eq.s32 	%p1120, %r5373, 1127219200;
	and.b32  	%r5374, %r95, 2147483647;
	setp.ne.s32 	%p1121, %r5374, 1071644672;
	setp.lt.s32 	%p1122, %r95, 0;
	selp.b32 	%r5375, 0, 2146435072, %p1122;
	or.b32  	%r5376, %r5375, -2147483648;
	selp.b32 	%r5377, %r5376, %r5375, %p1121;
	selp.b32 	%r5378, %r5377, %r5375, %p1120;
	selp.b32 	%r5379, %r5378, %r5375, %p1119;
	mov.b32 	%r5380, 0;
	mov.b64 	%fd37188, {%r5380, %r5379};
$L__BB3_627:
	setp.leu.f64 	%p1124, %fd613, 0d0000000000000000;
	add.f64 	%fd12362, %fd611, %fd611;
	selp.f64 	%fd12363, %fd611, %fd12362, %p1124;
	setp.neu.f64 	%p1125, %fd12363, 0d0000000000000000;
	mov.f64 	%fd12364, 0d3FD999999999999A;
	div.rn.f64 	%fd12365, %fd12364, %fd37188;
	rcp.rn.f64 	%fd12366, %fd37186;
	add.f64 	%fd712, %fd12366, %fd12365;
	@%p1125 bra 	$L__BB3_629;
	setp.lt.s32 	%p1127, %r96, 0;
	and.b32  	%r5381, %r96, 2146435072;
	setp.eq.s32 	%p1128, %r5381, 1127219200;
	selp.b32 	%r5382, %r192, 0, %p1128;
	or.b32  	%r5383, %r5382, 2146435072;
	selp.b32 	%r5384, %r5383, %r5382, %p1127;
	mov.b32 	%r5385, 0;
	mov.b64 	%fd37190, {%r5385, %r5384};
	bra.uni 	$L__BB3_630;
$L__BB3_629:
	setp.lt.s32 	%p1126, %r192, 0;
	{ // callseq 392, 0
	.param .b64 param0;
	st.param.f64 	[param0], %fd688;
	.param .b64 param1;
	st.param.f64 	[param1], 0d3FFAAAAAAAAAAAAB;
	.param .b64 retval0;
	call.uni (retval0), 
	__internal_accurate_pow, 
	(
	param0, 
	param1
	);
	ld.param.f64 	%fd12367, [retval0];
	} // callseq 392
	selp.f64 	%fd37190, 0dFFF8000000000000, %fd12367, %p1126;
$L__BB3_630:
	add.f64 	%fd12371, %fd12363, 0d3FFAAAAAAAAAAAAB;
	{
	.reg .b32 %temp; 
	mov.b64 	{%temp, %r5386}, %fd12371;
	}
	and.b32  	%r5387, %r5386, 2146435072;
	setp.ne.s32 	%p1130, %r5387, 2146435072;
	@%p1130 bra 	$L__BB3_635;
	setp.num.f64 	%p1132, %fd12363, %fd12363;
	@%p1132 bra 	$L__BB3_633;
	mov.f64 	%fd12376, 0d3FFAAAAAAAAAAAAB;
	add.rn.f64 	%fd37190, %fd12363, %fd12376;
	bra.uni 	$L__BB3_635;
$L__BB3_633:
	setp.neu.f64 	%p1133, %fd688, 0d7FF0000000000000;
	@%p1133 bra 	$L__BB3_635;
	setp.lt.s32 	%p1134, %r192, 0;
	and.b32  	%r5388, %r96, 2146435072;
	setp.eq.s32 	%p1135, %r5388, 1127219200;
	and.b32  	%r5389, %r96, 2147483647;
	setp.ne.s32 	%p1136, %r5389, 1071644672;
	setp.lt.s32 	%p1137, %r96, 0;
	selp.b32 	%r5390, 0, 2146435072, %p1137;
	or.b32  	%r5391, %r5390, -2147483648;
	selp.b32 	%r5392, %r5391, %r5390, %p1136;
	selp.b32 	%r5393, %r5392, %r5390, %p1135;
	selp.b32 	%r5394, %r5393, %r5390, %p1134;
	mov.b32 	%r5395, 0;
	mov.b64 	%fd37190, {%r5395, %r5394};
$L__BB3_635:
	{ // callseq 393, 0
	.param .b64 param0;
	st.param.f64 	[param0], 0d4024000000000000;
	.param .b64 param1;
	st.param.f64 	[param1], 0dC024000000000000;
	.param .b64 retval0;
	call.uni (retval0), 
	__internal_accurate_pow, 
	(
	param0, 
	param1
	);
	ld.param.f64 	%fd12377, [retval0];
	} // callseq 393
	{ // callseq 394, 0
	.param .b64 param0;
	st.param.f64 	[param0], %fd173;
	.param .b64 param1;
	st.param.f64 	[param1], 0d4014000000000000;
	.param .b64 retval0;
	call.uni (retval0), 
	__internal_accurate_pow, 
	(
	param0, 
	param1
	);
	ld.param.f64 	%fd12379, [retval0];
	} // callseq 394
	setp.leu.f64 	%p1139, %fd613, 0d0000000000000000;
	add.f64 	%fd12381, %fd611, %fd611;
	selp.f64 	%fd12382, %fd611, %fd12381, %p1139;
	setp.eq.f64 	%p1140, %fd12382, 0d3FF0000000000000;
	mov.f64 	%fd12383, 0d3FE102DE00D1B717;
	div.rn.f64 	%fd12384, %fd12383, %fd37190;
	add.f64 	%fd12385, %fd712, %fd12384;
	selp.f64 	%fd12386, 0d3FFEE7D566CF41F2, %fd12385, %p1140;
	neg.f64 	%fd12387, %fd12379;
	selp.f64 	%fd12388, %fd12387, %fd12379, %p3;
	setp.eq.f64 	%p1141, %fd6, 0d0000000000000000;
	selp.f64 	%fd12389, %fd175, %fd12388, %p1141;
	selp.f64 	%fd12390, %fd176, %fd12389, %p4;
	add.f64 	%fd12391, %fd12390, %fd12390;
	setp.eq.f64 	%p1142, %fd6, 0d3FF0000000000000;
	selp.f64 	%fd12392, 0d4000000000000000, %fd12391, %p1142;
	neg.f64 	%fd12393, %fd12377;
	selp.f64 	%fd12394, %fd12393, %fd12377, %p1;
	mul.f64 	%fd12395, %fd12394, 0d4003EB851EB851EC;
	mul.f64 	%fd12396, %fd12395, 0d4028000000000000;
	mul.f64 	%fd12397, %fd12396, 0dC00921FB54442D18;
	mul.f64 	%fd12398, %fd3, %fd12397;
	mul.f64 	%fd12399, %fd1, %fd12398;
	div.rn.f64 	%fd12400, %fd12399, %fd2;
	div.rn.f64 	%fd12401, %fd12400, %fd12392;
	fma.rn.f64 	%fd37155, %fd12401, %fd12386, %fd37184;
	bra.uni 	$L__BB3_680;
$L__BB3_636:
	setp.gtu.f64 	%p995, %fd157, 0d4000000000000000;
	mov.f64 	%fd37192, %fd181;
	@%p995 bra 	$L__BB3_640;
	setp.gt.u32 	%p996, %r97, 2146435070;
	mov.f64 	%fd37191, %fd39137;
	@%p996 bra 	$L__BB3_639;
	setp.gt.u32 	%p997, %r99, 1073127582;
	selp.f64 	%fd12136, %fd179, %fd39136, %p997;
	selp.u32 	%r5244, 1, 0, %p997;
	add.s32 	%r5245, %r15990, %r5244;
	add.f64 	%fd12137, %fd12136, 0dBFF0000000000000;
	add.f64 	%fd12138, %fd12136, 0d3FF0000000000000;
	rcp.approx.ftz.f64 	%fd12139, %fd12138;
	neg.f64 	%fd12140, %fd12138;
	fma.rn.f64 	%fd12141, %fd12140, %fd12139, 0d3FF0000000000000;
	fma.rn.f64 	%fd12142, %fd12141, %fd12141, %fd12141;
	fma.rn.f64 	%fd12143, %fd12142, %fd12139, %fd12139;
	mul.f64 	%fd12144, %fd12137, %fd12143;
	fma.rn.f64 	%fd12145, %fd12137, %fd12143, %fd12144;
	mul.f64 	%fd12146, %fd12145, %fd12145;
	fma.rn.f64 	%fd12147, %fd12146, 0d3EB1380B3AE80F1E, 0d3ED0EE258B7A8B04;
	fma.rn.f64 	%fd12148, %fd12147, %fd12146, 0d3EF3B2669F02676F;
	fma.rn.f64 	%fd12149, %fd12148, %fd12146, 0d3F1745CBA9AB0956;
	fma.rn.f64 	%fd12150, %fd12149, %fd12146, 0d3F3C71C72D1B5154;
	fma.rn.f64 	%fd12151, %fd12150, %fd12146, 0d3F624924923BE72D;
	fma.rn.f64 	%fd12152, %fd12151, %fd12146, 0d3F8999999999A3C4;
	fma.rn.f64 	%fd12153, %fd12152, %fd12146, 0d3FB5555555555554;
	sub.f64 	%fd12154, %fd12137, %fd12145;
	add.f64 	%fd12155, %fd12154, %fd12154;
	neg.f64 	%fd12156, %fd12145;
	fma.rn.f64 	%fd12157, %fd12156, %fd12137, %fd12155;
	mul.f64 	%fd12158, %fd12143, %fd12157;
	mul.f64 	%fd12159, %fd12146, %fd12153;
	fma.rn.f64 	%fd12160, %fd12159, %fd12145, %fd12158;
	xor.b32  	%r5246, %r5245, -2147483648;
	mov.b32 	%r5247, 1127219200;
	mov.b64 	%fd12161, {%r5246, %r5247};
	sub.f64 	%fd12162, %fd12161, %fd159;
	fma.rn.f64 	%fd12163, %fd12162, 0d3FE62E42FEFA39EF, %fd12145;
	fma.rn.f64 	%fd12164, %fd12162, 0dBFE62E42FEFA39EF, %fd12163;
	sub.f64 	%fd12165, %fd12164, %fd12145;
	sub.f64 	%fd12166, %fd12160, %fd12165;
	fma.rn.f64 	%fd12167, %fd12162, 0d3C7ABC9E3B39803F, %fd12166;
	add.f64 	%fd37191, %fd12163, %fd12167;
$L__BB3_639:
	setp.lt.f64 	%p998, %fd157, 0d400E000000000000;
	selp.f64 	%fd12168, %fd39133, %fd180, %p998;
	mul.f64 	%fd12169, %fd37191, %fd12168;
	sub.f64 	%fd37192, %fd165, %fd12169;
$L__BB3_640:
	setp.gtu.f64 	%p999, %fd157, 0d4000000000000000;
	mov.f64 	%fd37194, %fd183;
	@%p999 bra 	$L__BB3_644;
	setp.gt.u32 	%p1000, %r97, 2146435070;
	mov.f64 	%fd37193, %fd39137;
	@%p1000 bra 	$L__BB3_643;
	setp.gt.u32 	%p1001, %r99, 1073127582;
	selp.f64 	%fd12170, %fd179, %fd39136, %p1001;
	selp.u32 	%r5248, 1, 0, %p1001;
	add.s32 	%r5249, %r15990, %r5248;
	add.f64 	%fd12171, %fd12170, 0dBFF0000000000000;
	add.f64 	%fd12172, %fd12170, 0d3FF0000000000000;
	rcp.approx.ftz.f64 	%fd12173, %fd12172;
	neg.f64 	%fd12174, %fd12172;
	fma.rn.f64 	%fd12175, %fd12174, %fd12173, 0d3FF0000000000000;
	fma.rn.f64 	%fd12176, %fd12175, %fd12175, %fd12175;
	fma.rn.f64 	%fd12177, %fd12176, %fd12173, %fd12173;
	mul.f64 	%fd12178, %fd12171, %fd12177;
	fma.rn.f64 	%fd12179, %fd12171, %fd12177, %fd12178;
	mul.f64 	%fd12180, %fd12179, %fd12179;
	fma.rn.f64 	%fd12181, %fd12180, 0d3EB1380B3AE80F1E, 0d3ED0EE258B7A8B04;
	fma.rn.f64 	%fd12182, %fd12181, %fd12180, 0d3EF3B2669F02676F;
	fma.rn.f64 	%fd12183, %fd12182, %fd12180, 0d3F1745CBA9AB0956;
	fma.rn.f64 	%fd12184, %fd12183, %fd12180, 0d3F3C71C72D1B5154;
	fma.rn.f64 	%fd12185, %fd12184, %fd12180, 0d3F624924923BE72D;
	fma.rn.f64 	%fd12186, %fd12185, %fd12180, 0d3F8999999999A3C4;
	fma.rn.f64 	%fd12187, %fd12186, %fd12180, 0d3FB5555555555554;
	sub.f64 	%fd12188, %fd12171, %fd12179;
	add.f64 	%fd12189, %fd12188, %fd12188;
	neg.f64 	%fd12190, %fd12179;
	fma.rn.f64 	%fd12191, %fd12190, %fd12171, %fd12189;
	mul.f64 	%fd12192, %fd12177, %fd12191;
	mul.f64 	%fd12193, %fd12180, %fd12187;
	fma.rn.f64 	%fd12194, %fd12193, %fd12179, %fd12192;
	xor.b32  	%r5250, %r5249, -2147483648;
	mov.b32 	%r5251, 1127219200;
	mov.b64 	%fd12195, {%r5250, %r5251};
	sub.f64 	%fd12196, %fd12195, %fd159;
	fma.rn.f64 	%fd12197, %fd12196, 0d3FE62E42FEFA39EF, %fd12179;
	fma.rn.f64 	%fd12198, %fd12196, 0dBFE62E42FEFA39EF, %fd12197;
	sub.f64 	%fd12199, %fd12198, %fd12179;
	sub.f64 	%fd12200, %fd12194, %fd12199;
	fma.rn.f64 	%fd12201, %fd12196, 0d3C7ABC9E3B39803F, %fd12200;
	add.f64 	%fd37193, %fd12197, %fd12201;
$L__BB3_643:
	setp.lt.f64 	%p1002, %fd157, 0d400E000000000000;
	selp.f64 	%fd12202, %fd39139, %fd182, %p1002;
	fma.rn.f64 	%fd37194, %fd37193, %fd12202, %fd171;
$L__BB3_644:
	fma.rn.f64 	%fd728, %fd158, %fd37194, %fd37192;
	setp.leu.f64 	%p1003, %fd613, 0d0000000000000000;
	add.f64 	%fd12203, %fd611, %fd611;
	selp.f64 	%fd12204, %fd611, %fd12203, %p1003;
	{
	.reg .b32 %temp; 
	mov.b64 	{%temp, %r196}, %fd12204;
	}
	abs.f64 	%fd729, %fd12204;
	setp.neu.f64 	%p1004, %fd12204, 0d0000000000000000;
	@%p1004 bra 	$L__BB3_646;
	setp.lt.s32 	%p1006, %r93, 0;
	and.b32  	%r5252, %r93, 2146435072;
	setp.eq.s32 	%p1007, %r5252, 1127219200;
	selp.b32 	%r5253, %r196, 0, %p1007;
	or.b32  	%r5254, %r5253, 2146435072;
	selp.b32 	%r5255, %r5254, %r5253, %p1006;
	mov.b32 	%r5256, 0;
	mov.b64 	%fd37196, {%r5256, %r5255};
	bra.uni 	$L__BB3_647;
$L__BB3_646:
	setp.lt.s32 	%p1005, %r196, 0;
	{ // callseq 383, 0
	.param .b64 param0;
	st.param.f64 	[param0], %fd729;
	.param .b64 param1;
	st.param.f64 	[param1], 0d3FD5555555555555;
	.param .b64 retval0;
	call.uni (retval0), 
	__internal_accurate_pow, 
	(
	param0, 
	param1
	);
	ld.param.f64 	%fd12205, [retval0];
	} // callseq 383
	selp.f64 	%fd37196, 0dFFF8000000000000, %fd12205, %p1005;
$L__BB3_647:
	add.f64 	%fd12209, %fd12204, 0d3FD5555555555555;
	{
	.reg .b32 %temp; 
	mov.b64 	{%temp, %r5257}, %fd12209;
	}
	and.b32  	%r5258, %r5257, 2146435072;
	setp.ne.s32 	%p1009, %r5258, 2146435072;
	@%p1009 bra 	$L__BB3_652;
	setp.num.f64 	%p1011, %fd12204, %fd12204;
	@%p1011 bra 	$L__BB3_650;
	mov.f64 	%fd12214, 0d3FD5555555555555;
	add.rn.f64 	%fd37196, %fd12204, %fd12214;
	bra.uni 	$L__BB3_652;
$L__BB3_650:
	setp.neu.f64 	%p1012, %fd729, 0d7FF0000000000000;
	@%p1012 bra 	$L__BB3_652;
	setp.lt.s32 	%p1013, %r196, 0;
	and.b32  	%r5259, %r93, 2146435072;
	setp.eq.s32 	%p1014, %r5259, 1127219200;
	and.b32  	%r5260, %r93, 2147483647;
	setp.ne.s32 	%p1015, %r5260, 1071644672;
	setp.lt.s32 	%p1016, %r93, 0;
	selp.b32 	%r5261, 0, 2146435072, %p1016;
	or.b32  	%r5262, %r5261, -2147483648;
	selp.b32 	%r5263, %r5262, %r5261, %p1015;
	selp.b32 	%r5264, %r5263, %r5261, %p1014;
	selp.b32 	%r5265, %r5264, %r5261, %p1013;
	mov.b32 	%r5266, 0;
	mov.b64 	%fd37196, {%r5266, %r5265};
$L__BB3_652:
	setp.leu.f64 	%p1018, %fd613, 0d0000000000000000;
	add.f64 	%fd12215, %fd611, %fd611;
	selp.f64 	%fd12216, %fd611, %fd12215, %p1018;
	setp.eq.f64 	%p1019, %fd12216, 0d3FF0000000000000;
	mul.f64 	%fd12217, %fd37196, 0d3FFE3D07C84B5DCC;
	selp.f64 	%fd736, 0d3FFE3D07C84B5DCC, %fd12217, %p1019;
	fma.rn.f64 	%fd12218, %fd736, 0d3FF71547652B82FE, 0d4338000000000000;
	{
	.reg .b32 %temp; 
	mov.b64 	{%r197, %temp}, %fd12218;
	}
	mov.f64 	%fd12219, 0dC338000000000000;
	add.rn.f64 	%fd12220, %fd12218, %fd12219;
	fma.rn.f64 	%fd12221, %fd12220, 0dBFE62E42FEFA39EF, %fd736;
	fma.rn.f64 	%fd12222, %fd12220, 0dBC7ABC9E3B39803F, %fd12221;
	fma.rn.f64 	%fd12223, %fd12222, 0d3E5ADE1569CE2BDF, 0d3E928AF3FCA213EA;
	fma.rn.f64 	%fd12224, %fd12223, %fd12222, 0d3EC71DEE62401315;
	fma.rn.f64 	%fd12225, %fd12224, %fd12222, 0d3EFA01997C89EB71;
	fma.rn.f64 	%fd12226, %fd12225, %fd12222, 0d3F2A01A014761F65;
	fma.rn.f64 	%fd12227, %fd12226, %fd12222, 0d3F56C16C1852B7AF;
	fma.rn.f64 	%fd12228, %fd12227, %fd12222, 0d3F81111111122322;
	fma.rn.f64 	%fd12229, %fd12228, %fd12222, 0d3FA55555555502A1;
	fma.rn.f64 	%fd12230, %fd12229, %fd12222, 0d3FC5555555555511;
	fma.rn.f64 	%fd12231, %fd12230, %fd12222, 0d3FE000000000000B;
	fma.rn.f64 	%fd12232, %fd12231, %fd12222, 0d3FF0000000000000;
	fma.rn.f64 	%fd12233, %fd12232, %fd12222, 0d3FF0000000000000;
	{
	.reg .b32 %temp; 
	mov.b64 	{%r198, %temp}, %fd12233;
	}
	{
	.reg .b32 %temp; 
	mov.b64 	{%temp, %r199}, %fd12233;
	}
	shl.b32 	%r5267, %r197, 20;
	add.s32 	%r5268, %r5267, %r199;
	mov.b64 	%fd37197, {%r198, %r5268};
	{
	.reg .b32 %temp; 
	mov.b64 	{%temp, %r5269}, %fd736;
	}
	mov.b32 	%f199, %r5269;
	abs.f32 	%f24, %f199;
	setp.lt.f32 	%p1020, %f24, 0f4086232B;
	@%p1020 bra 	$L__BB3_655;
	setp.lt.f64 	%p1021, %fd736, 0d0000000000000000;
	add.f64 	%fd12234, %fd736, 0d7FF0000000000000;
	selp.f64 	%fd37197, 0d0000000000000000, %fd12234, %p1021;
	setp.geu.f32 	%p1022, %f24, 0f40874800;
	@%p1022 bra 	$L__BB3_655;
	shr.u32 	%r5270, %r197, 31;
	add.s32 	%r5271, %r197, %r5270;
	shr.s32 	%r5272, %r5271, 1;
	shl.b32 	%r5273, %r5272, 20;
	add.s32 	%r5274, %r199, %r5273;
	mov.b64 	%fd12235, {%r198, %r5274};
	sub.s32 	%r5275, %r197, %r5272;
	shl.b32 	%r5276, %r5275, 20;
	add.s32 	%r5277, %r5276, 1072693248;
	mov.b32 	%r5278, 0;
	mov.b64 	%fd12236, {%r5278, %r5277};
	mul.f64 	%fd37197, %fd12236, %fd12235;
$L__BB3_655:
	setp.neu.f64 	%p1024, %fd12216, 0d0000000000000000;
	@%p1024 bra 	$L__BB3_657;
	setp.lt.s32 	%p1026, %r94, 0;
	and.b32  	%r5279, %r94, 2146435072;
	setp.eq.s32 	%p1027, %r5279, 1127219200;
	selp.b32 	%r5280, %r196, 0, %p1027;
	or.b32  	%r5281, %r5280, 2146435072;
	selp.b32 	%r5282, %r5281, %r5280, %p1026;
	mov.b32 	%r5283, 0;
	mov.b64 	%fd37199, {%r5283, %r5282};
	bra.uni 	$L__BB3_658;
$L__BB3_657:
	setp.lt.s32 	%p1025, %r196, 0;
	{ // callseq 384, 0
	.param .b64 param0;
	st.param.f64 	[param0], %fd729;
	.param .b64 param1;
	st.param.f64 	[param1], 0d3FF2AAAAAAAAAAAB;
	.param .b64 retval0;
	call.uni (retval0), 
	__internal_accurate_pow, 
	(
	param0, 
	param1
	);
	ld.param.f64 	%fd12239, [retval0];
	} // callseq 384
	selp.f64 	%fd37199, 0dFFF8000000000000, %fd12239, %p1025;
$L__BB3_658:
	add.f64 	%fd12243, %fd12216, 0d3FF2AAAAAAAAAAAB;
	{
	.reg .b32 %temp; 
	mov.b64 	{%temp, %r5284}, %fd12243;
	}
	and.b32  	%r5285, %r5284, 2146435072;
	setp.ne.s32 	%p1029, %r5285, 2146435072;
	@%p1029 bra 	$L__BB3_663;
	setp.num.f64 	%p1031, %fd12216, %fd12216;
	@%p1031 bra 	$L__BB3_661;
	mov.f64 	%fd12248, 0d3FF2AAAAAAAAAAAB;
	add.rn.f64 	%fd37199, %fd12216, %fd12248;
	bra.uni 	$L__BB3_663;
$L__BB3_661:
	setp.neu.f64 	%p1032, %fd729, 0d7FF0000000000000;
	@%p1032 bra 	$L__BB3_663;
	setp.lt.s32 	%p1033, %r196, 0;
	and.b32  	%r5286, %r94, 2146435072;
	setp.eq.s32 	%p1034, %r5286, 1127219200;
	and.b32  	%r5287, %r94, 2147483647;
	setp.ne.s32 	%p1035, %r5287, 1071644672;
	setp.lt.s32 	%p1036, %r94, 0;
	selp.b32 	%r5288, 0, 2146435072, %p1036;
	or.b32  	%r5289, %r5288, -2147483648;
	selp.b32 	%r5290, %r5289, %r5288, %p1035;
	selp.b32 	%r5291, %r5290, %r5288, %p1034;
	selp.b32 	%r5292, %r5291, %r5288, %p1033;
	mov.b32 	%r5293, 0;
	mov.b64 	%fd37199, {%r5293, %r5292};
$L__BB3_663:
	setp.leu.f64 	%p1038, %fd613, 0d0000000000000000;
	add.f64 	%fd12249, %fd611, %fd611;
	selp.f64 	%fd12250, %fd611, %fd12249, %p1038;
	setp.neu.f64 	%p1039, %fd12250, 0d0000000000000000;
	@%p1039 bra 	$L__BB3_665;
	setp.lt.s32 	%p1041, %r95, 0;
	and.b32  	%r5294, %r95, 2146435072;
	setp.eq.s32 	%p1042, %r5294, 1127219200;
	selp.b32 	%r5295, %r196, 0, %p1042;
	or.b32  	%r5296, %r5295, 2146435072;
	selp.b32 	%r5297, %r5296, %r5295, %p1041;
	mov.b32 	%r5298, 0;
	mov.b64 	%fd37201, {%r5298, %r5297};
	bra.uni 	$L__BB3_666;
$L__BB3_665:
	setp.lt.s32 	%p1040, %r196, 0;
	{ // callseq 385, 0
	.param .b64 param0;
	st.param.f64 	[param0], %fd729;
	.param .b64 param1;
	st.param.f64 	[param1], 0d3FF6AAAAAAAAAAAB;
	.param .b64 retval0;
	call.uni (retval0), 
	__internal_accurate_pow, 
	(
	param0, 
	param1
	);
	ld.param.f64 	%fd12251, [retval0];
	} // callseq 385
	selp.f64 	%fd37201, 0dFFF8000000000000, %fd12251, %p1040;
$L__BB3_666:
	add.f64 	%fd12255, %fd12250, 0d3FF6AAAAAAAAAAAB;
	{
	.reg .b32 %temp; 
	mov.b64 	{%temp, %r5299}, %fd12255;
	}
	and.b32  	%r5300, %r5299, 2146435072;
	setp.ne.s32 	%p1044, %r5300, 2146435072;
	@%p1044 bra 	$L__BB3_671;
	setp.num.f64 	%p1046, %fd12250, %fd12250;
	@%p1046 bra 	$L__BB3_669;
	mov.f64 	%fd12260, 0d3FF6AAAAAAAAAAAB;
	add.rn.f64 	%fd37201, %fd12250, %fd12260;
	bra.uni 	$L__BB3_671;
$L__BB3_669:
	setp.neu.f64 	%p1047, %fd729, 0d7FF0000000000000;
	@%p1047 bra 	$L__BB3_671;
	setp.lt.s32 	%p1048, %r196, 0;
	and.b32  	%r5301, %r95, 2146435072;
	setp.eq.s32 	%p1049, %r5301, 1127219200;
	and.b32  	%r5302, %r95, 2147483647;
	setp.ne.s32 	%p1050, %r5302, 1071644672;
	setp.lt.s32 	%p1051, %r95, 0;
	selp.b32 	%r5303, 0, 2146435072, %p1051;
	or.b32  	%r5304, %r5303, -2147483648;
	selp.b32 	%r5305, %r5304, %r5303, %p1050;
	selp.b32 	%r5306, %r5305, %r5303, %p1049;
	selp.b32 	%r5307, %r5306, %r5303, %p1048;
	mov.b32 	%r5308, 0;
	mov.b64 	%fd37201, {%r5308, %r5307};
$L__BB3_671:
	setp.leu.f64 	%p1053, %fd613, 0d0000000000000000;
	add.f64 	%fd12261, %fd611, %fd611;
	selp.f64 	%fd12262, %fd611, %fd12261, %p1053;
	setp.neu.f64 	%p1054, %fd12262, 0d0000000000000000;
	mov.f64 	%fd12263, 0d3FD999999999999A;
	div.rn.f64 	%fd12264, %fd12263, %fd37201;
	rcp.rn.f64 	%fd12265, %fd37199;
	add.f64 	%fd753, %fd12265, %fd12264;
	@%p1054 bra 	$L__BB3_673;
	setp.lt.s32 	%p1056, %r96, 0;
	and.b32  	%r5309, %r96, 2146435072;
	setp.eq.s32 	%p1057, %r5309, 1127219200;
	selp.b32 	%r5310, %r196, 0, %p1057;
	or.b32  	%r5311, %r5310, 2146435072;
	selp.b32 	%r5312, %r5311, %r5310, %p1056;
	mov.b32 	%r5313, 0;
	mov.b64 	%fd37203, {%r5313, %r5312};
	bra.uni 	$L__BB3_674;
$L__BB3_673:
	setp.lt.s32 	%p1055, %r196, 0;
	{ // callseq 386, 0
	.param .b64 param0;
	st.param.f64 	[param0], %fd729;
	.param .b64 param1;
	st.param.f64 	[param1], 0d3FFAAAAAAAAAAAAB;
	.param .b64 retval0;
	call.uni (retval0), 
	__internal_accurate_pow, 
	(
	param0, 
	param1
	);
	ld.param.f64 	%fd12266, [retval0];
	} // callseq 386
	selp.f64 	%fd37203, 0dFFF8000000000000, %fd12266, %p1055;
$L__BB3_674:
	add.f64 	%fd12270, %fd12262, 0d3FFAAAAAAAAAAAAB;
	{
	.reg .b32 %temp; 
	mov.b64 	{%temp, %r5314}, %fd12270;
	}
	and.b32  	%r5315, %r5314, 2146435072;
	setp.ne.s32 	%p1059, %r5315, 2146435072;
	@%p1059 bra 	$L__BB3_679;
	setp.num.f64 	%p1061, %fd12262, %fd12262;
	@%p1061 bra 	$L__BB3_677;
	mov.f64 	%fd12275, 0d3FFAAAAAAAAAAAAB;
	add.rn.f64 	%fd37203, %fd12262, %fd12275;
	bra.uni 	$L__BB3_679;
$L__BB3_677:
	setp.neu.f64 	%p1062, %fd729, 0d7FF0000000000000;
	@%p1062 bra 	$L__BB3_679;
	setp.lt.s32 	%p1063, %r196, 0;
	and.b32  	%r5316, %r96, 2146435072;
	setp.eq.s32 	%p1064, %r5316, 1127219200;
	and.b32  	%r5317, %r96, 2147483647;
	setp.ne.s32 	%p1065, %r5317, 1071644672;
	setp.lt.s32 	%p1066, %r96, 0;
	selp.b32 	%r5318, 0, 2146435072, %p1066;
	or.b32  	%r5319, %r5318, -2147483648;
	selp.b32 	%r5320, %r5319, %r5318, %p1065;
	selp.b32 	%r5321, %r5320, %r5318, %p1064;
	selp.b32 	%r5322, %r5321, %r5318, %p1063;
	mov.b32 	%r5323, 0;
	mov.b64 	%fd37203, {%r5323, %r5322};
$L__BB3_679:
	{ // callseq 387, 0
	.param .b64 param0;
	st.param.f64 	[param0], 0d4024000000000000;
	.param .b64 param1;
	st.param.f64 	[param1], 0dC024000000000000;
	.param .b64 retval0;
	call.uni (retval0), 
	__internal_accurate_pow, 
	(
	param0, 
	param1
	);
	ld.param.f64 	%fd12276, [retval0];
	} // callseq 387
	{ // callseq 388, 0
	.param .b64 param0;
	st.param.f64 	[param0], %fd173;
	.param .b64 param1;
	st.param.f64 	[param1], 0d4008000000000000;
	.param .b64 retval0;
	call.uni (retval0), 
	__internal_accurate_pow, 
	(
	param0, 
	param1
	);
	ld.param.f64 	%fd12278, [retval0];
	} // callseq 388
	neg.f64 	%fd12280, %fd12278;
	selp.f64 	%fd12281, %fd12280, %fd12278, %p2;
	setp.leu.f64 	%p1068, %fd613, 0d0000000000000000;
	add.f64 	%fd12282, %fd611, %fd611;
	selp.f64 	%fd12283, %fd611, %fd12282, %p1068;
	setp.eq.f64 	%p1069, %fd12283, 0d3FF0000000000000;
	mov.f64 	%fd12284, 0d3FE102DE00D1B717;
	div.rn.f64 	%fd12285, %fd12284, %fd37203;
	add.f64 	%fd12286, %fd753, %fd12285;
	selp.f64 	%fd12287, 0d3FFEE7D566CF41F2, %fd12286, %p1069;
	neg.f64 	%fd12288, %fd12276;
	selp.f64 	%fd12289, %fd12288, %fd12276, %p1;
	mul.f64 	%fd12290, %fd12289, 0d4003EB851EB851EC;
	mul.f64 	%fd12291, %fd12290, 0d4028000000000000;
	mul.f64 	%fd12292, %fd12291, 0dC00921FB54442D18;
	mul.f64 	%fd12293, %fd3, %fd12292;
	mul.f64 	%fd12294, %fd1, %fd12293;
	div.rn.f64 	%fd12295, %fd12294, %fd2;
	setp.nan.f64 	%p1070, %fd6, %fd6;
	mov.f64 	%fd12296, 0d4008000000000000;
	add.rn.f64 	%fd12297, %fd6, %fd12296;
	selp.f64 	%fd12298, %fd12297, %fd12281, %p1070;
	setp.neu.f64 	%p1071, %fd173, 0d7FF0000000000000;
	selp.f64 	%fd12299, %fd12298, %fd174, %p1071;
	setp.eq.s32 	%p1072, %r92, 2146435072;
	selp.f64 	%fd12300, %fd12299, %fd12281, %p1072;
	setp.eq.f64 	%p1073, %fd6, 0d3FF0000000000000;
	selp.f64 	%fd12301, 0d3FF0000000000000, %fd12300, %p1073;
	mul.f64 	%fd12302, %fd728, %fd12301;
	div.rn.f64 	%fd12303, %fd12295, %fd12302;
	fma.rn.f64 	%fd37155, %fd12303, %fd12287, %fd37197;
$L__BB3_680:
	mul.f64 	%fd37158, %fd612, 0d3FE0000000000000;
	add.f64 	%fd37157, %fd611, %fd611;
	setp.gt.f64 	%p1143, %fd613, 0d0000000000000000;
	@%p1143 bra 	$L__BB3_518;
	abs.f64 	%fd12402, %fd37156;
	abs.f64 	%fd12403, %fd37155;
	setp.lt.f64 	%p1144, %fd12402, %fd12403;
	selp.f64 	%fd37208, %fd37155, %fd37156, %p1144;
	selp.f64 	%fd37231, %fd37156, %fd37155, %p1144;
	selp.f64 	%fd37206, %fd611, %fd612, %p1144;
	selp.f64 	%fd37205, %fd612, %fd611, %p1144;
	mov.b32 	%r14835, 1;
	and.b32  	%r5477, %r93, 2146435072;
	and.b32  	%r5485, %r93, 2147483647;
	bra.uni 	$L__BB3_683;
$L__BB3_682:
	add.s32 	%r14835, %r14835, 1;
	setp.eq.s32 	%p1261, %r14835, 100000001;
	mov.f64 	%fd12602, 0d0000000000000000;
	mov.f64 	%fd37205, %fd37232;
	mov.f64 	%fd37206, %fd768;
	mov.f64 	%fd37208, %fd770;
	mov.f64 	%fd37232, %fd12602;
	@%p1261 bra 	$L__BB3_765;
$L__BB3_683:
	mov.f64 	%fd770, %fd37231;
	mov.f64 	%fd768, %fd37205;
	setp.geu.f64 	%p1145, %fd6, 0d3FE0000000000000;
	sub.f64 	%fd12404, %fd37206, %fd768;
	mul.f64 	%fd12405, %fd770, %fd12404;
	sub.f64 	%fd12406, %fd770, %fd37208;
	div.rn.f64 	%fd772, %fd12405, %fd12406;
	add.f64 	%fd37232, %fd768, %fd772;
	@%p1145 bra 	$L__BB3_720;
	{
	.reg .b32 %temp; 
	mov.b64 	{%temp, %r202}, %fd37232;
	}
	abs.f64 	%fd774, %fd37232;
	setp.neu.f64 	%p1207, %fd37232, 0d0000000000000000;
	@%p1207 bra 	$L__BB3_686;
	setp.lt.s32 	%p1209, %r93, 0;
	setp.eq.s32 	%p1210, %r5477, 1127219200;
	selp.b32 	%r5478, %r202, 0, %p1210;
	or.b32  	%r5479, %r5478, 2146435072;
	selp.b32 	%r5480, %r5479, %r5478, %p1209;
	mov.b32 	%r5481, 0;
	mov.b64 	%fd37210, {%r5481, %r5480};
	bra.uni 	$L__BB3_687;
$L__BB3_686:
	setp.lt.s32 	%p1208, %r202, 0;
	{ // callseq 401, 0
	.param .b64 param0;
	st.param.f64 	[param0], %fd774;
	.param .b64 param1;
	st.param.f64 	[param1], 0d3FD5555555555555;
	.param .b64 retval0;
	call.uni (retval0), 
	__internal_accurate_pow, 
	(
	param0, 
	param1
	);
	ld.param.f64 	%fd12539, [retval0];
	} // callseq 401
	selp.f64 	%fd37210, 0dFFF8000000000000, %fd12539, %p1208;
$L__BB3_687:
	add.f64 	%fd12541, %fd37232, 0d3FD5555555555555;
	{
	.reg .b32 %temp; 
	mov.b64 	{%temp, %r5482}, %fd12541;
	}
	and.b32  	%r5483, %r5482, 2146435072;
	setp.ne.s32 	%p1211, %r5483, 2146435072;
	@%p1211 bra 	$L__BB3_692;
	setp.num.f64 	%p1212, %fd37232, %fd37232;
	@%p1212 bra 	$L__BB3_690;
	mov.f64 	%fd12542, 0d3FD5555555555555;
	add.rn.f64 	%fd37210, %fd37232, %fd12542;
	bra.uni 	$L__BB3_692;
$L__BB3_690:
	setp.neu.f64 	%p1213, %fd774, 0d7FF0000000000000;
	@%p1213 bra 	$L__BB3_692;
	setp.lt.s32 	%p1214, %r202, 0;
	setp.eq.s32 	%p1215, %r5477, 1127219200;
	setp.ne.s32 	%p1216, %r5485, 1071644672;
	setp.lt.s32 	%p1217, %r93, 0;
	selp.b32 	%r5486, 0, 2146435072, %p1217;
	or.b32  	%r5487, %r5486, -2147483648;
	selp.b32 	%r5488, %r5487, %r5486, %p1216;
	selp.b32 	%r5489, %r5488, %r5486, %p1215;
	selp.b32 	%r5490, %r5489, %r5486, %p1214;
	mov.b32 	%r5491, 0;
	mov.b64 	%fd37210, {%r5491, %r5490};
$L__BB3_692:
	setp.eq.f64 	%p1218, %fd37232, 0d3FF0000000000000;
	mul.f64 	%fd12543, %fd37210, 0d3FFE3D07C84B5DCC;
	selp.f64 	%fd781, 0d3FFE3D07C84B5DCC, %fd12543, %p1218;
	fma.rn.f64 	%fd12544, %fd781, 0d3FF71547652B82FE, 0d4338000000000000;
	{
	.reg .b32 %temp; 
	mov.b64 	{%r203, %temp}, %fd12544;
	}
	mov.f64 	%fd12545, 0dC338000000000000;
	add.rn.f64 	%fd12546, %fd12544, %fd12545;
	fma.rn.f64 	%fd12547, %fd12546, 0dBFE62E42FEFA39EF, %fd781;
	fma.rn.f64 	%fd12548, %fd12546, 0dBC7ABC9E3B39803F, %fd12547;
	fma.rn.f64 	%fd12549, %fd12548, 0d3E5ADE1569CE2BDF, 0d3E928AF3FCA213EA;
	fma.rn.f64 	%fd12550, %fd12549, %fd12548, 0d3EC71DEE62401315;
	fma.rn.f64 	%fd12551, %fd12550, %fd12548, 0d3EFA01997C89EB71;
	fma.rn.f64 	%fd12552, %fd12551, %fd12548, 0d3F2A01A014761F65;
	fma.rn.f64 	%fd12553, %fd12552, %fd12548, 0d3F56C16C1852B7AF;
	fma.rn.f64 	%fd12554, %fd12553, %fd12548, 0d3F81111111122322;
	fma.rn.f64 	%fd12555, %fd12554, %fd12548, 0d3FA55555555502A1;
	fma.rn.f64 	%fd12556, %fd12555, %fd12548, 0d3FC5555555555511;
	fma.rn.f64 	%fd12557, %fd12556, %fd12548, 0d3FE000000000000B;
	fma.rn.f64 	%fd12558, %fd12557, %fd12548, 0d3FF0000000000000;
	fma.rn.f64 	%fd12559, %fd12558, %fd12548, 0d3FF0000000000000;
	{
	.reg .b32 %temp; 
	mov.b64 	{%r204, %temp}, %fd12559;
	}
	{
	.reg .b32 %temp; 
	mov.b64 	{%temp, %r205}, %fd12559;
	}
	shl.b32 	%r5492, %r203, 20;
	add.s32 	%r5493, %r5492, %r205;
	mov.b64 	%fd37211, {%r204, %r5493};
	{
	.reg .b32 %temp; 
	mov.b64 	{%temp, %r5494}, %fd781;
	}
	mov.b32 	%f202, %r5494;
	abs.f32 	%f25, %f202;
	setp.lt.f32 	%p1219, %f25, 0f4086232B;
	@%p1219 bra 	$L__BB3_695;
	setp.lt.f64 	%p1220, %fd781, 0d0000000000000000;
	add.f64 	%fd12560, %fd781, 0d7FF0000000000000;
	selp.f64 	%fd37211, 0d0000000000000000, %fd12560, %p1220;
	setp.geu.f32 	%p1221, %f25, 0f40874800;
	@%p1221 bra 	$L__BB3_695;
	shr.u32 	%r5495, %r203, 31;
	add.s32 	%r5496, %r203, %r5495;
	shr.s32 	%r5497, %r5496, 1;
	shl.b32 	%r5498, %r5497, 20;
	add.s32 	%r5499, %r205, %r5498;
	mov.b64 	%fd12561, {%r204, %r5499};
	sub.s32 	%r5500, %r203, %r5497;
	shl.b32 	%r5501, %r5500, 20;
	add.s32 	%r5502, %r5501, 1072693248;
	mov.b32 	%r5503, 0;
	mov.b64 	%fd12562, {%r5503, %r5502};
	mul.f64 	%fd37211, %fd12562, %fd12561;
$L__BB3_695:
	setp.neu.f64 	%p1222, %fd37232, 0d0000000000000000;
	@%p1222 bra 	$L__BB3_697;
	setp.lt.s32 	%p1224, %r94, 0;
	and.b32  	%r5504, %r94, 2146435072;
	setp.eq.s32 	%p1225, %r5504, 1127219200;
	selp.b32 	%r5505, %r202, 0, %p1225;
	or.b32  	%r5506, %r5505, 2146435072;
	selp.b32 	%r5507, %r5506, %r5505, %p1224;
	mov.b32 	%r5508, 0;
	mov.b64 	%fd37213, {%r5508, %r5507};
	bra.uni 	$L__BB3_698;
$L__BB3_697:
	setp.lt.s32 	%p1223, %r202, 0;
	{ // callseq 402, 0
	.param .b64 param0;
	st.param.f64 	[param0], %fd774;
	.param .b64 param1;
	st.param.f64 	[param1], 0d3FF2AAAAAAAAAAAB;
	.param .b64 retval0;
	call.uni (retval0), 
	__internal_accurate_pow, 
	(
	param0, 
	param1
	);
	ld.param.f64 	%fd12563, [retval0];
	} // callseq 402
	selp.f64 	%fd37213, 0dFFF8000000000000, %fd12563, %p1223;
$L__BB3_698:
	add.f64 	%fd12565, %fd37232, 0d3FF2AAAAAAAAAAAB;
	{
	.reg .b32 %temp; 
	mov.b64 	{%temp, %r5509}, %fd12565;
	}
	and.b32  	%r5510, %r5509, 2146435072;
	setp.ne.s32 	%p1226, %r5510, 2146435072;
	@%p1226 bra 	$L__BB3_703;
	setp.num.f64 	%p1227, %fd37232, %fd37232;
	@%p1227 bra 	$L__BB3_701;
	mov.f64 	%fd12566, 0d3FF2AAAAAAAAAAAB;
	add.rn.f64 	%fd37213, %fd37232, %fd12566;
	bra.uni 	$L__BB3_703;
$L__BB3_701:
	setp.neu.f64 	%p1228, %fd774, 0d7FF0000000000000;
	@%p1228 bra 	$L__BB3_703;
	setp.lt.s32 	%p1229, %r202, 0;
	and.b32  	%r5511, %r94, 2146435072;
	setp.eq.s32 	%p1230, %r5511, 1127219200;
	and.b32  	%r5512, %r94, 2147483647;
	setp.ne.s32 	%p1231, %r5512, 1071644672;
	setp.lt.s32 	%p1232, %r94, 0;
	selp.b32 	%r5513, 0, 2146435072, %p1232;
	or.b32  	%r5514, %r5513, -2147483648;
	selp.b32 	%r5515, %r5514, %r5513, %p1231;
	selp.b32 	%r5516, %r5515, %r5513, %p1230;
	selp.b32 	%r5517, %r5516, %r5513, %p1229;
	mov.b32 	%r5518, 0;
	mov.b64 	%fd37213, {%r5518, %r5517};
$L__BB3_703:
	setp.neu.f64 	%p1233, %fd37232, 0d0000000000000000;
	@%p1233 bra 	$L__BB3_705;
	setp.lt.s32 	%p1235, %r95, 0;
	and.b32  	%r5519, %r95, 2146435072;
	setp.eq.s32 	%p1236, %r5519, 1127219200;
	selp.b32 	%r5520, %r202, 0, %p1236;
	or.b32  	%r5521, %r5520, 2146435072;
	selp.b32 	%r5522, %r5521, %r5520, %p1235;
	mov.b32 	%r5523, 0;
	mov.b64 	%fd37215, {%r5523, %r5522};
	bra.uni 	$L__BB3_706;
$L__BB3_705:
	setp.lt.s32 	%p1234, %r202, 0;
	{ // callseq 403, 0
	.param .b64 param0;
	st.param.f64 	[param0], %fd774;
	.param .b64 param1;
	st.param.f64 	[param1], 0d3FF6AAAAAAAAAAAB;
	.param .b64 retval0;
	call.uni (retval0), 
	__internal_accurate_pow, 
	(
	param0, 
	param1
	);
	ld.param.f64 	%fd12567, [retval0];
	} // callseq 403
	selp.f64 	%fd37215, 0dFFF8000000000000, %fd12567, %p1234;
$L__BB3_706:
	add.f64 	%fd12569, %fd37232, 0d3FF6AAAAAAAAAAAB;
	{
	.reg .b32 %temp; 
	mov.b64 	{%temp, %r5524}, %fd12569;
	}
	and.b32  	%r5525, %r5524, 2146435072;
	setp.ne.s32 	%p1237, %r5525, 2146435072;
	@%p1237 bra 	$L__BB3_711;
	setp.num.f64 	%p1238, %fd37232, %fd37232;
	@%p1238 bra 	$L__BB3_709;
	mov.f64 	%fd12570, 0d3FF6AAAAAAAAAAAB;
	add.rn.f64 	%fd37215, %fd37232, %fd12570;
	bra.uni 	$L__BB3_711;
$L__BB3_709:
	setp.neu.f64 	%p1239, %fd774, 0d7FF0000000000000;
	@%p1239 bra 	$L__BB3_711;
	setp.lt.s32 	%p1240, %r202, 0;
	and.b32  	%r5526, %r95, 2146435072;
	setp.eq.s32 	%p1241, %r5526, 1127219200;
	and.b32  	%r5527, %r95, 2147483647;
	setp.ne.s32 	%p1242, %r5527, 1071644672;
	setp.lt.s32 	%p1243, %r95, 0;
	selp.b32 	%r5528, 0, 2146435072, %p1243;
	or.b32  	%r5529, %r5528, -2147483648;
	selp.b32 	%r5530, %r5529, %r5528, %p1242;
	selp.b32 	%r5531, %r5530, %r5528, %p1241;
	selp.b32 	%r5532, %r5531, %r5528, %p1240;
	mov.b32 	%r5533, 0;
	mov.b64 	%fd37215, {%r5533, %r5532};
$L__BB3_711:
	setp.neu.f64 	%p1244, %fd37232, 0d0000000000000000;
	mov.f64 	%fd12571, 0d3FD999999999999A;
	div.rn.f64 	%fd12572, %fd12571, %fd37215;
	rcp.rn.f64 	%fd12573, %fd37213;
	add.f64 	%fd798, %fd12573, %fd12572;
	@%p1244 bra 	$L__BB3_713;
	setp.lt.s32 	%p1246, %r96, 0;
	and.b32  	%r5534, %r96, 2146435072;
	setp.eq.s32 	%p1247, %r5534, 1127219200;
	selp.b32 	%r5535, %r202, 0, %p1247;
	or.b32  	%r5536, %r5535, 2146435072;
	selp.b32 	%r5537, %r5536, %r5535, %p1246;
	mov.b32 	%r5538, 0;
	mov.b64 	%fd37217, {%r5538, %r5537};
	bra.uni 	$L__BB3_714;
$L__BB3_713:
	setp.lt.s32 	%p1245, %r202, 0;
	{ // callseq 404, 0
	.param .b64 param0;
	st.param.f64 	[param0], %fd774;
	.param .b64 param1;
	st.param.f64 	[param1], 0d3FFAAAAAAAAAAAAB;
	.param .b64 retval0;
	call.uni (retval0), 
	__internal_accurate_pow, 
	(
	param0, 
	param1
	);
	ld.param.f64 	%fd12574, [retval0];
	} // callseq 404
	selp.f64 	%fd37217, 0dFFF8000000000000, %fd12574, %p1245;
$L__BB3_714:
	add.f64 	%fd12576, %fd37232, 0d3FFAAAAAAAAAAAAB;
	{
	.reg .b32 %temp; 
	mov.b64 	{%temp, %r5539}, %fd12576;
	}
	and.b32  	%r5540, %r5539, 2146435072;
	setp.ne.s32 	%p1248, %r5540, 2146435072;
	@%p1248 bra 	$L__BB3_719;
	setp.num.f64 	%p1249, %fd37232, %fd37232;
	@%p1249 bra 	$L__BB3_717;
	mov.f64 	%fd12577, 0d3FFAAAAAAAAAAAAB;
	add.rn.f64 	%fd37217, %fd37232, %fd12577;
	bra.uni 	$L__BB3_719;
$L__BB3_717:
	setp.neu.f64 	%p1250, %fd774, 0d7FF0000000000000;
	@%p1250 bra 	$L__BB3_719;
	setp.lt.s32 	%p1251, %r202, 0;
	and.b32  	%r5541, %r96, 2146435072;
	setp.eq.s32 	%p1252, %r5541, 1127219200;
	and.b32  	%r5542, %r96, 2147483647;
	setp.ne.s32 	%p1253, %r5542, 1071644672;
	setp.lt.s32 	%p1254, %r96, 0;
	selp.b32 	%r5543, 0, 2146435072, %p1254;
	or.b32  	%r5544, %r5543, -2147483648;
	selp.b32 	%r5545, %r5544, %r5543, %p1253;
	selp.b32 	%r5546, %r5545, %r5543, %p1252;
	selp.b32 	%r5547, %r5546, %r5543, %p1251;
	mov.b32 	%r5548, 0;
	mov.b64 	%fd37217, {%r5548, %r5547};
$L__BB3_719:
	{ // callseq 405, 0
	.param .b64 param0;
	st.param.f64 	[param0], 0d4024000000000000;
	.param .b64 param1;
	st.param.f64 	[param1], 0dC024000000000000;
	.param .b64 retval0;
	call.uni (retval0), 
	__internal_accurate_pow, 
	(
	param0, 
	param1
	);
	ld.param.f64 	%fd12578, [retval0];
	} // callseq 405
	{ // callseq 406, 0
	.param .b64 param0;
	st.param.f64 	[param0], %fd173;
	.param .b64 param1;
	st.param.f64 	[param1], 0d4014000000000000;
	.param .b64 retval0;
	call.uni (retval0), 
	__internal_accurate_pow, 
	(
	param0, 
	param1
	);
	ld.param.f64 	%fd12580, [retval0];
	} // callseq 406
	setp.eq.f64 	%p1255, %fd37232, 0d3FF0000000000000;
	mov.f64 	%fd12582, 0d3FE102DE00D1B717;
	div.rn.f64 	%fd12583, %fd12582, %fd37217;
	add.f64 	%fd12584, %fd798, %fd12583;
	selp.f64 	%fd12585, 0d3FFEE7D566CF41F2, %fd12584, %p1255;
	neg.f64 	%fd12586, %fd12580;
	selp.f64 	%fd12587, %fd12586, %fd12580, %p3;
	setp.eq.f64 	%p1256, %fd6, 0d0000000000000000;
	selp.f64 	%fd12588, %fd175, %fd12587, %p1256;
	selp.f64 	%fd12589, %fd176, %fd12588, %p4;
	add.f64 	%fd12590, %fd12589, %fd12589;
	setp.eq.f64 	%p1257, %fd6, 0d3FF0000000000000;
	selp.f64 	%fd12591, 0d4000000000000000, %fd12590, %p1257;
	neg.f64 	%fd12592, %fd12578;
	selp.f64 	%fd12593, %fd12592, %fd12578, %p1;
	mul.f64 	%fd12594, %fd12593, 0d4003EB851EB851EC;
	mul.f64 	%fd12595, %fd12594, 0d4028000000000000;
	mul.f64 	%fd12596, %fd12595, 0dC00921FB54442D18;
	mul.f64 	%fd12597, %fd3, %fd12596;
	mul.f64 	%fd12598, %fd1, %fd12597;
	div.rn.f64 	%fd12599, %fd12598, %fd2;
	div.rn.f64 	%fd12600, %fd12599, %fd12591;
	fma.rn.f64 	%fd37231, %fd12600, %fd12585, %fd37211;
	bra.uni 	$L__BB3_764;
$L__BB3_720:
	setp.gtu.f64 	%p1146, %fd157, 0d4000000000000000;
	mov.f64 	%fd37219, %fd181;
	@%p1146 bra 	$L__BB3_724;
	setp.gt.u32 	%p1147, %r97, 2146435070;
	mov.f64 	%fd37218, %fd39137;
	@%p1147 bra 	$L__BB3_723;
	setp.gt.u32 	%p1148, %r99, 1073127582;
	selp.f64 	%fd12407, %fd179, %fd39136, %p1148;
	selp.u32 	%r5397, 1, 0, %p1148;
	add.s32 	%r5398, %r15990, %r5397;
	add.f64 	%fd12408, %fd12407, 0dBFF0000000000000;
	add.f64 	%fd12409, %fd12407, 0d3FF0000000000000;
	rcp.approx.ftz.f64 	%fd12410, %fd12409;
	neg.f64 	%fd12411, %fd12409;
	fma.rn.f64 	%fd12412, %fd12411, %fd12410, 0d3FF0000000000000;
	fma.rn.f64 	%fd12413, %fd12412, %fd12412, %fd12412;
	fma.rn.f64 	%fd12414, %fd12413, %fd12410, %fd12410;
	mul.f64 	%fd12415, %fd12408, %fd12414;
	fma.rn.f64 	%fd12416, %fd12408, %fd12414, %fd12415;
	mul.f64 	%fd12417, %fd12416, %fd12416;
	fma.rn.f64 	%fd12418, %fd12417, 0d3EB1380B3AE80F1E, 0d3ED0EE258B7A8B04;
	fma.rn.f64 	%fd12419, %fd12418, %fd12417, 0d3EF3B2669F02676F;
	fma.rn.f64 	%fd12420, %fd12419, %fd12417, 0d3F1745CBA9AB0956;
	fma.rn.f64 	%fd12421, %fd12420, %fd12417, 0d3F3C71C72D1B5154;
	fma.rn.f64 	%fd12422, %fd12421, %fd12417, 0d3F624924923BE72D;
	fma.rn.f64 	%fd12423, %fd12422, %fd12417, 0d3F8999999999A3C4;
	fma.rn.f64 	%fd12424, %fd12423, %fd12417, 0d3FB5555555555554;
	sub.f64 	%fd12425, %fd12408, %fd12416;
	add.f64 	%fd12426, %fd12425, %fd12425;
	neg.f64 	%fd12427, %fd12416;
	fma.rn.f64 	%fd12428, %fd12427, %fd12408, %fd12426;
	mul.f64 	%fd12429, %fd12414, %fd12428;
	mul.f64 	%fd12430, %fd12417, %fd12424;
	fma.rn.f64 	%fd12431, %fd12430, %fd12416, %fd12429;
	xor.b32  	%r5399, %r5398, -2147483648;
	mov.b32 	%r5400, 1127219200;
	mov.b64 	%fd12432, {%r5399, %r5400};
	sub.f64 	%fd12433, %fd12432, %fd159;
	fma.rn.f64 	%fd12434, %fd12433, 0d3FE62E42FEFA39EF, %fd12416;
	fma.rn.f64 	%fd12435, %fd12433, 0dBFE62E42FEFA39EF, %fd12434;
	sub.f64 	%fd12436, %fd12435, %fd12416;
	sub.f64 	%fd12437, %fd12431, %fd12436;
	fma.rn.f64 	%fd12438, %fd12433, 0d3C7ABC9E3B39803F, %fd12437;
	add.f64 	%fd37218, %fd12434, %fd12438;
$L__BB3_723:
	setp.lt.f64 	%p1149, %fd157, 0d400E000000000000;
	selp.f64 	%fd12439, %fd39133, %fd180, %p1149;
	mul.f64 	%fd12440, %fd37218, %fd12439;
	sub.f64 	%fd37219, %fd165, %fd12440;
$L__BB3_724:
	setp.gtu.f64 	%p1150, %fd157, 0d4000000000000000;
	mov.f64 	%fd37221, %fd183;
	@%p1150 bra 	$L__BB3_728;
	setp.gt.u32 	%p1151, %r97, 2146435070;
	mov.f64 	%fd37220, %fd39137;
	@%p1151 bra 	$L__BB3_727;
	setp.gt.u32 	%p1152, %r99, 1073127582;
	selp.f64 	%fd12441, %fd179, %fd39136, %p1152;
	selp.u32 	%r5401, 1, 0, %p1152;
	add.s32 	%r5402, %r15990, %r5401;
	add.f64 	%fd12442, %fd12441, 0dBFF0000000000000;
	add.f64 	%fd12443, %fd12441, 0d3FF0000000000000;
	rcp.approx.ftz.f64 	%fd12444, %fd12443;
	neg.f64 	%fd12445, %fd12443;
	fma.rn.f64 	%fd12446, %fd12445, %fd12444, 0d3FF0000000000000;
	fma.rn.f64 	%fd12447, %fd12446, %fd12446, %fd12446;
	fma.rn.f64 	%fd12448, %fd12447, %fd12444, %fd12444;
	mul.f64 	%fd12449, %fd12442, %fd12448;
	fma.rn.f64 	%fd12450, %fd12442, %fd12448, %fd12449;
	mul.f64 	%fd12451, %fd12450, %fd12450;
	fma.rn.f64 	%fd12452, %fd12451, 0d3EB1380B3AE80F1E, 0d3ED0EE258B7A8B04;
	fma.rn.f64 	%fd12453, %fd12452, %fd12451, 0d3EF3B2669F02676F;
	fma.rn.f64 	%fd12454, %fd12453, %fd12451, 0d3F1745CBA9AB0956;
	fma.rn.f64 	%fd12455, %fd12454, %fd12451, 0d3F3C71C72D1B5154;
	fma.rn.f64 	%fd12456, %fd12455, %fd12451, 0d3F624924923BE72D;
	fma.rn.f64 	%fd12457, %fd12456, %fd12451, 0d3F8999999999A3C4;
	fma.rn.f64 	%fd12458, %fd12457, %fd12451, 0d3FB5555555555554;
	sub.f64 	%fd12459, %fd12442, %fd12450;
	add.f64 	%fd12460, %fd12459, %fd12459;
	neg.f64 	%fd12461, %fd12450;
	fma.rn.f64 	%fd12462, %fd12461, %fd12442, %fd12460;
	mul.f64 	%fd12463, %fd12448, %fd12462;
	mul.f64 	%fd12464, %fd12451, %fd12458;
	fma.rn.f64 	%fd12465, %fd12464, %fd12450, %fd12463;
	xor.b32  	%r5403, %r5402, -2147483648;
	mov.b32 	%r5404, 1127219200;
	mov.b64 	%fd12466, {%r5403, %r5404};
	sub.f64 	%fd12467, %fd12466, %fd159;
	fma.rn.f64 	%fd12468, %fd12467, 0d3FE62E42FEFA39EF, %fd12450;
	fma.rn.f64 	%fd12469, %fd12467, 0dBFE62E42FEFA39EF, %fd12468;
	sub.f64 	%fd12470, %fd12469, %fd12450;
	sub.f64 	%fd12471, %fd12465, %fd12470;
	fma.rn.f64 	%fd12472, %fd12467, 0d3C7ABC9E3B39803F, %fd12471;
	add.f64 	%fd37220, %fd12468, %fd12472;
$L__BB3_727:
	setp.lt.f64 	%p1153, %fd157, 0d400E000000000000;
	selp.f64 	%fd12473, %fd39139, %fd182, %p1153;
	fma.rn.f64 	%fd37221, %fd37220, %fd12473, %fd171;
$L__BB3_728:
	fma.rn.f64 	%fd814, %fd158, %fd37221, %fd37219;
	{
	.reg .b32 %temp; 
	mov.b64 	{%temp, %r206}, %fd37232;
	}
	abs.f64 	%fd815, %fd37232;
	setp.neu.f64 	%p1154, %fd37232, 0d0000000000000000;
	@%p1154 bra 	$L__BB3_730;
	setp.lt.s32 	%p1156, %r93, 0;
	and.b32  	%r5405, %r93, 2146435072;
	setp.eq.s32 	%p1157, %r5405, 1127219200;
	selp.b32 	%r5406, %r206, 0, %p1157;
	or.b32  	%r5407, %r5406, 2146435072;
	selp.b32 	%r5408, %r5407, %r5406, %p1156;
	mov.b32 	%r5409, 0;
	mov.b64 	%fd37223, {%r5409, %r5408};
	bra.uni 	$L__BB3_731;
$L__BB3_730:
	setp.lt.s32 	%p1155, %r206, 0;
	{ // callseq 395, 0
	.param .b64 param0;
	st.param.f64 	[param0], %fd815;
	.param .b64 param1;
	st.param.f64 	[param1], 0d3FD5555555555555;
	.param .b64 retval0;
	call.uni (retval0), 
	__internal_accurate_pow, 
	(
	param0, 
	param1
	);
	ld.param.f64 	%fd12474, [retval0];
	} // callseq 395
	selp.f64 	%fd37223, 0dFFF8000000000000, %fd12474, %p1155;
$L__BB3_731:
	add.f64 	%fd12476, %fd37232, 0d3FD5555555555555;
	{
	.reg .b32 %temp; 
	mov.b64 	{%temp, %r5410}, %fd12476;
	}
	and.b32  	%r5411, %r5410, 2146435072;
	setp.ne.s32 	%p1158, %r5411, 2146435072;
	@%p1158 bra 	$L__BB3_736;
	setp.num.f64 	%p1159, %fd37232, %fd37232;
	@%p1159 bra 	$L__BB3_734;
	mov.f64 	%fd12477, 0d3FD5555555555555;
	add.rn.f64 	%fd37223, %fd37232, %fd12477;
	bra.uni 	$L__BB3_736;
$L__BB3_734:
	setp.neu.f64 	%p1160, %fd815, 0d7FF0000000000000;
	@%p1160 bra 	$L__BB3_736;
	setp.lt.s32 	%p1161, %r206, 0;
	and.b32  	%r5412, %r93, 2146435072;
	setp.eq.s32 	%p1162, %r5412, 1127219200;
	and.b32  	%r5413, %r93, 2147483647;
	setp.ne.s32 	%p1163, %r5413, 1071644672;
	setp.lt.s32 	%p1164, %r93, 0;
	selp.b32 	%r5414, 0, 2146435072, %p1164;
	or.b32  	%r5415, %r5414, -2147483648;
	selp.b32 	%r5416, %r5415, %r5414, %p1163;
	selp.b32 	%r5417, %r5416, %r5414, %p1162;
	selp.b32 	%r5418, %r5417, %r5414, %p1161;
	mov.b32 	%r5419, 0;
	mov.b64 	%fd37223, {%r5419, %r5418};
$L__BB3_736:
	setp.eq.f64 	%p1165, %fd37232, 0d3FF0000000000000;
	mul.f64 	%fd12478, %fd37223, 0d3FFE3D07C84B5DCC;
	selp.f64 	%fd822, 0d3FFE3D07C84B5DCC, %fd12478, %p1165;
	fma.rn.f64 	%fd12479, %fd822, 0d3FF71547652B82FE, 0d4338000000000000;
	{
	.reg .b32 %temp; 
	mov.b64 	{%r207, %temp}, %fd12479;
	}
	mov.f64 	%fd12480, 0dC338000000000000;
	add.rn.f64 	%fd12481, %fd12479, %fd12480;
	fma.rn.f64 	%fd12482, %fd12481, 0dBFE62E42FEFA39EF, %fd822;
	fma.rn.f64 	%fd12483, %fd12481, 0dBC7ABC9E3B39803F, %fd12482;
	fma.rn.f64 	%fd12484, %fd12483, 0d3E5ADE1569CE2BDF, 0d3E928AF3FCA213EA;
	fma.rn.f64 	%fd12485, %fd12484, %fd12483, 0d3EC71DEE62401315;
	fma.rn.f64 	%fd12486, %fd12485, %fd12483, 0d3EFA01997C89EB71;
	fma.rn.f64 	%fd12487, %fd12486, %fd12483, 0d3F2A01A014761F65;
	fma.rn.f64 	%fd12488, %fd12487, %fd12483, 0d3F56C16C1852B7AF;
	fma.rn.f64 	%fd12489, %fd12488, %fd12483, 0d3F81111111122322;
	fma.rn.f64 	%fd12490, %fd12489, %fd12483, 0d3FA55555555502A1;
	fma.rn.f64 	%fd12491, %fd12490, %fd12483, 0d3FC5555555555511;
	fma.rn.f64 	%fd12492, %fd12491, %fd12483, 0d3FE000000000000B;
	fma.rn.f64 	%fd12493, %fd12492, %fd12483, 0d3FF0000000000000;
	fma.rn.f64 	%fd12494, %fd12493, %fd12483, 0d3FF0000000000000;
	{
	.reg .b32 %temp; 
	mov.b64 	{%r208, %temp}, %fd12494;
	}
	{
	.reg .b32 %temp; 
	mov.b64 	{%temp, %r209}, %fd12494;
	}
	shl.b32 	%r5420, %r207, 20;
	add.s32 	%r5421, %r5420, %r209;
	mov.b64 	%fd37224, {%r208, %r5421};
	{
	.reg .b32 %temp; 
	mov.b64 	{%temp, %r5422}, %fd822;
	}
	mov.b32 	%f201, %r5422;
	abs.f32 	%f26, %f201;
	setp.lt.f32 	%p1166, %f26, 0f4086232B;
	@%p1166 bra 	$L__BB3_739;
	setp.lt.f64 	%p1167, %fd822, 0d0000000000000000;
	add.f64 	%fd12495, %fd822, 0d7FF0000000000000;
	selp.f64 	%fd37224, 0d0000000000000000, %fd12495, %p1167;
	setp.geu.f32 	%p1168, %f26, 0f40874800;
	@%p1168 bra 	$L__BB3_739;
	shr.u32 	%r5423, %r207, 31;
	add.s32 	%r5424, %r207, %r5423;
	shr.s32 	%r5425, %r5424, 1;
	shl.b32 	%r5426, %r5425, 20;
	add.s32 	%r5427, %r209, %r5426;
	mov.b64 	%fd12496, {%r208, %r5427};
	sub.s32 	%r5428, %r207, %r5425;
	shl.b32 	%r5429, %r5428, 20;
	add.s32 	%r5430, %r5429, 1072693248;
	mov.b32 	%r5431, 0;
	mov.b64 	%fd12497, {%r5431, %r5430};
	mul.f64 	%fd37224, %fd12497, %fd12496;
$L__BB3_739:
	setp.neu.f64 	%p1169, %fd37232, 0d0000000000000000;
	@%p1169 bra 	$L__BB3_741;
	setp.lt.s32 	%p1171, %r94, 0;
	and.b32  	%r5432, %r94, 2146435072;
	setp.eq.s32 	%p1172, %r5432, 1127219200;
	selp.b32 	%r5433, %r206, 0, %p1172;
	or.b32  	%r5434, %r5433, 2146435072;
	selp.b32 	%r5435, %r5434, %r5433, %p1171;
	mov.b32 	%r5436, 0;
	mov.b64 	%fd37226, {%r5436, %r5435};
	bra.uni 	$L__BB3_742;
$L__BB3_741:
	setp.lt.s32 	%p1170, %r206, 0;
	{ // callseq 396, 0
	.param .b64 param0;
	st.param.f64 	[param0], %fd815;
	.param .b64 param1;
	st.param.f64 	[param1], 0d3FF2AAAAAAAAAAAB;
	.param .b64 retval0;
	call.uni (retval0), 
	__internal_accurate_pow, 
	(
	param0, 
	param1
	);
	ld.param.f64 	%fd12498, [retval0];
	} // callseq 396
	selp.f64 	%fd37226, 0dFFF8000000000000, %fd12498, %p1170;
$L__BB3_742:
	add.f64 	%fd12500, %fd37232, 0d3FF2AAAAAAAAAAAB;
	{
	.reg .b32 %temp; 
	mov.b64 	{%temp, %r5437}, %fd12500;
	}
	and.b32  	%r5438, %r5437, 2146435072;
	setp.ne.s32 	%p1173, %r5438, 2146435072;
	@%p1173 bra 	$L__BB3_747;
	setp.num.f64 	%p1174, %fd37232, %fd37232;
	@%p1174 bra 	$L__BB3_745;
	mov.f64 	%fd12501, 0d3FF2AAAAAAAAAAAB;
	add.rn.f64 	%fd37226, %fd37232, %fd12501;
	bra.uni 	$L__BB3_747;
$L__BB3_745:
	setp.neu.f64 	%p1175, %fd815, 0d7FF0000000000000;
	@%p1175 bra 	$L__BB3_747;
	setp.lt.s32 	%p1176, %r206, 0;
	and.b32  	%r5439, %r94, 2146435072;
	setp.eq.s32 	%p1177, %r5439, 1127219200;
	and.b32  	%r5440, %r94, 2147483647;
	setp.ne.s32 	%p1178, %r5440, 1071644672;
	setp.lt.s32 	%p1179, %r94, 0;
	selp.b32 	%r5441, 0, 2146435072, %p1179;
	or.b32  	%r5442, %r5441, -2147483648;
	selp.b32 	%r5443, %r5442, %r5441, %p1178;
	selp.b32 	%r5444, %r5443, %r5441, %p1177;
	selp.b32 	%r5445, %r5444, %r5441, %p1176;
	mov.b32 	%r5446, 0;
	mov.b64 	%fd37226, {%r5446, %r5445};
$L__BB3_747:
	setp.neu.f64 	%p1180, %fd37232, 0d0000000000000000;
	@%p1180 bra 	$L__BB3_749;
	setp.lt.s32 	%p1182, %r95, 0;
	and.b32  	%r5447, %r95, 2146435072;
	setp.eq.s32 	%p1183, %r5447, 1127219200;
	selp.b32 	%r5448, %r206, 0, %p1183;
	or.b32  	%r5449, %r5448, 2146435072;
	selp.b32 	%r5450, %r5449, %r5448, %p1182;
	mov.b32 	%r5451, 0;
	mov.b64 	%fd37228, {%r5451, %r5450};
	bra.uni 	$L__BB3_750;
$L__BB3_749:
	setp.lt.s32 	%p1181, %r206, 0;
	{ // callseq 397, 0
	.param .b64 param0;
	st.param.f64 	[param0], %fd815;
	.param .b64 param1;
	st.param.f64 	[param1], 0d3FF6AAAAAAAAAAAB;
	.param .b64 retval0;
	call.uni (retval0), 
	__internal_accurate_pow, 
	(
	param0, 
	param1
	);
	ld.param.f64 	%fd12502, [retval0];
	} // callseq 397
	selp.f64 	%fd37228, 0dFFF8000000000000, %fd12502, %p1181;
$L__BB3_750:
	add.f64 	%fd12504, %fd37232, 0d3FF6AAAAAAAAAAAB;
	{
	.reg .b32 %temp; 
	mov.b64 	{%temp, %r5452}, %fd12504;
	}
	and.b32  	%r5453, %r5452, 2146435072;
	setp.ne.s32 	%p1184, %r5453, 2146435072;
	@%p1184 bra 	$L__BB3_755;
	setp.num.f64 	%p1185, %fd37232, %fd37232;
	@%p1185 bra 	$L__BB3_753;
	mov.f64 	%fd12505, 0d3FF6AAAAAAAAAAAB;
	add.rn.f64 	%fd37228, %fd37232, %fd12505;
	bra.uni 	$L__BB3_755;
$L__BB3_753:
	setp.neu.f64 	%p1186, %fd815, 0d7FF0000000000000;
	@%p1186 bra 	$L__BB3_755;
	setp.lt.s32 	%p1187, %r206, 0;
	and.b32  	%r5454, %r95, 2146435072;
	setp.eq.s32 	%p1188, %r5454, 1127219200;
	and.b32  	%r5455, %r95, 2147483647;
	setp.ne.s32 	%p1189, %r5455, 1071644672;
	setp.lt.s32 	%p1190, %r95, 0;
	selp.b32 	%r5456, 0, 2146435072, %p1190;
	or.b32  	%r5457, %r5456, -2147483648;
	selp.b32 	%r5458, %r5457, %r5456, %p1189;
	selp.b32 	%r5459, %r5458, %r5456, %p1188;
	selp.b32 	%r5460, %r5459, %r5456, %p1187;
	mov.b32 	%r5461, 0;
	mov.b64 	%fd37228, {%r5461, %r5460};
$L__BB3_755:
	setp.neu.f64 	%p1191, %fd37232, 0d0000000000000000;
	mov.f64 	%fd12506, 0d3FD999999999999A;
	div.rn.f64 	%fd12507, %fd12506, %fd37228;
	rcp.rn.f64 	%fd12508, %fd37226;
	add.f64 	%fd839, %fd12508, %fd12507;
	@%p1191 bra 	$L__BB3_757;
	setp.lt.s32 	%p1193, %r96, 0;
	and.b32  	%r5462, %r96, 2146435072;
	setp.eq.s32 	%p1194, %r5462, 1127219200;
	selp.b32 	%r5463, %r206, 0, %p1194;
	or.b32  	%r5464, %r5463, 2146435072;
	selp.b32 	%r5465, %r5464, %r5463, %p1193;
	mov.b32 	%r5466, 0;
	mov.b64 	%fd37230, {%r5466, %r5465};
	bra.uni 	$L__BB3_758;
$L__BB3_757:
	setp.lt.s32 	%p1192, %r206, 0;
	{ // callseq 398, 0
	.param .b64 param0;
	st.param.f64 	[param0], %fd815;
	.param .b64 param1;
	st.param.f64 	[param1], 0d3FFAAAAAAAAAAAAB;
	.param .b64 retval0;
	call.uni (retval0), 
	__internal_accurate_pow, 
	(
	param0, 
	param1
	);
	ld.param.f64 	%fd12509, [retval0];
	} // callseq 398
	selp.f64 	%fd37230, 0dFFF8000000000000, %fd12509, %p1192;
$L__BB3_758:
	add.f64 	%fd12511, %fd37232, 0d3FFAAAAAAAAAAAAB;
	{
	.reg .b32 %temp; 
	mov.b64 	{%temp, %r5467}, %fd12511;
	}
	and.b32  	%r5468, %r5467, 2146435072;
	setp.ne.s32 	%p1195, %r5468, 2146435072;
	@%p1195 bra 	$L__BB3_763;
	setp.num.f64 	%p1196, %fd37232, %fd37232;
	@%p1196 bra 	$L__BB3_761;
	mov.f64 	%fd12512, 0d3FFAAAAAAAAAAAAB;
	add.rn.f64 	%fd37230, %fd37232, %fd12512;
	bra.uni 	$L__BB3_763;
$L__BB3_761:
	setp.neu.f64 	%p1197, %fd815, 0d7FF0000000000000;
	@%p1197 bra 	$L__BB3_763;
	setp.lt.s32 	%p1198, %r206, 0;
	and.b32  	%r5469, %r96, 2146435072;
	setp.eq.s32 	%p1199, %r5469, 1127219200;
	and.b32  	%r5470, %r96, 2147483647;
	setp.ne.s32 	%p1200, %r5470, 1071644672;
	setp.lt.s32 	%p1201, %r96, 0;
	selp.b32 	%r5471, 0, 2146435072, %p1201;
	or.b32  	%r5472, %r5471, -2147483648;
	selp.b32 	%r5473, %r5472, %r5471, %p1200;
	selp.b32 	%r5474, %r5473, %r5471, %p1199;
	selp.b32 	%r5475, %r5474, %r5471, %p1198;
	mov.b32 	%r5476, 0;
	mov.b64 	%fd37230, {%r5476, %r5475};
$L__BB3_763:
	{ // callseq 399, 0
	.param .b64 param0;
	st.param.f64 	[param0], 0d4024000000000000;
	.param .b64 param1;
	st.param.f64 	[param1], 0dC024000000000000;
	.param .b64 retval0;
	call.uni (retval0), 
	__internal_accurate_pow, 
	(
	param0, 
	param1
	);
	ld.param.f64 	%fd12513, [retval0];
	} // callseq 399
	{ // callseq 400, 0
	.param .b64 param0;
	st.param.f64 	[param0], %fd173;
	.param .b64 param1;
	st.param.f64 	[param1], 0d4008000000000000;
	.param .b64 retval0;
	call.uni (retval0), 
	__internal_accurate_pow, 
	(
	param0, 
	param1
	);
	ld.param.f64 	%fd12515, [retval0];
	} // callseq 400
	neg.f64 	%fd12517, %fd12515;
	selp.f64 	%fd12518, %fd12517, %fd12515, %p2;
	setp.eq.f64 	%p1202, %fd37232, 0d3FF0000000000000;
	mov.f64 	%fd12519, 0d3FE102DE00D1B717;
	div.rn.f64 	%fd12520, %fd12519, %fd37230;
	add.f64 	%fd12521, %fd839, %fd12520;
	selp.f64 	%fd12522, 0d3FFEE7D566CF41F2, %fd12521, %p1202;
	neg.f64 	%fd12523, %fd12513;
	selp.f64 	%fd12524, %fd12523, %fd12513, %p1;
	mul.f64 	%fd12525, %fd12524, 0d4003EB851EB851EC;
	mul.f64 	%fd12526, %fd12525, 0d4028000000000000;
	mul.f64 	%fd12527, %fd12526, 0dC00921FB54442D18;
	mul.f64 	%fd12528, %fd3, %fd12527;
	mul.f64 	%fd12529, %fd1, %fd12528;
	div.rn.f64 	%fd12530, %fd12529, %fd2;
	setp.nan.f64 	%p1203, %fd6, %fd6;
	mov.f64 	%fd12531, 0d4008000000000000;
	add.rn.f64 	%fd12532, %fd6, %fd12531;
	selp.f64 	%fd12533, %fd12532, %fd12518, %p1203;
	setp.neu.f64 	%p1204, %fd173, 0d7FF0000000000000;
	selp.f64 	%fd12534, %fd12533, %fd174, %p1204;
	setp.eq.s32 	%p1205, %r92, 2146435072;
	selp.f64 	%fd12535, %fd12534, %fd12518, %p1205;
	setp.eq.f64 	%p1206, %fd6, 0d3FF0000000000000;
	selp.f64 	%fd12536, 0d3FF0000000000000, %fd12535, %p1206;
	mul.f64 	%fd12537, %fd814, %fd12536;
	div.rn.f64 	%fd12538, %fd12530, %fd12537;
	fma.rn.f64 	%fd37231, %fd12538, %fd12522, %fd37224;
$L__BB3_764:
	abs.f64 	%fd12601, %fd772;
	setp.geu.f64 	%p1258, %fd12601, 0d3EE4F8B588E368F1;
	setp.neu.f64 	%p1259, %fd37231, 0d0000000000000000;
	and.pred  	%p1260, %p1258, %p1259;
	@%p1260 bra 	$L__BB3_682;
$L__BB3_765:
	mul.f64 	%fd12603, %fd608, %fd37232;
	add.u64 	%rd23, %SP, 32;
	add.u64 	%rd24, %SPL, 32;
	st.local.f64 	[%rd24], %fd12603;
	mov.u64 	%rd25, $str$15;
	cvta.global.u64 	%rd26, %rd25;
	{ // callseq 407, 0
	.param .b64 param0;
	st.param.b64 	[param0], %rd26;
	.param .b64 param1;
	st.param.b64 	[param1], %rd23;
	.param .b32 retval0;
	call.uni (retval0), 
	vprintf, 
	(
	param0, 
	param1
	);
	ld.param.b32 	%r5549, [retval0];
	} // callseq 407
	mul.f64 	%fd12604, %fd600, 0d4008000000000000;
	mul.f64 	%fd12605, %fd12604, %fd607;
	mov.f64 	%fd12606, 0d4000000000000000;
	div.rn.f64 	%fd849, %fd12606, %fd12605;
	{
	.reg .b32 %temp; 
	mov.b64 	{%temp, %r210}, %fd849;
	}
	mov.f64 	%fd12607, 0d3FD0000000000000;
	{
	.reg .b32 %temp; 
	mov.b64 	{%temp, %r211}, %fd12607;
	}
	abs.f64 	%fd850, %fd849;
	setp.neu.f64 	%p1262, %fd849, 0d0000000000000000;
	@%p1262 bra 	$L__BB3_767;
	and.b32  	%r5551, %r211, 2146435072;
	setp.eq.s32 	%p1264, %r5551, 1072693248;
	selp.b32 	%r5552, %r210, 0, %p1264;
	setp.lt.s32 	%p1265, %r211, 0;
	or.b32  	%r5553, %r5552, 2146435072;
	selp.b32 	%r5554, %r5553, %r5552, %p1265;
	mov.b32 	%r5555, 0;
	mov.b64 	%fd37234, {%r5555, %r5554};
	bra.uni 	$L__BB3_768;
$L__BB3_767:
	setp.lt.s32 	%p1263, %r210, 0;
	{ // callseq 408, 0
	.param .b64 param0;
	st.param.f64 	[param0], %fd850;
	.param .b64 param1;
	st.param.f64 	[param1], 0d3FD0000000000000;
	.param .b64 retval0;
	call.uni (retval0), 
	__internal_accurate_pow, 
	(
	param0, 
	param1
	);
	ld.param.f64 	%fd12608, [retval0];
	} // callseq 408
	selp.f64 	%fd37234, 0dFFF8000000000000, %fd12608, %p1263;
$L__BB3_768:
	add.f64 	%fd12610, %fd849, 0d3FD0000000000000;
	{
	.reg .b32 %temp; 
	mov.b64 	{%temp, %r5556}, %fd12610;
	}
	and.b32  	%r5557, %r5556, 2146435072;
	setp.ne.s32 	%p1266, %r5557, 2146435072;
	@%p1266 bra 	$L__BB3_773;
	setp.num.f64 	%p1267, %fd849, %fd849;
	@%p1267 bra 	$L__BB3_771;
	mov.f64 	%fd12611, 0d3FD0000000000000;
	add.rn.f64 	%fd37234, %fd849, %fd12611;
	bra.uni 	$L__BB3_773;
$L__BB3_771:
	setp.neu.f64 	%p1268, %fd850, 0d7FF0000000000000;
	@%p1268 bra 	$L__BB3_773;
	setp.lt.s32 	%p1269, %r210, 0;
	and.b32  	%r5558, %r211, 2146435072;
	setp.eq.s32 	%p1270, %r5558, 1072693248;
	setp.lt.s32 	%p1271, %r211, 0;
	selp.b32 	%r5559, 0, 2146435072, %p1271;
	and.b32  	%r5560, %r211, 2147483647;
	setp.ne.s32 	%p1272, %r5560, 1071644672;
	or.b32  	%r5561, %r5559, -2147483648;
	selp.b32 	%r5562, %r5561, %r5559, %p1272;
	selp.b32 	%r5563, %r5562, %r5559, %p1270;
	selp.b32 	%r5564, %r5563, %r5559, %p1269;
	mov.b32 	%r5565, 0;
	mov.b64 	%fd37234, {%r5565, %r5564};
$L__BB3_773:
	setp.lt.s32 	%p1273, %r210, 0;
	setp.eq.f64 	%p1274, %fd849, 0d3FF0000000000000;
	mov.f64 	%fd12612, 0d3FD999999999999A;
	div.rn.f64 	%fd12613, %fd12612, %fd37234;
	selp.f64 	%fd857, 0d3FD999999999999A, %fd12613, %p1274;
	mov.f64 	%fd12614, 0d3FE0000000000000;
	{
	.reg .b32 %temp; 
	mov.b64 	{%temp, %r212}, %fd12614;
	}
	{ // callseq 409, 0
	.param .b64 param0;
	st.param.f64 	[param0], %fd850;
	.param .b64 param1;
	st.param.f64 	[param1], 0d3FE0000000000000;
	.param .b64 retval0;
	call.uni (retval0), 
	__internal_accurate_pow, 
	(
	param0, 
	param1
	);
	ld.param.f64 	%fd12615, [retval0];
	} // callseq 409
	setp.neu.f64 	%p1275, %fd849, 0d0000000000000000;
	shr.s32 	%r5566, %r212, 31;
	and.b32  	%r5567, %r5566, 2146435072;
	mov.b32 	%r5568, 0;
	mov.b64 	%fd12617, {%r5568, %r5567};
	selp.f64 	%fd12618, 0dFFF8000000000000, %fd12615, %p1273;
	selp.f64 	%fd37235, %fd12618, %fd12617, %p1275;
	add.f64 	%fd12619, %fd849, 0d3FE0000000000000;
	{
	.reg .b32 %temp; 
	mov.b64 	{%temp, %r5569}, %fd12619;
	}
	and.b32  	%r5570, %r5569, 2146435072;
	setp.ne.s32 	%p1276, %r5570, 2146435072;
	@%p1276 bra 	$L__BB3_778;
	setp.num.f64 	%p1277, %fd849, %fd849;
	@%p1277 bra 	$L__BB3_776;
	mov.f64 	%fd12620, 0d3FE0000000000000;
	add.rn.f64 	%fd37235, %fd849, %fd12620;
	bra.uni 	$L__BB3_778;
$L__BB3_776:
	setp.neu.f64 	%p1278, %fd850, 0d7FF0000000000000;
	@%p1278 bra 	$L__BB3_778;
	setp.lt.s32 	%p1279, %r212, 0;
	setp.neu.f64 	%p1280, %fd849, 0d0000000000000000;
	and.b32  	%r5571, %r212, 2146435072;
	setp.eq.s32 	%p1281, %r5571, 1071644672;
	setp.lt.s32 	%p1282, %r210, 0;
	selp.b32 	%r5572, 0, 2146435072, %p1279;
	and.b32  	%r5573, %r212, 2147483647;
	setp.ne.s32 	%p1283, %r5573, 1071644672;
	or.b32  	%r5574, %r5572, -2147483648;
	selp.b32 	%r5575, %r5574, %r5572, %p1283;
	selp.b32 	%r5576, %r5575, %r5572, %p1281;
	selp.b32 	%r5577, %r5576, %r5572, %p1282;
	selp.b32 	%r5578, %r5577, %r5572, %p1280;
	mov.b32 	%r5579, 0;
	mov.b64 	%fd37235, {%r5579, %r5578};
$L__BB3_778:
	setp.eq.f64 	%p1284, %fd849, 0d3FF0000000000000;
	setp.neu.f64 	%p1285, %fd849, 0d0000000000000000;
	mov.f64 	%fd12621, 0d3FE102DE00D1B717;
	div.rn.f64 	%fd12622, %fd12621, %fd37235;
	selp.f64 	%fd862, 0d3FE102DE00D1B717, %fd12622, %p1284;
	@%p1285 bra 	$L__BB3_780;
	setp.lt.s32 	%p1287, %r93, 0;
	and.b32  	%r5580, %r93, 2146435072;
	setp.eq.s32 	%p1288, %r5580, 1127219200;
	selp.b32 	%r5581, %r210, 0, %p1288;
	or.b32  	%r5582, %r5581, 2146435072;
	selp.b32 	%r5583, %r5582, %r5581, %p1287;
	mov.b32 	%r5584, 0;
	mov.b64 	%fd37237, {%r5584, %r5583};
	bra.uni 	$L__BB3_781;
$L__BB3_780:
	setp.lt.s32 	%p1286, %r210, 0;
	{ // callseq 410, 0
	.param .b64 param0;
	st.param.f64 	[param0], %fd850;
	.param .b64 param1;
	st.param.f64 	[param1], 0d3FD5555555555555;
	.param .b64 retval0;
	call.uni (retval0), 
	__internal_accurate_pow, 
	(
	param0, 
	param1
	);
	ld.param.f64 	%fd12623, [retval0];
	} // callseq 410
	selp.f64 	%fd37237, 0dFFF8000000000000, %fd12623, %p1286;
$L__BB3_781:
	add.f64 	%fd12625, %fd849, 0d3FD5555555555555;
	{
	.reg .b32 %temp; 
	mov.b64 	{%temp, %r5585}, %fd12625;
	}
	and.b32  	%r5586, %r5585, 2146435072;
	setp.ne.s32 	%p1289, %r5586, 2146435072;
	@%p1289 bra 	$L__BB3_786;
	setp.num.f64 	%p1290, %fd849, %fd849;
	@%p1290 bra 	$L__BB3_784;
	mov.f64 	%fd12626, 0d3FD5555555555555;
	add.rn.f64 	%fd37237, %fd849, %fd12626;
	bra.uni 	$L__BB3_786;
$L__BB3_784:
	setp.neu.f64 	%p1291, %fd850, 0d7FF0000000000000;
	@%p1291 bra 	$L__BB3_786;
	setp.lt.s32 	%p1292, %r210, 0;
	and.b32  	%r5587, %r93, 2146435072;
	setp.eq.s32 	%p1293, %r5587, 1127219200;
	and.b32  	%r5588, %r93, 2147483647;
	setp.ne.s32 	%p1294, %r5588, 1071644672;
	setp.lt.s32 	%p1295, %r93, 0;
	selp.b32 	%r5589, 0, 2146435072, %p1295;
	or.b32  	%r5590, %r5589, -2147483648;
	selp.b32 	%r5591, %r5590, %r5589, %p1294;
	selp.b32 	%r5592, %r5591, %r5589, %p1293;
	selp.b32 	%r5593, %r5592, %r5589, %p1292;
	mov.b32 	%r5594, 0;
	mov.b64 	%fd37237, {%r5594, %r5593};
$L__BB3_786:
	setp.eq.f64 	%p1296, %fd849, 0d3FF0000000000000;
	mul.f64 	%fd12629, %fd37237, 0d3FFE3D07C84B5DCC;
	selp.f64 	%fd869, 0d3FFE3D07C84B5DCC, %fd12629, %p1296;
	mov.f64 	%fd37241, 0d4024000000000000;
	mov.f64 	%fd37240, 0d4034000000000000;
	and.b32  	%r5675, %r93, 2146435072;
	and.b32  	%r5683, %r93, 2147483647;
	mov.f64 	%fd37238, %fd39304;
	mov.f64 	%fd37239, %fd39305;
$L__BB3_787:
	mov.f64 	%fd873, %fd37241;
	mov.f64 	%fd872, %fd37240;
	setp.geu.f64 	%p1297, %fd6, 0d3FE0000000000000;
	mul.f64 	%fd874, %fd37239, %fd37238;
	@%p1297 bra 	$L__BB3_824;
	setp.leu.f64 	%p1377, %fd874, 0d0000000000000000;
	mul.f64 	%fd12798, %fd873, 0d3FE0000000000000;
	selp.f64 	%fd12799, %fd873, %fd12798, %p1377;
	{
	.reg .b32 %temp; 
	mov.b64 	{%temp, %r213}, %fd12799;
	}
	abs.f64 	%fd875, %fd12799;
	setp.neu.f64 	%p1378, %fd12799, 0d0000000000000000;
	@%p1378 bra 	$L__BB3_790;
	setp.lt.s32 	%p1380, %r93, 0;
	setp.eq.s32 	%p1381, %r5675, 1127219200;
	selp.b32 	%r5676, %r213, 0, %p1381;
	or.b32  	%r5677, %r5676, 2146435072;
	selp.b32 	%r5678, %r5677, %r5676, %p1380;
	mov.b32 	%r5679, 0;
	mov.b64 	%fd37243, {%r5679, %r5678};
	bra.uni 	$L__BB3_791;
$L__BB3_790:
	setp.lt.s32 	%p1379, %r213, 0;
	{ // callseq 417, 0
	.param .b64 param0;
	st.param.f64 	[param0], %fd875;
	.param .b64 param1;
	st.param.f64 	[param1], 0d3FD5555555555555;
	.param .b64 retval0;
	call.uni (retval0), 
	__internal_accurate_pow, 
	(
	param0, 
	param1
	);
	ld.param.f64 	%fd12800, [retval0];
	} // callseq 417
	selp.f64 	%fd37243, 0dFFF8000000000000, %fd12800, %p1379;
$L__BB3_791:
	add.f64 	%fd12804, %fd12799, 0d3FD5555555555555;
	{
	.reg .b32 %temp; 
	mov.b64 	{%temp, %r5680}, %fd12804;
	}
	and.b32  	%r5681, %r5680, 2146435072;
	setp.ne.s32 	%p1383, %r5681, 2146435072;
	@%p1383 bra 	$L__BB3_796;
	setp.num.f64 	%p1385, %fd12799, %fd12799;
	@%p1385 bra 	$L__BB3_794;
	mov.f64 	%fd12809, 0d3FD5555555555555;
	add.rn.f64 	%fd37243, %fd12799, %fd12809;
	bra.uni 	$L__BB3_796;
$L__BB3_794:
	setp.neu.f64 	%p1386, %fd875, 0d7FF0000000000000;
	@%p1386 bra 	$L__BB3_796;
	setp.lt.s32 	%p1387, %r213, 0;
	setp.eq.s32 	%p1388, %r5675, 1127219200;
	setp.ne.s32 	%p1389, %r5683, 1071644672;
	setp.lt.s32 	%p1390, %r93, 0;
	selp.b32 	%r5684, 0, 2146435072, %p1390;
	or.b32  	%r5685, %r5684, -2147483648;
	selp.b32 	%r5686, %r5685, %r5684, %p1389;
	selp.b32 	%r5687, %r5686, %r5684, %p1388;
	selp.b32 	%r5688, %r5687, %r5684, %p1387;
	mov.b32 	%r5689, 0;
	mov.b64 	%fd37243, {%r5689, %r5688};
$L__BB3_796:
	setp.leu.f64 	%p1392, %fd874, 0d0000000000000000;
	mul.f64 	%fd12810, %fd873, 0d3FE0000000000000;
	selp.f64 	%fd12811, %fd873, %fd12810, %p1392;
	setp.eq.f64 	%p1393, %fd12811, 0d3FF0000000000000;
	mul.f64 	%fd12812, %fd37243, 0d3FFE3D07C84B5DCC;
	selp.f64 	%fd882, 0d3FFE3D07C84B5DCC, %fd12812, %p1393;
	fma.rn.f64 	%fd12813, %fd882, 0d3FF71547652B82FE, 0d4338000000000000;
	{
	.reg .b32 %temp; 
	mov.b64 	{%r214, %temp}, %fd12813;
	}
	mov.f64 	%fd12814, 0dC338000000000000;
	add.rn.f64 	%fd12815, %fd12813, %fd12814;
	fma.rn.f64 	%fd12816, %fd12815, 0dBFE62E42FEFA39EF, %fd882;
	fma.rn.f64 	%fd12817, %fd12815, 0dBC7ABC9E3B39803F, %fd12816;
	fma.rn.f64 	%fd12818, %fd12817, 0d3E5ADE1569CE2BDF, 0d3E928AF3FCA213EA;
	fma.rn.f64 	%fd12819, %fd12818, %fd12817, 0d3EC71DEE62401315;
	fma.rn.f64 	%fd12820, %fd12819, %fd12817, 0d3EFA01997C89EB71;
	fma.rn.f64 	%fd12821, %fd12820, %fd12817, 0d3F2A01A014761F65;
	fma.rn.f64 	%fd12822, %fd12821, %fd12817, 0d3F56C16C1852B7AF;
	fma.rn.f64 	%fd12823, %fd12822, %fd12817, 0d3F81111111122322;
	fma.rn.f64 	%fd12824, %fd12823, %fd12817, 0d3FA55555555502A1;
	fma.rn.f64 	%fd12825, %fd12824, %fd12817, 0d3FC5555555555511;
	fma.rn.f64 	%fd12826, %fd12825, %fd12817, 0d3FE000000000000B;
	fma.rn.f64 	%fd12827, %fd12826, %fd12817, 0d3FF0000000000000;
	fma.rn.f64 	%fd12828, %fd12827, %fd12817, 0d3FF0000000000000;
	{
	.reg .b32 %temp; 
	mov.b64 	{%r215, %temp}, %fd12828;
	}
	{
	.reg .b32 %temp; 
	mov.b64 	{%temp, %r216}, %fd12828;
	}
	shl.b32 	%r5690, %r214, 20;
	add.s32 	%r5691, %r5690, %r216;
	mov.b64 	%fd37244, {%r215, %r5691};
	{
	.reg .b32 %temp; 
	mov.b64 	{%temp, %r5692}, %fd882;
	}
	mov.b32 	%f204, %r5692;
	abs.f32 	%f27, %f204;
	setp.lt.f32 	%p1394, %f27, 0f4086232B;
	@%p1394 bra 	$L__BB3_799;
	setp.lt.f64 	%p1395, %fd882, 0d0000000000000000;
	add.f64 	%fd12829, %fd882, 0d7FF0000000000000;
	selp.f64 	%fd37244, 0d0000000000000000, %fd12829, %p1395;
	setp.geu.f32 	%p1396, %f27, 0f40874800;
	@%p1396 bra 	$L__BB3_799;
	shr.u32 	%r5693, %r214, 31;
	add.s32 	%r5694, %r214, %r5693;
	shr.s32 	%r5695, %r5694, 1;
	shl.b32 	%r5696, %r5695, 20;
	add.s32 	%r5697, %r216, %r5696;
	mov.b64 	%fd12830, {%r215, %r5697};
	sub.s32 	%r5698, %r214, %r5695;
	shl.b32 	%r5699, %r5698, 20;
	add.s32 	%r5700, %r5699, 1072693248;
	mov.b32 	%r5701, 0;
	mov.b64 	%fd12831, {%r5701, %r5700};
	mul.f64 	%fd37244, %fd12831, %fd12830;
$L__BB3_799:
	setp.neu.f64 	%p1398, %fd12811, 0d0000000000000000;
	@%p1398 bra 	$L__BB3_801;
	setp.lt.s32 	%p1400, %r94, 0;
	and.b32  	%r5702, %r94, 2146435072;
	setp.eq.s32 	%p1401, %r5702, 1127219200;
	selp.b32 	%r5703, %r213, 0, %p1401;
	or.b32  	%r5704, %r5703, 2146435072;
	selp.b32 	%r5705, %r5704, %r5703, %p1400;
	mov.b32 	%r5706, 0;
	mov.b64 	%fd37246, {%r5706, %r5705};
	bra.uni 	$L__BB3_802;
$L__BB3_801:
	setp.lt.s32 	%p1399, %r213, 0;
	{ // callseq 418, 0
	.param .b64 param0;
	st.param.f64 	[param0], %fd875;
	.param .b64 param1;
	st.param.f64 	[param1], 0d3FF2AAAAAAAAAAAB;
	.param .b64 retval0;
	call.uni (retval0), 
	__internal_accurate_pow, 
	(
	param0, 
	param1
	);
	ld.param.f64 	%fd12834, [retval0];
	} // callseq 418
	selp.f64 	%fd37246, 0dFFF8000000000000, %fd12834, %p1399;
$L__BB3_802:
	add.f64 	%fd12838, %fd12811, 0d3FF2AAAAAAAAAAAB;
	{
	.reg .b32 %temp; 
	mov.b64 	{%temp, %r5707}, %fd12838;
	}
	and.b32  	%r5708, %r5707, 2146435072;
	setp.ne.s32 	%p1403, %r5708, 2146435072;
	@%p1403 bra 	$L__BB3_807;
	setp.num.f64 	%p1405, %fd12811, %fd12811;
	@%p1405 bra 	$L__BB3_805;
	mov.f64 	%fd12843, 0d3FF2AAAAAAAAAAAB;
	add.rn.f64 	%fd37246, %fd12811, %fd12843;
	bra.uni 	$L__BB3_807;
$L__BB3_805:
	setp.neu.f64 	%p1406, %fd875, 0d7FF0000000000000;
	@%p1406 bra 	$L__BB3_807;
	setp.lt.s32 	%p1407, %r213, 0;
	and.b32  	%r5709, %r94, 2146435072;
	setp.eq.s32 	%p1408, %r5709, 1127219200;
	and.b32  	%r5710, %r94, 2147483647;
	setp.ne.s32 	%p1409, %r5710, 1071644672;
	setp.lt.s32 	%p1410, %r94, 0;
	selp.b32 	%r5711, 0, 2146435072, %p1410;
	or.b32  	%r5712, %r5711, -2147483648;
	selp.b32 	%r5713, %r5712, %r5711, %p1409;
	selp.b32 	%r5714, %r5713, %r5711, %p1408;
	selp.b32 	%r5715, %r5714, %r5711, %p1407;
	mov.b32 	%r5716, 0;
	mov.b64 	%fd37246, {%r5716, %r5715};
$L__BB3_807:
	setp.leu.f64 	%p1412, %fd874, 0d0000000000000000;
	mul.f64 	%fd12844, %fd873, 0d3FE0000000000000;
	selp.f64 	%fd12845, %fd873, %fd12844, %p1412;
	setp.neu.f64 	%p1413, %fd12845, 0d0000000000000000;
	@%p1413 bra 	$L__BB3_809;
	setp.lt.s32 	%p1415, %r95, 0;
	and.b32  	%r5717, %r95, 2146435072;
	setp.eq.s32 	%p1416, %r5717, 1127219200;
	selp.b32 	%r5718, %r213, 0, %p1416;
	or.b32  	%r5719, %r5718, 2146435072;
	selp.b32 	%r5720, %r5719, %r5718, %p1415;
	mov.b32 	%r5721, 0;
	mov.b64 	%fd37248, {%r5721, %r5720};
	bra.uni 	$L__BB3_810;
$L__BB3_809:
	setp.lt.s32 	%p1414, %r213, 0;
	{ // callseq 419, 0
	.param .b64 param0;
	st.param.f64 	[param0], %fd875;
	.param .b64 param1;
	st.param.f64 	[param1], 0d3FF6AAAAAAAAAAAB;
	.param .b64 retval0;
	call.uni (retval0), 
	__internal_accurate_pow, 
	(
	param0, 
	param1
	);
	ld.param.f64 	%fd12846, [retval0];
	} // callseq 419
	selp.f64 	%fd37248, 0dFFF8000000000000, %fd12846, %p1414;
$L__BB3_810:
	add.f64 	%fd12850, %fd12845, 0d3FF6AAAAAAAAAAAB;
	{
	.reg .b32 %temp; 
	mov.b64 	{%temp, %r5722}, %fd12850;
	}
	and.b32  	%r5723, %r5722, 2146435072;
	setp.ne.s32 	%p1418, %r5723, 2146435072;
	@%p1418 bra 	$L__BB3_815;
	setp.num.f64 	%p1420, %fd12845, %fd12845;
	@%p1420 bra 	$L__BB3_813;
	mov.f64 	%fd12855, 0d3FF6AAAAAAAAAAAB;
	add.rn.f64 	%fd37248, %fd12845, %fd12855;
	bra.uni 	$L__BB3_815;
$L__BB3_813:
	setp.neu.f64 	%p1421, %fd875, 0d7FF0000000000000;
	@%p1421 bra 	$L__BB3_815;
	setp.lt.s32 	%p1422, %r213, 0;
	and.b32  	%r5724, %r95, 2146435072;
	setp.eq.s32 	%p1423, %r5724, 1127219200;
	and.b32  	%r5725, %r95, 2147483647;
	setp.ne.s32 	%p1424, %r5725, 1071644672;
	setp.lt.s32 	%p1425, %r95, 0;
	selp.b32 	%r5726, 0, 2146435072, %p1425;
	or.b32  	%r5727, %r5726, -2147483648;
	selp.b32 	%r5728, %r5727, %r5726, %p1424;
	selp.b32 	%r5729, %r5728, %r5726, %p1423;
	selp.b32 	%r5730, %r5729, %r5726, %p1422;
	mov.b32 	%r5731, 0;
	mov.b64 	%fd37248, {%r5731, %r5730};
$L__BB3_815:
	setp.leu.f64 	%p1427, %fd874, 0d0000000000000000;
	mul.f64 	%fd12856, %fd873, 0d3FE0000000000000;
	selp.f64 	%fd12857, %fd873, %fd12856, %p1427;
	setp.neu.f64 	%p1428, %fd12857, 0d0000000000000000;
	mov.f64 	%fd12858, 0d3FD999999999999A;
	div.rn.f64 	%fd12859, %fd12858, %fd37248;
	rcp.rn.f64 	%fd12860, %fd37246;
	add.f64 	%fd899, %fd12860, %fd12859;
	@%p1428 bra 	$L__BB3_817;
	setp.lt.s32 	%p1430, %r96, 0;
	and.b32  	%r5732, %r96, 2146435072;
	setp.eq.s32 	%p1431, %r5732, 1127219200;
	selp.b32 	%r5733, %r213, 0, %p1431;
	or.b32  	%r5734, %r5733, 2146435072;
	selp.b32 	%r5735, %r5734, %r5733, %p1430;
	mov.b32 	%r5736, 0;
	mov.b64 	%fd37250, {%r5736, %r5735};
	bra.uni 	$L__BB3_818;
$L__BB3_817:
	setp.lt.s32 	%p1429, %r213, 0;
	{ // callseq 420, 0
	.param .b64 param0;
	st.param.f64 	[param0], %fd875;
	.param .b64 param1;
	st.param.f64 	[param1], 0d3FFAAAAAAAAAAAAB;
	.param .b64 retval0;
	call.uni (retval0), 
	__internal_accurate_pow, 
	(
	param0, 
	param1
	);
	ld.param.f64 	%fd12861, [retval0];
	} // callseq 420
	selp.f64 	%fd37250, 0dFFF8000000000000, %fd12861, %p1429;
$L__BB3_818:
	add.f64 	%fd12865, %fd12857, 0d3FFAAAAAAAAAAAAB;
	{
	.reg .b32 %temp; 
	mov.b64 	{%temp, %r5737}, %fd12865;
	}
	and.b32  	%r5738, %r5737, 2146435072;
	setp.ne.s32 	%p1433, %r5738, 2146435072;
	@%p1433 bra 	$L__BB3_823;
	setp.num.f64 	%p1435, %fd12857, %fd12857;
	@%p1435 bra 	$L__BB3_821;
	mov.f64 	%fd12870, 0d3FFAAAAAAAAAAAAB;
	add.rn.f64 	%fd37250, %fd12857, %fd12870;
	bra.uni 	$L__BB3_823;
$L__BB3_821:
	setp.neu.f64 	%p1436, %fd875, 0d7FF0000000000000;
	@%p1436 bra 	$L__BB3_823;
	setp.lt.s32 	%p1437, %r213, 0;
	and.b32  	%r5739, %r96, 2146435072;
	setp.eq.s32 	%p1438, %r5739, 1127219200;
	and.b32  	%r5740, %r96, 2147483647;
	setp.ne.s32 	%p1439, %r5740, 1071644672;
	setp.lt.s32 	%p1440, %r96, 0;
	selp.b32 	%r5741, 0, 2146435072, %p1440;
	or.b32  	%r5742, %r5741, -2147483648;
	selp.b32 	%r5743, %r5742, %r5741, %p1439;
	selp.b32 	%r5744, %r5743, %r5741, %p1438;
	selp.b32 	%r5745, %r5744, %r5741, %p1437;
	mov.b32 	%r5746, 0;
	mov.b64 	%fd37250, {%r5746, %r5745};
$L__BB3_823:
	{ // callseq 421, 0
	.param .b64 param0;
	st.param.f64 	[param0], 0d4024000000000000;
	.param .b64 param1;
	st.param.f64 	[param1], 0dC024000000000000;
	.param .b64 retval0;
	call.uni (retval0), 
	__internal_accurate_pow, 
	(
	param0, 
	param1
	);
	ld.param.f64 	%fd12871, [retval0];
	} // callseq 421
	{ // callseq 422, 0
	.param .b64 param0;
	st.param.f64 	[param0], %fd173;
	.param .b64 param1;
	st.param.f64 	[param1], 0d4014000000000000;
	.param .b64 retval0;
	call.uni (retval0), 
	__internal_accurate_pow, 
	(
	param0, 
	param1
	);
	ld.param.f64 	%fd12873, [retval0];
	} // callseq 422
	setp.leu.f64 	%p1442, %fd874, 0d0000000000000000;
	mul.f64 	%fd12875, %fd873, 0d3FE0000000000000;
	selp.f64 	%fd12876, %fd873, %fd12875, %p1442;
	setp.eq.f64 	%p1443, %fd12876, 0d3FF0000000000000;
	mov.f64 	%fd12877, 0d3FE102DE00D1B717;
	div.rn.f64 	%fd12878, %fd12877, %fd37250;
	add.f64 	%fd12879, %fd899, %fd12878;
	selp.f64 	%fd12880, 0d3FFEE7D566CF41F2, %fd12879, %p1443;
	neg.f64 	%fd12881, %fd12873;
	selp.f64 	%fd12882, %fd12881, %fd12873, %p3;
	setp.eq.f64 	%p1444, %fd6, 0d0000000000000000;
	selp.f64 	%fd12883, %fd175, %fd12882, %p1444;
	selp.f64 	%fd12884, %fd176, %fd12883, %p4;
	add.f64 	%fd12885, %fd12884, %fd12884;
	setp.eq.f64 	%p1445, %fd6, 0d3FF0000000000000;
	selp.f64 	%fd12886, 0d4000000000000000, %fd12885, %p1445;
	neg.f64 	%fd12887, %fd12871;
	selp.f64 	%fd12888, %fd12887, %fd12871, %p1;
	mul.f64 	%fd12889, %fd12888, 0d4003EB851EB851EC;
	mul.f64 	%fd12890, %fd12889, 0d4028000000000000;
	mul.f64 	%fd12891, %fd12890, 0dC00921FB54442D18;
	mul.f64 	%fd12892, %fd3, %fd12891;
	mul.f64 	%fd12893, %fd1, %fd12892;
	div.rn.f64 	%fd12894, %fd12893, %fd2;
	div.rn.f64 	%fd12895, %fd12894, %fd12886;
	fma.rn.f64 	%fd37239, %fd12895, %fd12880, %fd37244;
	bra.uni 	$L__BB3_868;
$L__BB3_824:
	setp.gtu.f64 	%p1298, %fd157, 0d4000000000000000;
	mov.f64 	%fd37252, %fd181;
	@%p1298 bra 	$L__BB3_828;
	setp.gt.u32 	%p1299, %r97, 2146435070;
	mov.f64 	%fd37251, %fd39137;
	@%p1299 bra 	$L__BB3_827;
	setp.gt.u32 	%p1300, %r99, 1073127582;
	selp.f64 	%fd12630, %fd179, %fd39136, %p1300;
	selp.u32 	%r5595, 1, 0, %p1300;
	add.s32 	%r5596, %r15990, %r5595;
	add.f64 	%fd12631, %fd12630, 0dBFF0000000000000;
	add.f64 	%fd12632, %fd12630, 0d3FF0000000000000;
	rcp.approx.ftz.f64 	%fd12633, %fd12632;
	neg.f64 	%fd12634, %fd12632;
	fma.rn.f64 	%fd12635, %fd12634, %fd12633, 0d3FF0000000000000;
	fma.rn.f64 	%fd12636, %fd12635, %fd12635, %fd12635;
	fma.rn.f64 	%fd12637, %fd12636, %fd12633, %fd12633;
	mul.f64 	%fd12638, %fd12631, %fd12637;
	fma.rn.f64 	%fd12639, %fd12631, %fd12637, %fd12638;
	mul.f64 	%fd12640, %fd12639, %fd12639;
	fma.rn.f64 	%fd12641, %fd12640, 0d3EB1380B3AE80F1E, 0d3ED0EE258B7A8B04;
	fma.rn.f64 	%fd12642, %fd12641, %fd12640, 0d3EF3B2669F02676F;
	fma.rn.f64 	%fd12643, %fd12642, %fd12640, 0d3F1745CBA9AB0956;
	fma.rn.f64 	%fd12644, %fd12643, %fd12640, 0d3F3C71C72D1B5154;
	fma.rn.f64 	%fd12645, %fd12644, %fd12640, 0d3F624924923BE72D;
	fma.rn.f64 	%fd12646, %fd12645, %fd12640, 0d3F8999999999A3C4;
	fma.rn.f64 	%fd12647, %fd12646, %fd12640, 0d3FB5555555555554;
	sub.f64 	%fd12648, %fd12631, %fd12639;
	add.f64 	%fd12649, %fd12648, %fd12648;
	neg.f64 	%fd12650, %fd12639;
	fma.rn.f64 	%fd12651, %fd12650, %fd12631, %fd12649;
	mul.f64 	%fd12652, %fd12637, %fd12651;
	mul.f64 	%fd12653, %fd12640, %fd12647;
	fma.rn.f64 	%fd12654, %fd12653, %fd12639, %fd12652;
	xor.b32  	%r5597, %r5596, -2147483648;
	mov.b32 	%r5598, 1127219200;
	mov.b64 	%fd12655, {%r5597, %r5598};
	sub.f64 	%fd12656, %fd12655, %fd159;
	fma.rn.f64 	%fd12657, %fd12656, 0d3FE62E42FEFA39EF, %fd12639;
	fma.rn.f64 	%fd12658, %fd12656, 0dBFE62E42FEFA39EF, %fd12657;
	sub.f64 	%fd12659, %fd12658, %fd12639;
	sub.f64 	%fd12660, %fd12654, %fd12659;
	fma.rn.f64 	%fd12661, %fd12656, 0d3C7ABC9E3B39803F, %fd12660;
	add.f64 	%fd37251, %fd12657, %fd12661;
$L__BB3_827:
	setp.lt.f64 	%p1301, %fd157, 0d400E000000000000;
	selp.f64 	%fd12662, %fd39133, %fd180, %p1301;
	mul.f64 	%fd12663, %fd37251, %fd12662;
	sub.f64 	%fd37252, %fd165, %fd12663;
$L__BB3_828:
	mov.f64 	%fd37254, %fd183;
	@%p1298 bra 	$L__BB3_832;
	setp.gt.u32 	%p1303, %r97, 2146435070;
	mov.f64 	%fd37253, %fd39137;
	@%p1303 bra 	$L__BB3_831;
	setp.gt.u32 	%p1304, %r99, 1073127582;
	selp.f64 	%fd12664, %fd179, %fd39136, %p1304;
	selp.u32 	%r5599, 1, 0, %p1304;
	add.s32 	%r5600, %r15990, %r5599;
	add.f64 	%fd12665, %fd12664, 0dBFF0000000000000;
	add.f64 	%fd12666, %fd12664, 0d3FF0000000000000;
	rcp.approx.ftz.f64 	%fd12667, %fd12666;
	neg.f64 	%fd12668, %fd12666;
	fma.rn.f64 	%fd12669, %fd12668, %fd12667, 0d3FF0000000000000;
	fma.rn.f64 	%fd12670, %fd12669, %fd12669, %fd12669;
	fma.rn.f64 	%fd12671, %fd12670, %fd12667, %fd12667;
	mul.f64 	%fd12672, %fd12665, %fd12671;
	fma.rn.f64 	%fd12673, %fd12665, %fd12671, %fd12672;
	mul.f64 	%fd12674, %fd12673, %fd12673;
	fma.rn.f64 	%fd12675, %fd12674, 0d3EB1380B3AE80F1E, 0d3ED0EE258B7A8B04;
	fma.rn.f64 	%fd12676, %fd12675, %fd12674, 0d3EF3B2669F02676F;
	fma.rn.f64 	%fd12677, %fd12676, %fd12674, 0d3F1745CBA9AB0956;
	fma.rn.f64 	%fd12678, %fd12677, %fd12674, 0d3F3C71C72D1B5154;
	fma.rn.f64 	%fd12679, %fd12678, %fd12674, 0d3F624924923BE72D;
	fma.rn.f64 	%fd12680, %fd12679, %fd12674, 0d3F8999999999A3C4;
	fma.rn.f64 	%fd12681, %fd12680, %fd12674, 0d3FB5555555555554;
	sub.f64 	%fd12682, %fd12665, %fd12673;
	add.f64 	%fd12683, %fd12682, %fd12682;
	neg.f64 	%fd12684, %fd12673;
	fma.rn.f64 	%fd12685, %fd12684, %fd12665, %fd12683;
	mul.f64 	%fd12686, %fd12671, %fd12685;
	mul.f64 	%fd12687, %fd12674, %fd12681;
	fma.rn.f64 	%fd12688, %fd12687, %fd12673, %fd12686;
	xor.b32  	%r5601, %r5600, -2147483648;
	mov.b32 	%r5602, 1127219200;
	mov.b64 	%fd12689, {%r5601, %r5602};
	sub.f64 	%fd12690, %fd12689, %fd159;
	fma.rn.f64 	%fd12691, %fd12690, 0d3FE62E42FEFA39EF, %fd12673;
	fma.rn.f64 	%fd12692, %fd12690, 0dBFE62E42FEFA39EF, %fd12691;
	sub.f64 	%fd12693, %fd12692, %fd12673;
	sub.f64 	%fd12694, %fd12688, %fd12693;
	fma.rn.f64 	%fd12695, %fd12690, 0d3C7ABC9E3B39803F, %fd12694;
	add.f64 	%fd37253, %fd12691, %fd12695;
$L__BB3_831:
	setp.lt.f64 	%p1305, %fd157, 0d400E000000000000;
	selp.f64 	%fd12696, %fd39139, %fd182, %p1305;
	fma.rn.f64 	%fd37254, %fd37253, %fd12696, %fd171;
$L__BB3_832:
	fma.rn.f64 	%fd915, %fd158, %fd37254, %fd37252;
	setp.leu.f64 	%p1306, %fd874, 0d0000000000000000;
	mul.f64 	%fd12697, %fd873, 0d3FE0000000000000;
	selp.f64 	%fd12698, %fd873, %fd12697, %p1306;
	{
	.reg .b32 %temp; 
	mov.b64 	{%temp, %r217}, %fd12698;
	}
	abs.f64 	%fd916, %fd12698;
	setp.neu.f64 	%p1307, %fd12698, 0d0000000000000000;
	@%p1307 bra 	$L__BB3_834;
	setp.lt.s32 	%p1309, %r93, 0;
	and.b32  	%r5603, %r93, 2146435072;
	setp.eq.s32 	%p1310, %r5603, 1127219200;
	selp.b32 	%r5604, %r217, 0, %p1310;
	or.b32  	%r5605, %r5604, 2146435072;
	selp.b32 	%r5606, %r5605, %r5604, %p1309;
	mov.b32 	%r5607, 0;
	mov.b64 	%fd37256, {%r5607, %r5606};
	bra.uni 	$L__BB3_835;
$L__BB3_834:
	setp.lt.s32 	%p1308, %r217, 0;
	{ // callseq 411, 0
	.param .b64 param0;
	st.param.f64 	[param0], %fd916;
	.param .b64 param1;
	st.param.f64 	[param1], 0d3FD5555555555555;
	.param .b64 retval0;
	call.uni (retval0), 
	__internal_accurate_pow, 
	(
	param0, 
	param1
	);
	ld.param.f64 	%fd12699, [retval0];
	} // callseq 411
	selp.f64 	%fd37256, 0dFFF8000000000000, %fd12699, %p1308;
$L__BB3_835:
	add.f64 	%fd12703, %fd12698, 0d3FD5555555555555;
	{
	.reg .b32 %temp; 
	mov.b64 	{%temp, %r5608}, %fd12703;
	}
	and.b32  	%r5609, %r5608, 2146435072;
	setp.ne.s32 	%p1312, %r5609, 2146435072;
	@%p1312 bra 	$L__BB3_840;
	setp.num.f64 	%p1314, %fd12698, %fd12698;
	@%p1314 bra 	$L__BB3_838;
	mov.f64 	%fd12708, 0d3FD5555555555555;
	add.rn.f64 	%fd37256, %fd12698, %fd12708;
	bra.uni 	$L__BB3_840;
$L__BB3_838:
	setp.neu.f64 	%p1315, %fd916, 0d7FF0000000000000;
	@%p1315 bra 	$L__BB3_840;
	setp.lt.s32 	%p1316, %r217, 0;
	and.b32  	%r5610, %r93, 2146435072;
	setp.eq.s32 	%p1317, %r5610, 1127219200;
	and.b32  	%r5611, %r93, 2147483647;
	setp.ne.s32 	%p1318, %r5611, 1071644672;
	setp.lt.s32 	%p1319, %r93, 0;
	selp.b32 	%r5612, 0, 2146435072, %p1319;
	or.b32  	%r5613, %r5612, -2147483648;
	selp.b32 	%r5614, %r5613, %r5612, %p1318;
	selp.b32 	%r5615, %r5614, %r5612, %p1317;
	selp.b32 	%r5616, %r5615, %r5612, %p1316;
	mov.b32 	%r5617, 0;
	mov.b64 	%fd37256, {%r5617, %r5616};
$L__BB3_840:
	setp.leu.f64 	%p1321, %fd874, 0d0000000000000000;
	mul.f64 	%fd12709, %fd873, 0d3FE0000000000000;
	selp.f64 	%fd12710, %fd873, %fd12709, %p1321;
	setp.eq.f64 	%p1322, %fd12710, 0d3FF0000000000000;
	mul.f64 	%fd12711, %fd37256, 0d3FFE3D07C84B5DCC;
	selp.f64 	%fd923, 0d3FFE3D07C84B5DCC, %fd12711, %p1322;
	fma.rn.f64 	%fd12712, %fd923, 0d3FF71547652B82FE, 0d4338000000000000;
	{
	.reg .b32 %temp; 
	mov.b64 	{%r218, %temp}, %fd12712;
	}
	mov.f64 	%fd12713, 0dC338000000000000;
	add.rn.f64 	%fd12714, %fd12712, %fd12713;
	fma.rn.f64 	%fd12715, %fd12714, 0dBFE62E42FEFA39EF, %fd923;
	fma.rn.f64 	%fd12716, %fd12714, 0dBC7ABC9E3B39803F, %fd12715;
	fma.rn.f64 	%fd12717, %fd12716, 0d3E5ADE1569CE2BDF, 0d3E928AF3FCA213EA;
	fma.rn.f64 	%fd12718, %fd12717, %fd12716, 0d3EC71DEE62401315;
	fma.rn.f64 	%fd12719, %fd12718, %fd12716, 0d3EFA01997C89EB71;
	fma.rn.f64 	%fd12720, %fd12719, %fd12716, 0d3F2A01A014761F65;
	fma.rn.f64 	%fd12721, %fd12720, %fd12716, 0d3F56C16C1852B7AF;
	fma.rn.f64 	%fd12722, %fd12721, %fd12716, 0d3F81111111122322;
	fma.rn.f64 	%fd12723, %fd12722, %fd12716, 0d3FA55555555502A1;
	fma.rn.f64 	%fd12724, %fd12723, %fd12716, 0d3FC5555555555511;
	fma.rn.f64 	%fd12725, %fd12724, %fd12716, 0d3FE000000000000B;
	fma.rn.f64 	%fd12726, %fd12725, %fd12716, 0d3FF0000000000000;
	fma.rn.f64 	%fd12727, %fd12726, %fd12716, 0d3FF0000000000000;
	{
	.reg .b32 %temp; 
	mov.b64 	{%r219, %temp}, %fd12727;
	}
	{
	.reg .b32 %temp; 
	mov.b64 	{%temp, %r220}, %fd12727;
	}
	shl.b32 	%r5618, %r218, 20;
	add.s32 	%r5619, %r5618, %r220;
	mov.b64 	%fd37257, {%r219, %r5619};
	{
	.reg .b32 %temp; 
	mov.b64 	{%temp, %r5620}, %fd923;
	}
	mov.b32 	%f203, %r5620;
	abs.f32 	%f28, %f203;
	setp.lt.f32 	%p1323, %f28, 0f4086232B;
	@%p1323 bra 	$L__BB3_843;
	setp.lt.f64 	%p1324, %fd923, 0d0000000000000000;
	add.f64 	%fd12728, %fd923, 0d7FF0000000000000;
	selp.f64 	%fd37257, 0d0000000000000000, %fd12728, %p1324;
	setp.geu.f32 	%p1325, %f28, 0f40874800;
	@%p1325 bra 	$L__BB3_843;
	shr.u32 	%r5621, %r218, 31;
	add.s32 	%r5622, %r218, %r5621;
	shr.s32 	%r5623, %r5622, 1;
	shl.b32 	%r5624, %r5623, 20;
	add.s32 	%r5625, %r220, %r5624;
	mov.b64 	%fd12729, {%r219, %r5625};
	sub.s32 	%r5626, %r218, %r5623;
	shl.b32 	%r5627, %r5626, 20;
	add.s32 	%r5628, %r5627, 1072693248;
	mov.b32 	%r5629, 0;
	mov.b64 	%fd12730, {%r5629, %r5628};
	mul.f64 	%fd37257, %fd12730, %fd12729;
$L__BB3_843:
	setp.neu.f64 	%p1327, %fd12710, 0d0000000000000000;
	@%p1327 bra 	$L__BB3_845;
	setp.lt.s32 	%p1329, %r94, 0;
	and.b32  	%r5630, %r94, 2146435072;
	setp.eq.s32 	%p1330, %r5630, 1127219200;
	selp.b32 	%r5631, %r217, 0, %p1330;
	or.b32  	%r5632, %r5631, 2146435072;
	selp.b32 	%r5633, %r5632, %r5631, %p1329;
	mov.b32 	%r5634, 0;
	mov.b64 	%fd37259, {%r5634, %r5633};
	bra.uni 	$L__BB3_846;
$L__BB3_845:
	setp.lt.s32 	%p1328, %r217, 0;
	{ // callseq 412, 0
	.param .b64 param0;
	st.param.f64 	[param0], %fd916;
	.param .b64 param1;
	st.param.f64 	[param1], 0d3FF2AAAAAAAAAAAB;
	.param .b64 retval0;
	call.uni (retval0), 
	__internal_accurate_pow, 
	(
	param0, 
	param1
	);
	ld.param.f64 	%fd12733, [retval0];
	} // callseq 412
	selp.f64 	%fd37259, 0dFFF8000000000000, %fd12733, %p1328;
$L__BB3_846:
	add.f64 	%fd12737, %fd12710, 0d3FF2AAAAAAAAAAAB;
	{
	.reg .b32 %temp; 
	mov.b64 	{%temp, %r5635}, %fd12737;
	}
	and.b32  	%r5636, %r5635, 2146435072;
	setp.ne.s32 	%p1332, %r5636, 2146435072;
	@%p1332 bra 	$L__BB3_851;
	setp.num.f64 	%p1334, %fd12710, %fd12710;
	@%p1334 bra 	$L__BB3_849;
	mov.f64 	%fd12742, 0d3FF2AAAAAAAAAAAB;
	add.rn.f64 	%fd37259, %fd12710, %fd12742;
	bra.uni 	$L__BB3_851;
$L__BB3_849:
	setp.neu.f64 	%p1335, %fd916, 0d7FF0000000000000;
	@%p1335 bra 	$L__BB3_851;
	setp.lt.s32 	%p1336, %r217, 0;
	and.b32  	%r5637, %r94, 2146435072;
	setp.eq.s32 	%p1337, %r5637, 1127219200;
	and.b32  	%r5638, %r94, 2147483647;
	setp.ne.s32 	%p1338, %r5638, 1071644672;
	setp.lt.s32 	%p1339, %r94, 0;
	selp.b32 	%r5639, 0, 2146435072, %p1339;
	or.b32  	%r5640, %r5639, -2147483648;
	selp.b32 	%r5641, %r5640, %r5639, %p1338;
	selp.b32 	%r5642, %r5641, %r5639, %p1337;
	selp.b32 	%r5643, %r5642, %r5639, %p1336;
	mov.b32 	%r5644, 0;
	mov.b64 	%fd37259, {%r5644, %r5643};
$L__BB3_851:
	setp.leu.f64 	%p1341, %fd874, 0d0000000000000000;
	mul.f64 	%fd12743, %fd873, 0d3FE0000000000000;
	selp.f64 	%fd12744, %fd873, %fd12743, %p1341;
	setp.neu.f64 	%p1342, %fd12744, 0d0000000000000000;
	@%p1342 bra 	$L__BB3_853;
	setp.lt.s32 	%p1344, %r95, 0;
	and.b32  	%r5645, %r95, 2146435072;
	setp.eq.s32 	%p1345, %r5645, 1127219200;
	selp.b32 	%r5646, %r217, 0, %p1345;
	or.b32  	%r5647, %r5646, 2146435072;
	selp.b32 	%r5648, %r5647, %r5646, %p1344;
	mov.b32 	%r5649, 0;
	mov.b64 	%fd37261, {%r5649, %r5648};
	bra.uni 	$L__BB3_854;
$L__BB3_853:
	setp.lt.s32 	%p1343, %r217, 0;
	{ // callseq 413, 0
	.param .b64 param0;
	st.param.f64 	[param0], %fd916;
	.param .b64 param1;
	st.param.f64 	[param1], 0d3FF6AAAAAAAAAAAB;
	.param .b64 retval0;
	call.uni (retval0), 
	__internal_accurate_pow, 
	(
	param0, 
	param1
	);
	ld.param.f64 	%fd12745, [retval0];
	} // callseq 413
	selp.f64 	%fd37261, 0dFFF8000000000000, %fd12745, %p1343;
$L__BB3_854:
	add.f64 	%fd12749, %fd12744, 0d3FF6AAAAAAAAAAAB;
	{
	.reg .b32 %temp; 
	mov.b64 	{%temp, %r5650}, %fd12749;
	}
	and.b32  	%r5651, %r5650, 2146435072;
	setp.ne.s32 	%p1347, %r5651, 2146435072;
	@%p1347 bra 	$L__BB3_859;
	setp.num.f64 	%p1349, %fd12744, %fd12744;
	@%p1349 bra 	$L__BB3_857;
	mov.f64 	%fd12754, 0d3FF6AAAAAAAAAAAB;
	add.rn.f64 	%fd37261, %fd12744, %fd12754;
	bra.uni 	$L__BB3_859;
$L__BB3_857:
	setp.neu.f64 	%p1350, %fd916, 0d7FF0000000000000;
	@%p1350 bra 	$L__BB3_859;
	setp.lt.s32 	%p1351, %r217, 0;
	and.b32  	%r5652, %r95, 2146435072;
	setp.eq.s32 	%p1352, %r5652, 1127219200;
	and.b32  	%r5653, %r95, 2147483647;
	setp.ne.s32 	%p1353, %r5653, 1071644672;
	setp.lt.s32 	%p1354, %r95, 0;
	selp.b32 	%r5654, 0, 2146435072, %p1354;
	or.b32  	%r5655, %r5654, -2147483648;
	selp.b32 	%r5656, %r5655, %r5654, %p1353;
	selp.b32 	%r5657, %r5656, %r5654, %p1352;
	selp.b32 	%r5658, %r5657, %r5654, %p1351;
	mov.b32 	%r5659, 0;
	mov.b64 	%fd37261, {%r5659, %r5658};
$L__BB3_859:
	setp.leu.f64 	%p1356, %fd874, 0d0000000000000000;
	mul.f64 	%fd12755, %fd873, 0d3FE0000000000000;
	selp.f64 	%fd12756, %fd873, %fd12755, %p1356;
	setp.neu.f64 	%p1357, %fd12756, 0d0000000000000000;
	mov.f64 	%fd12757, 0d3FD999999999999A;
	div.rn.f64 	%fd12758, %fd12757, %fd37261;
	rcp.rn.f64 	%fd12759, %fd37259;
	add.f64 	%fd940, %fd12759, %fd12758;
	@%p1357 bra 	$L__BB3_861;
	setp.lt.s32 	%p1359, %r96, 0;
	and.b32  	%r5660, %r96, 2146435072;
	setp.eq.s32 	%p1360, %r5660, 1127219200;
	selp.b32 	%r5661, %r217, 0, %p1360;
	or.b32  	%r5662, %r5661, 2146435072;
	selp.b32 	%r5663, %r5662, %r5661, %p1359;
	mov.b32 	%r5664, 0;
	mov.b64 	%fd37263, {%r5664, %r5663};
	bra.uni 	$L__BB3_862;
$L__BB3_861:
	setp.lt.s32 	%p1358, %r217, 0;
	{ // callseq 414, 0
	.param .b64 param0;
	st.param.f64 	[param0], %fd916;
	.param .b64 param1;
	st.param.f64 	[param1], 0d3FFAAAAAAAAAAAAB;
	.param .b64 retval0;
	call.uni (retval0), 
	__internal_accurate_pow, 
	(
	param0, 
	param1
	);
	ld.param.f64 	%fd12760, [retval0];
	} // callseq 414
	selp.f64 	%fd37263, 0dFFF8000000000000, %fd12760, %p1358;
$L__BB3_862:
	add.f64 	%fd12764, %fd12756, 0d3FFAAAAAAAAAAAAB;
	{
	.reg .b32 %temp; 
	mov.b64 	{%temp, %r5665}, %fd12764;
	}
	and.b32  	%r5666, %r5665, 2146435072;
	setp.ne.s32 	%p1362, %r5666, 2146435072;
	@%p1362 bra 	$L__BB3_867;
	setp.num.f64 	%p1364, %fd12756, %fd12756;
	@%p1364 bra 	$L__BB3_865;
	mov.f64 	%fd12769, 0d3FFAAAAAAAAAAAAB;
	add.rn.f64 	%fd37263, %fd12756, %fd12769;
	bra.uni 	$L__BB3_867;
$L__BB3_865:
	setp.neu.f64 	%p1365, %fd916, 0d7FF0000000000000;
	@%p1365 bra 	$L__BB3_867;
	setp.lt.s32 	%p1366, %r217, 0;
	and.b32  	%r5667, %r96, 2146435072;
	setp.eq.s32 	%p1367, %r5667, 1127219200;
	and.b32  	%r5668, %r96, 2147483647;
	setp.ne.s32 	%p1368, %r5668, 1071644672;
	setp.lt.s32 	%p1369, %r96, 0;
	selp.b32 	%r5669, 0, 2146435072, %p1369;
	or.b32  	%r5670, %r5669, -2147483648;
	selp.b32 	%r5671, %r5670, %r5669, %p1368;
	selp.b32 	%r5672, %r5671, %r5669, %p1367;
	selp.b32 	%r5673, %r5672, %r5669, %p1366;
	mov.b32 	%r5674, 0;
	mov.b64 	%fd37263, {%r5674, %r5673};
$L__BB3_867:
	{ // callseq 415, 0
	.param .b64 param0;
	st.param.f64 	[param0], 0d4024000000000000;
	.param .b64 param1;
	st.param.f64 	[param1], 0dC024000000000000;
	.param .b64 retval0;
	call.uni (retval0), 
	__internal_accurate_pow, 
	(
	param0, 
	param1
	);
	ld.param.f64 	%fd12770, [retval0];
	} // callseq 415
	{ // callseq 416, 0
	.param .b64 param0;
	st.param.f64 	[param0], %fd173;
	.param .b64 param1;
	st.param.f64 	[param1], 0d4008000000000000;
	.param .b64 retval0;
	call.uni (retval0), 
	__internal_accurate_pow, 
	(
	param0, 
	param1
	);
	ld.param.f64 	%fd12772, [retval0];
	} // callseq 416
	neg.f64 	%fd12774, %fd12772;
	selp.f64 	%fd12775, %fd12774, %fd12772, %p2;
	setp.leu.f64 	%p1371, %fd874, 0d0000000000000000;
	mul.f64 	%fd12776, %fd873, 0d3FE0000000000000;
	selp.f64 	%fd12777, %fd873, %fd12776, %p1371;
	setp.eq.f64 	%p1372, %fd12777, 0d3FF0000000000000;
	mov.f64 	%fd12778, 0d3FE102DE00D1B717;
	div.rn.f64 	%fd12779, %fd12778, %fd37263;
	add.f64 	%fd12780, %fd940, %fd12779;
	selp.f64 	%fd12781, 0d3FFEE7D566CF41F2, %fd12780, %p1372;
	neg.f64 	%fd12782, %fd12770;
	selp.f64 	%fd12783, %fd12782, %fd12770, %p1;
	mul.f64 	%fd12784, %fd12783, 0d4003EB851EB851EC;
	mul.f64 	%fd12785, %fd12784, 0d4028000000000000;
	mul.f64 	%fd12786, %fd12785, 0dC00921FB54442D18;
	mul.f64 	%fd12787, %fd3, %fd12786;
	mul.f64 	%fd12788, %fd1, %fd12787;
	div.rn.f64 	%fd12789, %fd12788, %fd2;
	setp.nan.f64 	%p1373, %fd6, %fd6;
	mov.f64 	%fd12790, 0d4008000000000000;
	add.rn.f64 	%fd12791, %fd6, %fd12790;
	selp.f64 	%fd12792, %fd12791, %fd12775, %p1373;
	setp.neu.f64 	%p1374, %fd173, 0d7FF0000000000000;
	selp.f64 	%fd12793, %fd12792, %fd174, %p1374;
	setp.eq.s32 	%p1375, %r92, 2146435072;
	selp.f64 	%fd12794, %fd12793, %fd12775, %p1375;
	setp.eq.f64 	%p1376, %fd6, 0d3FF0000000000000;
	selp.f64 	%fd12795, 0d3FF0000000000000, %fd12794, %p1376;
	mul.f64 	%fd12796, %fd915, %fd12795;
	div.rn.f64 	%fd12797, %fd12789, %fd12796;
	fma.rn.f64 	%fd37239, %fd12797, %fd12781, %fd37257;
$L__BB3_868:
	setp.geu.f64 	%p1446, %fd6, 0d3FE0000000000000;
	@%p1446 bra 	$L__BB3_905;
	setp.leu.f64 	%p1526, %fd874, 0d0000000000000000;
	add.f64 	%fd13064, %fd872, %fd872;
	selp.f64 	%fd13065, %fd872, %fd13064, %p1526;
	{
	.reg .b32 %temp; 
	mov.b64 	{%temp, %r221}, %fd13065;
	}
	abs.f64 	%fd949, %fd13065;
	setp.neu.f64 	%p1527, %fd13065, 0d0000000000000000;
	@%p1527 bra 	$L__BB3_871;
	setp.lt.s32 	%p1529, %r93, 0;
	and.b32  	%r5827, %r93, 2146435072;
	setp.eq.s32 	%p1530, %r5827, 1127219200;
	selp.b32 	%r5828, %r221, 0, %p1530;
	or.b32  	%r5829, %r5828, 2146435072;
	selp.b32 	%r5830, %r5829, %r5828, %p1529;
	mov.b32 	%r5831, 0;
	mov.b64 	%fd37266, {%r5831, %r5830};
	bra.uni 	$L__BB3_872;
$L__BB3_871:
	setp.lt.s32 	%p1528, %r221, 0;
	{ // callseq 429, 0
	.param .b64 param0;
	st.param.f64 	[param0], %fd949;
	.param .b64 param1;
	st.param.f64 	[param1], 0d3FD5555555555555;
	.param .b64 retval0;
	call.uni (retval0), 
	__internal_accurate_pow, 
	(
	param0, 
	param1
	);
	ld.param.f64 	%fd13066, [retval0];
	} // callseq 429
	selp.f64 	%fd37266, 0dFFF8000000000000, %fd13066, %p1528;
$L__BB3_872:
	add.f64 	%fd13070, %fd13065, 0d3FD5555555555555;
	{
	.reg .b32 %temp; 
	mov.b64 	{%temp, %r5832}, %fd13070;
	}
	and.b32  	%r5833, %r5832, 2146435072;
	setp.ne.s32 	%p1532, %r5833, 2146435072;
	@%p1532 bra 	$L__BB3_877;
	setp.num.f64 	%p1534, %fd13065, %fd13065;
	@%p1534 bra 	$L__BB3_875;
	mov.f64 	%fd13075, 0d3FD5555555555555;
	add.rn.f64 	%fd37266, %fd13065, %fd13075;
	bra.uni 	$L__BB3_877;
$L__BB3_875:
	setp.neu.f64 	%p1535, %fd949, 0d7FF0000000000000;
	@%p1535 bra 	$L__BB3_877;
	setp.lt.s32 	%p1536, %r221, 0;
	and.b32  	%r5834, %r93, 2146435072;
	setp.eq.s32 	%p1537, %r5834, 1127219200;
	and.b32  	%r5835, %r93, 2147483647;
	setp.ne.s32 	%p1538, %r5835, 1071644672;
	setp.lt.s32 	%p1539, %r93, 0;
	selp.b32 	%r5836, 0, 2146435072, %p1539;
	or.b32  	%r5837, %r5836, -2147483648;
	selp.b32 	%r5838, %r5837, %r5836, %p1538;
	selp.b32 	%r5839, %r5838, %r5836, %p1537;
	selp.b32 	%r5840, %r5839, %r5836, %p1536;
	mov.b32 	%r5841, 0;
	mov.b64 	%fd37266, {%r5841, %r5840};
$L__BB3_877:
	setp.leu.f64 	%p1541, %fd874, 0d0000000000000000;
	add.f64 	%fd13076, %fd872, %fd872;
	selp.f64 	%fd13077, %fd872, %fd13076, %p1541;
	setp.eq.f64 	%p1542, %fd13077, 0d3FF0000000000000;
	mul.f64 	%fd13078, %fd37266, 0d3FFE3D07C84B5DCC;
	selp.f64 	%fd956, 0d3FFE3D07C84B5DCC, %fd13078, %p1542;
	fma.rn.f64 	%fd13079, %fd956, 0d3FF71547652B82FE, 0d4338000000000000;
	{
	.reg .b32 %temp; 
	mov.b64 	{%r222, %temp}, %fd13079;
	}
	mov.f64 	%fd13080, 0dC338000000000000;
	add.rn.f64 	%fd13081, %fd13079, %fd13080;
	fma.rn.f64 	%fd13082, %fd13081, 0dBFE62E42FEFA39EF, %fd956;
	fma.rn.f64 	%fd13083, %fd13081, 0dBC7ABC9E3B39803F, %fd13082;
	fma.rn.f64 	%fd13084, %fd13083, 0d3E5ADE1569CE2BDF, 0d3E928AF3FCA213EA;
	fma.rn.f64 	%fd13085, %fd13084, %fd13083, 0d3EC71DEE62401315;
	fma.rn.f64 	%fd13086, %fd13085, %fd13083, 0d3EFA01997C89EB71;
	fma.rn.f64 	%fd13087, %fd13086, %fd13083, 0d3F2A01A014761F65;
	fma.rn.f64 	%fd13088, %fd13087, %fd13083, 0d3F56C16C1852B7AF;
	fma.rn.f64 	%fd13089, %fd13088, %fd13083, 0d3F81111111122322;
	fma.rn.f64 	%fd13090, %fd13089, %fd13083, 0d3FA55555555502A1;
	fma.rn.f64 	%fd13091, %fd13090, %fd13083, 0d3FC5555555555511;
	fma.rn.f64 	%fd13092, %fd13091, %fd13083, 0d3FE000000000000B;
	fma.rn.f64 	%fd13093, %fd13092, %fd13083, 0d3FF0000000000000;
	fma.rn.f64 	%fd13094, %fd13093, %fd13083, 0d3FF0000000000000;
	{
	.reg .b32 %temp; 
	mov.b64 	{%r223, %temp}, %fd13094;
	}
	{
	.reg .b32 %temp; 
	mov.b64 	{%temp, %r224}, %fd13094;
	}
	shl.b32 	%r5842, %r222, 20;
	add.s32 	%r5843, %r5842, %r224;
	mov.b64 	%fd37267, {%r223, %r5843};
	{
	.reg .b32 %temp; 
	mov.b64 	{%temp, %r5844}, %fd956;
	}
	mov.b32 	%f206, %r5844;
	abs.f32 	%f29, %f206;
	setp.lt.f32 	%p1543, %f29, 0f4086232B;
	@%p1543 bra 	$L__BB3_880;
	setp.lt.f64 	%p1544, %fd956, 0d0000000000000000;
	add.f64 	%fd13095, %fd956, 0d7FF0000000000000;
	selp.f64 	%fd37267, 0d0000000000000000, %fd13095, %p1544;
	setp.geu.f32 	%p1545, %f29, 0f40874800;
	@%p1545 bra 	$L__BB3_880;
	shr.u32 	%r5845, %r222, 31;
	add.s32 	%r5846, %r222, %r5845;
	shr.s32 	%r5847, %r5846, 1;
	shl.b32 	%r5848, %r5847, 20;
	add.s32 	%r5849, %r224, %r5848;
	mov.b64 	%fd13096, {%r223, %r5849};
	sub.s32 	%r5850, %r222, %r5847;
	shl.b32 	%r5851, %r5850, 20;
	add.s32 	%r5852, %r5851, 1072693248;
	mov.b32 	%r5853, 0;
	mov.b64 	%fd13097, {%r5853, %r5852};
	mul.f64 	%fd37267, %fd13097, %fd13096;
$L__BB3_880:
	setp.neu.f64 	%p1547, %fd13077, 0d0000000000000000;
	@%p1547 bra 	$L__BB3_882;
	setp.lt.s32 	%p1549, %r94, 0;
	and.b32  	%r5854, %r94, 2146435072;
	setp.eq.s32 	%p1550, %r5854, 1127219200;
	selp.b32 	%r5855, %r221, 0, %p1550;
	or.b32  	%r5856, %r5855, 2146435072;
	selp.b32 	%r5857, %r5856, %r5855, %p1549;
	mov.b32 	%r5858, 0;
	mov.b64 	%fd37269, {%r5858, %r5857};
	bra.uni 	$L__BB3_883;
$L__BB3_882:
	setp.lt.s32 	%p1548, %r221, 0;
	{ // callseq 430, 0
	.param .b64 param0;
	st.param.f64 	[param0], %fd949;
	.param .b64 param1;
	st.param.f64 	[param1], 0d3FF2AAAAAAAAAAAB;
	.param .b64 retval0;
	call.uni (retval0), 
	__internal_accurate_pow, 
	(
	param0, 
	param1
	);
	ld.param.f64 	%fd13100, [retval0];
	} // callseq 430
	selp.f64 	%fd37269, 0dFFF8000000000000, %fd13100, %p1548;
$L__BB3_883:
	add.f64 	%fd13104, %fd13077, 0d3FF2AAAAAAAAAAAB;
	{
	.reg .b32 %temp; 
	mov.b64 	{%temp, %r5859}, %fd13104;
	}
	and.b32  	%r5860, %r5859, 2146435072;
	setp.ne.s32 	%p1552, %r5860, 2146435072;
	@%p1552 bra 	$L__BB3_888;
	setp.num.f64 	%p1554, %fd13077, %fd13077;
	@%p1554 bra 	$L__BB3_886;
	mov.f64 	%fd13109, 0d3FF2AAAAAAAAAAAB;
	add.rn.f64 	%fd37269, %fd13077, %fd13109;
	bra.uni 	$L__BB3_888;
$L__BB3_886:
	setp.neu.f64 	%p1555, %fd949, 0d7FF0000000000000;
	@%p1555 bra 	$L__BB3_888;
	setp.lt.s32 	%p1556, %r221, 0;
	and.b32  	%r5861, %r94, 2146435072;
	setp.eq.s32 	%p1557, %r5861, 1127219200;
	and.b32  	%r5862, %r94, 2147483647;
	setp.ne.s32 	%p1558, %r5862, 1071644672;
	setp.lt.s32 	%p1559, %r94, 0;
	selp.b32 	%r5863, 0, 2146435072, %p1559;
	or.b32  	%r5864, %r5863, -2147483648;
	selp.b32 	%r5865, %r5864, %r5863, %p1558;
	selp.b32 	%r5866, %r5865, %r5863, %p1557;
	selp.b32 	%r5867, %r5866, %r5863, %p1556;
	mov.b32 	%r5868, 0;
	mov.b64 	%fd37269, {%r5868, %r5867};
$L__BB3_888:
	setp.leu.f64 	%p1561, %fd874, 0d0000000000000000;
	add.f64 	%fd13110, %fd872, %fd872;
	selp.f64 	%fd13111, %fd872, %fd13110, %p1561;
	setp.neu.f64 	%p1562, %fd13111, 0d0000000000000000;
	@%p1562 bra 	$L__BB3_890;
	setp.lt.s32 	%p1564, %r95, 0;
	and.b32  	%r5869, %r95, 2146435072;
	setp.eq.s32 	%p1565, %r5869, 1127219200;
	selp.b32 	%r5870, %r221, 0, %p1565;
	or.b32  	%r5871, %r5870, 2146435072;
	selp.b32 	%r5872, %r5871, %r5870, %p1564;
	mov.b32 	%r5873, 0;
	mov.b64 	%fd37271, {%r5873, %r5872};
	bra.uni 	$L__BB3_891;
$L__BB3_890:
	setp.lt.s32 	%p1563, %r221, 0;
	{ // callseq 431, 0
	.param .b64 param0;
	st.param.f64 	[param0], %fd949;
	.param .b64 param1;
	st.param.f64 	[param1], 0d3FF6AAAAAAAAAAAB;
	.param .b64 retval0;
	call.uni (retval0), 
	__internal_accurate_pow, 
	(
	param0, 
	param1
	);
	ld.param.f64 	%fd13112, [retval0];
	} // callseq 431
	selp.f64 	%fd37271, 0dFFF8000000000000, %fd13112, %p1563;
$L__BB3_891:
	add.f64 	%fd13116, %fd13111, 0d3FF6AAAAAAAAAAAB;
	{
	.reg .b32 %temp; 
	mov.b64 	{%temp, %r5874}, %fd13116;
	}
	and.b32  	%r5875, %r5874, 2146435072;
	setp.ne.s32 	%p1567, %r5875, 2146435072;
	@%p1567 bra 	$L__BB3_896;
	setp.num.f64 	%p1569, %fd13111, %fd13111;
	@%p1569 bra 	$L__BB3_894;
	mov.f64 	%fd13121, 0d3FF6AAAAAAAAAAAB;
	add.rn.f64 	%fd37271, %fd13111, %fd13121;
	bra.uni 	$L__BB3_896;
$L__BB3_894:
	setp.neu.f64 	%p1570, %fd949, 0d7FF0000000000000;
	@%p1570 bra 	$L__BB3_896;
	setp.lt.s32 	%p1571, %r221, 0;
	and.b32  	%r5876, %r95, 2146435072;
	setp.eq.s32 	%p1572, %r5876, 1127219200;
	and.b32  	%r5877, %r95, 2147483647;
	setp.ne.s32 	%p1573, %r5877, 1071644672;
	setp.lt.s32 	%p1574, %r95, 0;
	selp.b32 	%r5878, 0, 2146435072, %p1574;
	or.b32  	%r5879, %r5878, -2147483648;
	selp.b32 	%r5880, %r5879, %r5878, %p1573;
	selp.b32 	%r5881, %r5880, %r5878, %p1572;
	selp.b32 	%r5882, %r5881, %r5878, %p1571;
	mov.b32 	%r5883, 0;
	mov.b64 	%fd37271, {%r5883, %r5882};
$L__BB3_896:
	setp.leu.f64 	%p1576, %fd874, 0d0000000000000000;
	add.f64 	%fd13122, %fd872, %fd872;
	selp.f64 	%fd13123, %fd872, %fd13122, %p1576;
	setp.neu.f64 	%p1577, %fd13123, 0d0000000000000000;
	mov.f64 	%fd13124, 0d3FD999999999999A;
	div.rn.f64 	%fd13125, %fd13124, %fd37271;
	rcp.rn.f64 	%fd13126, %fd37269;
	add.f64 	%fd973, %fd13126, %fd13125;
	@%p1577 bra 	$L__BB3_898;
	setp.lt.s32 	%p1579, %r96, 0;
	and.b32  	%r5884, %r96, 2146435072;
	setp.eq.s32 	%p1580, %r5884, 1127219200;
	selp.b32 	%r5885, %r221, 0, %p1580;
	or.b32  	%r5886, %r5885, 2146435072;
	selp.b32 	%r5887, %r5886, %r5885, %p1579;
	mov.b32 	%r5888, 0;
	mov.b64 	%fd37273, {%r5888, %r5887};
	bra.uni 	$L__BB3_899;
$L__BB3_898:
	setp.lt.s32 	%p1578, %r221, 0;
	{ // callseq 432, 0
	.param .b64 param0;
	st.param.f64 	[param0], %fd949;
	.param .b64 param1;
	st.param.f64 	[param1], 0d3FFAAAAAAAAAAAAB;
	.param .b64 retval0;
	call.uni (retval0), 
	__internal_accurate_pow, 
	(
	param0, 
	param1
	);
	ld.param.f64 	%fd13127, [retval0];
	} // callseq 432
	selp.f64 	%fd37273, 0dFFF8000000000000, %fd13127, %p1578;
$L__BB3_899:
	add.f64 	%fd13131, %fd13123, 0d3FFAAAAAAAAAAAAB;
	{
	.reg .b32 %temp; 
	mov.b64 	{%temp, %r5889}, %fd13131;
	}
	and.b32  	%r5890, %r5889, 2146435072;
	setp.ne.s32 	%p1582, %r5890, 2146435072;
	@%p1582 bra 	$L__BB3_904;
	setp.num.f64 	%p1584, %fd13123, %fd13123;
	@%p1584 bra 	$L__BB3_902;
	mov.f64 	%fd13136, 0d3FFAAAAAAAAAAAAB;
	add.rn.f64 	%fd37273, %fd13123, %fd13136;
	bra.uni 	$L__BB3_904;
$L__BB3_902:
	setp.neu.f64 	%p1585, %fd949, 0d7FF0000000000000;
	@%p1585 bra 	$L__BB3_904;
	setp.lt.s32 	%p1586, %r221, 0;
	and.b32  	%r5891, %r96, 2146435072;
	setp.eq.s32 	%p1587, %r5891, 1127219200;
	and.b32  	%r5892, %r96, 2147483647;
	setp.ne.s32 	%p1588, %r5892, 1071644672;
	setp.lt.s32 	%p1589, %r96, 0;
	selp.b32 	%r5893, 0, 2146435072, %p1589;
	or.b32  	%r5894, %r5893, -2147483648;
	selp.b32 	%r5895, %r5894, %r5893, %p1588;
	selp.b32 	%r5896, %r5895, %r5893, %p1587;
	selp.b32 	%r5897, %r5896, %r5893, %p1586;
	mov.b32 	%r5898, 0;
	mov.b64 	%fd37273, {%r5898, %r5897};
$L__BB3_904:
	{ // callseq 433, 0
	.param .b64 param0;
	st.param.f64 	[param0], 0d4024000000000000;
	.param .b64 param1;
	st.param.f64 	[param1], 0dC024000000000000;
	.param .b64 retval0;
	call.uni (retval0), 
	__internal_accurate_pow, 
	(
	param0, 
	param1
	);
	ld.param.f64 	%fd13137, [retval0];
	} // callseq 433
	{ // callseq 434, 0
	.param .b64 param0;
	st.param.f64 	[param0], %fd173;
	.param .b64 param1;
	st.param.f64 	[param1], 0d4014000000000000;
	.param .b64 retval0;
	call.uni (retval0), 
	__internal_accurate_pow, 
	(
	param0, 
	param1
	);
	ld.param.f64 	%fd13139, [retval0];
	} // callseq 434
	setp.leu.f64 	%p1591, %fd874, 0d0000000000000000;
	add.f64 	%fd13141, %fd872, %fd872;
	selp.f64 	%fd13142, %fd872, %fd13141, %p1591;
	setp.eq.f64 	%p1592, %fd13142, 0d3FF0000000000000;
	mov.f64 	%fd13143, 0d3FE102DE00D1B717;
	div.rn.f64 	%fd13144, %fd13143, %fd37273;
	add.f64 	%fd13145, %fd973, %fd13144;
	selp.f64 	%fd13146, 0d3FFEE7D566CF41F2, %fd13145, %p1592;
	neg.f64 	%fd13147, %fd13139;
	selp.f64 	%fd13148, %fd13147, %fd13139, %p3;
	setp.eq.f64 	%p1593, %fd6, 0d0000000000000000;
	selp.f64 	%fd13149, %fd175, %fd13148, %p1593;
	selp.f64 	%fd13150, %fd176, %fd13149, %p4;
	add.f64 	%fd13151, %fd13150, %fd13150;
	setp.eq.f64 	%p1594, %fd6, 0d3FF0000000000000;
	selp.f64 	%fd13152, 0d4000000000000000, %fd13151, %p1594;
	neg.f64 	%fd13153, %fd13137;
	selp.f64 	%fd13154, %fd13153, %fd13137, %p1;
	mul.f64 	%fd13155, %fd13154, 0d4003EB851EB851EC;
	mul.f64 	%fd13156, %fd13155, 0d4028000000000000;
	mul.f64 	%fd13157, %fd13156, 0dC00921FB54442D18;
	mul.f64 	%fd13158, %fd3, %fd13157;
	mul.f64 	%fd13159, %fd1, %fd13158;
	div.rn.f64 	%fd13160, %fd13159, %fd2;
	div.rn.f64 	%fd13161, %fd13160, %fd13152;
	fma.rn.f64 	%fd37238, %fd13161, %fd13146, %fd37267;
	bra.uni 	$L__BB3_949;
$L__BB3_905:
	setp.gtu.f64 	%p1447, %fd157, 0d4000000000000000;
	mov.f64 	%fd37275, %fd181;
	@%p1447 bra 	$L__BB3_909;
	setp.gt.u32 	%p1448, %r97, 2146435070;
	mov.f64 	%fd37274, %fd39137;
	@%p1448 bra 	$L__BB3_908;
	setp.gt.u32 	%p1449, %r99, 1073127582;
	selp.f64 	%fd12896, %fd179, %fd39136, %p1449;
	selp.u32 	%r5747, 1, 0, %p1449;
	add.s32 	%r5748, %r15990, %r5747;
	add.f64 	%fd12897, %fd12896, 0dBFF0000000000000;
	add.f64 	%fd12898, %fd12896, 0d3FF0000000000000;
	rcp.approx.ftz.f64 	%fd12899, %fd12898;
	neg.f64 	%fd12900, %fd12898;
	fma.rn.f64 	%fd12901, %fd12900, %fd12899, 0d3FF0000000000000;
	fma.rn.f64 	%fd12902, %fd12901, %fd12901, %fd12901;
	fma.rn.f64 	%fd12903, %fd12902, %fd12899, %fd12899;
	mul.f64 	%fd12904, %fd12897, %fd12903;
	fma.rn.f64 	%fd12905, %fd12897, %fd12903, %fd12904;
	mul.f64 	%fd12906, %fd12905, %fd12905;
	fma.rn.f64 	%fd12907, %fd12906, 0d3EB1380B3AE80F1E, 0d3ED0EE258B7A8B04;
	fma.rn.f64 	%fd12908, %fd12907, %fd12906, 0d3EF3B2669F02676F;
	fma.rn.f64 	%fd12909, %fd12908, %fd12906, 0d3F1745CBA9AB0956;
	fma.rn.f64 	%fd12910, %fd12909, %fd12906, 0d3F3C71C72D1B5154;
	fma.rn.f64 	%fd12911, %fd12910, %fd12906, 0d3F624924923BE72D;
	fma.rn.f64 	%fd12912, %fd12911, %fd12906, 0d3F8999999999A3C4;
	fma.rn.f64 	%fd12913, %fd12912, %fd12906, 0d3FB5555555555554;
	sub.f64 	%fd12914, %fd12897, %fd12905;
	add.f64 	%fd12915, %fd12914, %fd12914;
	neg.f64 	%fd12916, %fd12905;
	fma.rn.f64 	%fd12917, %fd12916, %fd12897, %fd12915;
	mul.f64 	%fd12918, %fd12903, %fd12917;
	mul.f64 	%fd12919, %fd12906, %fd12913;
	fma.rn.f64 	%fd12920, %fd12919, %fd12905, %fd12918;
	xor.b32  	%r5749, %r5748, -2147483648;
	mov.b32 	%r5750, 1127219200;
	mov.b64 	%fd12921, {%r5749, %r5750};
	sub.f64 	%fd12922, %fd12921, %fd159;
	fma.rn.f64 	%fd12923, %fd12922, 0d3FE62E42FEFA39EF, %fd12905;
	fma.rn.f64 	%fd12924, %fd12922, 0dBFE62E42FEFA39EF, %fd12923;
	sub.f64 	%fd12925, %fd12924, %fd12905;
	sub.f64 	%fd12926, %fd12920, %fd12925;
	fma.rn.f64 	%fd12927, %fd12922, 0d3C7ABC9E3B39803F, %fd12926;
	add.f64 	%fd37274, %fd12923, %fd12927;
$L__BB3_908:
	setp.lt.f64 	%p1450, %fd157, 0d400E000000000000;
	selp.f64 	%fd12928, %fd39133, %fd180, %p1450;
	mul.f64 	%fd12929, %fd37274, %fd12928;
	sub.f64 	%fd37275, %fd165, %fd12929;
$L__BB3_909:
	mov.f64 	%fd37277, %fd183;
	@%p1447 bra 	$L__BB3_913;
	setp.gt.u32 	%p1452, %r97, 2146435070;
	mov.f64 	%fd37276, %fd39137;
	@%p1452 bra 	$L__BB3_912;
	setp.gt.u32 	%p1453, %r99, 1073127582;
	selp.f64 	%fd12930, %fd179, %fd39136, %p1453;
	selp.u32 	%r5751, 1, 0, %p1453;
	add.s32 	%r5752, %r15990, %r5751;
	add.f64 	%fd12931, %fd12930, 0dBFF0000000000000;
	add.f64 	%fd12932, %fd12930, 0d3FF0000000000000;
	rcp.approx.ftz.f64 	%fd12933, %fd12932;
	neg.f64 	%fd12934, %fd12932;
	fma.rn.f64 	%fd12935, %fd12934, %fd12933, 0d3FF0000000000000;
	fma.rn.f64 	%fd12936, %fd12935, %fd12935, %fd12935;
	fma.rn.f64 	%fd12937, %fd12936, %fd12933, %fd12933;
	mul.f64 	%fd12938, %fd12931, %fd12937;
	fma.rn.f64 	%fd12939, %fd12931, %fd12937, %fd12938;
	mul.f64 	%fd12940, %fd12939, %fd12939;
	fma.rn.f64 	%fd12941, %fd12940, 0d3EB1380B3AE80F1E, 0d3ED0EE258B7A8B04;
	fma.rn.f64 	%fd12942, %fd12941, %fd12940, 0d3EF3B2669F02676F;
	fma.rn.f64 	%fd12943, %fd12942, %fd12940, 0d3F1745CBA9AB0956;
	fma.rn.f64 	%fd12944, %fd12943, %fd12940, 0d3F3C71C72D1B5154;
	fma.rn.f64 	%fd12945, %fd12944, %fd12940, 0d3F624924923BE72D;
	fma.rn.f64 	%fd12946, %fd12945, %fd12940, 0d3F8999999999A3C4;
	fma.rn.f64 	%fd12947, %fd12946, %fd12940, 0d3FB5555555555554;
	sub.f64 	%fd12948, %fd12931, %fd12939;
	add.f64 	%fd12949, %fd12948, %fd12948;
	neg.f64 	%fd12950, %fd12939;
	fma.rn.f64 	%fd12951, %fd12950, %fd12931, %fd12949;
	mul.f64 	%fd12952, %fd12937, %fd12951;
	mul.f64 	%fd12953, %fd12940, %fd12947;
	fma.rn.f64 	%fd12954, %fd12953, %fd12939, %fd12952;
	xor.b32  	%r5753, %r5752, -2147483648;
	mov.b32 	%r5754, 1127219200;
	mov.b64 	%fd12955, {%r5753, %r5754};
	sub.f64 	%fd12956, %fd12955, %fd159;
	fma.rn.f64 	%fd12957, %fd12956, 0d3FE62E42FEFA39EF, %fd12939;
	fma.rn.f64 	%fd12958, %fd12956, 0dBFE62E42FEFA39EF, %fd12957;
	sub.f64 	%fd12959, %fd12958, %fd12939;
	sub.f64 	%fd12960, %fd12954, %fd12959;
	fma.rn.f64 	%fd12961, %fd12956, 0d3C7ABC9E3B39803F, %fd12960;
	add.f64 	%fd37276, %fd12957, %fd12961;
$L__BB3_912:
	setp.lt.f64 	%p1454, %fd157, 0d400E000000000000;
	selp.f64 	%fd12962, %fd39139, %fd182, %p1454;
	fma.rn.f64 	%fd37277, %fd37276, %fd12962, %fd171;
$L__BB3_913:
	fma.rn.f64 	%fd989, %fd158, %fd37277, %fd37275;
	setp.leu.f64 	%p1455, %fd874, 0d0000000000000000;
	add.f64 	%fd12963, %fd872, %fd872;
	selp.f64 	%fd12964, %fd872, %fd12963, %p1455;
	{
	.reg .b32 %temp; 
	mov.b64 	{%temp, %r225}, %fd12964;
	}
	abs.f64 	%fd990, %fd12964;
	setp.neu.f64 	%p1456, %fd12964, 0d0000000000000000;
	@%p1456 bra 	$L__BB3_915;
	setp.lt.s32 	%p1458, %r93, 0;
	and.b32  	%r5755, %r93, 2146435072;
	setp.eq.s32 	%p1459, %r5755, 1127219200;
	selp.b32 	%r5756, %r225, 0, %p1459;
	or.b32  	%r5757, %r5756, 2146435072;
	selp.b32 	%r5758, %r5757, %r5756, %p1458;
	mov.b32 	%r5759, 0;
	mov.b64 	%fd37279, {%r5759, %r5758};
	bra.uni 	$L__BB3_916;
$L__BB3_915:
	setp.lt.s32 	%p1457, %r225, 0;
	{ // callseq 423, 0
	.param .b64 param0;
	st.param.f64 	[param0], %fd990;
	.param .b64 param1;
	st.param.f64 	[param1], 0d3FD5555555555555;
	.param .b64 retval0;
	call.uni (retval0), 
	__internal_accurate_pow, 
	(
	param0, 
	param1
	);
	ld.param.f64 	%fd12965, [retval0];
	} // callseq 423
	selp.f64 	%fd37279, 0dFFF8000000000000, %fd12965, %p1457;
$L__BB3_916:
	add.f64 	%fd12969, %fd12964, 0d3FD5555555555555;
	{
	.reg .b32 %temp; 
	mov.b64 	{%temp, %r5760}, %fd12969;
	}
	and.b32  	%r5761, %r5760, 2146435072;
	setp.ne.s32 	%p1461, %r5761, 2146435072;
	@%p1461 bra 	$L__BB3_921;
	setp.num.f64 	%p1463, %fd12964, %fd12964;
	@%p1463 bra 	$L__BB3_919;
	mov.f64 	%fd12974, 0d3FD5555555555555;
	add.rn.f64 	%fd37279, %fd12964, %fd12974;
	bra.uni 	$L__BB3_921;
$L__BB3_919:
	setp.neu.f64 	%p1464, %fd990, 0d7FF0000000000000;
	@%p1464 bra 	$L__BB3_921;
	setp.lt.s32 	%p1465, %r225, 0;
	and.b32  	%r5762, %r93, 2146435072;
	setp.eq.s32 	%p1466, %r5762, 1127219200;
	and.b32  	%r5763, %r93, 2147483647;
	setp.ne.s32 	%p1467, %r5763, 1071644672;
	setp.lt.s32 	%p1468, %r93, 0;
	selp.b32 	%r5764, 0, 2146435072, %p1468;
	or.b32  	%r5765, %r5764, -2147483648;
	selp.b32 	%r5766, %r5765, %r5764, %p1467;
	selp.b32 	%r5767, %r5766, %r5764, %p1466;
	selp.b32 	%r5768, %r5767, %r5764, %p1465;
	mov.b32 	%r5769, 0;
	mov.b64 	%fd37279, {%r5769, %r5768};
$L__BB3_921:
	setp.leu.f64 	%p1470, %fd874, 0d0000000000000000;
	add.f64 	%fd12975, %fd872, %fd872;
	selp.f64 	%fd12976, %fd872, %fd12975, %p1470;
	setp.eq.f64 	%p1471, %fd12976, 0d3FF0000000000000;
	mul.f64 	%fd12977, %fd37279, 0d3FFE3D07C84B5DCC;
	selp.f64 	%fd997, 0d3FFE3D07C84B5DCC, %fd12977, %p1471;
	fma.rn.f64 	%fd12978, %fd997, 0d3FF71547652B82FE, 0d4338000000000000;
	{
	.reg .b32 %temp; 
	mov.b64 	{%r226, %temp}, %fd12978;
	}
	mov.f64 	%fd12979, 0dC338000000000000;
	add.rn.f64 	%fd12980, %fd12978, %fd12979;
	fma.rn.f64 	%fd12981, %fd12980, 0dBFE62E42FEFA39EF, %fd997;
	fma.rn.f64 	%fd12982, %fd12980, 0dBC7ABC9E3B39803F, %fd12981;
	fma.rn.f64 	%fd12983, %fd12982, 0d3E5ADE1569CE2BDF, 0d3E928AF3FCA213EA;
	fma.rn.f64 	%fd12984, %fd12983, %fd12982, 0d3EC71DEE62401315;
	fma.rn.f64 	%fd12985, %fd12984, %fd12982, 0d3EFA01997C89EB71;
	fma.rn.f64 	%fd12986, %fd12985, %fd12982, 0d3F2A01A014761F65;
	fma.rn.f64 	%fd12987, %fd12986, %fd12982, 0d3F56C16C1852B7AF;
	fma.rn.f64 	%fd12988, %fd12987, %fd12982, 0d3F81111111122322;
	fma.rn.f64 	%fd12989, %fd12988, %fd12982, 0d3FA55555555502A1;
	fma.rn.f64 	%fd12990, %fd12989, %fd12982, 0d3FC5555555555511;
	fma.rn.f64 	%fd12991, %fd12990, %fd12982, 0d3FE000000000000B;
	fma.rn.f64 	%fd12992, %fd12991, %fd12982, 0d3FF0000000000000;
	fma.rn.f64 	%fd12993, %fd12992, %fd12982, 0d3FF0000000000000;
	{
	.reg .b32 %temp; 
	mov.b64 	{%r227, %temp}, %fd12993;
	}
	{
	.reg .b32 %temp; 
	mov.b64 	{%temp, %r228}, %fd12993;
	}
	shl.b32 	%r5770, %r226, 20;
	add.s32 	%r5771, %r5770, %r228;
	mov.b64 	%fd37280, {%r227, %r5771};
	{
	.reg .b32 %temp; 
	mov.b64 	{%temp, %r5772}, %fd997;
	}
	mov.b32 	%f205, %r5772;
	abs.f32 	%f30, %f205;
	setp.lt.f32 	%p1472, %f30, 0f4086232B;
	@%p1472 bra 	$L__BB3_924;
	setp.lt.f64 	%p1473, %fd997, 0d0000000000000000;
	add.f64 	%fd12994, %fd997, 0d7FF0000000000000;
	selp.f64 	%fd37280, 0d0000000000000000, %fd12994, %p1473;
	setp.geu.f32 	%p1474, %f30, 0f40874800;
	@%p1474 bra 	$L__BB3_924;
	shr.u32 	%r5773, %r226, 31;
	add.s32 	%r5774, %r226, %r5773;
	shr.s32 	%r5775, %r5774, 1;
	shl.b32 	%r5776, %r5775, 20;
	add.s32 	%r5777, %r228, %r5776;
	mov.b64 	%fd12995, {%r227, %r5777};
	sub.s32 	%r5778, %r226, %r5775;
	shl.b32 	%r5779, %r5778, 20;
	add.s32 	%r5780, %r5779, 1072693248;
	mov.b32 	%r5781, 0;
	mov.b64 	%fd12996, {%r5781, %r5780};
	mul.f64 	%fd37280, %fd12996, %fd12995;
$L__BB3_924:
	setp.neu.f64 	%p1476, %fd12976, 0d0000000000000000;
	@%p1476 bra 	$L__BB3_926;
	setp.lt.s32 	%p1478, %r94, 0;
	and.b32  	%r5782, %r94, 2146435072;
	setp.eq.s32 	%p1479, %r5782, 1127219200;
	selp.b32 	%r5783, %r225, 0, %p1479;
	or.b32  	%r5784, %r5783, 2146435072;
	selp.b32 	%r5785, %r5784, %r5783, %p1478;
	mov.b32 	%r5786, 0;
	mov.b64 	%fd37282, {%r5786, %r5785};
	bra.uni 	$L__BB3_927;
$L__BB3_926:
	setp.lt.s32 	%p1477, %r225, 0;
	{ // callseq 424, 0
	.param .b64 param0;
	st.param.f64 	[param0], %fd990;
	.param .b64 param1;
	st.param.f64 	[param1], 0d3FF2AAAAAAAAAAAB;
	.param .b64 retval0;
	call.uni (retval0), 
	__internal_accurate_pow, 
	(
	param0, 
	param1
	);
	ld.param.f64 	%fd12999, [retval0];
	} // callseq 424
	selp.f64 	%fd37282, 0dFFF8000000000000, %fd12999, %p1477;
$L__BB3_927:
	add.f64 	%fd13003, %fd12976, 0d3FF2AAAAAAAAAAAB;
	{
	.reg .b32 %temp; 
	mov.b64 	{%temp, %r5787}, %fd13003;
	}
	and.b32  	%r5788, %r5787, 2146435072;
	setp.ne.s32 	%p1481, %r5788, 2146435072;
	@%p1481 bra 	$L__BB3_932;
	setp.num.f64 	%p1483, %fd12976, %fd12976;
	@%p1483 bra 	$L__BB3_930;
	mov.f64 	%fd13008, 0d3FF2AAAAAAAAAAAB;
	add.rn.f64 	%fd37282, %fd12976, %fd13008;
	bra.uni 	$L__BB3_932;
$L__BB3_930:
	setp.neu.f64 	%p1484, %fd990, 0d7FF0000000000000;
	@%p1484 bra 	$L__BB3_932;
	setp.lt.s32 	%p1485, %r225, 0;
	and.b32  	%r5789, %r94, 2146435072;
	setp.eq.s32 	%p1486, %r5789, 1127219200;
	and.b32  	%r5790, %r94, 2147483647;
	setp.ne.s32 	%p1487, %r5790, 1071644672;
	setp.lt.s32 	%p1488, %r94, 0;
	selp.b32 	%r5791, 0, 2146435072, %p1488;
	or.b32  	%r5792, %r5791, -2147483648;
	selp.b32 	%r5793, %r5792, %r5791, %p1487;
	selp.b32 	%r5794, %r5793, %r5791, %p1486;
	selp.b32 	%r5795, %r5794, %r5791, %p1485;
	mov.b32 	%r5796, 0;
	mov.b64 	%fd37282, {%r5796, %r5795};
$L__BB3_932:
	setp.leu.f64 	%p1490, %fd874, 0d0000000000000000;
	add.f64 	%fd13009, %fd872, %fd872;
	selp.f64 	%fd13010, %fd872, %fd13009, %p1490;
	setp.neu.f64 	%p1491, %fd13010, 0d0000000000000000;
	@%p1491 bra 	$L__BB3_934;
	setp.lt.s32 	%p1493, %r95, 0;
	and.b32  	%r5797, %r95, 2146435072;
	setp.eq.s32 	%p1494, %r5797, 1127219200;
	selp.b32 	%r5798, %r225, 0, %p1494;
	or.b32  	%r5799, %r5798, 2146435072;
	selp.b32 	%r5800, %r5799, %r5798, %p1493;
	mov.b32 	%r5801, 0;
	mov.b64 	%fd37284, {%r5801, %r5800};
	bra.uni 	$L__BB3_935;
$L__BB3_934:
	setp.lt.s32 	%p1492, %r225, 0;
	{ // callseq 425, 0
	.param .b64 param0;
	st.param.f64 	[param0], %fd990;
	.param .b64 param1;
	st.param.f64 	[param1], 0d3FF6AAAAAAAAAAAB;
	.param .b64 retval0;
	call.uni (retval0), 
	__internal_accurate_pow, 
	(
	param0, 
	param1
	);
	ld.param.f64 	%fd13011, [retval0];
	} // callseq 425
	selp.f64 	%fd37284, 0dFFF8000000000000, %fd13011, %p1492;
$L__BB3_935:
	add.f64 	%fd13015, %fd13010, 0d3FF6AAAAAAAAAAAB;
	{
	.reg .b32 %temp; 
	mov.b64 	{%temp, %r5802}, %fd13015;
	}
	and.b32  	%r5803, %r5802, 2146435072;
	setp.ne.s32 	%p1496, %r5803, 2146435072;
	@%p1496 bra 	$L__BB3_940;
	add.f64 	%fd13016, %fd872, %fd872;
	selp.f64 	%fd13017, %fd872, %fd13016, %p1490;
	setp.num.f64 	%p1498, %fd13017, %fd13017;
	@%p1498 bra 	$L__BB3_938;
	setp.leu.f64 	%p1504, %fd874, 0d0000000000000000;
	selp.f64 	%fd13019, %fd872, %fd13016, %p1504;
	mov.f64 	%fd13020, 0d3FF6AAAAAAAAAAAB;
	add.rn.f64 	%fd37284, %fd13019, %fd13020;
	bra.uni 	$L__BB3_940;
$L__BB3_938:
	setp.neu.f64 	%p1499, %fd990, 0d7FF0000000000000;
	@%p1499 bra 	$L__BB3_940;
	setp.lt.s32 	%p1500, %r225, 0;
	and.b32  	%r5804, %r95, 2146435072;
	setp.eq.s32 	%p1501, %r5804, 1127219200;
	and.b32  	%r5805, %r95, 2147483647;
	setp.ne.s32 	%p1502, %r5805, 1071644672;
	setp.lt.s32 	%p1503, %r95, 0;
	selp.b32 	%r5806, 0, 2146435072, %p1503;
	or.b32  	%r5807, %r5806, -2147483648;
	selp.b32 	%r5808, %r5807, %r5806, %p1502;
	selp.b32 	%r5809, %r5808, %r5806, %p1501;
	selp.b32 	%r5810, %r5809, %r5806, %p1500;
	mov.b32 	%r5811, 0;
	mov.b64 	%fd37284, {%r5811, %r5810};
$L__BB3_940:
	setp.leu.f64 	%p1505, %fd874, 0d0000000000000000;
	add.f64 	%fd13021, %fd872, %fd872;
	selp.f64 	%fd13022, %fd872, %fd13021, %p1505;
	setp.neu.f64 	%p1506, %fd13022, 0d0000000000000000;
	mov.f64 	%fd13023, 0d3FD999999999999A;
	div.rn.f64 	%fd13024, %fd13023, %fd37284;
	rcp.rn.f64 	%fd13025, %fd37282;
	add.f64 	%fd1014, %fd13025, %fd13024;
	@%p1506 bra 	$L__BB3_942;
	setp.lt.s32 	%p1508, %r96, 0;
	and.b32  	%r5812, %r96, 2146435072;
	setp.eq.s32 	%p1509, %r5812, 1127219200;
	selp.b32 	%r5813, %r225, 0, %p1509;
	or.b32  	%r5814, %r5813, 2146435072;
	selp.b32 	%r5815, %r5814, %r5813, %p1508;
	mov.b32 	%r5816, 0;
	mov.b64 	%fd37286, {%r5816, %r5815};
	bra.uni 	$L__BB3_943;
$L__BB3_942:
	setp.lt.s32 	%p1507, %r225, 0;
	{ // callseq 426, 0
	.param .b64 param0;
	st.param.f64 	[param0], %fd990;
	.param .b64 param1;
	st.param.f64 	[param1], 0d3FFAAAAAAAAAAAAB;
	.param .b64 retval0;
	call.uni (retval0), 
	__internal_accurate_pow, 
	(
	param0, 
	param1
	);
	ld.param.f64 	%fd13026, [retval0];
	} // callseq 426
	selp.f64 	%fd37286, 0dFFF8000000000000, %fd13026, %p1507;
$L__BB3_943:
	add.f64 	%fd13030, %fd13022, 0d3FFAAAAAAAAAAAAB;
	{
	.reg .b32 %temp; 
	mov.b64 	{%temp, %r5817}, %fd13030;
	}
	and.b32  	%r5818, %r5817, 2146435072;
	setp.ne.s32 	%p1511, %r5818, 2146435072;
	@%p1511 bra 	$L__BB3_948;
	add.f64 	%fd13031, %fd872, %fd872;
	selp.f64 	%fd13032, %fd872, %fd13031, %p1505;
	setp.num.f64 	%p1513, %fd13032, %fd13032;
	@%p1513 bra 	$L__BB3_946;
	setp.leu.f64 	%p1519, %fd874, 0d0000000000000000;
	selp.f64 	%fd13034, %fd872, %fd13031, %p1519;
	mov.f64 	%fd13035, 0d3FFAAAAAAAAAAAAB;
	add.rn.f64 	%fd37286, %fd13034, %fd13035;
	bra.uni 	$L__BB3_948;
$L__BB3_946:
	setp.neu.f64 	%p1514, %fd990, 0d7FF0000000000000;
	@%p1514 bra 	$L__BB3_948;
	setp.lt.s32 	%p1515, %r225, 0;
	and.b32  	%r5819, %r96, 2146435072;
	setp.eq.s32 	%p1516, %r5819, 1127219200;
	and.b32  	%r5820, %r96, 2147483647;
	setp.ne.s32 	%p1517, %r5820, 1071644672;
	setp.lt.s32 	%p1518, %r96, 0;
	selp.b32 	%r5821, 0, 2146435072, %p1518;
	or.b32  	%r5822, %r5821, -2147483648;
	selp.b32 	%r5823, %r5822, %r5821, %p1517;
	selp.b32 	%r5824, %r5823, %r5821, %p1516;
	selp.b32 	%r5825, %r5824, %r5821, %p1515;
	mov.b32 	%r5826, 0;
	mov.b64 	%fd37286, {%r5826, %r5825};
$L__BB3_948:
	{ // callseq 427, 0
	.param .b64 param0;
	st.param.f64 	[param0], 0d4024000000000000;
	.param .b64 param1;
	st.param.f64 	[param1], 0dC024000000000000;
	.param .b64 retval0;
	call.uni (retval0), 
	__internal_accurate_pow, 
	(
	param0, 
	param1
	);
	ld.param.f64 	%fd13036, [retval0];
	} // callseq 427
	{ // callseq 428, 0
	.param .b64 param0;
	st.param.f64 	[param0], %fd173;
	.param .b64 param1;
	st.param.f64 	[param1], 0d4008000000000000;
	.param .b64 retval0;
	call.uni (retval0), 
	__internal_accurate_pow, 
	(
	param0, 
	param1
	);
	ld.param.f64 	%fd13038, [retval0];
	} // callseq 428
	neg.f64 	%fd13040, %fd13038;
	selp.f64 	%fd13041, %fd13040, %fd13038, %p2;
	setp.leu.f64 	%p1520, %fd874, 0d0000000000000000;
	add.f64 	%fd13042, %fd872, %fd872;
	selp.f64 	%fd13043, %fd872, %fd13042, %p1520;
	setp.eq.f64 	%p1521, %fd13043, 0d3FF0000000000000;
	mov.f64 	%fd13044, 0d3FE102DE00D1B717;
	div.rn.f64 	%fd13045, %fd13044, %fd37286;
	add.f64 	%fd13046, %fd1014, %fd13045;
	selp.f64 	%fd13047, 0d3FFEE7D566CF41F2, %fd13046, %p1521;
	neg.f64 	%fd13048, %fd13036;
	selp.f64 	%fd13049, %fd13048, %fd13036, %p1;
	mul.f64 	%fd13050, %fd13049, 0d4003EB851EB851EC;
	mul.f64 	%fd13051, %fd13050, 0d4028000000000000;
	mul.f64 	%fd13052, %fd13051, 0dC00921FB54442D18;
	mul.f64 	%fd13053, %fd3, %fd13052;
	mul.f64 	%fd13054, %fd1, %fd13053;
	div.rn.f64 	%fd13055, %fd13054, %fd2;
	setp.nan.f64 	%p1522, %fd6, %fd6;
	mov.f64 	%fd13056, 0d4008000000000000;
	add.rn.f64 	%fd13057, %fd6, %fd13056;
	selp.f64 	%fd13058, %fd13057, %fd13041, %p1522;
	setp.neu.f64 	%p1523, %fd173, 0d7FF0000000000000;
	selp.f64 	%fd13059, %fd13058, %fd174, %p1523;
	setp.eq.s32 	%p1524, %r92, 2146435072;
	selp.f64 	%fd13060, %fd13059, %fd13041, %p1524;
	setp.eq.f64 	%p1525, %fd6, 0d3FF0000000000000;
	selp.f64 	%fd13061, 0d3FF0000000000000, %fd13060, %p1525;
	mul.f64 	%fd13062, %fd989, %fd13061;
	div.rn.f64 	%fd13063, %fd13055, %fd13062;
	fma.rn.f64 	%fd37238, %fd13063, %fd13047, %fd37280;
$L__BB3_949:
	mul.f64 	%fd37241, %fd873, 0d3FE0000000000000;
	add.f64 	%fd37240, %fd872, %fd872;
	setp.gt.f64 	%p1595, %fd874, 0d0000000000000000;
	@%p1595 bra 	$L__BB3_787;
	abs.f64 	%fd13162, %fd37239;
	abs.f64 	%fd13163, %fd37238;
	setp.lt.f64 	%p1596, %fd13162, %fd13163;
	selp.f64 	%fd37291, %fd37238, %fd37239, %p1596;
	selp.f64 	%fd37314, %fd37239, %fd37238, %p1596;
	selp.f64 	%fd37289, %fd872, %fd873, %p1596;
	selp.f64 	%fd37288, %fd873, %fd872, %p1596;
	mov.b32 	%r14836, 1;
	and.b32  	%r5980, %r93, 2146435072;
	and.b32  	%r5988, %r93, 2147483647;
	bra.uni 	$L__BB3_952;
$L__BB3_951:
	add.s32 	%r14836, %r14836, 1;
	setp.eq.s32 	%p1713, %r14836, 100000001;
	mov.f64 	%fd13362, 0d0000000000000000;
	mov.f64 	%fd37288, %fd37315;
	mov.f64 	%fd37289, %fd1029;
	mov.f64 	%fd37291, %fd1031;
	mov.f64 	%fd37315, %fd13362;
	@%p1713 bra 	$L__BB3_1034;
$L__BB3_952:
	mov.f64 	%fd1031, %fd37314;
	mov.f64 	%fd1029, %fd37288;
	setp.geu.f64 	%p1597, %fd6, 0d3FE0000000000000;
	sub.f64 	%fd13164, %fd37289, %fd1029;
	mul.f64 	%fd13165, %fd1031, %fd13164;
	sub.f64 	%fd13166, %fd1031, %fd37291;
	div.rn.f64 	%fd1033, %fd13165, %fd13166;
	add.f64 	%fd37315, %fd1029, %fd1033;
	@%p1597 bra 	$L__BB3_989;
	{
	.reg .b32 %temp; 
	mov.b64 	{%temp, %r231}, %fd37315;
	}
	abs.f64 	%fd1035, %fd37315;
	setp.neu.f64 	%p1659, %fd37315, 0d0000000000000000;
	@%p1659 bra 	$L__BB3_955;
	setp.lt.s32 	%p1661, %r93, 0;
	setp.eq.s32 	%p1662, %r5980, 1127219200;
	selp.b32 	%r5981, %r231, 0, %p1662;
	or.b32  	%r5982, %r5981, 2146435072;
	selp.b32 	%r5983, %r5982, %r5981, %p1661;
	mov.b32 	%r5984, 0;
	mov.b64 	%fd37293, {%r5984, %r5983};
	bra.uni 	$L__BB3_956;
$L__BB3_955:
	setp.lt.s32 	%p1660, %r231, 0;
	{ // callseq 441, 0
	.param .b64 param0;
	st.param.f64 	[param0], %fd1035;
	.param .b64 param1;
	st.param.f64 	[param1], 0d3FD5555555555555;
	.param .b64 retval0;
	call.uni (retval0), 
	__internal_accurate_pow, 
	(
	param0, 
	param1
	);
	ld.param.f64 	%fd13299, [retval0];
	} // callseq 441
	selp.f64 	%fd37293, 0dFFF8000000000000, %fd13299, %p1660;
$L__BB3_956:
	add.f64 	%fd13301, %fd37315, 0d3FD5555555555555;
	{
	.reg .b32 %temp; 
	mov.b64 	{%temp, %r5985}, %fd13301;
	}
	and.b32  	%r5986, %r5985, 2146435072;
	setp.ne.s32 	%p1663, %r5986, 2146435072;
	@%p1663 bra 	$L__BB3_961;
	setp.num.f64 	%p1664, %fd37315, %fd37315;
	@%p1664 bra 	$L__BB3_959;
	mov.f64 	%fd13302, 0d3FD5555555555555;
	add.rn.f64 	%fd37293, %fd37315, %fd13302;
	bra.uni 	$L__BB3_961;
$L__BB3_959:
	setp.neu.f64 	%p1665, %fd1035, 0d7FF0000000000000;
	@%p1665 bra 	$L__BB3_961;
	setp.lt.s32 	%p1666, %r231, 0;
	setp.eq.s32 	%p1667, %r5980, 1127219200;
	setp.ne.s32 	%p1668, %r5988, 1071644672;
	setp.lt.s32 	%p1669, %r93, 0;
	selp.b32 	%r5989, 0, 2146435072, %p1669;
	or.b32  	%r5990, %r5989, -2147483648;
	selp.b32 	%r5991, %r5990, %r5989, %p1668;
	selp.b32 	%r5992, %r5991, %r5989, %p1667;
	selp.b32 	%r5993, %r5992, %r5989, %p1666;
	mov.b32 	%r5994, 0;
	mov.b64 	%fd37293, {%r5994, %r5993};
$L__BB3_961:
	setp.eq.f64 	%p1670, %fd37315, 0d3FF0000000000000;
	mul.f64 	%fd13303, %fd37293, 0d3FFE3D07C84B5DCC;
	selp.f64 	%fd1042, 0d3FFE3D07C84B5DCC, %fd13303, %p1670;
	fma.rn.f64 	%fd13304, %fd1042, 0d3FF71547652B82FE, 0d4338000000000000;
	{
	.reg .b32 %temp; 
	mov.b64 	{%r232, %temp}, %fd13304;
	}
	mov.f64 	%fd13305, 0dC338000000000000;
	add.rn.f64 	%fd13306, %fd13304, %fd13305;
	fma.rn.f64 	%fd13307, %fd13306, 0dBFE62E42FEFA39EF, %fd1042;
	fma.rn.f64 	%fd13308, %fd13306, 0dBC7ABC9E3B39803F, %fd13307;
	fma.rn.f64 	%fd13309, %fd13308, 0d3E5ADE1569CE2BDF, 0d3E928AF3FCA213EA;
	fma.rn.f64 	%fd13310, %fd13309, %fd13308, 0d3EC71DEE62401315;
	fma.rn.f64 	%fd13311, %fd13310, %fd13308, 0d3EFA01997C89EB71;
	fma.rn.f64 	%fd13312, %fd13311, %fd13308, 0d3F2A01A014761F65;
	fma.rn.f64 	%fd13313, %fd13312, %fd13308, 0d3F56C16C1852B7AF;
	fma.rn.f64 	%fd13314, %fd13313, %fd13308, 0d3F81111111122322;
	fma.rn.f64 	%fd13315, %fd13314, %fd13308, 0d3FA55555555502A1;
	fma.rn.f64 	%fd13316, %fd13315, %fd13308, 0d3FC5555555555511;
	fma.rn.f64 	%fd13317, %fd13316, %fd13308, 0d3FE000000000000B;
	fma.rn.f64 	%fd13318, %fd13317, %fd13308, 0d3FF0000000000000;
	fma.rn.f64 	%fd13319, %fd13318, %fd13308, 0d3FF0000000000000;
	{
	.reg .b32 %temp; 
	mov.b64 	{%r233, %temp}, %fd13319;
	}
	{
	.reg .b32 %temp; 
	mov.b64 	{%temp, %r234}, %fd13319;
	}
	shl.b32 	%r5995, %r232, 20;
	add.s32 	%r5996, %r5995, %r234;
	mov.b64 	%fd37294, {%r233, %r5996};
	{
	.reg .b32 %temp; 
	mov.b64 	{%temp, %r5997}, %fd1042;
	}
	mov.b32 	%f208, %r5997;
	abs.f32 	%f31, %f208;
	setp.lt.f32 	%p1671, %f31, 0f4086232B;
	@%p1671 bra 	$L__BB3_964;
	setp.lt.f64 	%p1672, %fd1042, 0d0000000000000000;
	add.f64 	%fd13320, %fd1042, 0d7FF0000000000000;
	selp.f64 	%fd37294, 0d0000000000000000, %fd13320, %p1672;
	setp.geu.f32 	%p1673, %f31, 0f40874800;
	@%p1673 bra 	$L__BB3_964;
	shr.u32 	%r5998, %r232, 31;
	add.s32 	%r5999, %r232, %r5998;
	shr.s32 	%r6000, %r5999, 1;
	shl.b32 	%r6001, %r6000, 20;
	add.s32 	%r6002, %r234, %r6001;
	mov.b64 	%fd13321, {%r233, %r6002};
	sub.s32 	%r6003, %r232, %r6000;
	shl.b32 	%r6004, %r6003, 20;
	add.s32 	%r6005, %r6004, 1072693248;
	mov.b32 	%r6006, 0;
	mov.b64 	%fd13322, {%r6006, %r6005};
	mul.f64 	%fd37294, %fd13322, %fd13321;
$L__BB3_964:
	setp.neu.f64 	%p1674, %fd37315, 0d0000000000000000;
	@%p1674 bra 	$L__BB3_966;
	setp.lt.s32 	%p1676, %r94, 0;
	and.b32  	%r6007, %r94, 2146435072;
	setp.eq.s32 	%p1677, %r6007, 1127219200;
	selp.b32 	%r6008, %r231, 0, %p1677;
	or.b32  	%r6009, %r6008, 2146435072;
	selp.b32 	%r6010, %r6009, %r6008, %p1676;
	mov.b32 	%r6011, 0;
	mov.b64 	%fd37296, {%r6011, %r6010};
	bra.uni 	$L__BB3_967;
$L__BB3_966:
	setp.lt.s32 	%p1675, %r231, 0;
	{ // callseq 442, 0
	.param .b64 param0;
	st.param.f64 	[param0], %fd1035;
	.param .b64 param1;
	st.param.f64 	[param1], 0d3FF2AAAAAAAAAAAB;
	.param .b64 retval0;
	call.uni (retval0), 
	__internal_accurate_pow, 
	(
	param0, 
	param1
	);
	ld.param.f64 	%fd13323, [retval0];
	} // callseq 442
	selp.f64 	%fd37296, 0dFFF8000000000000, %fd13323, %p1675;
$L__BB3_967:
	add.f64 	%fd13325, %fd37315, 0d3FF2AAAAAAAAAAAB;
	{
	.reg .b32 %temp; 
	mov.b64 	{%temp, %r6012}, %fd13325;
	}
	and.b32  	%r6013, %r6012, 2146435072;
	setp.ne.s32 	%p1678, %r6013, 2146435072;
	@%p1678 bra 	$L__BB3_972;
	setp.num.f64 	%p1679, %fd37315, %fd37315;
	@%p1679 bra 	$L__BB3_970;
	mov.f64 	%fd13326, 0d3FF2AAAAAAAAAAAB;
	add.rn.f64 	%fd37296, %fd37315, %fd13326;
	bra.uni 	$L__BB3_972;
$L__BB3_970:
	setp.neu.f64 	%p1680, %fd1035, 0d7FF0000000000000;
	@%p1680 bra 	$L__BB3_972;
	setp.lt.s32 	%p1681, %r231, 0;
	and.b32  	%r6014, %r94, 2146435072;
	setp.eq.s32 	%p1682, %r6014, 1127219200;
	and.b32  	%r6015, %r94, 2147483647;
	setp.ne.s32 	%p1683, %r6015, 1071644672;
	setp.lt.s32 	%p1684, %r94, 0;
	selp.b32 	%r6016, 0, 2146435072, %p1684;
	or.b32  	%r6017, %r6016, -2147483648;
	selp.b32 	%r6018, %r6017, %r6016, %p1683;
	selp.b32 	%r6019, %r6018, %r6016, %p1682;
	selp.b32 	%r6020, %r6019, %r6016, %p1681;
	mov.b32 	%r6021, 0;
	mov.b64 	%fd37296, {%r6021, %r6020};
$L__BB3_972:
	setp.neu.f64 	%p1685, %fd37315, 0d0000000000000000;
	@%p1685 bra 	$L__BB3_974;
	setp.lt.s32 	%p1687, %r95, 0;
	and.b32  	%r6022, %r95, 2146435072;
	setp.eq.s32 	%p1688, %r6022, 1127219200;
	selp.b32 	%r6023, %r231, 0, %p1688;
	or.b32  	%r6024, %r6023, 2146435072;
	selp.b32 	%r6025, %r6024, %r6023, %p1687;
	mov.b32 	%r6026, 0;
	mov.b64 	%fd37298, {%r6026, %r6025};
	bra.uni 	$L__BB3_975;
$L__BB3_974:
	setp.lt.s32 	%p1686, %r231, 0;
	{ // callseq 443, 0
	.param .b64 param0;
	st.param.f64 	[param0], %fd1035;
	.param .b64 param1;
	st.param.f64 	[param1], 0d3FF6AAAAAAAAAAAB;
	.param .b64 retval0;
	call.uni (retval0), 
	__internal_accurate_pow, 
	(
	param0, 
	param1
	);
	ld.param.f64 	%fd13327, [retval0];
	} // callseq 443
	selp.f64 	%fd37298, 0dFFF8000000000000, %fd13327, %p1686;
$L__BB3_975:
	add.f64 	%fd13329, %fd37315, 0d3FF6AAAAAAAAAAAB;
	{
	.reg .b32 %temp; 
	mov.b64 	{%temp, %r6027}, %fd13329;
	}
	and.b32  	%r6028, %r6027, 2146435072;
	setp.ne.s32 	%p1689, %r6028, 2146435072;
	@%p1689 bra 	$L__BB3_980;
	setp.num.f64 	%p1690, %fd37315, %fd37315;
	@%p1690 bra 	$L__BB3_978;
	mov.f64 	%fd13330, 0d3FF6AAAAAAAAAAAB;
	add.rn.f64 	%fd37298, %fd37315, %fd13330;
	bra.uni 	$L__BB3_980;
$L__BB3_978:
	setp.neu.f64 	%p1691, %fd1035, 0d7FF0000000000000;
	@%p1691 bra 	$L__BB3_980;
	setp.lt.s32 	%p1692, %r231, 0;
	and.b32  	%r6029, %r95, 2146435072;
	setp.eq.s32 	%p1693, %r6029, 1127219200;
	and.b32  	%r6030, %r95, 2147483647;
	setp.ne.s32 	%p1694, %r6030, 1071644672;
	setp.lt.s32 	%p1695, %r95, 0;
	selp.b32 	%r6031, 0, 2146435072, %p1695;
	or.b32  	%r6032, %r6031, -2147483648;
	selp.b32 	%r6033, %r6032, %r6031, %p1694;
	selp.b32 	%r6034, %r6033, %r6031, %p1693;
	selp.b32 	%r6035, %r6034, %r6031, %p1692;
	mov.b32 	%r6036, 0;
	mov.b64 	%fd37298, {%r6036, %r6035};
$L__BB3_980:
	setp.neu.f64 	%p1696, %fd37315, 0d0000000000000000;
	mov.f64 	%fd13331, 0d3FD999999999999A;
	div.rn.f64 	%fd13332, %fd13331, %fd37298;
	rcp.rn.f64 	%fd13333, %fd37296;
	add.f64 	%fd1059, %fd13333, %fd13332;
	@%p1696 bra 	$L__BB3_982;
	setp.lt.s32 	%p1698, %r96, 0;
	and.b32  	%r6037, %r96, 2146435072;
	setp.eq.s32 	%p1699, %r6037, 1127219200;
	selp.b32 	%r6038, %r231, 0, %p1699;
	or.b32  	%r6039, %r6038, 2146435072;
	selp.b32 	%r6040, %r6039, %r6038, %p1698;
	mov.b32 	%r6041, 0;
	mov.b64 	%fd37300, {%r6041, %r6040};
	bra.uni 	$L__BB3_983;
$L__BB3_982:
	setp.lt.s32 	%p1697, %r231, 0;
	{ // callseq 444, 0
	.param .b64 param0;
	st.param.f64 	[param0], %fd1035;
	.param .b64 param1;
	st.param.f64 	[param1], 0d3FFAAAAAAAAAAAAB;
	.param .b64 retval0;
	call.uni (retval0), 
	__internal_accurate_pow, 
	(
	param0, 
	param1
	);
	ld.param.f64 	%fd13334, [retval0];
	} // callseq 444
	selp.f64 	%fd37300, 0dFFF8000000000000, %fd13334, %p1697;
$L__BB3_983:
	add.f64 	%fd13336, %fd37315, 0d3FFAAAAAAAAAAAAB;
	{
	.reg .b32 %temp; 
	mov.b64 	{%temp, %r6042}, %fd13336;
	}
	and.b32  	%r6043, %r6042, 2146435072;
	setp.ne.s32 	%p1700, %r6043, 2146435072;
	@%p1700 bra 	$L__BB3_988;
	setp.num.f64 	%p1701, %fd37315, %fd37315;
	@%p1701 bra 	$L__BB3_986;
	mov.f64 	%fd13337, 0d3FFAAAAAAAAAAAAB;
	add.rn.f64 	%fd37300, %fd37315, %fd13337;
	bra.uni 	$L__BB3_988;
$L__BB3_986:
	setp.neu.f64 	%p1702, %fd1035, 0d7FF0000000000000;
	@%p1702 bra 	$L__BB3_988;
	setp.lt.s32 	%p1703, %r231, 0;
	and.b32  	%r6044, %r96, 2146435072;
	setp.eq.s32 	%p1704, %r6044, 1127219200;
	and.b32  	%r6045, %r96, 2147483647;
	setp.ne.s32 	%p1705, %r6045, 1071644672;
	setp.lt.s32 	%p1706, %r96, 0;
	selp.b32 	%r6046, 0, 2146435072, %p1706;
	or.b32  	%r6047, %r6046, -2147483648;
	selp.b32 	%r6048, %r6047, %r6046, %p1705;
	selp.b32 	%r6049, %r6048, %r6046, %p1704;
	selp.b32 	%r6050, %r6049, %r6046, %p1703;
	mov.b32 	%r6051, 0;
	mov.b64 	%fd37300, {%r6051, %r6050};
$L__BB3_988:
	{ // callseq 445, 0
	.param .b64 param0;
	st.param.f64 	[param0], 0d4024000000000000;
	.param .b64 param1;
	st.param.f64 	[param1], 0dC024000000000000;
	.param .b64 retval0;
	call.uni (retval0), 
	__internal_accurate_pow, 
	(
	param0, 
	param1
	);
	ld.param.f64 	%fd13338, [retval0];
	} // callseq 445
	{ // callseq 446, 0
	.param .b64 param0;
	st.param.f64 	[param0], %fd173;
	.param .b64 param1;
	st.param.f64 	[param1], 0d4014000000000000;
	.param .b64 retval0;
	call.uni (retval0), 
	__internal_accurate_pow, 
	(
	param0, 
	param1
	);
	ld.param.f64 	%fd13340, [retval0];
	} // callseq 446
	setp.eq.f64 	%p1707, %fd37315, 0d3FF0000000000000;
	mov.f64 	%fd13342, 0d3FE102DE00D1B717;
	div.rn.f64 	%fd13343, %fd13342, %fd37300;
	add.f64 	%fd13344, %fd1059, %fd13343;
	selp.f64 	%fd13345, 0d3FFEE7D566CF41F2, %fd13344, %p1707;
	neg.f64 	%fd13346, %fd13340;
	selp.f64 	%fd13347, %fd13346, %fd13340, %p3;
	setp.eq.f64 	%p1708, %fd6, 0d0000000000000000;
	selp.f64 	%fd13348, %fd175, %fd13347, %p1708;
	selp.f64 	%fd13349, %fd176, %fd13348, %p4;
	add.f64 	%fd13350, %fd13349, %fd13349;
	setp.eq.f64 	%p1709, %fd6, 0d3FF0000000000000;
	selp.f64 	%fd13351, 0d4000000000000000, %fd13350, %p1709;
	neg.f64 	%fd13352, %fd13338;
	selp.f64 	%fd13353, %fd13352, %fd13338, %p1;
	mul.f64 	%fd13354, %fd13353, 0d4003EB851EB851EC;
	mul.f64 	%fd13355, %fd13354, 0d4028000000000000;
	mul.f64 	%fd13356, %fd13355, 0dC00921FB54442D18;
	mul.f64 	%fd13357, %fd3, %fd13356;
	mul.f64 	%fd13358, %fd1, %fd13357;
	div.rn.f64 	%fd13359, %fd13358, %fd2;
	div.rn.f64 	%fd13360, %fd13359, %fd13351;
	fma.rn.f64 	%fd37314, %fd13360, %fd13345, %fd37294;
	bra.uni 	$L__BB3_1033;
$L__BB3_989:
	setp.gtu.f64 	%p1598, %fd157, 0d4000000000000000;
	mov.f64 	%fd37302, %fd181;
	@%p1598 bra 	$L__BB3_993;
	setp.gt.u32 	%p1599, %r97, 2146435070;
	mov.f64 	%fd37301, %fd39137;
	@%p1599 bra 	$L__BB3_992;
	setp.gt.u32 	%p1600, %r99, 1073127582;
	selp.f64 	%fd13167, %fd179, %fd39136, %p1600;
	selp.u32 	%r5900, 1, 0, %p1600;
	add.s32 	%r5901, %r15990, %r5900;
	add.f64 	%fd13168, %fd13167, 0dBFF0000000000000;
	add.f64 	%fd13169, %fd13167, 0d3FF0000000000000;
	rcp.approx.ftz.f64 	%fd13170, %fd13169;
	neg.f64 	%fd13171, %fd13169;
	fma.rn.f64 	%fd13172, %fd13171, %fd13170, 0d3FF0000000000000;
	fma.rn.f64 	%fd13173, %fd13172, %fd13172, %fd13172;
	fma.rn.f64 	%fd13174, %fd13173, %fd13170, %fd13170;
	mul.f64 	%fd13175, %fd13168, %fd13174;
	fma.rn.f64 	%fd13176, %fd13168, %fd13174, %fd13175;
	mul.f64 	%fd13177, %fd13176, %fd13176;
	fma.rn.f64 	%fd13178, %fd13177, 0d3EB1380B3AE80F1E, 0d3ED0EE258B7A8B04;
	fma.rn.f64 	%fd13179, %fd13178, %fd13177, 0d3EF3B2669F02676F;
	fma.rn.f64 	%fd13180, %fd13179, %fd13177, 0d3F1745CBA9AB0956;
	fma.rn.f64 	%fd13181, %fd13180, %fd13177, 0d3F3C71C72D1B5154;
	fma.rn.f64 	%fd13182, %fd13181, %fd13177, 0d3F624924923BE72D;
	fma.rn.f64 	%fd13183, %fd13182, %fd13177, 0d3F8999999999A3C4;
	fma.rn.f64 	%fd13184, %fd13183, %fd13177, 0d3FB5555555555554;
	sub.f64 	%fd13185, %fd13168, %fd13176;
	add.f64 	%fd13186, %fd13185, %fd13185;
	neg.f64 	%fd13187, %fd13176;
	fma.rn.f64 	%fd13188, %fd13187, %fd13168, %fd13186;
	mul.f64 	%fd13189, %fd13174, %fd13188;
	mul.f64 	%fd13190, %fd13177, %fd13184;
	fma.rn.f64 	%fd13191, %fd13190, %fd13176, %fd13189;
	xor.b32  	%r5902, %r5901, -2147483648;
	mov.b32 	%r5903, 1127219200;
	mov.b64 	%fd13192, {%r5902, %r5903};
	sub.f64 	%fd13193, %fd13192, %fd159;
	fma.rn.f64 	%fd13194, %fd13193, 0d3FE62E42FEFA39EF, %fd13176;
	fma.rn.f64 	%fd13195, %fd13193, 0dBFE62E42FEFA39EF, %fd13194;
	sub.f64 	%fd13196, %fd13195, %fd13176;
	sub.f64 	%fd13197, %fd13191, %fd13196;
	fma.rn.f64 	%fd13198, %fd13193, 0d3C7ABC9E3B39803F, %fd13197;
	add.f64 	%fd37301, %fd13194, %fd13198;
$L__BB3_992:
	setp.lt.f64 	%p1601, %fd157, 0d400E000000000000;
	selp.f64 	%fd13199, %fd39133, %fd180, %p1601;
	mul.f64 	%fd13200, %fd37301, %fd13199;
	sub.f64 	%fd37302, %fd165, %fd13200;
$L__BB3_993:
	mov.f64 	%fd37304, %fd183;
	@%p1598 bra 	$L__BB3_997;
	setp.gt.u32 	%p1603, %r97, 2146435070;
	mov.f64 	%fd37303, %fd39137;
	@%p1603 bra 	$L__BB3_996;
	setp.gt.u32 	%p1604, %r99, 1073127582;
	selp.f64 	%fd13201, %fd179, %fd39136, %p1604;
	selp.u32 	%r5904, 1, 0, %p1604;
	add.s32 	%r5905, %r15990, %r5904;
	add.f64 	%fd13202, %fd13201, 0dBFF0000000000000;
	add.f64 	%fd13203, %fd13201, 0d3FF0000000000000;
	rcp.approx.ftz.f64 	%fd13204, %fd13203;
	neg.f64 	%fd13205, %fd13203;
	fma.rn.f64 	%fd13206, %fd13205, %fd13204, 0d3FF0000000000000;
	fma.rn.f64 	%fd13207, %fd13206, %fd13206, %fd13206;
	fma.rn.f64 	%fd13208, %fd13207, %fd13204, %fd13204;
	mul.f64 	%fd13209, %fd13202, %fd13208;
	fma.rn.f64 	%fd13210, %fd13202, %fd13208, %fd13209;
	mul.f64 	%fd13211, %fd13210, %fd13210;
	fma.rn.f64 	%fd13212, %fd13211, 0d3EB1380B3AE80F1E, 0d3ED0EE258B7A8B04;
	fma.rn.f64 	%fd13213, %fd13212, %fd13211, 0d3EF3B2669F02676F;
	fma.rn.f64 	%fd13214, %fd13213, %fd13211, 0d3F1745CBA9AB0956;
	fma.rn.f64 	%fd13215, %fd13214, %fd13211, 0d3F3C71C72D1B5154;
	fma.rn.f64 	%fd13216, %fd13215, %fd13211, 0d3F624924923BE72D;
	fma.rn.f64 	%fd13217, %fd13216, %fd13211, 0d3F8999999999A3C4;
	fma.rn.f64 	%fd13218, %fd13217, %fd13211, 0d3FB5555555555554;
	sub.f64 	%fd13219, %fd13202, %fd13210;
	add.f64 	%fd13220, %fd13219, %fd13219;
	neg.f64 	%fd13221, %fd13210;
	fma.rn.f64 	%fd13222, %fd13221, %fd13202, %fd13220;
	mul.f64 	%fd13223, %fd13208, %fd13222;
	mul.f64 	%fd13224, %fd13211, %fd13218;
	fma.rn.f64 	%fd13225, %fd13224, %fd13210, %fd13223;
	xor.b32  	%r5906, %r5905, -2147483648;
	mov.b32 	%r5907, 1127219200;
	mov.b64 	%fd13226, {%r5906, %r5907};
	sub.f64 	%fd13227, %fd13226, %fd159;
	fma.rn.f64 	%fd13228, %fd13227, 0d3FE62E42FEFA39EF, %fd13210;
	fma.rn.f64 	%fd13229, %fd13227, 0dBFE62E42FEFA39EF, %fd13228;
	sub.f64 	%fd13230, %fd13229, %fd13210;
	sub.f64 	%fd13231, %fd13225, %fd13230;
	fma.rn.f64 	%fd13232, %fd13227, 0d3C7ABC9E3B39803F, %fd13231;
	add.f64 	%fd37303, %fd13228, %fd13232;
$L__BB3_996:
	setp.lt.f64 	%p1605, %fd157, 0d400E000000000000;
	selp.f64 	%fd13233, %fd39139, %fd182, %p1605;
	fma.rn.f64 	%fd37304, %fd37303, %fd13233, %fd171;
$L__BB3_997:
	fma.rn.f64 	%fd1075, %fd158, %fd37304, %fd37302;
	{
	.reg .b32 %temp; 
	mov.b64 	{%temp, %r235}, %fd37315;
	}
	abs.f64 	%fd1076, %fd37315;
	setp.neu.f64 	%p1606, %fd37315, 0d0000000000000000;
	@%p1606 bra 	$L__BB3_999;
	setp.lt.s32 	%p1608, %r93, 0;
	and.b32  	%r5908, %r93, 2146435072;
	setp.eq.s32 	%p1609, %r5908, 1127219200;
	selp.b32 	%r5909, %r235, 0, %p1609;
	or.b32  	%r5910, %r5909, 2146435072;
	selp.b32 	%r5911, %r5910, %r5909, %p1608;
	mov.b32 	%r5912, 0;
	mov.b64 	%fd37306, {%r5912, %r5911};
	bra.uni 	$L__BB3_1000;
$L__BB3_999:
	setp.lt.s32 	%p1607, %r235, 0;
	{ // callseq 435, 0
	.param .b64 param0;
	st.param.f64 	[param0], %fd1076;
	.param .b64 param1;
	st.param.f64 	[param1], 0d3FD5555555555555;
	.param .b64 retval0;
	call.uni (retval0), 
	__internal_accurate_pow, 
	(
	param0, 
	param1
	);
	ld.param.f64 	%fd13234, [retval0];
	} // callseq 435
	selp.f64 	%fd37306, 0dFFF8000000000000, %fd13234, %p1607;
$L__BB3_1000:
	add.f64 	%fd13236, %fd37315, 0d3FD5555555555555;
	{
	.reg .b32 %temp; 
	mov.b64 	{%temp, %r5913}, %fd13236;
	}
	and.b32  	%r5914, %r5913, 2146435072;
	setp.ne.s32 	%p1610, %r5914, 2146435072;
	@%p1610 bra 	$L__BB3_1005;
	setp.num.f64 	%p1611, %fd37315, %fd37315;
	@%p1611 bra 	$L__BB3_1003;
	mov.f64 	%fd13237, 0d3FD5555555555555;
	add.rn.f64 	%fd37306, %fd37315, %fd13237;
	bra.uni 	$L__BB3_1005;
$L__BB3_1003:
	setp.neu.f64 	%p1612, %fd1076, 0d7FF0000000000000;
	@%p1612 bra 	$L__BB3_1005;
	setp.lt.s32 	%p1613, %r235, 0;
	and.b32  	%r5915, %r93, 2146435072;
	setp.eq.s32 	%p1614, %r5915, 1127219200;
	and.b32  	%r5916, %r93, 2147483647;
	setp.ne.s32 	%p1615, %r5916, 1071644672;
	setp.lt.s32 	%p1616, %r93, 0;
	selp.b32 	%r5917, 0, 2146435072, %p1616;
	or.b32  	%r5918, %r5917, -2147483648;
	selp.b32 	%r5919, %r5918, %r5917, %p1615;
	selp.b32 	%r5920, %r5919, %r5917, %p1614;
	selp.b32 	%r5921, %r5920, %r5917, %p1613;
	mov.b32 	%r5922, 0;
	mov.b64 	%fd37306, {%r5922, %r5921};
$L__BB3_1005:
	setp.eq.f64 	%p1617, %fd37315, 0d3FF0000000000000;
	mul.f64 	%fd13238, %fd37306, 0d3FFE3D07C84B5DCC;
	selp.f64 	%fd1083, 0d3FFE3D07C84B5DCC, %fd13238, %p1617;
	fma.rn.f64 	%fd13239, %fd1083, 0d3FF71547652B82FE, 0d4338000000000000;
	{
	.reg .b32 %temp; 
	mov.b64 	{%r236, %temp}, %fd13239;
	}
	mov.f64 	%fd13240, 0dC338000000000000;
	add.rn.f64 	%fd13241, %fd13239, %fd13240;
	fma.rn.f64 	%fd13242, %fd13241, 0dBFE62E42FEFA39EF, %fd1083;
	fma.rn.f64 	%fd13243, %fd13241, 0dBC7ABC9E3B39803F, %fd13242;
	fma.rn.f64 	%fd13244, %fd13243, 0d3E5ADE1569CE2BDF, 0d3E928AF3FCA213EA;
	fma.rn.f64 	%fd13245, %fd13244, %fd13243, 0d3EC71DEE62401315;
	fma.rn.f64 	%fd13246, %fd13245, %fd13243, 0d3EFA01997C89EB71;
	fma.rn.f64 	%fd13247, %fd13246, %fd13243, 0d3F2A01A014761F65;
	fma.rn.f64 	%fd13248, %fd13247, %fd13243, 0d3F56C16C1852B7AF;
	fma.rn.f64 	%fd13249, %fd13248, %fd13243, 0d3F81111111122322;
	fma.rn.f64 	%fd13250, %fd13249, %fd13243, 0d3FA55555555502A1;
	fma.rn.f64 	%fd13251, %fd13250, %fd13243, 0d3FC5555555555511;
	fma.rn.f64 	%fd13252, %fd13251, %fd13243, 0d3FE000000000000B;
	fma.rn.f64 	%fd13253, %fd13252, %fd13243, 0d3FF0000000000000;
	fma.rn.f64 	%fd13254, %fd13253, %fd13243, 0d3FF0000000000000;
	{
	.reg .b32 %temp; 
	mov.b64 	{%r237, %temp}, %fd13254;
	}
	{
	.reg .b32 %temp; 
	mov.b64 	{%temp, %r238}, %fd13254;
	}
	shl.b32 	%r5923, %r236, 20;
	add.s32 	%r5924, %r5923, %r238;
	mov.b64 	%fd37307, {%r237, %r5924};
	{
	.reg .b32 %temp; 
	mov.b64 	{%temp, %r5925}, %fd1083;
	}
	mov.b32 	%f207, %r5925;
	abs.f32 	%f32, %f207;
	setp.lt.f32 	%p1618, %f32, 0f4086232B;
	@%p1618 bra 	$L__BB3_1008;
	setp.lt.f64 	%p1619, %fd1083, 0d0000000000000000;
	add.f64 	%fd13255, %fd1083, 0d7FF0000000000000;
	selp.f64 	%fd37307, 0d0000000000000000, %fd13255, %p1619;
	setp.geu.f32 	%p1620, %f32, 0f40874800;
	@%p1620 bra 	$L__BB3_1008;
	shr.u32 	%r5926, %r236, 31;
	add.s32 	%r5927, %r236, %r5926;
	shr.s32 	%r5928, %r5927, 1;
	shl.b32 	%r5929, %r5928, 20;
	add.s32 	%r5930, %r238, %r5929;
	mov.b64 	%fd13256, {%r237, %r5930};
	sub.s32 	%r5931, %r236, %r5928;
	shl.b32 	%r5932, %r5931, 20;
	add.s32 	%r5933, %r5932, 1072693248;
	mov.b32 	%r5934, 0;
	mov.b64 	%fd13257, {%r5934, %r5933};
	mul.f64 	%fd37307, %fd13257, %fd13256;
$L__BB3_1008:
	setp.neu.f64 	%p1621, %fd37315, 0d0000000000000000;
	@%p1621 bra 	$L__BB3_1010;
	setp.lt.s32 	%p1623, %r94, 0;
	and.b32  	%r5935, %r94, 2146435072;
	setp.eq.s32 	%p1624, %r5935, 1127219200;
	selp.b32 	%r5936, %r235, 0, %p1624;
	or.b32  	%r5937, %r5936, 2146435072;
	selp.b32 	%r5938, %r5937, %r5936, %p1623;
	mov.b32 	%r5939, 0;
	mov.b64 	%fd37309, {%r5939, %r5938};
	bra.uni 	$L__BB3_1011;
$L__BB3_1010:
	setp.lt.s32 	%p1622, %r235, 0;
	{ // callseq 436, 0
	.param .b64 param0;
	st.param.f64 	[param0], %fd1076;
	.param .b64 param1;
	st.param.f64 	[param1], 0d3FF2AAAAAAAAAAAB;
	.param .b64 retval0;
	call.uni (retval0), 
	__internal_accurate_pow, 
	(
	param0, 
	param1
	);
	ld.param.f64 	%fd13258, [retval0];
	} // callseq 436
	selp.f64 	%fd37309, 0dFFF8000000000000, %fd13258, %p1622;
$L__BB3_1011:
	add.f64 	%fd13260, %fd37315, 0d3FF2AAAAAAAAAAAB;
	{
	.reg .b32 %temp; 
	mov.b64 	{%temp, %r5940}, %fd13260;
	}
	and.b32  	%r5941, %r5940, 2146435072;
	setp.ne.s32 	%p1625, %r5941, 2146435072;
	@%p1625 bra 	$L__BB3_1016;
	setp.num.f64 	%p1626, %fd37315, %fd37315;
	@%p1626 bra 	$L__BB3_1014;
	mov.f64 	%fd13261, 0d3FF2AAAAAAAAAAAB;
	add.rn.f64 	%fd37309, %fd37315, %fd13261;
	bra.uni 	$L__BB3_1016;
$L__BB3_1014:
	setp.neu.f64 	%p1627, %fd1076, 0d7FF0000000000000;
	@%p1627 bra 	$L__BB3_1016;
	setp.lt.s32 	%p1628, %r235, 0;
	and.b32  	%r5942, %r94, 2146435072;
	setp.eq.s32 	%p1629, %r5942, 1127219200;
	and.b32  	%r5943, %r94, 2147483647;
	setp.ne.s32 	%p1630, %r5943, 1071644672;
	setp.lt.s32 	%p1631, %r94, 0;
	selp.b32 	%r5944, 0, 2146435072, %p1631;
	or.b32  	%r5945, %r5944, -2147483648;
	selp.b32 	%r5946, %r5945, %r5944, %p1630;
	selp.b32 	%r5947, %r5946, %r5944, %p1629;
	selp.b32 	%r5948, %r5947, %r5944, %p1628;
	mov.b32 	%r5949, 0;
	mov.b64 	%fd37309, {%r5949, %r5948};
$L__BB3_1016:
	setp.neu.f64 	%p1632, %fd37315, 0d0000000000000000;
	@%p1632 bra 	$L__BB3_1018;
	setp.lt.s32 	%p1634, %r95, 0;
	and.b32  	%r5950, %r95, 2146435072;
	setp.eq.s32 	%p1635, %r5950, 1127219200;
	selp.b32 	%r5951, %r235, 0, %p1635;
	or.b32  	%r5952, %r5951, 2146435072;
	selp.b32 	%r5953, %r5952, %r5951, %p1634;
	mov.b32 	%r5954, 0;
	mov.b64 	%fd37311, {%r5954, %r5953};
	bra.uni 	$L__BB3_1019;
$L__BB3_1018:
	setp.lt.s32 	%p1633, %r235, 0;
	{ // callseq 437, 0
	.param .b64 param0;
	st.param.f64 	[param0], %fd1076;
	.param .b64 param1;
	st.param.f64 	[param1], 0d3FF6AAAAAAAAAAAB;
	.param .b64 retval0;
	call.uni (retval0), 
	__internal_accurate_pow, 
	(
	param0, 
	param1
	);
	ld.param.f64 	%fd13262, [retval0];
	} // callseq 437
	selp.f64 	%fd37311, 0dFFF8000000000000, %fd13262, %p1633;
$L__BB3_1019:
	add.f64 	%fd13264, %fd37315, 0d3FF6AAAAAAAAAAAB;
	{
	.reg .b32 %temp; 
	mov.b64 	{%temp, %r5955}, %fd13264;
	}
	and.b32  	%r5956, %r5955, 2146435072;
	setp.ne.s32 	%p1636, %r5956, 2146435072;
	@%p1636 bra 	$L__BB3_1024;
	setp.num.f64 	%p1637, %fd37315, %fd37315;
	@%p1637 bra 	$L__BB3_1022;
	mov.f64 	%fd13265, 0d3FF6AAAAAAAAAAAB;
	add.rn.f64 	%fd37311, %fd37315, %fd13265;
	bra.uni 	$L__BB3_1024;
$L__BB3_1022:
	setp.neu.f64 	%p1638, %fd1076, 0d7FF0000000000000;
	@%p1638 bra 	$L__BB3_1024;
	setp.lt.s32 	%p1639, %r235, 0;
	and.b32  	%r5957, %r95, 2146435072;
	setp.eq.s32 	%p1640, %r5957, 1127219200;
	and.b32  	%r5958, %r95, 2147483647;
	setp.ne.s32 	%p1641, %r5958, 1071644672;
	setp.lt.s32 	%p1642, %r95, 0;
	selp.b32 	%r5959, 0, 2146435072, %p1642;
	or.b32  	%r5960, %r5959, -2147483648;
	selp.b32 	%r5961, %r5960, %r5959, %p1641;
	selp.b32 	%r5962, %r5961, %r5959, %p1640;
	selp.b32 	%r5963, %r5962, %r5959, %p1639;
	mov.b32 	%r5964, 0;
	mov.b64 	%fd37311, {%r5964, %r5963};
$L__BB3_1024:
	setp.neu.f64 	%p1643, %fd37315, 0d0000000000000000;
	mov.f64 	%fd13266, 0d3FD999999999999A;
	div.rn.f64 	%fd13267, %fd13266, %fd37311;
	rcp.rn.f64 	%fd13268, %fd37309;
	add.f64 	%fd1100, %fd13268, %fd13267;
	@%p1643 bra 	$L__BB3_1026;
	setp.lt.s32 	%p1645, %r96, 0;
	and.b32  	%r5965, %r96, 2146435072;
	setp.eq.s32 	%p1646, %r5965, 1127219200;
	selp.b32 	%r5966, %r235, 0, %p1646;
	or.b32  	%r5967, %r5966, 2146435072;
	selp.b32 	%r5968, %r5967, %r5966, %p1645;
	mov.b32 	%r5969, 0;
	mov.b64 	%fd37313, {%r5969, %r5968};
	bra.uni 	$L__BB3_1027;
$L__BB3_1026:
	setp.lt.s32 	%p1644, %r235, 0;
	{ // callseq 438, 0
	.param .b64 param0;
	st.param.f64 	[param0], %fd1076;
	.param .b64 param1;
	st.param.f64 	[param1], 0d3FFAAAAAAAAAAAAB;
	.param .b64 retval0;
	call.uni (retval0), 
	__internal_accurate_pow, 
	(
	param0, 
	param1
	);
	ld.param.f64 	%fd13269, [retval0];
	} // callseq 438
	selp.f64 	%fd37313, 0dFFF8000000000000, %fd13269, %p1644;
$L__BB3_1027:
	add.f64 	%fd13271, %fd37315, 0d3FFAAAAAAAAAAAAB;
	{
	.reg .b32 %temp; 
	mov.b64 	{%temp, %r5970}, %fd13271;
	}
	and.b32  	%r5971, %r5970, 2146435072;
	setp.ne.s32 	%p1647, %r5971, 2146435072;
	@%p1647 bra 	$L__BB3_1032;
	setp.num.f64 	%p1648, %fd37315, %fd37315;
	@%p1648 bra 	$L__BB3_1030;
	mov.f64 	%fd13272, 0d3FFAAAAAAAAAAAAB;
	add.rn.f64 	%fd37313, %fd37315, %fd13272;
	bra.uni 	$L__BB3_1032;
$L__BB3_1030:
	setp.neu.f64 	%p1649, %fd1076, 0d7FF0000000000000;
	@%p1649 bra 	$L__BB3_1032;
	setp.lt.s32 	%p1650, %r235, 0;
	and.b32  	%r5972, %r96, 2146435072;
	setp.eq.s32 	%p1651, %r5972, 1127219200;
	and.b32  	%r5973, %r96, 2147483647;
	setp.ne.s32 	%p1652, %r5973, 1071644672;
	setp.lt.s32 	%p1653, %r96, 0;
	selp.b32 	%r5974, 0, 2146435072, %p1653;
	or.b32  	%r5975, %r5974, -2147483648;
	selp.b32 	%r5976, %r5975, %r5974, %p1652;
	selp.b32 	%r5977, %r5976, %r5974, %p1651;
	selp.b32 	%r5978, %r5977, %r5974, %p1650;
	mov.b32 	%r5979, 0;
	mov.b64 	%fd37313, {%r5979, %r5978};
$L__BB3_1032:
	{ // callseq 439, 0
	.param .b64 param0;
	st.param.f64 	[param0], 0d4024000000000000;
	.param .b64 param1;
	st.param.f64 	[param1], 0dC024000000000000;
	.param .b64 retval0;
	call.uni (retval0), 
	__internal_accurate_pow, 
	(
	param0, 
	param1
	);
	ld.param.f64 	%fd13273, [retval0];
	} // callseq 439
	{ // callseq 440, 0
	.param .b64 param0;
	st.param.f64 	[param0], %fd173;
	.param .b64 param1;
	st.param.f64 	[param1], 0d4008000000000000;
	.param .b64 retval0;
	call.uni (retval0), 
	__internal_accurate_pow, 
	(
	param0, 
	param1
	);
	ld.param.f64 	%fd13275, [retval0];
	} // callseq 440
	neg.f64 	%fd13277, %fd13275;
	selp.f64 	%fd13278, %fd13277, %fd13275, %p2;
	setp.eq.f64 	%p1654, %fd37315, 0d3FF0000000000000;
	mov.f64 	%fd13279, 0d3FE102DE00D1B717;
	div.rn.f64 	%fd13280, %fd13279, %fd37313;
	add.f64 	%fd13281, %fd1100, %fd13280;
	selp.f64 	%fd13282, 0d3FFEE7D566CF41F2, %fd13281, %p1654;
	neg.f64 	%fd13283, %fd13273;
	selp.f64 	%fd13284, %fd13283, %fd13273, %p1;
	mul.f64 	%fd13285, %fd13284, 0d4003EB851EB851EC;
	mul.f64 	%fd13286, %fd13285, 0d4028000000000000;
	mul.f64 	%fd13287, %fd13286, 0dC00921FB54442D18;
	mul.f64 	%fd13288, %fd3, %fd13287;
	mul.f64 	%fd13289, %fd1, %fd13288;
	div.rn.f64 	%fd13290, %fd13289, %fd2;
	setp.nan.f64 	%p1655, %fd6, %fd6;
	mov.f64 	%fd13291, 0d4008000000000000;
	add.rn.f64 	%fd13292, %fd6, %fd13291;
	selp.f64 	%fd13293, %fd13292, %fd13278, %p1655;
	setp.neu.f64 	%p1656, %fd173, 0d7FF0000000000000;
	selp.f64 	%fd13294, %fd13293, %fd174, %p1656;
	setp.eq.s32 	%p1657, %r92, 2146435072;
	selp.f64 	%fd13295, %fd13294, %fd13278, %p1657;
	setp.eq.f64 	%p1658, %fd6, 0d3FF0000000000000;
	selp.f64 	%fd13296, 0d3FF0000000000000, %fd13295, %p1658;
	mul.f64 	%fd13297, %fd1075, %fd13296;
	div.rn.f64 	%fd13298, %fd13290, %fd13297;
	fma.rn.f64 	%fd37314, %fd13298, %fd13282, %fd37307;
$L__BB3_1033:
	abs.f64 	%fd13361, %fd1033;
	setp.geu.f64 	%p1710, %fd13361, 0d3EE4F8B588E368F1;
	setp.neu.f64 	%p1711, %fd37314, 0d0000000000000000;
	and.pred  	%p1712, %p1710, %p1711;
	@%p1712 bra 	$L__BB3_951;
$L__BB3_1034:
	mul.f64 	%fd1110, %fd608, %fd37315;
	setp.neu.f64 	%p1714, %fd1110, 0d0000000000000000;
	@%p1714 bra 	$L__BB3_1036;
	add.u64 	%rd27, %SP, 0;
	add.u64 	%rd28, %SPL, 0;
	st.local.v2.f64 	[%rd28], {%fd1, %fd2};
	st.local.v2.f64 	[%rd28+16], {%fd3, %fd4};
	mov.u64 	%rd29, $str$8;
	cvta.global.u64 	%rd30, %rd29;
	{ // callseq 447, 0
	.param .b64 param0;
	st.param.b64 	[param0], %rd30;
	.param .b64 param1;
	st.param.b64 	[param1], %rd27;
	.param .b32 retval0;
	call.uni (retval0), 
	vprintf, 
	(
	param0, 
	param1
	);
	ld.param.b32 	%r6052, [retval0];
	} // callseq 447
$L__BB3_1036:
	and.b32  	%r6054, %r93, 2146435072;
	setp.eq.s32 	%p1715, %r6054, 1127219200;
	and.b32  	%r6055, %r93, 2147483647;
	setp.ne.s32 	%p1716, %r6055, 1071644672;
	and.pred  	%p5, %p1715, %p1716;
	setp.lt.s32 	%p1717, %r3910, 0;
	selp.b32 	%r239, 0, 2146435072, %p1717;
	and.b32  	%r240, %r3910, 2146435072;
	setp.leu.f64 	%p1718, %fd6, 0d3FE0000000000000;
	@%p1718 bra 	$L__BB3_1307;
	setp.eq.f64 	%p1966, %fd1110, 0d0000000000000000;
	setp.lt.s32 	%p1967, %r3910, 0;
	setp.eq.s32 	%p1968, %r240, 1073741824;
	{
	.reg .b32 %temp; 
	mov.b64 	{%temp, %r241}, %fd1110;
	}
	abs.f64 	%fd1111, %fd1110;
	{ // callseq 466, 0
	.param .b64 param0;
	st.param.f64 	[param0], %fd1111;
	.param .b64 param1;
	st.param.f64 	[param1], 0d4008000000000000;
	.param .b64 retval0;
	call.uni (retval0), 
	__internal_accurate_pow, 
	(
	param0, 
	param1
	);
	ld.param.f64 	%fd14288, [retval0];
	} // callseq 466
	setp.lt.s32 	%p1970, %r241, 0;
	neg.f64 	%fd14290, %fd14288;
	selp.f64 	%fd14291, %fd14290, %fd14288, %p1968;
	selp.f64 	%fd14292, %fd14291, %fd14288, %p1970;
	selp.b32 	%r6464, %r241, 0, %p1968;
	or.b32  	%r6465, %r6464, 2146435072;
	selp.b32 	%r6466, %r6465, %r6464, %p1967;
	mov.b32 	%r6467, 0;
	mov.b64 	%fd14293, {%r6467, %r6466};
	selp.f64 	%fd37316, %fd14293, %fd14292, %p1966;
	add.f64 	%fd14294, %fd1110, 0d4008000000000000;
	{
	.reg .b32 %temp; 
	mov.b64 	{%temp, %r6468}, %fd14294;
	}
	and.b32  	%r6469, %r6468, 2146435072;
	setp.ne.s32 	%p1971, %r6469, 2146435072;
	@%p1971 bra 	$L__BB3_1042;
	setp.num.f64 	%p1972, %fd1110, %fd1110;
	@%p1972 bra 	$L__BB3_1040;
	mov.f64 	%fd14295, 0d4008000000000000;
	add.rn.f64 	%fd37316, %fd1110, %fd14295;
	bra.uni 	$L__BB3_1042;
$L__BB3_1040:
	setp.neu.f64 	%p1973, %fd1111, 0d7FF0000000000000;
	@%p1973 bra 	$L__BB3_1042;
	setp.lt.s32 	%p1974, %r241, 0;
	setp.eq.s32 	%p1975, %r240, 1073741824;
	and.b32  	%r6471, %r3910, 2147483647;
	setp.ne.s32 	%p1976, %r6471, 1071644672;
	or.b32  	%r6472, %r239, -2147483648;
	selp.b32 	%r6473, %r6472, %r239, %p1976;
	selp.b32 	%r6474, %r6473, %r239, %p1975;
	selp.b32 	%r6475, %r6474, %r239, %p1974;
	mov.b32 	%r6476, 0;
	mov.b64 	%fd37316, {%r6476, %r6475};
$L__BB3_1042:
	setp.gtu.f64 	%p1977, %fd157, 0d4000000000000000;
	@%p1977 bra 	$L__BB3_1053;
	setp.gt.u32 	%p1978, %r97, 2146435070;
	mov.f64 	%fd37318, %fd39137;
	@%p1978 bra 	$L__BB3_1047;
	setp.lt.u32 	%p1979, %r99, 1073127583;
	mov.f64 	%fd37317, %fd39136;
	mov.u32 	%r14837, %r15990;
	@%p1979 bra 	$L__BB3_1046;
	add.s32 	%r14837, %r15990, 1;
	mov.f64 	%fd37317, %fd179;
$L__BB3_1046:
	add.f64 	%fd14296, %fd37317, 0dBFF0000000000000;
	add.f64 	%fd14297, %fd37317, 0d3FF0000000000000;
	rcp.approx.ftz.f64 	%fd14298, %fd14297;
	neg.f64 	%fd14299, %fd14297;
	fma.rn.f64 	%fd14300, %fd14299, %fd14298, 0d3FF0000000000000;
	fma.rn.f64 	%fd14301, %fd14300, %fd14300, %fd14300;
	fma.rn.f64 	%fd14302, %fd14301, %fd14298, %fd14298;
	mul.f64 	%fd14303, %fd14296, %fd14302;
	fma.rn.f64 	%fd14304, %fd14296, %fd14302, %fd14303;
	mul.f64 	%fd14305, %fd14304, %fd14304;
	fma.rn.f64 	%fd14306, %fd14305, 0d3EB1380B3AE80F1E, 0d3ED0EE258B7A8B04;
	fma.rn.f64 	%fd14307, %fd14306, %fd14305, 0d3EF3B2669F02676F;
	fma.rn.f64 	%fd14308, %fd14307, %fd14305, 0d3F1745CBA9AB0956;
	fma.rn.f64 	%fd14309, %fd14308, %fd14305, 0d3F3C71C72D1B5154;
	fma.rn.f64 	%fd14310, %fd14309, %fd14305, 0d3F624924923BE72D;
	fma.rn.f64 	%fd14311, %fd14310, %fd14305, 0d3F8999999999A3C4;
	fma.rn.f64 	%fd14312, %fd14311, %fd14305, 0d3FB5555555555554;
	sub.f64 	%fd14313, %fd14296, %fd14304;
	add.f64 	%fd14314, %fd14313, %fd14313;
	neg.f64 	%fd14315, %fd14304;
	fma.rn.f64 	%fd14316, %fd14315, %fd14296, %fd14314;
	mul.f64 	%fd14317, %fd14302, %fd14316;
	mul.f64 	%fd14318, %fd14305, %fd14312;
	fma.rn.f64 	%fd14319, %fd14318, %fd14304, %fd14317;
	xor.b32  	%r6477, %r14837, -2147483648;
	mov.b32 	%r6478, 1127219200;
	mov.b64 	%fd14320, {%r6477, %r6478};
	sub.f64 	%fd14321, %fd14320, %fd159;
	fma.rn.f64 	%fd14322, %fd14321, 0d3FE62E42FEFA39EF, %fd14304;
	fma.rn.f64 	%fd14323, %fd14321, 0dBFE62E42FEFA39EF, %fd14322;
	sub.f64 	%fd14324, %fd14323, %fd14304;
	sub.f64 	%fd14325, %fd14319, %fd14324;
	fma.rn.f64 	%fd14326, %fd14321, 0d3C7ABC9E3B39803F, %fd14325;
	add.f64 	%fd37318, %fd14322, %fd14326;
$L__BB3_1047:
	setp.lt.f64 	%p1980, %fd157, 0d400E000000000000;
	mov.f64 	%fd37320, %fd39133;
	@%p1980 bra 	$L__BB3_1052;
	setp.lt.f32 	%p1981, %f13, 0f4086232B;
	mov.f64 	%fd37319, %fd39138;
	@%p1981 bra 	$L__BB3_1051;
	add.f64 	%fd37319, %fd157, 0d7FF0000000000000;
	setp.geu.f32 	%p1982, %f13, 0f40874800;
	@%p1982 bra 	$L__BB3_1051;
	mov.f64 	%fd37319, %fd161;
$L__BB3_1051:
	div.rn.f64 	%fd14327, %fd37319, %fd162;
	mul.f64 	%fd37320, %fd163, %fd14327;
$L__BB3_1052:
	mul.f64 	%fd14328, %fd37318, %fd37320;
	sub.f64 	%fd37322, %fd165, %fd14328;
	bra.uni 	$L__BB3_1057;
$L__BB3_1053:
	setp.lt.f32 	%p1983, %f14, 0f4086232B;
	mov.f64 	%fd37321, %fd39140;
	@%p1983 bra 	$L__BB3_1056;
	setp.geu.f32 	%p1984, %f14, 0f40874800;
	mov.f64 	%fd37321, 0d0000000000000000;
	@%p1984 bra 	$L__BB3_1056;
	mov.f64 	%fd37321, %fd167;
$L__BB3_1056:
	div.rn.f64 	%fd14330, %fd37321, %fd162;
	mul.f64 	%fd37322, %fd168, %fd14330;
$L__BB3_1057:
	setp.gtu.f64 	%p1985, %fd157, 0d4000000000000000;
	@%p1985 bra 	$L__BB3_1068;
	setp.gt.u32 	%p1986, %r97, 2146435070;
	mov.f64 	%fd37324, %fd39137;
	@%p1986 bra 	$L__BB3_1062;
	setp.lt.u32 	%p1987, %r99, 1073127583;
	mov.f64 	%fd37323, %fd39136;
	mov.u32 	%r14838, %r15990;
	@%p1987 bra 	$L__BB3_1061;
	add.s32 	%r14838, %r15990, 1;
	mov.f64 	%fd37323, %fd179;
$L__BB3_1061:
	add.f64 	%fd14331, %fd37323, 0dBFF0000000000000;
	add.f64 	%fd14332, %fd37323, 0d3FF0000000000000;
	rcp.approx.ftz.f64 	%fd14333, %fd14332;
	neg.f64 	%fd14334, %fd14332;
	fma.rn.f64 	%fd14335, %fd14334, %fd14333, 0d3FF0000000000000;
	fma.rn.f64 	%fd14336, %fd14335, %fd14335, %fd14335;
	fma.rn.f64 	%fd14337, %fd14336, %fd14333, %fd14333;
	mul.f64 	%fd14338, %fd14331, %fd14337;
	fma.rn.f64 	%fd14339, %fd14331, %fd14337, %fd14338;
	mul.f64 	%fd14340, %fd14339, %fd14339;
	fma.rn.f64 	%fd14341, %fd14340, 0d3EB1380B3AE80F1E, 0d3ED0EE258B7A8B04;
	fma.rn.f64 	%fd14342, %fd14341, %fd14340, 0d3EF3B2669F02676F;
	fma.rn.f64 	%fd14343, %fd14342, %fd14340, 0d3F1745CBA9AB0956;
	fma.rn.f64 	%fd14344, %fd14343, %fd14340, 0d3F3C71C72D1B5154;
	fma.rn.f64 	%fd14345, %fd14344, %fd14340, 0d3F624924923BE72D;
	fma.rn.f64 	%fd14346, %fd14345, %fd14340, 0d3F8999999999A3C4;
	fma.rn.f64 	%fd14347, %fd14346, %fd14340, 0d3FB5555555555554;
	sub.f64 	%fd14348, %fd14331, %fd14339;
	add.f64 	%fd14349, %fd14348, %fd14348;
	neg.f64 	%fd14350, %fd14339;
	fma.rn.f64 	%fd14351, %fd14350, %fd14331, %fd14349;
	mul.f64 	%fd14352, %fd14337, %fd14351;
	mul.f64 	%fd14353, %fd14340, %fd14347;
	fma.rn.f64 	%fd14354, %fd14353, %fd14339, %fd14352;
	xor.b32  	%r6479, %r14838, -2147483648;
	mov.b32 	%r6480, 1127219200;
	mov.b64 	%fd14355, {%r6479, %r6480};
	sub.f64 	%fd14356, %fd14355, %fd159;
	fma.rn.f64 	%fd14357, %fd14356, 0d3FE62E42FEFA39EF, %fd14339;
	fma.rn.f64 	%fd14358, %fd14356, 0dBFE62E42FEFA39EF, %fd14357;
	sub.f64 	%fd14359, %fd14358, %fd14339;
	sub.f64 	%fd14360, %fd14354, %fd14359;
	fma.rn.f64 	%fd14361, %fd14356, 0d3C7ABC9E3B39803F, %fd14360;
	add.f64 	%fd37324, %fd14357, %fd14361;
$L__BB3_1062:
	setp.lt.f64 	%p1988, %fd157, 0d400E000000000000;
	mov.f64 	%fd37326, %fd39139;
	@%p1988 bra 	$L__BB3_1067;
	setp.lt.f32 	%p1989, %f13, 0f4086232B;
	mov.f64 	%fd37325, %fd39138;
	@%p1989 bra 	$L__BB3_1066;
	add.f64 	%fd37325, %fd157, 0d7FF0000000000000;
	setp.geu.f32 	%p1990, %f13, 0f40874800;
	@%p1990 bra 	$L__BB3_1066;
	mov.f64 	%fd37325, %fd161;
$L__BB3_1066:
	div.rn.f64 	%fd14362, %fd37325, %fd162;
	mul.f64 	%fd37326, %fd169, %fd14362;
$L__BB3_1067:
	fma.rn.f64 	%fd37328, %fd37324, %fd37326, %fd171;
	bra.uni 	$L__BB3_1072;
$L__BB3_1068:
	setp.lt.f32 	%p1991, %f14, 0f4086232B;
	mov.f64 	%fd37327, %fd39140;
	@%p1991 bra 	$L__BB3_1071;
	setp.geu.f32 	%p1992, %f14, 0f40874800;
	mov.f64 	%fd37327, 0d0000000000000000;
	@%p1992 bra 	$L__BB3_1071;
	mov.f64 	%fd37327, %fd167;
$L__BB3_1071:
	div.rn.f64 	%fd14364, %fd37327, %fd162;
	mul.f64 	%fd37328, %fd172, %fd14364;
$L__BB3_1072:
	setp.neu.f64 	%p1993, %fd849, 0d0000000000000000;
	fma.rn.f64 	%fd1138, %fd158, %fd37328, %fd37322;
	mov.f64 	%fd14365, 0d3FC5555555555555;
	{
	.reg .b32 %temp; 
	mov.b64 	{%temp, %r246}, %fd14365;
	}
	and.b32  	%r247, %r246, 2146435072;
	@%p1993 bra 	$L__BB3_1074;
	setp.eq.s32 	%p1995, %r247, 1127219200;
	selp.b32 	%r6481, %r210, 0, %p1995;
	setp.lt.s32 	%p1996, %r246, 0;
	or.b32  	%r6482, %r6481, 2146435072;
	selp.b32 	%r6483, %r6482, %r6481, %p1996;
	mov.b32 	%r6484, 0;
	mov.b64 	%fd37330, {%r6484, %r6483};
	bra.uni 	$L__BB3_1075;
$L__BB3_1074:
	setp.lt.s32 	%p1994, %r210, 0;
	{ // callseq 467, 0
	.param .b64 param0;
	st.param.f64 	[param0], %fd850;
	.param .b64 param1;
	st.param.f64 	[param1], 0d3FC5555555555555;
	.param .b64 retval0;
	call.uni (retval0), 
	__internal_accurate_pow, 
	(
	param0, 
	param1
	);
	ld.param.f64 	%fd14366, [retval0];
	} // callseq 467
	selp.f64 	%fd37330, 0dFFF8000000000000, %fd14366, %p1994;
$L__BB3_1075:
	add.f64 	%fd14368, %fd849, 0d3FC5555555555555;
	{
	.reg .b32 %temp; 
	mov.b64 	{%temp, %r6485}, %fd14368;
	}
	and.b32  	%r6486, %r6485, 2146435072;
	setp.ne.s32 	%p1997, %r6486, 2146435072;
	@%p1997 bra 	$L__BB3_1080;
	setp.num.f64 	%p1998, %fd849, %fd849;
	@%p1998 bra 	$L__BB3_1078;
	mov.f64 	%fd14369, 0d3FC5555555555555;
	add.rn.f64 	%fd37330, %fd849, %fd14369;
	bra.uni 	$L__BB3_1080;
$L__BB3_1078:
	setp.neu.f64 	%p1999, %fd850, 0d7FF0000000000000;
	@%p1999 bra 	$L__BB3_1080;
	setp.eq.s32 	%p2000, %r247, 1127219200;
	setp.lt.s32 	%p2001, %r210, 0;
	setp.lt.s32 	%p2002, %r246, 0;
	selp.b32 	%r6488, 0, 2146435072, %p2002;
	and.b32  	%r6489, %r246, 2147483647;
	setp.ne.s32 	%p2003, %r6489, 1071644672;
	or.b32  	%r6490, %r6488, -2147483648;
	selp.b32 	%r6491, %r6490, %r6488, %p2003;
	selp.b32 	%r6492, %r6491, %r6488, %p2000;
	selp.b32 	%r6493, %r6492, %r6488, %p2001;
	mov.b32 	%r6494, 0;
	mov.b64 	%fd37330, {%r6494, %r6493};
$L__BB3_1080:
	{ // callseq 468, 0
	.param .b64 param0;
	st.param.f64 	[param0], 0d4024000000000000;
	.param .b64 param1;
	st.param.f64 	[param1], 0dC03C000000000000;
	.param .b64 retval0;
	call.uni (retval0), 
	__internal_accurate_pow, 
	(
	param0, 
	param1
	);
	ld.param.f64 	%fd14370, [retval0];
	} // callseq 468
	setp.eq.f64 	%p2004, %fd849, 0d3FF0000000000000;
	selp.f64 	%fd14372, 0d3FF0000000000000, %fd37330, %p2004;
	mul.f64 	%fd14373, %fd1138, %fd14372;
	neg.f64 	%fd14374, %fd14370;
	mov.f64 	%fd14375, 0dC03C000000000000;
	{
	.reg .b32 %temp; 
	mov.b64 	{%temp, %r6495}, %fd14375;
	}
	and.b32  	%r6497, %r6495, 2146435072;
	setp.eq.s32 	%p2005, %r6497, 1074790400;
	setp.lt.s32 	%p2006, %r1, 0;
	selp.f64 	%fd14376, %fd14374, %fd14370, %p2005;
	selp.f64 	%fd14377, %fd14376, %fd14370, %p2006;
	mul.f64 	%fd14378, %fd14377, 0d401B0A3D70A3D70A;
	mul.f64 	%fd14379, %fd3, %fd14378;
	div.rn.f64 	%fd1145, %fd14379, %fd14373;
	{
	.reg .b32 %temp; 
	mov.b64 	{%temp, %r248}, %fd869;
	}
	mov.f64 	%fd14380, 0d4016000000000000;
	{
	.reg .b32 %temp; 
	mov.b64 	{%temp, %r249}, %fd14380;
	}
	and.b32  	%r250, %r249, 2146435072;
	abs.f64 	%fd1146, %fd869;
	setp.neu.f64 	%p2007, %fd869, 0d0000000000000000;
	@%p2007 bra 	$L__BB3_1082;
	setp.eq.s32 	%p2009, %r250, 1075838976;
	selp.b32 	%r6498, %r248, 0, %p2009;
	setp.lt.s32 	%p2010, %r249, 0;
	or.b32  	%r6499, %r6498, 2146435072;
	selp.b32 	%r6500, %r6499, %r6498, %p2010;
	mov.b32 	%r6501, 0;
	mov.b64 	%fd37332, {%r6501, %r6500};
	bra.uni 	$L__BB3_1083;
$L__BB3_1082:
	setp.lt.s32 	%p2008, %r248, 0;
	{ // callseq 469, 0
	.param .b64 param0;
	st.param.f64 	[param0], %fd1146;
	.param .b64 param1;
	st.param.f64 	[param1], 0d4016000000000000;
	.param .b64 retval0;
	call.uni (retval0), 
	__internal_accurate_pow, 
	(
	param0, 
	param1
	);
	ld.param.f64 	%fd14381, [retval0];
	} // callseq 469
	selp.f64 	%fd37332, 0dFFF8000000000000, %fd14381, %p2008;
$L__BB3_1083:
	add.f64 	%fd14383, %fd869, 0d4016000000000000;
	{
	.reg .b32 %temp; 
	mov.b64 	{%temp, %r6502}, %fd14383;
	}
	and.b32  	%r6503, %r6502, 2146435072;
	setp.ne.s32 	%p2011, %r6503, 2146435072;
	@%p2011 bra 	$L__BB3_1088;
	setp.num.f64 	%p2012, %fd869, %fd869;
	@%p2012 bra 	$L__BB3_1086;
	mov.f64 	%fd14384, 0d4016000000000000;
	add.rn.f64 	%fd37332, %fd869, %fd14384;
	bra.uni 	$L__BB3_1088;
$L__BB3_1086:
	setp.neu.f64 	%p2013, %fd1146, 0d7FF0000000000000;
	@%p2013 bra 	$L__BB3_1088;
	setp.lt.s32 	%p2014, %r248, 0;
	setp.eq.s32 	%p2015, %r250, 1075838976;
	setp.lt.s32 	%p2016, %r249, 0;
	selp.b32 	%r6505, 0, 2146435072, %p2016;
	and.b32  	%r6506, %r249, 2147483647;
	setp.ne.s32 	%p2017, %r6506, 1071644672;
	or.b32  	%r6507, %r6505, -2147483648;
	selp.b32 	%r6508, %r6507, %r6505, %p2017;
	selp.b32 	%r6509, %r6508, %r6505, %p2015;
	selp.b32 	%r6510, %r6509, %r6505, %p2014;
	mov.b32 	%r6511, 0;
	mov.b64 	%fd37332, {%r6511, %r6510};
$L__BB3_1088:
	mov.f64 	%fd37333, 0d4026000000000000;
	{
	.reg .b32 %temp; 
	mov.b64 	{%temp, %r14839}, %fd37333;
	}
	{
	.reg .b32 %temp; 
	mov.b64 	{%r14840, %temp}, %fd37333;
	}
	setp.gt.s32 	%p2018, %r14839, 1048575;
	mov.b32 	%r14841, -1023;
	@%p2018 bra 	$L__BB3_1090;
	mov.f64 	%fd37333, 0d4386000000000000;
	{
	.reg .b32 %temp; 
	mov.b64 	{%temp, %r14839}, %fd37333;
	}
	{
	.reg .b32 %temp; 
	mov.b64 	{%r14840, %temp}, %fd37333;
	}
	mov.b32 	%r14841, -1077;
$L__BB3_1090:
	add.s32 	%r6514, %r14839, -1;
	setp.gt.u32 	%p2019, %r6514, 2146435070;
	@%p2019 bra 	$L__BB3_1094;
	shr.u32 	%r6517, %r14839, 20;
	add.s32 	%r14842, %r14841, %r6517;
	and.b32  	%r6518, %r14839, 1048575;
	or.b32  	%r6519, %r6518, 1072693248;
	mov.b64 	%fd37334, {%r14840, %r6519};
	setp.lt.u32 	%p2021, %r6519, 1073127583;
	@%p2021 bra 	$L__BB3_1093;
	{
	.reg .b32 %temp; 
	mov.b64 	{%r6520, %temp}, %fd37334;
	}
	{
	.reg .b32 %temp; 
	mov.b64 	{%temp, %r6521}, %fd37334;
	}
	add.s32 	%r6522, %r6521, -1048576;
	mov.b64 	%fd37334, {%r6520, %r6522};
	add.s32 	%r14842, %r14842, 1;
$L__BB3_1093:
	add.f64 	%fd14388, %fd37334, 0dBFF0000000000000;
	add.f64 	%fd14389, %fd37334, 0d3FF0000000000000;
	rcp.approx.ftz.f64 	%fd14390, %fd14389;
	neg.f64 	%fd14391, %fd14389;
	fma.rn.f64 	%fd14392, %fd14391, %fd14390, 0d3FF0000000000000;
	fma.rn.f64 	%fd14393, %fd14392, %fd14392, %fd14392;
	fma.rn.f64 	%fd14394, %fd14393, %fd14390, %fd14390;
	mul.f64 	%fd14395, %fd14388, %fd14394;
	fma.rn.f64 	%fd14396, %fd14388, %fd14394, %fd14395;
	mul.f64 	%fd14397, %fd14396, %fd14396;
	fma.rn.f64 	%fd14398, %fd14397, 0d3EB1380B3AE80F1E, 0d3ED0EE258B7A8B04;
	fma.rn.f64 	%fd14399, %fd14398, %fd14397, 0d3EF3B2669F02676F;
	fma.rn.f64 	%fd14400, %fd14399, %fd14397, 0d3F1745CBA9AB0956;
	fma.rn.f64 	%fd14401, %fd14400, %fd14397, 0d3F3C71C72D1B5154;
	fma.rn.f64 	%fd14402, %fd14401, %fd14397, 0d3F624924923BE72D;
	fma.rn.f64 	%fd14403, %fd14402, %fd14397, 0d3F8999999999A3C4;
	fma.rn.f64 	%fd14404, %fd14403, %fd14397, 0d3FB5555555555554;
	sub.f64 	%fd14405, %fd14388, %fd14396;
	add.f64 	%fd14406, %fd14405, %fd14405;
	neg.f64 	%fd14407, %fd14396;
	fma.rn.f64 	%fd14408, %fd14407, %fd14388, %fd14406;
	mul.f64 	%fd14409, %fd14394, %fd14408;
	mul.f64 	%fd14410, %fd14397, %fd14404;
	fma.rn.f64 	%fd14411, %fd14410, %fd14396, %fd14409;
	xor.b32  	%r6523, %r14842, -2147483648;
	mov.b32 	%r6524, 1127219200;
	mov.b64 	%fd14412, {%r6523, %r6524};
	sub.f64 	%fd14413, %fd14412, %fd159;
	fma.rn.f64 	%fd14414, %fd14413, 0d3FE62E42FEFA39EF, %fd14396;
	fma.rn.f64 	%fd14415, %fd14413, 0dBFE62E42FEFA39EF, %fd14414;
	sub.f64 	%fd14416, %fd14415, %fd14396;
	sub.f64 	%fd14417, %fd14411, %fd14416;
	fma.rn.f64 	%fd14418, %fd14413, 0d3C7ABC9E3B39803F, %fd14417;
	add.f64 	%fd37335, %fd14414, %fd14418;
	bra.uni 	$L__BB3_1095;
$L__BB3_1094:
	fma.rn.f64 	%fd14387, %fd37333, 0d7FF0000000000000, 0d7FF0000000000000;
	{
	.reg .b32 %temp; 
	mov.b64 	{%temp, %r6515}, %fd37333;
	}
	and.b32  	%r6516, %r6515, 2147483647;
	setp.eq.s32 	%p2020, %r6516, 0;
	selp.f64 	%fd37335, 0dFFF0000000000000, %fd14387, %p2020;
$L__BB3_1095:
	fma.rn.f64 	%fd1160, %fd37335, 0dC018000000000000, 0d4026000000000000;
	mov.f64 	%fd37336, 0d3FFC4E06B9F096A3;
	{
	.reg .b32 %temp; 
	mov.b64 	{%temp, %r14847}, %fd37336;
	}
	{
	.reg .b32 %temp; 
	mov.b64 	{%r14848, %temp}, %fd37336;
	}
	setp.gt.s32 	%p2022, %r14847, 1048575;
	mov.b32 	%r14845, -1023;
	mov.u32 	%r14843, %r14847;
	mov.u32 	%r14844, %r14848;
	@%p2022 bra 	$L__BB3_1097;
	mov.f64 	%fd37336, 0d435C4E06B9F096A3;
	{
	.reg .b32 %temp; 
	mov.b64 	{%temp, %r14843}, %fd37336;
	}
	{
	.reg .b32 %temp; 
	mov.b64 	{%r14844, %temp}, %fd37336;
	}
	mov.b32 	%r14845, -1077;
$L__BB3_1097:
	add.s32 	%r6527, %r14843, -1;
	setp.gt.u32 	%p2023, %r6527, 2146435070;
	@%p2023 bra 	$L__BB3_1101;
	shr.u32 	%r6530, %r14843, 20;
	add.s32 	%r14846, %r14845, %r6530;
	and.b32  	%r6531, %r14843, 1048575;
	or.b32  	%r6532, %r6531, 1072693248;
	mov.b64 	%fd37337, {%r14844, %r6532};
	setp.lt.u32 	%p2025, %r6532, 1073127583;
	@%p2025 bra 	$L__BB3_1100;
	{
	.reg .b32 %temp; 
	mov.b64 	{%r6533, %temp}, %fd37337;
	}
	{
	.reg .b32 %temp; 
	mov.b64 	{%temp, %r6534}, %fd37337;
	}
	add.s32 	%r6535, %r6534, -1048576;
	mov.b64 	%fd37337, {%r6533, %r6535};
	add.s32 	%r14846, %r14846, 1;
$L__BB3_1100:
	add.f64 	%fd14422, %fd37337, 0dBFF0000000000000;
	add.f64 	%fd14423, %fd37337, 0d3FF0000000000000;
	rcp.approx.ftz.f64 	%fd14424, %fd14423;
	neg.f64 	%fd14425, %fd14423;
	fma.rn.f64 	%fd14426, %fd14425, %fd14424, 0d3FF0000000000000;
	fma.rn.f64 	%fd14427, %fd14426, %fd14426, %fd14426;
	fma.rn.f64 	%fd14428, %fd14427, %fd14424, %fd14424;
	mul.f64 	%fd14429, %fd14422, %fd14428;
	fma.rn.f64 	%fd14430, %fd14422, %fd14428, %fd14429;
	mul.f64 	%fd14431, %fd14430, %fd14430;
	fma.rn.f64 	%fd14432, %fd14431, 0d3EB1380B3AE80F1E, 0d3ED0EE258B7A8B04;
	fma.rn.f64 	%fd14433, %fd14432, %fd14431, 0d3EF3B2669F02676F;
	fma.rn.f64 	%fd14434, %fd14433, %fd14431, 0d3F1745CBA9AB0956;
	fma.rn.f64 	%fd14435, %fd14434, %fd14431, 0d3F3C71C72D1B5154;
	fma.rn.f64 	%fd14436, %fd14435, %fd14431, 0d3F624924923BE72D;
	fma.rn.f64 	%fd14437, %fd14436, %fd14431, 0d3F8999999999A3C4;
	fma.rn.f64 	%fd14438, %fd14437, %fd14431, 0d3FB5555555555554;
	sub.f64 	%fd14439, %fd14422, %fd14430;
	add.f64 	%fd14440, %fd14439, %fd14439;
	neg.f64 	%fd14441, %fd14430;
	fma.rn.f64 	%fd14442, %fd14441, %fd14422, %fd14440;
	mul.f64 	%fd14443, %fd14428, %fd14442;
	mul.f64 	%fd14444, %fd14431, %fd14438;
	fma.rn.f64 	%fd14445, %fd14444, %fd14430, %fd14443;
	xor.b32  	%r6536, %r14846, -2147483648;
	mov.b32 	%r6537, 1127219200;
	mov.b64 	%fd14446, {%r6536, %r6537};
	sub.f64 	%fd14447, %fd14446, %fd159;
	fma.rn.f64 	%fd14448, %fd14447, 0d3FE62E42FEFA39EF, %fd14430;
	fma.rn.f64 	%fd14449, %fd14447, 0dBFE62E42FEFA39EF, %fd14448;
	sub.f64 	%fd14450, %fd14449, %fd14430;
	sub.f64 	%fd14451, %fd14445, %fd14450;
	fma.rn.f64 	%fd14452, %fd14447, 0d3C7ABC9E3B39803F, %fd14451;
	add.f64 	%fd37338, %fd14448, %fd14452;
	bra.uni 	$L__BB3_1102;
$L__BB3_1101:
	fma.rn.f64 	%fd14421, %fd37336, 0d7FF0000000000000, 0d7FF0000000000000;
	{
	.reg .b32 %temp; 
	mov.b64 	{%temp, %r6528}, %fd37336;
	}
	and.b32  	%r6529, %r6528, 2147483647;
	setp.eq.s32 	%p2024, %r6529, 0;
	selp.f64 	%fd37338, 0dFFF0000000000000, %fd14421, %p2024;
$L__BB3_1102:
	sub.f64 	%fd1168, %fd37338, %fd1160;
	fma.rn.f64 	%fd14453, %fd1168, 0d3FF71547652B82FE, 0d4338000000000000;
	{
	.reg .b32 %temp; 
	mov.b64 	{%r271, %temp}, %fd14453;
	}
	mov.f64 	%fd14454, 0dC338000000000000;
	add.rn.f64 	%fd14455, %fd14453, %fd14454;
	fma.rn.f64 	%fd14456, %fd14455, 0dBFE62E42FEFA39EF, %fd1168;
	fma.rn.f64 	%fd14457, %fd14455, 0dBC7ABC9E3B39803F, %fd14456;
	fma.rn.f64 	%fd14458, %fd14457, 0d3E5ADE1569CE2BDF, 0d3E928AF3FCA213EA;
	fma.rn.f64 	%fd14459, %fd14458, %fd14457, 0d3EC71DEE62401315;
	fma.rn.f64 	%fd14460, %fd14459, %fd14457, 0d3EFA01997C89EB71;
	fma.rn.f64 	%fd14461, %fd14460, %fd14457, 0d3F2A01A014761F65;
	fma.rn.f64 	%fd14462, %fd14461, %fd14457, 0d3F56C16C1852B7AF;
	fma.rn.f64 	%fd14463, %fd14462, %fd14457, 0d3F81111111122322;
	fma.rn.f64 	%fd14464, %fd14463, %fd14457, 0d3FA55555555502A1;
	fma.rn.f64 	%fd14465, %fd14464, %fd14457, 0d3FC5555555555511;
	fma.rn.f64 	%fd14466, %fd14465, %fd14457, 0d3FE000000000000B;
	fma.rn.f64 	%fd14467, %fd14466, %fd14457, 0d3FF0000000000000;
	fma.rn.f64 	%fd14468, %fd14467, %fd14457, 0d3FF0000000000000;
	{
	.reg .b32 %temp; 
	mov.b64 	{%r272, %temp}, %fd14468;
	}
	{
	.reg .b32 %temp; 
	mov.b64 	{%temp, %r273}, %fd14468;
	}
	shl.b32 	%r6538, %r271, 20;
	add.s32 	%r6539, %r6538, %r273;
	mov.b64 	%fd37339, {%r272, %r6539};
	{
	.reg .b32 %temp; 
	mov.b64 	{%temp, %r6540}, %fd1168;
	}
	mov.b32 	%f216, %r6540;
	abs.f32 	%f33, %f216;
	setp.lt.f32 	%p2026, %f33, 0f4086232B;
	@%p2026 bra 	$L__BB3_1105;
	setp.lt.f64 	%p2027, %fd1168, 0d0000000000000000;
	add.f64 	%fd14469, %fd1168, 0d7FF0000000000000;
	selp.f64 	%fd37339, 0d0000000000000000, %fd14469, %p2027;
	setp.geu.f32 	%p2028, %f33, 0f40874800;
	@%p2028 bra 	$L__BB3_1105;
	shr.u32 	%r6541, %r271, 31;
	add.s32 	%r6542, %r271, %r6541;
	shr.s32 	%r6543, %r6542, 1;
	shl.b32 	%r6544, %r6543, 20;
	add.s32 	%r6545, %r273, %r6544;
	mov.b64 	%fd14470, {%r272, %r6545};
	sub.s32 	%r6546, %r271, %r6543;
	shl.b32 	%r6547, %r6546, 20;
	add.s32 	%r6548, %r6547, 1072693248;
	mov.b32 	%r6549, 0;
	mov.b64 	%fd14471, {%r6549, %r6548};
	mul.f64 	%fd37339, %fd14471, %fd14470;
$L__BB3_1105:
	setp.neu.f64 	%p2029, %fd1110, 0d0000000000000000;
	rcp.rn.f64 	%fd14472, %fd37332;
	setp.eq.f64 	%p2030, %fd869, 0d3FF0000000000000;
	selp.f64 	%fd14473, 0d3FF0000000000000, %fd14472, %p2030;
	mul.f64 	%fd1173, %fd14473, %fd37339;
	@%p2029 bra 	$L__BB3_1107;
	setp.lt.s32 	%p2032, %r93, 0;
	setp.eq.s32 	%p2033, %r6054, 1127219200;
	selp.b32 	%r6551, %r241, 0, %p2033;
	or.b32  	%r6552, %r6551, 2146435072;
	selp.b32 	%r6553, %r6552, %r6551, %p2032;
	mov.b32 	%r6554, 0;
	mov.b64 	%fd37341, {%r6554, %r6553};
	bra.uni 	$L__BB3_1108;
$L__BB3_1107:
	setp.lt.s32 	%p2031, %r241, 0;
	{ // callseq 470, 0
	.param .b64 param0;
	st.param.f64 	[param0], %fd1111;
	.param .b64 param1;
	st.param.f64 	[param1], 0d3FD5555555555555;
	.param .b64 retval0;
	call.uni (retval0), 
	__internal_accurate_pow, 
	(
	param0, 
	param1
	);
	ld.param.f64 	%fd14474, [retval0];
	} // callseq 470
	selp.f64 	%fd37341, 0dFFF8000000000000, %fd14474, %p2031;
$L__BB3_1108:
	add.f64 	%fd14476, %fd1110, 0d3FD5555555555555;
	{
	.reg .b32 %temp; 
	mov.b64 	{%temp, %r6555}, %fd14476;
	}
	and.b32  	%r6556, %r6555, 2146435072;
	setp.ne.s32 	%p2034, %r6556, 2146435072;
	@%p2034 bra 	$L__BB3_1113;
	setp.num.f64 	%p2035, %fd1110, %fd1110;
	@%p2035 bra 	$L__BB3_1111;
	mov.f64 	%fd14477, 0d3FD5555555555555;
	add.rn.f64 	%fd37341, %fd1110, %fd14477;
	bra.uni 	$L__BB3_1113;
$L__BB3_1111:
	setp.neu.f64 	%p2036, %fd1111, 0d7FF0000000000000;
	@%p2036 bra 	$L__BB3_1113;
	setp.lt.s32 	%p2037, %r241, 0;
	setp.lt.s32 	%p2038, %r93, 0;
	selp.b32 	%r6557, 0, 2146435072, %p2038;
	or.b32  	%r6558, %r6557, -2147483648;
	selp.b32 	%r6559, %r6558, %r6557, %p5;
	selp.b32 	%r6560, %r6559, %r6557, %p2037;
	mov.b32 	%r6561, 0;
	mov.b64 	%fd37341, {%r6561, %r6560};
$L__BB3_1113:
	setp.eq.f64 	%p2039, %fd1110, 0d3FF0000000000000;
	selp.f64 	%fd1180, 0d3FF0000000000000, %fd37341, %p2039;
	mul.f64 	%fd37362, %fd869, %fd1180;
	setp.geu.f64 	%p2040, %fd37362, 0d0000000000000000;
	@%p2040 bra 	$L__BB3_1115;
	mov.u64 	%rd47, $str$7;
	cvta.global.u64 	%rd48, %rd47;
	{ // callseq 471, 0
	.param .b64 param0;
	st.param.b64 	[param0], %rd48;
	.param .b64 param1;
	st.param.b64 	[param1], 0;
	.param .b32 retval0;
	call.uni (retval0), 
	vprintf, 
	(
	param0, 
	param1
	);
	ld.param.b32 	%r6562, [retval0];
	} // callseq 471
$L__BB3_1115:
	setp.geu.f64 	%p2041, %fd37362, 0d401A000000000000;
	@%p2041 bra 	$L__BB3_1157;
	setp.gt.s32 	%p2066, %r14847, 1048575;
	mov.b32 	%r14849, -1023;
	mov.f64 	%fd37342, 0d3FFC4E06B9F096A3;
	@%p2066 bra 	$L__BB3_1118;
	mov.f64 	%fd37342, 0d435C4E06B9F096A3;
	{
	.reg .b32 %temp; 
	mov.b64 	{%temp, %r14847}, %fd37342;
	}
	{
	.reg .b32 %temp; 
	mov.b64 	{%r14848, %temp}, %fd37342;
	}
	mov.b32 	%r14849, -1077;
$L__BB3_1118:
	add.s32 	%r6614, %r14847, -1;
	setp.gt.u32 	%p2067, %r6614, 2146435070;
	@%p2067 bra 	$L__BB3_1122;
	shr.u32 	%r6617, %r14847, 20;
	add.s32 	%r14850, %r14849, %r6617;
	and.b32  	%r6618, %r14847, 1048575;
	or.b32  	%r6619, %r6618, 1072693248;
	mov.b64 	%fd37343, {%r14848, %r6619};
	setp.lt.u32 	%p2069, %r6619, 1073127583;
	@%p2069 bra 	$L__BB3_1121;
	{
	.reg .b32 %temp; 
	mov.b64 	{%r6620, %temp}, %fd37343;
	}
	{
	.reg .b32 %temp; 
	mov.b64 	{%temp, %r6621}, %fd37343;
	}
	add.s32 	%r6622, %r6621, -1048576;
	mov.b64 	%fd37343, {%r6620, %r6622};
	add.s32 	%r14850, %r14850, 1;
$L__BB3_1121:
	add.f64 	%fd14627, %fd37343, 0dBFF0000000000000;
	add.f64 	%fd14628, %fd37343, 0d3FF0000000000000;
	rcp.approx.ftz.f64 	%fd14629, %fd14628;
	neg.f64 	%fd14630, %fd14628;
	fma.rn.f64 	%fd14631, %fd14630, %fd14629, 0d3FF0000000000000;
	fma.rn.f64 	%fd14632, %fd14631, %fd14631, %fd14631;
	fma.rn.f64 	%fd14633, %fd14632, %fd14629, %fd14629;
	mul.f64 	%fd14634, %fd14627, %fd14633;
	fma.rn.f64 	%fd14635, %fd14627, %fd14633, %fd14634;
	mul.f64 	%fd14636, %fd14635, %fd14635;
	fma.rn.f64 	%fd14637, %fd14636, 0d3EB1380B3AE80F1E, 0d3ED0EE258B7A8B04;
	fma.rn.f64 	%fd14638, %fd14637, %fd14636, 0d3EF3B2669F02676F;
	fma.rn.f64 	%fd14639, %fd14638, %fd14636, 0d3F1745CBA9AB0956;
	fma.rn.f64 	%fd14640, %fd14639, %fd14636, 0d3F3C71C72D1B5154;
	fma.rn.f64 	%fd14641, %fd14640, %fd14636, 0d3F624924923BE72D;
	fma.rn.f64 	%fd14642, %fd14641, %fd14636, 0d3F8999999999A3C4;
	fma.rn.f64 	%fd14643, %fd14642, %fd14636, 0d3FB5555555555554;
	sub.f64 	%fd14644, %fd14627, %fd14635;
	add.f64 	%fd14645, %fd14644, %fd14644;
	neg.f64 	%fd14646, %fd14635;
	fma.rn.f64 	%fd14647, %fd14646, %fd14627, %fd14645;
	mul.f64 	%fd14648, %fd14633, %fd14647;
	mul.f64 	%fd14649, %fd14636, %fd14643;
	fma.rn.f64 	%fd14650, %fd14649, %fd14635, %fd14648;
	xor.b32  	%r6623, %r14850, -2147483648;
	mov.b32 	%r6624, 1127219200;
	mov.b64 	%fd14651, {%r6623, %r6624};
	sub.f64 	%fd14652, %fd14651, %fd159;
	fma.rn.f64 	%fd14653, %fd14652, 0d3FE62E42FEFA39EF, %fd14635;
	fma.rn.f64 	%fd14654, %fd14652, 0dBFE62E42FEFA39EF, %fd14653;
	sub.f64 	%fd14655, %fd14654, %fd14635;
	sub.f64 	%fd14656, %fd14650, %fd14655;
	fma.rn.f64 	%fd14657, %fd14652, 0d3C7ABC9E3B39803F, %fd14656;
	add.f64 	%fd37344, %fd14653, %fd14657;
	bra.uni 	$L__BB3_1123;
$L__BB3_1122:
	fma.rn.f64 	%fd14626, %fd37342, 0d7FF0000000000000, 0d7FF0000000000000;
	{
	.reg .b32 %temp; 
	mov.b64 	{%temp, %r6615}, %fd37342;
	}
	and.b32  	%r6616, %r6615, 2147483647;
	setp.eq.s32 	%p2068, %r6616, 0;
	selp.f64 	%fd37344, 0dFFF0000000000000, %fd14626, %p2068;
$L__BB3_1123:
	mul.f64 	%fd37349, %fd869, %fd1180;
	setp.le.f64 	%p2070, %fd37349, 0d0000000000000000;
	mov.f64 	%fd37353, 0d0000000000000000;
	@%p2070 bra 	$L__BB3_1125;
	mov.b32 	%r14851, 1;
	mov.f64 	%fd37346, 0d3FC745D1745D1746;
	mov.f64 	%fd37345, 0d4016000000000000;
	mov.f64 	%fd37348, %fd37346;
	bra.uni 	$L__BB3_1143;
$L__BB3_1125:
	setp.geu.f64 	%p2071, %fd37349, 0d0000000000000000;
	@%p2071 bra 	$L__BB3_1156;
	mov.u64 	%rd51, $str$4;
	cvta.global.u64 	%rd52, %rd51;
	{ // callseq 473, 0
	.param .b64 param0;
	st.param.b64 	[param0], %rd52;
	.param .b64 param1;
	st.param.b64 	[param1], 0;
	.param .b32 retval0;
	call.uni (retval0), 
	vprintf, 
	(
	param0, 
	param1
	);
	ld.param.b32 	%r6625, [retval0];
	} // callseq 473
	bra.uni 	$L__BB3_1156;
$L__BB3_1127:
	add.f64 	%fd1189, %fd1237, 0d3FF0000000000000;
	div.rn.f64 	%fd14668, %fd37349, %fd1189;
	mul.f64 	%fd1190, %fd1238, %fd14668;
	add.f64 	%fd37348, %fd37348, %fd1190;
	abs.f64 	%fd14669, %fd1190;
	abs.f64 	%fd14670, %fd37348;
	mul.f64 	%fd14671, %fd14670, 0d3E9421F5F40D8376;
	setp.lt.f64 	%p2073, %fd14669, %fd14671;
	@%p2073 bra 	$L__BB3_1144;
	add.f64 	%fd1192, %fd1189, 0d3FF0000000000000;
	div.rn.f64 	%fd14673, %fd37349, %fd1192;
	mul.f64 	%fd1193, %fd1190, %fd14673;
	add.f64 	%fd37348, %fd37348, %fd1193;
	abs.f64 	%fd14674, %fd1193;
	abs.f64 	%fd14675, %fd37348;
	mul.f64 	%fd14676, %fd14675, 0d3E9421F5F40D8376;
	setp.lt.f64 	%p2074, %fd14674, %fd14676;
	@%p2074 bra 	$L__BB3_1144;
	add.f64 	%fd1195, %fd1192, 0d3FF0000000000000;
	div.rn.f64 	%fd14678, %fd37349, %fd1195;
	mul.f64 	%fd1196, %fd1193, %fd14678;
	add.f64 	%fd37348, %fd37348, %fd1196;
	abs.f64 	%fd14679, %fd1196;
	abs.f64 	%fd14680, %fd37348;
	mul.f64 	%fd14681, %fd14680, 0d3E9421F5F40D8376;
	setp.lt.f64 	%p2075, %fd14679, %fd14681;
	@%p2075 bra 	$L__BB3_1144;
	add.f64 	%fd1198, %fd1195, 0d3FF0000000000000;
	div.rn.f64 	%fd14683, %fd37349, %fd1198;
	mul.f64 	%fd1199, %fd1196, %fd14683;
	add.f64 	%fd37348, %fd37348, %fd1199;
	abs.f64 	%fd14684, %fd1199;
	abs.f64 	%fd14685, %fd37348;
	mul.f64 	%fd14686, %fd14685, 0d3E9421F5F40D8376;
	setp.lt.f64 	%p2076, %fd14684, %fd14686;
	@%p2076 bra 	$L__BB3_1144;
	add.f64 	%fd1201, %fd1198, 0d3FF0000000000000;
	div.rn.f64 	%fd14688, %fd37349, %fd1201;
	mul.f64 	%fd1202, %fd1199, %fd14688;
	add.f64 	%fd37348, %fd37348, %fd1202;
	abs.f64 	%fd14689, %fd1202;
	abs.f64 	%fd14690, %fd37348;
	mul.f64 	%fd14691, %fd14690, 0d3E9421F5F40D8376;
	setp.lt.f64 	%p2077, %fd14689, %fd14691;
	@%p2077 bra 	$L__BB3_1144;
	add.f64 	%fd1204, %fd1201, 0d3FF0000000000000;
	div.rn.f64 	%fd14693, %fd37349, %fd1204;
	mul.f64 	%fd1205, %fd1202, %fd14693;
	add.f64 	%fd37348, %fd37348, %fd1205;
	abs.f64 	%fd14694, %fd1205;
	abs.f64 	%fd14695, %fd37348;
	mul.f64 	%fd14696, %fd14695, 0d3E9421F5F40D8376;
	setp.lt.f64 	%p2078, %fd14694, %fd14696;
	@%p2078 bra 	$L__BB3_1144;
	add.f64 	%fd1207, %fd1204, 0d3FF0000000000000;
	div.rn.f64 	%fd14698, %fd37349, %fd1207;
	mul.f64 	%fd1208, %fd1205, %fd14698;
	add.f64 	%fd37348, %fd37348, %fd1208;
	abs.f64 	%fd14699, %fd1208;
	abs.f64 	%fd14700, %fd37348;
	mul.f64 	%fd14701, %fd14700, 0d3E9421F5F40D8376;
	setp.lt.f64 	%p2079, %fd14699, %fd14701;
	@%p2079 bra 	$L__BB3_1144;
	add.f64 	%fd1210, %fd1207, 0d3FF0000000000000;
	div.rn.f64 	%fd14703, %fd37349, %fd1210;
	mul.f64 	%fd1211, %fd1208, %fd14703;
	add.f64 	%fd37348, %fd37348, %fd1211;
	abs.f64 	%fd14704, %fd1211;
	abs.f64 	%fd14705, %fd37348;
	mul.f64 	%fd14706, %fd14705, 0d3E9421F5F40D8376;
	setp.lt.f64 	%p2080, %fd14704, %fd14706;
	@%p2080 bra 	$L__BB3_1144;
	add.f64 	%fd1213, %fd1210, 0d3FF0000000000000;
	div.rn.f64 	%fd14708, %fd37349, %fd1213;
	mul.f64 	%fd1214, %fd1211, %fd14708;
	add.f64 	%fd37348, %fd37348, %fd1214;
	abs.f64 	%fd14709, %fd1214;
	abs.f64 	%fd14710, %fd37348;
	mul.f64 	%fd14711, %fd14710, 0d3E9421F5F40D8376;
	setp.lt.f64 	%p2081, %fd14709, %fd14711;
	@%p2081 bra 	$L__BB3_1144;
	add.f64 	%fd1216, %fd1213, 0d3FF0000000000000;
	div.rn.f64 	%fd14713, %fd37349, %fd1216;
	mul.f64 	%fd1217, %fd1214, %fd14713;
	add.f64 	%fd37348, %fd37348, %fd1217;
	abs.f64 	%fd14714, %fd1217;
	abs.f64 	%fd14715, %fd37348;
	mul.f64 	%fd14716, %fd14715, 0d3E9421F5F40D8376;
	setp.lt.f64 	%p2082, %fd14714, %fd14716;
	@%p2082 bra 	$L__BB3_1144;
	add.f64 	%fd1219, %fd1216, 0d3FF0000000000000;
	div.rn.f64 	%fd14718, %fd37349, %fd1219;
	mul.f64 	%fd1220, %fd1217, %fd14718;
	add.f64 	%fd37348, %fd37348, %fd1220;
	abs.f64 	%fd14719, %fd1220;
	abs.f64 	%fd14720, %fd37348;
	mul.f64 	%fd14721, %fd14720, 0d3E9421F5F40D8376;
	setp.lt.f64 	%p2083, %fd14719, %fd14721;
	@%p2083 bra 	$L__BB3_1144;
	add.f64 	%fd1222, %fd1219, 0d3FF0000000000000;
	div.rn.f64 	%fd14723, %fd37349, %fd1222;
	mul.f64 	%fd1223, %fd1220, %fd14723;
	add.f64 	%fd37348, %fd37348, %fd1223;
	abs.f64 	%fd14724, %fd1223;
	abs.f64 	%fd14725, %fd37348;
	mul.f64 	%fd14726, %fd14725, 0d3E9421F5F40D8376;
	setp.lt.f64 	%p2084, %fd14724, %fd14726;
	@%p2084 bra 	$L__BB3_1144;
	add.f64 	%fd1225, %fd1222, 0d3FF0000000000000;
	div.rn.f64 	%fd14728, %fd37349, %fd1225;
	mul.f64 	%fd1226, %fd1223, %fd14728;
	add.f64 	%fd37348, %fd37348, %fd1226;
	abs.f64 	%fd14729, %fd1226;
	abs.f64 	%fd14730, %fd37348;
	mul.f64 	%fd14731, %fd14730, 0d3E9421F5F40D8376;
	setp.lt.f64 	%p2085, %fd14729, %fd14731;
	@%p2085 bra 	$L__BB3_1144;
	add.f64 	%fd1228, %fd1225, 0d3FF0000000000000;
	div.rn.f64 	%fd14733, %fd37349, %fd1228;
	mul.f64 	%fd1229, %fd1226, %fd14733;
	add.f64 	%fd37348, %fd37348, %fd1229;
	abs.f64 	%fd14734, %fd1229;
	abs.f64 	%fd14735, %fd37348;
	mul.f64 	%fd14736, %fd14735, 0d3E9421F5F40D8376;
	setp.lt.f64 	%p2086, %fd14734, %fd14736;
	@%p2086 bra 	$L__BB3_1144;
	add.f64 	%fd37345, %fd1228, 0d3FF0000000000000;
	div.rn.f64 	%fd14738, %fd37349, %fd37345;
	mul.f64 	%fd37346, %fd1229, %fd14738;
	add.f64 	%fd37348, %fd37348, %fd37346;
	abs.f64 	%fd14739, %fd37346;
	abs.f64 	%fd14740, %fd37348;
	mul.f64 	%fd14741, %fd14740, 0d3E9421F5F40D8376;
	setp.lt.f64 	%p2087, %fd14739, %fd14741;
	@%p2087 bra 	$L__BB3_1144;
	add.s32 	%r14851, %r14851, 16;
	setp.eq.s32 	%p2088, %r14851, 100000001;
	@%p2088 bra 	$L__BB3_1155;
$L__BB3_1143:
	add.f64 	%fd1237, %fd37345, 0d3FF0000000000000;
	div.rn.f64 	%fd14663, %fd37349, %fd1237;
	mul.f64 	%fd1238, %fd37346, %fd14663;
	add.f64 	%fd37348, %fd37348, %fd1238;
	abs.f64 	%fd14664, %fd1238;
	abs.f64 	%fd14665, %fd37348;
	mul.f64 	%fd14666, %fd14665, 0d3E9421F5F40D8376;
	setp.geu.f64 	%p2072, %fd14664, %fd14666;
	@%p2072 bra 	$L__BB3_1127;
$L__BB3_1144:
	{
	.reg .b32 %temp; 
	mov.b64 	{%temp, %r14852}, %fd37349;
	}
	{
	.reg .b32 %temp; 
	mov.b64 	{%r14853, %temp}, %fd37349;
	}
	setp.gt.s32 	%p2089, %r14852, 1048575;
	mov.b32 	%r14854, -1023;
	@%p2089 bra 	$L__BB3_1146;
	mul.f64 	%fd14743, %fd869, %fd1180;
	mul.f64 	%fd37349, %fd14743, 0d4350000000000000;
	{
	.reg .b32 %temp; 
	mov.b64 	{%temp, %r14852}, %fd37349;
	}
	{
	.reg .b32 %temp; 
	mov.b64 	{%r14853, %temp}, %fd37349;
	}
	mov.b32 	%r14854, -1077;
$L__BB3_1146:
	add.s32 	%r6632, %r14852, -1;
	setp.gt.u32 	%p2090, %r6632, 2146435070;
	@%p2090 bra 	$L__BB3_1150;
	shr.u32 	%r6635, %r14852, 20;
	add.s32 	%r14855, %r14854, %r6635;
	and.b32  	%r6636, %r14852, 1048575;
	or.b32  	%r6637, %r6636, 1072693248;
	mov.b64 	%fd37350, {%r14853, %r6637};
	setp.lt.u32 	%p2092, %r6637, 1073127583;
	@%p2092 bra 	$L__BB3_1149;
	{
	.reg .b32 %temp; 
	mov.b64 	{%r6638, %temp}, %fd37350;
	}
	{
	.reg .b32 %temp; 
	mov.b64 	{%temp, %r6639}, %fd37350;
	}
	add.s32 	%r6640, %r6639, -1048576;
	mov.b64 	%fd37350, {%r6638, %r6640};
	add.s32 	%r14855, %r14855, 1;
$L__BB3_1149:
	add.f64 	%fd14745, %fd37350, 0dBFF0000000000000;
	add.f64 	%fd14746, %fd37350, 0d3FF0000000000000;
	rcp.approx.ftz.f64 	%fd14747, %fd14746;
	neg.f64 	%fd14748, %fd14746;
	fma.rn.f64 	%fd14749, %fd14748, %fd14747, 0d3FF0000000000000;
	fma.rn.f64 	%fd14750, %fd14749, %fd14749, %fd14749;
	fma.rn.f64 	%fd14751, %fd14750, %fd14747, %fd14747;
	mul.f64 	%fd14752, %fd14745, %fd14751;
	fma.rn.f64 	%fd14753, %fd14745, %fd14751, %fd14752;
	mul.f64 	%fd14754, %fd14753, %fd14753;
	fma.rn.f64 	%fd14755, %fd14754, 0d3EB1380B3AE80F1E, 0d3ED0EE258B7A8B04;
	fma.rn.f64 	%fd14756, %fd14755, %fd14754, 0d3EF3B2669F02676F;
	fma.rn.f64 	%fd14757, %fd14756, %fd14754, 0d3F1745CBA9AB0956;
	fma.rn.f64 	%fd14758, %fd14757, %fd14754, 0d3F3C71C72D1B5154;
	fma.rn.f64 	%fd14759, %fd14758, %fd14754, 0d3F624924923BE72D;
	fma.rn.f64 	%fd14760, %fd14759, %fd14754, 0d3F8999999999A3C4;
	fma.rn.f64 	%fd14761, %fd14760, %fd14754, 0d3FB5555555555554;
	sub.f64 	%fd14762, %fd14745, %fd14753;
	add.f64 	%fd14763, %fd14762, %fd14762;
	neg.f64 	%fd14764, %fd14753;
	fma.rn.f64 	%fd14765, %fd14764, %fd14745, %fd14763;
	mul.f64 	%fd14766, %fd14751, %fd14765;
	mul.f64 	%fd14767, %fd14754, %fd14761;
	fma.rn.f64 	%fd14768, %fd14767, %fd14753, %fd14766;
	xor.b32  	%r6641, %r14855, -2147483648;
	mov.b32 	%r6642, 1127219200;
	mov.b64 	%fd14769, {%r6641, %r6642};
	sub.f64 	%fd14770, %fd14769, %fd159;
	fma.rn.f64 	%fd14771, %fd14770, 0d3FE62E42FEFA39EF, %fd14753;
	fma.rn.f64 	%fd14772, %fd14770, 0dBFE62E42FEFA39EF, %fd14771;
	sub.f64 	%fd14773, %fd14772, %fd14753;
	sub.f64 	%fd14774, %fd14768, %fd14773;
	fma.rn.f64 	%fd14775, %fd14770, 0d3C7ABC9E3B39803F, %fd14774;
	add.f64 	%fd37351, %fd14771, %fd14775;
	bra.uni 	$L__BB3_1151;
$L__BB3_1150:
	fma.rn.f64 	%fd14744, %fd37349, 0d7FF0000000000000, 0d7FF0000000000000;
	{
	.reg .b32 %temp; 
	mov.b64 	{%temp, %r6633}, %fd37349;
	}
	and.b32  	%r6634, %r6633, 2147483647;
	setp.eq.s32 	%p2091, %r6634, 0;
	selp.f64 	%fd37351, 0dFFF0000000000000, %fd14744, %p2091;
$L__BB3_1151:
	mul.f64 	%fd14776, %fd37351, 0d4016000000000000;
	mul.f64 	%fd14777, %fd869, %fd1180;
	sub.f64 	%fd14778, %fd14776, %fd14777;
	sub.f64 	%fd14779, %fd1160, %fd37344;
	add.f64 	%fd1250, %fd14779, %fd14778;
	fma.rn.f64 	%fd14780, %fd1250, 0d3FF71547652B82FE, 0d4338000000000000;
	{
	.reg .b32 %temp; 
	mov.b64 	{%r294, %temp}, %fd14780;
	}
	mov.f64 	%fd14781, 0dC338000000000000;
	add.rn.f64 	%fd14782, %fd14780, %fd14781;
	fma.rn.f64 	%fd14783, %fd14782, 0dBFE62E42FEFA39EF, %fd1250;
	fma.rn.f64 	%fd14784, %fd14782, 0dBC7ABC9E3B39803F, %fd14783;
	fma.rn.f64 	%fd14785, %fd14784, 0d3E5ADE1569CE2BDF, 0d3E928AF3FCA213EA;
	fma.rn.f64 	%fd14786, %fd14785, %fd14784, 0d3EC71DEE62401315;
	fma.rn.f64 	%fd14787, %fd14786, %fd14784, 0d3EFA01997C89EB71;
	fma.rn.f64 	%fd14788, %fd14787, %fd14784, 0d3F2A01A014761F65;
	fma.rn.f64 	%fd14789, %fd14788, %fd14784, 0d3F56C16C1852B7AF;
	fma.rn.f64 	%fd14790, %fd14789, %fd14784, 0d3F81111111122322;
	fma.rn.f64 	%fd14791, %fd14790, %fd14784, 0d3FA55555555502A1;
	fma.rn.f64 	%fd14792, %fd14791, %fd14784, 0d3FC5555555555511;
	fma.rn.f64 	%fd14793, %fd14792, %fd14784, 0d3FE000000000000B;
	fma.rn.f64 	%fd14794, %fd14793, %fd14784, 0d3FF0000000000000;
	fma.rn.f64 	%fd14795, %fd14794, %fd14784, 0d3FF0000000000000;
	{
	.reg .b32 %temp; 
	mov.b64 	{%r295, %temp}, %fd14795;
	}
	{
	.reg .b32 %temp; 
	mov.b64 	{%temp, %r296}, %fd14795;
	}
	shl.b32 	%r6643, %r294, 20;
	add.s32 	%r6644, %r6643, %r296;
	mov.b64 	%fd37352, {%r295, %r6644};
	{
	.reg .b32 %temp; 
	mov.b64 	{%temp, %r6645}, %fd1250;
	}
	mov.b32 	%f218, %r6645;
	abs.f32 	%f34, %f218;
	setp.lt.f32 	%p2093, %f34, 0f4086232B;
	@%p2093 bra 	$L__BB3_1154;
	setp.lt.f64 	%p2094, %fd1250, 0d0000000000000000;
	add.f64 	%fd14796, %fd1250, 0d7FF0000000000000;
	selp.f64 	%fd37352, 0d0000000000000000, %fd14796, %p2094;
	setp.geu.f32 	%p2095, %f34, 0f40874800;
	@%p2095 bra 	$L__BB3_1154;
	shr.u32 	%r6646, %r294, 31;
	add.s32 	%r6647, %r294, %r6646;
	shr.s32 	%r6648, %r6647, 1;
	shl.b32 	%r6649, %r6648, 20;
	add.s32 	%r6650, %r296, %r6649;
	mov.b64 	%fd14797, {%r295, %r6650};
	sub.s32 	%r6651, %r294, %r6648;
	shl.b32 	%r6652, %r6651, 20;
	add.s32 	%r6653, %r6652, 1072693248;
	mov.b32 	%r6654, 0;
	mov.b64 	%fd14798, {%r6654, %r6653};
	mul.f64 	%fd37352, %fd14798, %fd14797;
$L__BB3_1154:
	mul.f64 	%fd37353, %fd37348, %fd37352;
	bra.uni 	$L__BB3_1156;
$L__BB3_1155:
	mov.u64 	%rd53, $str$5;
	cvta.global.u64 	%rd54, %rd53;
	{ // callseq 474, 0
	.param .b64 param0;
	st.param.b64 	[param0], %rd54;
	.param .b64 param1;
	st.param.b64 	[param1], 0;
	.param .b32 retval0;
	call.uni (retval0), 
	vprintf, 
	(
	param0, 
	param1
	);
	ld.param.b32 	%r6628, [retval0];
	} // callseq 474
$L__BB3_1156:
	mov.f64 	%fd14799, 0d3FF0000000000000;
	sub.f64 	%fd37366, %fd14799, %fd37353;
	bra.uni 	$L__BB3_1182;
$L__BB3_1157:
	setp.gt.s32 	%p2042, %r14847, 1048575;
	mov.b32 	%r14858, -1023;
	mov.f64 	%fd37354, 0d3FFC4E06B9F096A3;
	@%p2042 bra 	$L__BB3_1159;
	mov.f64 	%fd37354, 0d435C4E06B9F096A3;
	{
	.reg .b32 %temp; 
	mov.b64 	{%temp, %r14847}, %fd37354;
	}
	{
	.reg .b32 %temp; 
	mov.b64 	{%r14848, %temp}, %fd37354;
	}
	mov.b32 	%r14858, -1077;
$L__BB3_1159:
	add.s32 	%r6566, %r14847, -1;
	setp.gt.u32 	%p2043, %r6566, 2146435070;
	@%p2043 bra 	$L__BB3_1163;
	shr.u32 	%r6569, %r14847, 20;
	add.s32 	%r14859, %r14858, %r6569;
	and.b32  	%r6570, %r14847, 1048575;
	or.b32  	%r6571, %r6570, 1072693248;
	mov.b64 	%fd37355, {%r14848, %r6571};
	setp.lt.u32 	%p2045, %r6571, 1073127583;
	@%p2045 bra 	$L__BB3_1162;
	{
	.reg .b32 %temp; 
	mov.b64 	{%r6572, %temp}, %fd37355;
	}
	{
	.reg .b32 %temp; 
	mov.b64 	{%temp, %r6573}, %fd37355;
	}
	add.s32 	%r6574, %r6573, -1048576;
	mov.b64 	%fd37355, {%r6572, %r6574};
	add.s32 	%r14859, %r14859, 1;
$L__BB3_1162:
	add.f64 	%fd14483, %fd37355, 0dBFF0000000000000;
	add.f64 	%fd14484, %fd37355, 0d3FF0000000000000;
	rcp.approx.ftz.f64 	%fd14485, %fd14484;
	neg.f64 	%fd14486, %fd14484;
	fma.rn.f64 	%fd14487, %fd14486, %fd14485, 0d3FF0000000000000;
	fma.rn.f64 	%fd14488, %fd14487, %fd14487, %fd14487;
	fma.rn.f64 	%fd14489, %fd14488, %fd14485, %fd14485;
	mul.f64 	%fd14490, %fd14483, %fd14489;
	fma.rn.f64 	%fd14491, %fd14483, %fd14489, %fd14490;
	mul.f64 	%fd14492, %fd14491, %fd14491;
	fma.rn.f64 	%fd14493, %fd14492, 0d3EB1380B3AE80F1E, 0d3ED0EE258B7A8B04;
	fma.rn.f64 	%fd14494, %fd14493, %fd14492, 0d3EF3B2669F02676F;
	fma.rn.f64 	%fd14495, %fd14494, %fd14492, 0d3F1745CBA9AB0956;
	fma.rn.f64 	%fd14496, %fd14495, %fd14492, 0d3F3C71C72D1B5154;
	fma.rn.f64 	%fd14497, %fd14496, %fd14492, 0d3F624924923BE72D;
	fma.rn.f64 	%fd14498, %fd14497, %fd14492, 0d3F8999999999A3C4;
	fma.rn.f64 	%fd14499, %fd14498, %fd14492, 0d3FB5555555555554;
	sub.f64 	%fd14500, %fd14483, %fd14491;
	add.f64 	%fd14501, %fd14500, %fd14500;
	neg.f64 	%fd14502, %fd14491;
	fma.rn.f64 	%fd14503, %fd14502, %fd14483, %fd14501;
	mul.f64 	%fd14504, %fd14489, %fd14503;
	mul.f64 	%fd14505, %fd14492, %fd14499;
	fma.rn.f64 	%fd14506, %fd14505, %fd14491, %fd14504;
	xor.b32  	%r6575, %r14859, -2147483648;
	mov.b32 	%r6576, 1127219200;
	mov.b64 	%fd14507, {%r6575, %r6576};
	sub.f64 	%fd14508, %fd14507, %fd159;
	fma.rn.f64 	%fd14509, %fd14508, 0d3FE62E42FEFA39EF, %fd14491;
	fma.rn.f64 	%fd14510, %fd14508, 0dBFE62E42FEFA39EF, %fd14509;
	sub.f64 	%fd14511, %fd14510, %fd14491;
	sub.f64 	%fd14512, %fd14506, %fd14511;
	fma.rn.f64 	%fd14513, %fd14508, 0d3C7ABC9E3B39803F, %fd14512;
	add.f64 	%fd37356, %fd14509, %fd14513;
	bra.uni 	$L__BB3_1164;
$L__BB3_1163:
	fma.rn.f64 	%fd14482, %fd37354, 0d7FF0000000000000, 0d7FF0000000000000;
	{
	.reg .b32 %temp; 
	mov.b64 	{%temp, %r6567}, %fd37354;
	}
	and.b32  	%r6568, %r6567, 2147483647;
	setp.eq.s32 	%p2044, %r6568, 0;
	selp.f64 	%fd37356, 0dFFF0000000000000, %fd14482, %p2044;
$L__BB3_1164:
	fma.rn.f64 	%fd14515, %fd869, %fd1180, 0d3FF0000000000000;
	add.f64 	%fd37360, %fd14515, 0dC016000000000000;
	rcp.rn.f64 	%fd37361, %fd37360;
	mov.b32 	%r14860, 1;
	mov.f64 	%fd37359, 0d46293E5939A08CE9;
	mov.f64 	%fd37358, %fd37361;
	bra.uni 	$L__BB3_1169;
$L__BB3_1165:
	add.s32 	%r6579, %r14860, 1;
	not.b32 	%r6580, %r14860;
	cvt.rn.f64.s32 	%fd14529, %r6580;
	cvt.rn.f64.u32 	%fd14530, %r6579;
	add.f64 	%fd14531, %fd14530, 0dC016000000000000;
	mul.f64 	%fd14532, %fd14531, %fd14529;
	add.f64 	%fd1267, %fd1283, 0d4000000000000000;
	fma.rn.f64 	%fd14533, %fd14532, %fd1285, %fd1267;
	abs.f64 	%fd14534, %fd14533;
	setp.lt.f64 	%p2049, %fd14534, 0d39B4484BFEEBC2A0;
	div.rn.f64 	%fd14535, %fd14532, %fd1284;
	add.f64 	%fd14536, %fd1267, %fd14535;
	abs.f64 	%fd14537, %fd14536;
	setp.lt.f64 	%p2050, %fd14537, 0d39B4484BFEEBC2A0;
	selp.f64 	%fd1268, 0d39B4484BFEEBC2A0, %fd14536, %p2050;
	rcp.rn.f64 	%fd14538, %fd14533;
	selp.f64 	%fd1269, 0d46293E5939A08CE9, %fd14538, %p2049;
	mul.f64 	%fd14539, %fd1269, %fd1268;
	mul.f64 	%fd37361, %fd37361, %fd14539;
	add.f64 	%fd14540, %fd14539, 0dBFF0000000000000;
	abs.f64 	%fd14541, %fd14540;
	setp.lt.f64 	%p2051, %fd14541, 0d3E9421F5F40D8376;
	@%p2051 bra 	$L__BB3_1171;
	add.s32 	%r6581, %r14860, 2;
	sub.s32 	%r6582, -2, %r14860;
	cvt.rn.f64.s32 	%fd14542, %r6582;
	cvt.rn.f64.u32 	%fd14543, %r6581;
	add.f64 	%fd14544, %fd14543, 0dC016000000000000;
	mul.f64 	%fd14545, %fd14544, %fd14542;
	add.f64 	%fd1271, %fd1267, 0d4000000000000000;
	fma.rn.f64 	%fd14546, %fd14545, %fd1269, %fd1271;
	abs.f64 	%fd14547, %fd14546;
	setp.lt.f64 	%p2052, %fd14547, 0d39B4484BFEEBC2A0;
	div.rn.f64 	%fd14548, %fd14545, %fd1268;
	add.f64 	%fd14549, %fd1271, %fd14548;
	abs.f64 	%fd14550, %fd14549;
	setp.lt.f64 	%p2053, %fd14550, 0d39B4484BFEEBC2A0;
	selp.f64 	%fd1272, 0d39B4484BFEEBC2A0, %fd14549, %p2053;
	rcp.rn.f64 	%fd14551, %fd14546;
	selp.f64 	%fd1273, 0d46293E5939A08CE9, %fd14551, %p2052;
	mul.f64 	%fd14552, %fd1273, %fd1272;
	mul.f64 	%fd37361, %fd37361, %fd14552;
	add.f64 	%fd14553, %fd14552, 0dBFF0000000000000;
	abs.f64 	%fd14554, %fd14553;
	setp.lt.f64 	%p2054, %fd14554, 0d3E9421F5F40D8376;
	@%p2054 bra 	$L__BB3_1171;
	add.s32 	%r6583, %r14860, 3;
	sub.s32 	%r6584, -3, %r14860;
	cvt.rn.f64.s32 	%fd14555, %r6584;
	cvt.rn.f64.u32 	%fd14556, %r6583;
	add.f64 	%fd14557, %fd14556, 0dC016000000000000;
	mul.f64 	%fd14558, %fd14557, %fd14555;
	add.f64 	%fd37360, %fd1271, 0d4000000000000000;
	fma.rn.f64 	%fd14559, %fd14558, %fd1273, %fd37360;
	abs.f64 	%fd14560, %fd14559;
	setp.lt.f64 	%p2055, %fd14560, 0d39B4484BFEEBC2A0;
	div.rn.f64 	%fd14561, %fd14558, %fd1272;
	add.f64 	%fd14562, %fd37360, %fd14561;
	abs.f64 	%fd14563, %fd14562;
	setp.lt.f64 	%p2056, %fd14563, 0d39B4484BFEEBC2A0;
	selp.f64 	%fd37359, 0d39B4484BFEEBC2A0, %fd14562, %p2056;
	rcp.rn.f64 	%fd14564, %fd14559;
	selp.f64 	%fd37358, 0d46293E5939A08CE9, %fd14564, %p2055;
	mul.f64 	%fd14565, %fd37358, %fd37359;
	mul.f64 	%fd37361, %fd37361, %fd14565;
	add.f64 	%fd14566, %fd14565, 0dBFF0000000000000;
	abs.f64 	%fd14567, %fd14566;
	setp.lt.f64 	%p2057, %fd14567, 0d3E9421F5F40D8376;
	@%p2057 bra 	$L__BB3_1171;
	add.s32 	%r14860, %r14860, 4;
	setp.eq.s32 	%p2058, %r14860, 100000001;
	@%p2058 bra 	$L__BB3_1170;
$L__BB3_1169:
	neg.s32 	%r6578, %r14860;
	cvt.rn.f64.s32 	%fd14516, %r6578;
	cvt.rn.f64.u32 	%fd14517, %r14860;
	add.f64 	%fd14518, %fd14517, 0dC016000000000000;
	mul.f64 	%fd14519, %fd14518, %fd14516;
	add.f64 	%fd1283, %fd37360, 0d4000000000000000;
	fma.rn.f64 	%fd14520, %fd14519, %fd37358, %fd1283;
	abs.f64 	%fd14521, %fd14520;
	setp.lt.f64 	%p2046, %fd14521, 0d39B4484BFEEBC2A0;
	div.rn.f64 	%fd14522, %fd14519, %fd37359;
	add.f64 	%fd14523, %fd1283, %fd14522;
	abs.f64 	%fd14524, %fd14523;
	setp.lt.f64 	%p2047, %fd14524, 0d39B4484BFEEBC2A0;
	selp.f64 	%fd1284, 0d39B4484BFEEBC2A0, %fd14523, %p2047;
	rcp.rn.f64 	%fd14525, %fd14520;
	selp.f64 	%fd1285, 0d46293E5939A08CE9, %fd14525, %p2046;
	mul.f64 	%fd14526, %fd1285, %fd1284;
	mul.f64 	%fd37361, %fd37361, %fd14526;
	add.f64 	%fd14527, %fd14526, 0dBFF0000000000000;
	abs.f64 	%fd14528, %fd14527;
	setp.lt.f64 	%p2048, %fd14528, 0d3E9421F5F40D8376;
	@%p2048 bra 	$L__BB3_1171;
	bra.uni 	$L__BB3_1165;
$L__BB3_1170:
	mov.u64 	%rd49, $str$3;
	cvta.global.u64 	%rd50, %rd49;
	{ // callseq 472, 0
	.param .b64 param0;
	st.param.b64 	[param0], %rd50;
	.param .b64 param1;
	st.param.b64 	[param1], 0;
	.param .b32 retval0;
	call.uni (retval0), 
	vprintf, 
	(
	param0, 
	param1
	);
	ld.param.b32 	%r6585, [retval0];
	} // callseq 472
$L__BB3_1171:
	{
	.reg .b32 %temp; 
	mov.b64 	{%temp, %r14861}, %fd37362;
	}
	{
	.reg .b32 %temp; 
	mov.b64 	{%r14862, %temp}, %fd37362;
	}
	setp.gt.s32 	%p2059, %r14861, 1048575;
	mov.b32 	%r14863, -1023;
	@%p2059 bra 	$L__BB3_1173;
	mul.f64 	%fd14568, %fd869, %fd1180;
	mul.f64 	%fd37362, %fd14568, 0d4350000000000000;
	{
	.reg .b32 %temp; 
	mov.b64 	{%temp, %r14861}, %fd37362;
	}
	{
	.reg .b32 %temp; 
	mov.b64 	{%r14862, %temp}, %fd37362;
	}
	mov.b32 	%r14863, -1077;
$L__BB3_1173:
	add.s32 	%r6589, %r14861, -1;
	setp.gt.u32 	%p2060, %r6589, 2146435070;
	@%p2060 bra 	$L__BB3_1177;
	shr.u32 	%r6592, %r14861, 20;
	add.s32 	%r14864, %r14863, %r6592;
	and.b32  	%r6593, %r14861, 1048575;
	or.b32  	%r6594, %r6593, 1072693248;
	mov.b64 	%fd37363, {%r14862, %r6594};
	setp.lt.u32 	%p2062, %r6594, 1073127583;
	@%p2062 bra 	$L__BB3_1176;
	{
	.reg .b32 %temp; 
	mov.b64 	{%r6595, %temp}, %fd37363;
	}
	{
	.reg .b32 %temp; 
	mov.b64 	{%temp, %r6596}, %fd37363;
	}
	add.s32 	%r6597, %r6596, -1048576;
	mov.b64 	%fd37363, {%r6595, %r6597};
	add.s32 	%r14864, %r14864, 1;
$L__BB3_1176:
	add.f64 	%fd14570, %fd37363, 0dBFF0000000000000;
	add.f64 	%fd14571, %fd37363, 0d3FF0000000000000;
	rcp.approx.ftz.f64 	%fd14572, %fd14571;
	neg.f64 	%fd14573, %fd14571;
	fma.rn.f64 	%fd14574, %fd14573, %fd14572, 0d3FF0000000000000;
	fma.rn.f64 	%fd14575, %fd14574, %fd14574, %fd14574;
	fma.rn.f64 	%fd14576, %fd14575, %fd14572, %fd14572;
	mul.f64 	%fd14577, %fd14570, %fd14576;
	fma.rn.f64 	%fd14578, %fd14570, %fd14576, %fd14577;
	mul.f64 	%fd14579, %fd14578, %fd14578;
	fma.rn.f64 	%fd14580, %fd14579, 0d3EB1380B3AE80F1E, 0d3ED0EE258B7A8B04;
	fma.rn.f64 	%fd14581, %fd14580, %fd14579, 0d3EF3B2669F02676F;
	fma.rn.f64 	%fd14582, %fd14581, %fd14579, 0d3F1745CBA9AB0956;
	fma.rn.f64 	%fd14583, %fd14582, %fd14579, 0d3F3C71C72D1B5154;
	fma.rn.f64 	%fd14584, %fd14583, %fd14579, 0d3F624924923BE72D;
	fma.rn.f64 	%fd14585, %fd14584, %fd14579, 0d3F8999999999A3C4;
	fma.rn.f64 	%fd14586, %fd14585, %fd14579, 0d3FB5555555555554;
	sub.f64 	%fd14587, %fd14570, %fd14578;
	add.f64 	%fd14588, %fd14587, %fd14587;
	neg.f64 	%fd14589, %fd14578;
	fma.rn.f64 	%fd14590, %fd14589, %fd14570, %fd14588;
	mul.f64 	%fd14591, %fd14576, %fd14590;
	mul.f64 	%fd14592, %fd14579, %fd14586;
	fma.rn.f64 	%fd14593, %fd14592, %fd14578, %fd14591;
	xor.b32  	%r6598, %r14864, -2147483648;
	mov.b32 	%r6599, 1127219200;
	mov.b64 	%fd14594, {%r6598, %r6599};
	sub.f64 	%fd14595, %fd14594, %fd159;
	fma.rn.f64 	%fd14596, %fd14595, 0d3FE62E42FEFA39EF, %fd14578;
	fma.rn.f64 	%fd14597, %fd14595, 0dBFE62E42FEFA39EF, %fd14596;
	sub.f64 	%fd14598, %fd14597, %fd14578;
	sub.f64 	%fd14599, %fd14593, %fd14598;
	fma.rn.f64 	%fd14600, %fd14595, 0d3C7ABC9E3B39803F, %fd14599;
	add.f64 	%fd37364, %fd14596, %fd14600;
	bra.uni 	$L__BB3_1178;
$L__BB3_1177:
	fma.rn.f64 	%fd14569, %fd37362, 0d7FF0000000000000, 0d7FF0000000000000;
	{
	.reg .b32 %temp; 
	mov.b64 	{%temp, %r6590}, %fd37362;
	}
	and.b32  	%r6591, %r6590, 2147483647;
	setp.eq.s32 	%p2061, %r6591, 0;
	selp.f64 	%fd37364, 0dFFF0000000000000, %fd14569, %p2061;
$L__BB3_1178:
	mul.f64 	%fd14601, %fd37364, 0d4016000000000000;
	mul.f64 	%fd14602, %fd869, %fd1180;
	sub.f64 	%fd14603, %fd14601, %fd14602;
	sub.f64 	%fd14604, %fd1160, %fd37356;
	add.f64 	%fd1297, %fd14604, %fd14603;
	fma.rn.f64 	%fd14605, %fd1297, 0d3FF71547652B82FE, 0d4338000000000000;
	{
	.reg .b32 %temp; 
	mov.b64 	{%r317, %temp}, %fd14605;
	}
	mov.f64 	%fd14606, 0dC338000000000000;
	add.rn.f64 	%fd14607, %fd14605, %fd14606;
	fma.rn.f64 	%fd14608, %fd14607, 0dBFE62E42FEFA39EF, %fd1297;
	fma.rn.f64 	%fd14609, %fd14607, 0dBC7ABC9E3B39803F, %fd14608;
	fma.rn.f64 	%fd14610, %fd14609, 0d3E5ADE1569CE2BDF, 0d3E928AF3FCA213EA;
	fma.rn.f64 	%fd14611, %fd14610, %fd14609, 0d3EC71DEE62401315;
	fma.rn.f64 	%fd14612, %fd14611, %fd14609, 0d3EFA01997C89EB71;
	fma.rn.f64 	%fd14613, %fd14612, %fd14609, 0d3F2A01A014761F65;
	fma.rn.f64 	%fd14614, %fd14613, %fd14609, 0d3F56C16C1852B7AF;
	fma.rn.f64 	%fd14615, %fd14614, %fd14609, 0d3F81111111122322;
	fma.rn.f64 	%fd14616, %fd14615, %fd14609, 0d3FA55555555502A1;
	fma.rn.f64 	%fd14617, %fd14616, %fd14609, 0d3FC5555555555511;
	fma.rn.f64 	%fd14618, %fd14617, %fd14609, 0d3FE000000000000B;
	fma.rn.f64 	%fd14619, %fd14618, %fd14609, 0d3FF0000000000000;
	fma.rn.f64 	%fd14620, %fd14619, %fd14609, 0d3FF0000000000000;
	{
	.reg .b32 %temp; 
	mov.b64 	{%r318, %temp}, %fd14620;
	}
	{
	.reg .b32 %temp; 
	mov.b64 	{%temp, %r319}, %fd14620;
	}
	shl.b32 	%r6600, %r317, 20;
	add.s32 	%r6601, %r6600, %r319;
	mov.b64 	%fd37365, {%r318, %r6601};
	{
	.reg .b32 %temp; 
	mov.b64 	{%temp, %r6602}, %fd1297;
	}
	mov.b32 	%f217, %r6602;
	abs.f32 	%f35, %f217;
	setp.lt.f32 	%p2063, %f35, 0f4086232B;
	@%p2063 bra 	$L__BB3_1181;
	setp.lt.f64 	%p2064, %fd1297, 0d0000000000000000;
	add.f64 	%fd14621, %fd1297, 0d7FF0000000000000;
	selp.f64 	%fd37365, 0d0000000000000000, %fd14621, %p2064;
	setp.geu.f32 	%p2065, %f35, 0f40874800;
	@%p2065 bra 	$L__BB3_1181;
	shr.u32 	%r6603, %r317, 31;
	add.s32 	%r6604, %r317, %r6603;
	shr.s32 	%r6605, %r6604, 1;
	shl.b32 	%r6606, %r6605, 20;
	add.s32 	%r6607, %r319, %r6606;
	mov.b64 	%fd14622, {%r318, %r6607};
	sub.s32 	%r6608, %r317, %r6605;
	shl.b32 	%r6609, %r6608, 20;
	add.s32 	%r6610, %r6609, 1072693248;
	mov.b32 	%r6611, 0;
	mov.b64 	%fd14623, {%r6611, %r6610};
	mul.f64 	%fd37365, %fd14623, %fd14622;
$L__BB3_1181:
	mul.f64 	%fd37366, %fd37361, %fd37365;
$L__BB3_1182:
	setp.neu.f64 	%p2096, %fd869, 0d0000000000000000;
	mul.f64 	%fd1304, %fd1173, %fd37366;
	mov.f64 	%fd14800, 0d4013000000000000;
	{
	.reg .b32 %temp; 
	mov.b64 	{%temp, %r320}, %fd14800;
	}
	@%p2096 bra 	$L__BB3_1184;
	and.b32  	%r6655, %r320, 2146435072;
	setp.eq.s32 	%p2098, %r6655, 1076887552;
	selp.b32 	%r6656, %r248, 0, %p2098;
	setp.lt.s32 	%p2099, %r320, 0;
	or.b32  	%r6657, %r6656, 2146435072;
	selp.b32 	%r6658, %r6657, %r6656, %p2099;
	mov.b32 	%r6659, 0;
	mov.b64 	%fd37368, {%r6659, %r6658};
	bra.uni 	$L__BB3_1185;
$L__BB3_1184:
	setp.lt.s32 	%p2097, %r248, 0;
	{ // callseq 475, 0
	.param .b64 param0;
	st.param.f64 	[param0], %fd1146;
	.param .b64 param1;
	st.param.f64 	[param1], 0d4013000000000000;
	.param .b64 retval0;
	call.uni (retval0), 
	__internal_accurate_pow, 
	(
	param0, 
	param1
	);
	ld.param.f64 	%fd14801, [retval0];
	} // callseq 475
	selp.f64 	%fd37368, 0dFFF8000000000000, %fd14801, %p2097;
$L__BB3_1185:
	add.f64 	%fd14803, %fd869, 0d4013000000000000;
	{
	.reg .b32 %temp; 
	mov.b64 	{%temp, %r6660}, %fd14803;
	}
	and.b32  	%r6661, %r6660, 2146435072;
	setp.ne.s32 	%p2100, %r6661, 2146435072;
	@%p2100 bra 	$L__BB3_1190;
	setp.num.f64 	%p2101, %fd869, %fd869;
	@%p2101 bra 	$L__BB3_1188;
	mov.f64 	%fd14804, 0d4013000000000000;
	add.rn.f64 	%fd37368, %fd869, %fd14804;
	bra.uni 	$L__BB3_1190;
$L__BB3_1188:
	setp.neu.f64 	%p2102, %fd1146, 0d7FF0000000000000;
	@%p2102 bra 	$L__BB3_1190;
	and.b32  	%r6662, %r320, 2146435072;
	setp.eq.s32 	%p2103, %r6662, 1076887552;
	setp.lt.s32 	%p2104, %r248, 0;
	setp.lt.s32 	%p2105, %r320, 0;
	selp.b32 	%r6663, 0, 2146435072, %p2105;
	and.b32  	%r6664, %r320, 2147483647;
	setp.ne.s32 	%p2106, %r6664, 1071644672;
	or.b32  	%r6665, %r6663, -2147483648;
	selp.b32 	%r6666, %r6665, %r6663, %p2106;
	selp.b32 	%r6667, %r6666, %r6663, %p2103;
	selp.b32 	%r6668, %r6667, %r6663, %p2104;
	mov.b32 	%r6669, 0;
	mov.b64 	%fd37368, {%r6669, %r6668};
$L__BB3_1190:
	setp.eq.f64 	%p2107, %fd869, 0d3FF0000000000000;
	selp.f64 	%fd1311, 0d3FF0000000000000, %fd37368, %p2107;
	mov.f64 	%fd37369, 0d4024800000000000;
	{
	.reg .b32 %temp; 
	mov.b64 	{%temp, %r14865}, %fd37369;
	}
	{
	.reg .b32 %temp; 
	mov.b64 	{%r14866, %temp}, %fd37369;
	}
	setp.gt.s32 	%p2108, %r14865, 1048575;
	mov.b32 	%r14867, -1023;
	@%p2108 bra 	$L__BB3_1192;
	mov.f64 	%fd37369, 0d4384800000000000;
	{
	.reg .b32 %temp; 
	mov.b64 	{%temp, %r14865}, %fd37369;
	}
	{
	.reg .b32 %temp; 
	mov.b64 	{%r14866, %temp}, %fd37369;
	}
	mov.b32 	%r14867, -1077;
$L__BB3_1192:
	add.s32 	%r6672, %r14865, -1;
	setp.gt.u32 	%p2109, %r6672, 2146435070;
	@%p2109 bra 	$L__BB3_1196;
	shr.u32 	%r6675, %r14865, 20;
	add.s32 	%r14868, %r14867, %r6675;
	and.b32  	%r6676, %r14865, 1048575;
	or.b32  	%r6677, %r6676, 1072693248;
	mov.b64 	%fd37370, {%r14866, %r6677};
	setp.lt.u32 	%p2111, %r6677, 1073127583;
	@%p2111 bra 	$L__BB3_1195;
	{
	.reg .b32 %temp; 
	mov.b64 	{%r6678, %temp}, %fd37370;
	}
	{
	.reg .b32 %temp; 
	mov.b64 	{%temp, %r6679}, %fd37370;
	}
	add.s32 	%r6680, %r6679, -1048576;
	mov.b64 	%fd37370, {%r6678, %r6680};
	add.s32 	%r14868, %r14868, 1;
$L__BB3_1195:
	add.f64 	%fd14808, %fd37370, 0dBFF0000000000000;
	add.f64 	%fd14809, %fd37370, 0d3FF0000000000000;
	rcp.approx.ftz.f64 	%fd14810, %fd14809;
	neg.f64 	%fd14811, %fd14809;
	fma.rn.f64 	%fd14812, %fd14811, %fd14810, 0d3FF0000000000000;
	fma.rn.f64 	%fd14813, %fd14812, %fd14812, %fd14812;
	fma.rn.f64 	%fd14814, %fd14813, %fd14810, %fd14810;
	mul.f64 	%fd14815, %fd14808, %fd14814;
	fma.rn.f64 	%fd14816, %fd14808, %fd14814, %fd14815;
	mul.f64 	%fd14817, %fd14816, %fd14816;
	fma.rn.f64 	%fd14818, %fd14817, 0d3EB1380B3AE80F1E, 0d3ED0EE258B7A8B04;
	fma.rn.f64 	%fd14819, %fd14818, %fd14817, 0d3EF3B2669F02676F;
	fma.rn.f64 	%fd14820, %fd14819, %fd14817, 0d3F1745CBA9AB0956;
	fma.rn.f64 	%fd14821, %fd14820, %fd14817, 0d3F3C71C72D1B5154;
	fma.rn.f64 	%fd14822, %fd14821, %fd14817, 0d3F624924923BE72D;
	fma.rn.f64 	%fd14823, %fd14822, %fd14817, 0d3F8999999999A3C4;
	fma.rn.f64 	%fd14824, %fd14823, %fd14817, 0d3FB5555555555554;
	sub.f64 	%fd14825, %fd14808, %fd14816;
	add.f64 	%fd14826, %fd14825, %fd14825;
	neg.f64 	%fd14827, %fd14816;
	fma.rn.f64 	%fd14828, %fd14827, %fd14808, %fd14826;
	mul.f64 	%fd14829, %fd14814, %fd14828;
	mul.f64 	%fd14830, %fd14817, %fd14824;
	fma.rn.f64 	%fd14831, %fd14830, %fd14816, %fd14829;
	xor.b32  	%r6681, %r14868, -2147483648;
	mov.b32 	%r6682, 1127219200;
	mov.b64 	%fd14832, {%r6681, %r6682};
	sub.f64 	%fd14833, %fd14832, %fd159;
	fma.rn.f64 	%fd14834, %fd14833, 0d3FE62E42FEFA39EF, %fd14816;
	fma.rn.f64 	%fd14835, %fd14833, 0dBFE62E42FEFA39EF, %fd14834;
	sub.f64 	%fd14836, %fd14835, %fd14816;
	sub.f64 	%fd14837, %fd14831, %fd14836;
	fma.rn.f64 	%fd14838, %fd14833, 0d3C7ABC9E3B39803F, %fd14837;
	add.f64 	%fd37371, %fd14834, %fd14838;
	bra.uni 	$L__BB3_1197;
$L__BB3_1196:
	fma.rn.f64 	%fd14807, %fd37369, 0d7FF0000000000000, 0d7FF0000000000000;
	{
	.reg .b32 %temp; 
	mov.b64 	{%temp, %r6673}, %fd37369;
	}
	and.b32  	%r6674, %r6673, 2147483647;
	setp.eq.s32 	%p2110, %r6674, 0;
	selp.f64 	%fd37371, 0dFFF0000000000000, %fd14807, %p2110;
$L__BB3_1197:
	fma.rn.f64 	%fd1319, %fd37371, 0dC015000000000000, 0d4024800000000000;
	mov.f64 	%fd37372, 0d400289A4E5827C1E;
	{
	.reg .b32 %temp; 
	mov.b64 	{%temp, %r14873}, %fd37372;
	}
	{
	.reg .b32 %temp; 
	mov.b64 	{%r14874, %temp}, %fd37372;
	}
	setp.gt.s32 	%p2112, %r14873, 1048575;
	mov.b32 	%r14871, -1023;
	mov.u32 	%r14869, %r14873;
	mov.u32 	%r14870, %r14874;
	@%p2112 bra 	$L__BB3_1199;
	mov.f64 	%fd37372, 0d436289A4E5827C1E;
	{
	.reg .b32 %temp; 
	mov.b64 	{%temp, %r14869}, %fd37372;
	}
	{
	.reg .b32 %temp; 
	mov.b64 	{%r14870, %temp}, %fd37372;
	}
	mov.b32 	%r14871, -1077;
$L__BB3_1199:
	add.s32 	%r6685, %r14869, -1;
	setp.gt.u32 	%p2113, %r6685, 2146435070;
	@%p2113 bra 	$L__BB3_1203;
	shr.u32 	%r6688, %r14869, 20;
	add.s32 	%r14872, %r14871, %r6688;
	and.b32  	%r6689, %r14869, 1048575;
	or.b32  	%r6690, %r6689, 1072693248;
	mov.b64 	%fd37373, {%r14870, %r6690};
	setp.lt.u32 	%p2115, %r6690, 1073127583;
	@%p2115 bra 	$L__BB3_1202;
	{
	.reg .b32 %temp; 
	mov.b64 	{%r6691, %temp}, %fd37373;
	}
	{
	.reg .b32 %temp; 
	mov.b64 	{%temp, %r6692}, %fd37373;
	}
	add.s32 	%r6693, %r6692, -1048576;
	mov.b64 	%fd37373, {%r6691, %r6693};
	add.s32 	%r14872, %r14872, 1;
$L__BB3_1202:
	add.f64 	%fd14842, %fd37373, 0dBFF0000000000000;
	add.f64 	%fd14843, %fd37373, 0d3FF0000000000000;
	rcp.approx.ftz.f64 	%fd14844, %fd14843;
	neg.f64 	%fd14845, %fd14843;
	fma.rn.f64 	%fd14846, %fd14845, %fd14844, 0d3FF0000000000000;
	fma.rn.f64 	%fd14847, %fd14846, %fd14846, %fd14846;
	fma.rn.f64 	%fd14848, %fd14847, %fd14844, %fd14844;
	mul.f64 	%fd14849, %fd14842, %fd14848;
	fma.rn.f64 	%fd14850, %fd14842, %fd14848, %fd14849;
	mul.f64 	%fd14851, %fd14850, %fd14850;
	fma.rn.f64 	%fd14852, %fd14851, 0d3EB1380B3AE80F1E, 0d3ED0EE258B7A8B04;
	fma.rn.f64 	%fd14853, %fd14852, %fd14851, 0d3EF3B2669F02676F;
	fma.rn.f64 	%fd14854, %fd14853, %fd14851, 0d3F1745CBA9AB0956;
	fma.rn.f64 	%fd14855, %fd14854, %fd14851, 0d3F3C71C72D1B5154;
	fma.rn.f64 	%fd14856, %fd14855, %fd14851, 0d3F624924923BE72D;
	fma.rn.f64 	%fd14857, %fd14856, %fd14851, 0d3F8999999999A3C4;
	fma.rn.f64 	%fd14858, %fd14857, %fd14851, 0d3FB5555555555554;
	sub.f64 	%fd14859, %fd14842, %fd14850;
	add.f64 	%fd14860, %fd14859, %fd14859;
	neg.f64 	%fd14861, %fd14850;
	fma.rn.f64 	%fd14862, %fd14861, %fd14842, %fd14860;
	mul.f64 	%fd14863, %fd14848, %fd14862;
	mul.f64 	%fd14864, %fd14851, %fd14858;
	fma.rn.f64 	%fd14865, %fd14864, %fd14850, %fd14863;
	xor.b32  	%r6694, %r14872, -2147483648;
	mov.b32 	%r6695, 1127219200;
	mov.b64 	%fd14866, {%r6694, %r6695};
	sub.f64 	%fd14867, %fd14866, %fd159;
	fma.rn.f64 	%fd14868, %fd14867, 0d3FE62E42FEFA39EF, %fd14850;
	fma.rn.f64 	%fd14869, %fd14867, 0dBFE62E42FEFA39EF, %fd14868;
	sub.f64 	%fd14870, %fd14869, %fd14850;
	sub.f64 	%fd14871, %fd14865, %fd14870;
	fma.rn.f64 	%fd14872, %fd14867, 0d3C7ABC9E3B39803F, %fd14871;
	add.f64 	%fd37374, %fd14868, %fd14872;
	bra.uni 	$L__BB3_1204;
$L__BB3_1203:
	fma.rn.f64 	%fd14841, %fd37372, 0d7FF0000000000000, 0d7FF0000000000000;
	{
	.reg .b32 %temp; 
	mov.b64 	{%temp, %r6686}, %fd37372;
	}
	and.b32  	%r6687, %r6686, 2147483647;
	setp.eq.s32 	%p2114, %r6687, 0;
	selp.f64 	%fd37374, 0dFFF0000000000000, %fd14841, %p2114;
$L__BB3_1204:
	sub.f64 	%fd1327, %fd37374, %fd1319;
	fma.rn.f64 	%fd14873, %fd1327, 0d3FF71547652B82FE, 0d4338000000000000;
	{
	.reg .b32 %temp; 
	mov.b64 	{%r341, %temp}, %fd14873;
	}
	mov.f64 	%fd14874, 0dC338000000000000;
	add.rn.f64 	%fd14875, %fd14873, %fd14874;
	fma.rn.f64 	%fd14876, %fd14875, 0dBFE62E42FEFA39EF, %fd1327;
	fma.rn.f64 	%fd14877, %fd14875, 0dBC7ABC9E3B39803F, %fd14876;
	fma.rn.f64 	%fd14878, %fd14877, 0d3E5ADE1569CE2BDF, 0d3E928AF3FCA213EA;
	fma.rn.f64 	%fd14879, %fd14878, %fd14877, 0d3EC71DEE62401315;
	fma.rn.f64 	%fd14880, %fd14879, %fd14877, 0d3EFA01997C89EB71;
	fma.rn.f64 	%fd14881, %fd14880, %fd14877, 0d3F2A01A014761F65;
	fma.rn.f64 	%fd14882, %fd14881, %fd14877, 0d3F56C16C1852B7AF;
	fma.rn.f64 	%fd14883, %fd14882, %fd14877, 0d3F81111111122322;
	fma.rn.f64 	%fd14884, %fd14883, %fd14877, 0d3FA55555555502A1;
	fma.rn.f64 	%fd14885, %fd14884, %fd14877, 0d3FC5555555555511;
	fma.rn.f64 	%fd14886, %fd14885, %fd14877, 0d3FE000000000000B;
	fma.rn.f64 	%fd14887, %fd14886, %fd14877, 0d3FF0000000000000;
	fma.rn.f64 	%fd14888, %fd14887, %fd14877, 0d3FF0000000000000;
	{
	.reg .b32 %temp; 
	mov.b64 	{%r342, %temp}, %fd14888;
	}
	{
	.reg .b32 %temp; 
	mov.b64 	{%temp, %r343}, %fd14888;
	}
	shl.b32 	%r6696, %r341, 20;
	add.s32 	%r6697, %r6696, %r343;
	mov.b64 	%fd37375, {%r342, %r6697};
	{
	.reg .b32 %temp; 
	mov.b64 	{%temp, %r6698}, %fd1327;
	}
	mov.b32 	%f219, %r6698;
	abs.f32 	%f36, %f219;
	setp.lt.f32 	%p2116, %f36, 0f4086232B;
	@%p2116 bra 	$L__BB3_1207;
	setp.lt.f64 	%p2117, %fd1327, 0d0000000000000000;
	add.f64 	%fd14889, %fd1327, 0d7FF0000000000000;
	selp.f64 	%fd37375, 0d0000000000000000, %fd14889, %p2117;
	setp.geu.f32 	%p2118, %f36, 0f40874800;
	@%p2118 bra 	$L__BB3_1207;
	shr.u32 	%r6699, %r341, 31;
	add.s32 	%r6700, %r341, %r6699;
	shr.s32 	%r6701, %r6700, 1;
	shl.b32 	%r6702, %r6701, 20;
	add.s32 	%r6703, %r343, %r6702;
	mov.b64 	%fd14890, {%r342, %r6703};
	sub.s32 	%r6704, %r341, %r6701;
	shl.b32 	%r6705, %r6704, 20;
	add.s32 	%r6706, %r6705, 1072693248;
	mov.b32 	%r6707, 0;
	mov.b64 	%fd14891, {%r6707, %r6706};
	mul.f64 	%fd37375, %fd14891, %fd14890;
$L__BB3_1207:
	mul.f64 	%fd37396, %fd869, %fd1180;
	setp.geu.f64 	%p2119, %fd37396, 0d0000000000000000;
	div.rn.f64 	%fd14893, %fd857, %fd1311;
	mul.f64 	%fd1332, %fd14893, %fd37375;
	@%p2119 bra 	$L__BB3_1209;
	mov.u64 	%rd55, $str$7;
	cvta.global.u64 	%rd56, %rd55;
	{ // callseq 476, 0
	.param .b64 param0;
	st.param.b64 	[param0], %rd56;
	.param .b64 param1;
	st.param.b64 	[param1], 0;
	.param .b32 retval0;
	call.uni (retval0), 
	vprintf, 
	(
	param0, 
	param1
	);
	ld.param.b32 	%r6708, [retval0];
	} // callseq 476
$L__BB3_1209:
	setp.geu.f64 	%p2120, %fd37396, 0d4017000000000000;
	@%p2120 bra 	$L__BB3_1251;
	mov.b32 	%r14875, -1023;
	mov.f64 	%fd37376, 0d400289A4E5827C1E;
	@%p2112 bra 	$L__BB3_1212;
	mov.f64 	%fd37376, 0d436289A4E5827C1E;
	{
	.reg .b32 %temp; 
	mov.b64 	{%temp, %r14873}, %fd37376;
	}
	{
	.reg .b32 %temp; 
	mov.b64 	{%r14874, %temp}, %fd37376;
	}
	mov.b32 	%r14875, -1077;
$L__BB3_1212:
	add.s32 	%r6760, %r14873, -1;
	setp.gt.u32 	%p2146, %r6760, 2146435070;
	@%p2146 bra 	$L__BB3_1216;
	shr.u32 	%r6763, %r14873, 20;
	add.s32 	%r14876, %r14875, %r6763;
	and.b32  	%r6764, %r14873, 1048575;
	or.b32  	%r6765, %r6764, 1072693248;
	mov.b64 	%fd37377, {%r14874, %r6765};
	setp.lt.u32 	%p2148, %r6765, 1073127583;
	@%p2148 bra 	$L__BB3_1215;
	{
	.reg .b32 %temp; 
	mov.b64 	{%r6766, %temp}, %fd37377;
	}
	{
	.reg .b32 %temp; 
	mov.b64 	{%temp, %r6767}, %fd37377;
	}
	add.s32 	%r6768, %r6767, -1048576;
	mov.b64 	%fd37377, {%r6766, %r6768};
	add.s32 	%r14876, %r14876, 1;
$L__BB3_1215:
	add.f64 	%fd15042, %fd37377, 0dBFF0000000000000;
	add.f64 	%fd15043, %fd37377, 0d3FF0000000000000;
	rcp.approx.ftz.f64 	%fd15044, %fd15043;
	neg.f64 	%fd15045, %fd15043;
	fma.rn.f64 	%fd15046, %fd15045, %fd15044, 0d3FF0000000000000;
	fma.rn.f64 	%fd15047, %fd15046, %fd15046, %fd15046;
	fma.rn.f64 	%fd15048, %fd15047, %fd15044, %fd15044;
	mul.f64 	%fd15049, %fd15042, %fd15048;
	fma.rn.f64 	%fd15050, %fd15042, %fd15048, %fd15049;
	mul.f64 	%fd15051, %fd15050, %fd15050;
	fma.rn.f64 	%fd15052, %fd15051, 0d3EB1380B3AE80F1E, 0d3ED0EE258B7A8B04;
	fma.rn.f64 	%fd15053, %fd15052, %fd15051, 0d3EF3B2669F02676F;
	fma.rn.f64 	%fd15054, %fd15053, %fd15051, 0d3F1745CBA9AB0956;
	fma.rn.f64 	%fd15055, %fd15054, %fd15051, 0d3F3C71C72D1B5154;
	fma.rn.f64 	%fd15056, %fd15055, %fd15051, 0d3F624924923BE72D;
	fma.rn.f64 	%fd15057, %fd15056, %fd15051, 0d3F8999999999A3C4;
	fma.rn.f64 	%fd15058, %fd15057, %fd15051, 0d3FB5555555555554;
	sub.f64 	%fd15059, %fd15042, %fd15050;
	add.f64 	%fd15060, %fd15059, %fd15059;
	neg.f64 	%fd15061, %fd15050;
	fma.rn.f64 	%fd15062, %fd15061, %fd15042, %fd15060;
	mul.f64 	%fd15063, %fd15048, %fd15062;
	mul.f64 	%fd15064, %fd15051, %fd15058;
	fma.rn.f64 	%fd15065, %fd15064, %fd15050, %fd15063;
	xor.b32  	%r6769, %r14876, -2147483648;
	mov.b32 	%r6770, 1127219200;
	mov.b64 	%fd15066, {%r6769, %r6770};
	sub.f64 	%fd15067, %fd15066, %fd159;
	fma.rn.f64 	%fd15068, %fd15067, 0d3FE62E42FEFA39EF, %fd15050;
	fma.rn.f64 	%fd15069, %fd15067, 0dBFE62E42FEFA39EF, %fd15068;
	sub.f64 	%fd15070, %fd15069, %fd15050;
	sub.f64 	%fd15071, %fd15065, %fd15070;
	fma.rn.f64 	%fd15072, %fd15067, 0d3C7ABC9E3B39803F, %fd15071;
	add.f64 	%fd37378, %fd15068, %fd15072;
	bra.uni 	$L__BB3_1217;
$L__BB3_1216:
	fma.rn.f64 	%fd15041, %fd37376, 0d7FF0000000000000, 0d7FF0000000000000;
	{
	.reg .b32 %temp; 
	mov.b64 	{%temp, %r6761}, %fd37376;
	}
	and.b32  	%r6762, %r6761, 2147483647;
	setp.eq.s32 	%p2147, %r6762, 0;
	selp.f64 	%fd37378, 0dFFF0000000000000, %fd15041, %p2147;
$L__BB3_1217:
	mul.f64 	%fd37383, %fd869, %fd1180;
	setp.le.f64 	%p2149, %fd37383, 0d0000000000000000;
	mov.f64 	%fd37387, 0d0000000000000000;
	@%p2149 bra 	$L__BB3_1219;
	mov.b32 	%r14877, 1;
	mov.f64 	%fd37380, 0d3FCAF286BCA1AF28;
	mov.f64 	%fd37379, 0d4013000000000000;
	mov.f64 	%fd37382, %fd37380;
	bra.uni 	$L__BB3_1237;
$L__BB3_1219:
	setp.geu.f64 	%p2150, %fd37383, 0d0000000000000000;
	@%p2150 bra 	$L__BB3_1250;
	mov.u64 	%rd59, $str$4;
	cvta.global.u64 	%rd60, %rd59;
	{ // callseq 478, 0
	.param .b64 param0;
	st.param.b64 	[param0], %rd60;
	.param .b64 param1;
	st.param.b64 	[param1], 0;
	.param .b32 retval0;
	call.uni (retval0), 
	vprintf, 
	(
	param0, 
	param1
	);
	ld.param.b32 	%r6771, [retval0];
	} // callseq 478
	bra.uni 	$L__BB3_1250;
$L__BB3_1221:
	add.f64 	%fd1340, %fd1388, 0d3FF0000000000000;
	div.rn.f64 	%fd15085, %fd37383, %fd1340;
	mul.f64 	%fd1341, %fd1389, %fd15085;
	add.f64 	%fd37382, %fd37382, %fd1341;
	abs.f64 	%fd15086, %fd1341;
	abs.f64 	%fd15087, %fd37382;
	mul.f64 	%fd15088, %fd15087, 0d3E9421F5F40D8376;
	setp.lt.f64 	%p2152, %fd15086, %fd15088;
	@%p2152 bra 	$L__BB3_1238;
	add.f64 	%fd1343, %fd1340, 0d3FF0000000000000;
	div.rn.f64 	%fd15090, %fd37383, %fd1343;
	mul.f64 	%fd1344, %fd1341, %fd15090;
	add.f64 	%fd37382, %fd37382, %fd1344;
	abs.f64 	%fd15091, %fd1344;
	abs.f64 	%fd15092, %fd37382;
	mul.f64 	%fd15093, %fd15092, 0d3E9421F5F40D8376;
	setp.lt.f64 	%p2153, %fd15091, %fd15093;
	@%p2153 bra 	$L__BB3_1238;
	add.f64 	%fd1346, %fd1343, 0d3FF0000000000000;
	div.rn.f64 	%fd15095, %fd37383, %fd1346;
	mul.f64 	%fd1347, %fd1344, %fd15095;
	add.f64 	%fd37382, %fd37382, %fd1347;
	abs.f64 	%fd15096, %fd1347;
	abs.f64 	%fd15097, %fd37382;
	mul.f64 	%fd15098, %fd15097, 0d3E9421F5F40D8376;
	setp.lt.f64 	%p2154, %fd15096, %fd15098;
	@%p2154 bra 	$L__BB3_1238;
	add.f64 	%fd1349, %fd1346, 0d3FF0000000000000;
	div.rn.f64 	%fd15100, %fd37383, %fd1349;
	mul.f64 	%fd1350, %fd1347, %fd15100;
	add.f64 	%fd37382, %fd37382, %fd1350;
	abs.f64 	%fd15101, %fd1350;
	abs.f64 	%fd15102, %fd37382;
	mul.f64 	%fd15103, %fd15102, 0d3E9421F5F40D8376;
	setp.lt.f64 	%p2155, %fd15101, %fd15103;
	@%p2155 bra 	$L__BB3_1238;
	add.f64 	%fd1352, %fd1349, 0d3FF0000000000000;
	div.rn.f64 	%fd15105, %fd37383, %fd1352;
	mul.f64 	%fd1353, %fd1350, %fd15105;
	add.f64 	%fd37382, %fd37382, %fd1353;
	abs.f64 	%fd15106, %fd1353;
	abs.f64 	%fd15107, %fd37382;
	mul.f64 	%fd15108, %fd15107, 0d3E9421F5F40D8376;
	setp.lt.f64 	%p2156, %fd15106, %fd15108;
	@%p2156 bra 	$L__BB3_1238;
	add.f64 	%fd1355, %fd1352, 0d3FF0000000000000;
	div.rn.f64 	%fd15110, %fd37383, %fd1355;
	mul.f64 	%fd1356, %fd1353, %fd15110;
	add.f64 	%fd37382, %fd37382, %fd1356;
	abs.f64 	%fd15111, %fd1356;
	abs.f64 	%fd15112, %fd37382;
	mul.f64 	%fd15113, %fd15112, 0d3E9421F5F40D8376;
	setp.lt.f64 	%p2157, %fd15111, %fd15113;
	@%p2157 bra 	$L__BB3_1238;
	add.f64 	%fd1358, %fd1355, 0d3FF0000000000000;
	div.rn.f64 	%fd15115, %fd37383, %fd1358;
	mul.f64 	%fd1359, %fd1356, %fd15115;
	add.f64 	%fd37382, %fd37382, %fd1359;
	abs.f64 	%fd15116, %fd1359;
	abs.f64 	%fd15117, %fd37382;
	mul.f64 	%fd15118, %fd15117, 0d3E9421F5F40D8376;
	setp.lt.f64 	%p2158, %fd15116, %fd15118;
	@%p2158 bra 	$L__BB3_1238;
	add.f64 	%fd1361, %fd1358, 0d3FF0000000000000;
	div.rn.f64 	%fd15120, %fd37383, %fd1361;
	mul.f64 	%fd1362, %fd1359, %fd15120;
	add.f64 	%fd37382, %fd37382, %fd1362;
	abs.f64 	%fd15121, %fd1362;
	abs.f64 	%fd15122, %fd37382;
	mul.f64 	%fd15123, %fd15122, 0d3E9421F5F40D8376;
	setp.lt.f64 	%p2159, %fd15121, %fd15123;
	@%p2159 bra 	$L__BB3_1238;
	add.f64 	%fd1364, %fd1361, 0d3FF0000000000000;
	div.rn.f64 	%fd15125, %fd37383, %fd1364;
	mul.f64 	%fd1365, %fd1362, %fd15125;
	add.f64 	%fd37382, %fd37382, %fd1365;
	abs.f64 	%fd15126, %fd1365;
	abs.f64 	%fd15127, %fd37382;
	mul.f64 	%fd15128, %fd15127, 0d3E9421F5F40D8376;
	setp.lt.f64 	%p2160, %fd15126, %fd15128;
	@%p2160 bra 	$L__BB3_1238;
	add.f64 	%fd1367, %fd1364, 0d3FF0000000000000;
	div.rn.f64 	%fd15130, %fd37383, %fd1367;
	mul.f64 	%fd1368, %fd1365, %fd15130;
	add.f64 	%fd37382, %fd37382, %fd1368;
	abs.f64 	%fd15131, %fd1368;
	abs.f64 	%fd15132, %fd37382;
	mul.f64 	%fd15133, %fd15132, 0d3E9421F5F40D8376;
	setp.lt.f64 	%p2161, %fd15131, %fd15133;
	@%p2161 bra 	$L__BB3_1238;
	add.f64 	%fd1370, %fd1367, 0d3FF0000000000000;
	div.rn.f64 	%fd15135, %fd37383, %fd1370;
	mul.f64 	%fd1371, %fd1368, %fd15135;
	add.f64 	%fd37382, %fd37382, %fd1371;
	abs.f64 	%fd15136, %fd1371;
	abs.f64 	%fd15137, %fd37382;
	mul.f64 	%fd15138, %fd15137, 0d3E9421F5F40D8376;
	setp.lt.f64 	%p2162, %fd15136, %fd15138;
	@%p2162 bra 	$L__BB3_1238;
	add.f64 	%fd1373, %fd1370, 0d3FF0000000000000;
	div.rn.f64 	%fd15140, %fd37383, %fd1373;
	mul.f64 	%fd1374, %fd1371, %fd15140;
	add.f64 	%fd37382, %fd37382, %fd1374;
	abs.f64 	%fd15141, %fd1374;
	abs.f64 	%fd15142, %fd37382;
	mul.f64 	%fd15143, %fd15142, 0d3E9421F5F40D8376;
	setp.lt.f64 	%p2163, %fd15141, %fd15143;
	@%p2163 bra 	$L__BB3_1238;
	add.f64 	%fd1376, %fd1373, 0d3FF0000000000000;
	div.rn.f64 	%fd15145, %fd37383, %fd1376;
	mul.f64 	%fd1377, %fd1374, %fd15145;
	add.f64 	%fd37382, %fd37382, %fd1377;
	abs.f64 	%fd15146, %fd1377;
	abs.f64 	%fd15147, %fd37382;
	mul.f64 	%fd15148, %fd15147, 0d3E9421F5F40D8376;
	setp.lt.f64 	%p2164, %fd15146, %fd15148;
	@%p2164 bra 	$L__BB3_1238;
	add.f64 	%fd1379, %fd1376, 0d3FF0000000000000;
	div.rn.f64 	%fd15150, %fd37383, %fd1379;
	mul.f64 	%fd1380, %fd1377, %fd15150;
	add.f64 	%fd37382, %fd37382, %fd1380;
	abs.f64 	%fd15151, %fd1380;
	abs.f64 	%fd15152, %fd37382;
	mul.f64 	%fd15153, %fd15152, 0d3E9421F5F40D8376;
	setp.lt.f64 	%p2165, %fd15151, %fd15153;
	@%p2165 bra 	$L__BB3_1238;
	add.f64 	%fd37379, %fd1379, 0d3FF0000000000000;
	div.rn.f64 	%fd15155, %fd37383, %fd37379;
	mul.f64 	%fd37380, %fd1380, %fd15155;
	add.f64 	%fd37382, %fd37382, %fd37380;
	abs.f64 	%fd15156, %fd37380;
	abs.f64 	%fd15157, %fd37382;
	mul.f64 	%fd15158, %fd15157, 0d3E9421F5F40D8376;
	setp.lt.f64 	%p2166, %fd15156, %fd15158;
	@%p2166 bra 	$L__BB3_1238;
	add.s32 	%r14877, %r14877, 16;
	setp.eq.s32 	%p2167, %r14877, 100000001;
	@%p2167 bra 	$L__BB3_1249;
$L__BB3_1237:
	add.f64 	%fd1388, %fd37379, 0d3FF0000000000000;
	div.rn.f64 	%fd15080, %fd37383, %fd1388;
	mul.f64 	%fd1389, %fd37380, %fd15080;
	add.f64 	%fd37382, %fd37382, %fd1389;
	abs.f64 	%fd15081, %fd1389;
	abs.f64 	%fd15082, %fd37382;
	mul.f64 	%fd15083, %fd15082, 0d3E9421F5F40D8376;
	setp.geu.f64 	%p2151, %fd15081, %fd15083;
	@%p2151 bra 	$L__BB3_1221;
$L__BB3_1238:
	{
	.reg .b32 %temp; 
	mov.b64 	{%temp, %r14878}, %fd37383;
	}
	{
	.reg .b32 %temp; 
	mov.b64 	{%r14879, %temp}, %fd37383;
	}
	setp.gt.s32 	%p2168, %r14878, 1048575;
	mov.b32 	%r14880, -1023;
	@%p2168 bra 	$L__BB3_1240;
	mul.f64 	%fd15160, %fd869, %fd1180;
	mul.f64 	%fd37383, %fd15160, 0d4350000000000000;
	{
	.reg .b32 %temp; 
	mov.b64 	{%temp, %r14878}, %fd37383;
	}
	{
	.reg .b32 %temp; 
	mov.b64 	{%r14879, %temp}, %fd37383;
	}
	mov.b32 	%r14880, -1077;
$L__BB3_1240:
	add.s32 	%r6778, %r14878, -1;
	setp.gt.u32 	%p2169, %r6778, 2146435070;
	@%p2169 bra 	$L__BB3_1244;
	shr.u32 	%r6781, %r14878, 20;
	add.s32 	%r14881, %r14880, %r6781;
	and.b32  	%r6782, %r14878, 1048575;
	or.b32  	%r6783, %r6782, 1072693248;
	mov.b64 	%fd37384, {%r14879, %r6783};
	setp.lt.u32 	%p2171, %r6783, 1073127583;
	@%p2171 bra 	$L__BB3_1243;
	{
	.reg .b32 %temp; 
	mov.b64 	{%r6784, %temp}, %fd37384;
	}
	{
	.reg .b32 %temp; 
	mov.b64 	{%temp, %r6785}, %fd37384;
	}
	add.s32 	%r6786, %r6785, -1048576;
	mov.b64 	%fd37384, {%r6784, %r6786};
	add.s32 	%r14881, %r14881, 1;
$L__BB3_1243:
	add.f64 	%fd15162, %fd37384, 0dBFF0000000000000;
	add.f64 	%fd15163, %fd37384, 0d3FF0000000000000;
	rcp.approx.ftz.f64 	%fd15164, %fd15163;
	neg.f64 	%fd15165, %fd15163;
	fma.rn.f64 	%fd15166, %fd15165, %fd15164, 0d3FF0000000000000;
	fma.rn.f64 	%fd15167, %fd15166, %fd15166, %fd15166;
	fma.rn.f64 	%fd15168, %fd15167, %fd15164, %fd15164;
	mul.f64 	%fd15169, %fd15162, %fd15168;
	fma.rn.f64 	%fd15170, %fd15162, %fd15168, %fd15169;
	mul.f64 	%fd15171, %fd15170, %fd15170;
	fma.rn.f64 	%fd15172, %fd15171, 0d3EB1380B3AE80F1E, 0d3ED0EE258B7A8B04;
	fma.rn.f64 	%fd15173, %fd15172, %fd15171, 0d3EF3B2669F02676F;
	fma.rn.f64 	%fd15174, %fd15173, %fd15171, 0d3F1745CBA9AB0956;
	fma.rn.f64 	%fd15175, %fd15174, %fd15171, 0d3F3C71C72D1B5154;
	fma.rn.f64 	%fd15176, %fd15175, %fd15171, 0d3F624924923BE72D;
	fma.rn.f64 	%fd15177, %fd15176, %fd15171, 0d3F8999999999A3C4;
	fma.rn.f64 	%fd15178, %fd15177, %fd15171, 0d3FB5555555555554;
	sub.f64 	%fd15179, %fd15162, %fd15170;
	add.f64 	%fd15180, %fd15179, %fd15179;
	neg.f64 	%fd15181, %fd15170;
	fma.rn.f64 	%fd15182, %fd15181, %fd15162, %fd15180;
	mul.f64 	%fd15183, %fd15168, %fd15182;
	mul.f64 	%fd15184, %fd15171, %fd15178;
	fma.rn.f64 	%fd15185, %fd15184, %fd15170, %fd15183;
	xor.b32  	%r6787, %r14881, -2147483648;
	mov.b32 	%r6788, 1127219200;
	mov.b64 	%fd15186, {%r6787, %r6788};
	sub.f64 	%fd15187, %fd15186, %fd159;
	fma.rn.f64 	%fd15188, %fd15187, 0d3FE62E42FEFA39EF, %fd15170;
	fma.rn.f64 	%fd15189, %fd15187, 0dBFE62E42FEFA39EF, %fd15188;
	sub.f64 	%fd15190, %fd15189, %fd15170;
	sub.f64 	%fd15191, %fd15185, %fd15190;
	fma.rn.f64 	%fd15192, %fd15187, 0d3C7ABC9E3B39803F, %fd15191;
	add.f64 	%fd37385, %fd15188, %fd15192;
	bra.uni 	$L__BB3_1245;
$L__BB3_1244:
	fma.rn.f64 	%fd15161, %fd37383, 0d7FF0000000000000, 0d7FF0000000000000;
	{
	.reg .b32 %temp; 
	mov.b64 	{%temp, %r6779}, %fd37383;
	}
	and.b32  	%r6780, %r6779, 2147483647;
	setp.eq.s32 	%p2170, %r6780, 0;
	selp.f64 	%fd37385, 0dFFF0000000000000, %fd15161, %p2170;
$L__BB3_1245:
	mul.f64 	%fd15193, %fd37385, 0d4013000000000000;
	mul.f64 	%fd15194, %fd869, %fd1180;
	sub.f64 	%fd15195, %fd15193, %fd15194;
	sub.f64 	%fd15196, %fd1319, %fd37378;
	add.f64 	%fd1401, %fd15196, %fd15195;
	fma.rn.f64 	%fd15197, %fd1401, 0d3FF71547652B82FE, 0d4338000000000000;
	{
	.reg .b32 %temp; 
	mov.b64 	{%r364, %temp}, %fd15197;
	}
	mov.f64 	%fd15198, 0dC338000000000000;
	add.rn.f64 	%fd15199, %fd15197, %fd15198;
	fma.rn.f64 	%fd15200, %fd15199, 0dBFE62E42FEFA39EF, %fd1401;
	fma.rn.f64 	%fd15201, %fd15199, 0dBC7ABC9E3B39803F, %fd15200;
	fma.rn.f64 	%fd15202, %fd15201, 0d3E5ADE1569CE2BDF, 0d3E928AF3FCA213EA;
	fma.rn.f64 	%fd15203, %fd15202, %fd15201, 0d3EC71DEE62401315;
	fma.rn.f64 	%fd15204, %fd15203, %fd15201, 0d3EFA01997C89EB71;
	fma.rn.f64 	%fd15205, %fd15204, %fd15201, 0d3F2A01A014761F65;
	fma.rn.f64 	%fd15206, %fd15205, %fd15201, 0d3F56C16C1852B7AF;
	fma.rn.f64 	%fd15207, %fd15206, %fd15201, 0d3F81111111122322;
	fma.rn.f64 	%fd15208, %fd15207, %fd15201, 0d3FA55555555502A1;
	fma.rn.f64 	%fd15209, %fd15208, %fd15201, 0d3FC5555555555511;
	fma.rn.f64 	%fd15210, %fd15209, %fd15201, 0d3FE000000000000B;
	fma.rn.f64 	%fd15211, %fd15210, %fd15201, 0d3FF0000000000000;
	fma.rn.f64 	%fd15212, %fd15211, %fd15201, 0d3FF0000000000000;
	{
	.reg .b32 %temp; 
	mov.b64 	{%r365, %temp}, %fd15212;
	}
	{
	.reg .b32 %temp; 
	mov.b64 	{%temp, %r366}, %fd15212;
	}
	shl.b32 	%r6789, %r364, 20;
	add.s32 	%r6790, %r6789, %r366;
	mov.b64 	%fd37386, {%r365, %r6790};
	{
	.reg .b32 %temp; 
	mov.b64 	{%temp, %r6791}, %fd1401;
	}
	mov.b32 	%f221, %r6791;
	abs.f32 	%f37, %f221;
	setp.lt.f32 	%p2172, %f37, 0f4086232B;
	@%p2172 bra 	$L__BB3_1248;
	setp.lt.f64 	%p2173, %fd1401, 0d0000000000000000;
	add.f64 	%fd15213, %fd1401, 0d7FF0000000000000;
	selp.f64 	%fd37386, 0d0000000000000000, %fd15213, %p2173;
	setp.geu.f32 	%p2174, %f37, 0f40874800;
	@%p2174 bra 	$L__BB3_1248;
	shr.u32 	%r6792, %r364, 31;
	add.s32 	%r6793, %r364, %r6792;
	shr.s32 	%r6794, %r6793, 1;
	shl.b32 	%r6795, %r6794, 20;
	add.s32 	%r6796, %r366, %r6795;
	mov.b64 	%fd15214, {%r365, %r6796};
	sub.s32 	%r6797, %r364, %r6794;
	shl.b32 	%r6798, %r6797, 20;
	add.s32 	%r6799, %r6798, 1072693248;
	mov.b32 	%r6800, 0;
	mov.b64 	%fd15215, {%r6800, %r6799};
	mul.f64 	%fd37386, %fd15215, %fd15214;
$L__BB3_1248:
	mul.f64 	%fd37387, %fd37382, %fd37386;
	bra.uni 	$L__BB3_1250;
$L__BB3_1249:
	mov.u64 	%rd61, $str$5;
	cvta.global.u64 	%rd62, %rd61;
	{ // callseq 479, 0
	.param .b64 param0;
	st.param.b64 	[param0], %rd62;
	.param .b64 param1;
	st.param.b64 	[param1], 0;
	.param .b32 retval0;
	call.uni (retval0), 
	vprintf, 
	(
	param0, 
	param1
	);
	ld.param.b32 	%r6774, [retval0];
	} // callseq 479
$L__BB3_1250:
	mov.f64 	%fd15216, 0d3FF0000000000000;
	sub.f64 	%fd37400, %fd15216, %fd37387;
	bra.uni 	$L__BB3_1276;
$L__BB3_1251:
	mov.b32 	%r14884, -1023;
	mov.f64 	%fd37388, 0d400289A4E5827C1E;
	@%p2112 bra 	$L__BB3_1253;
	mov.f64 	%fd37388, 0d436289A4E5827C1E;
	{
	.reg .b32 %temp; 
	mov.b64 	{%temp, %r14873}, %fd37388;
	}
	{
	.reg .b32 %temp; 
	mov.b64 	{%r14874, %temp}, %fd37388;
	}
	mov.b32 	%r14884, -1077;
$L__BB3_1253:
	add.s32 	%r6712, %r14873, -1;
	setp.gt.u32 	%p2122, %r6712, 2146435070;
	@%p2122 bra 	$L__BB3_1257;
	shr.u32 	%r6715, %r14873, 20;
	add.s32 	%r14885, %r14884, %r6715;
	and.b32  	%r6716, %r14873, 1048575;
	or.b32  	%r6717, %r6716, 1072693248;
	mov.b64 	%fd37389, {%r14874, %r6717};
	setp.lt.u32 	%p2124, %r6717, 1073127583;
	@%p2124 bra 	$L__BB3_1256;
	{
	.reg .b32 %temp; 
	mov.b64 	{%r6718, %temp}, %fd37389;
	}
	{
	.reg .b32 %temp; 
	mov.b64 	{%temp, %r6719}, %fd37389;
	}
	add.s32 	%r6720, %r6719, -1048576;
	mov.b64 	%fd37389, {%r6718, %r6720};
	add.s32 	%r14885, %r14885, 1;
$L__BB3_1256:
	add.f64 	%fd14898, %fd37389, 0dBFF0000000000000;
	add.f64 	%fd14899, %fd37389, 0d3FF0000000000000;
	rcp.approx.ftz.f64 	%fd14900, %fd14899;
	neg.f64 	%fd14901, %fd14899;
	fma.rn.f64 	%fd14902, %fd14901, %fd14900, 0d3FF0000000000000;
	fma.rn.f64 	%fd14903, %fd14902, %fd14902, %fd14902;
	fma.rn.f64 	%fd14904, %fd14903, %fd14900, %fd14900;
	mul.f64 	%fd14905, %fd14898, %fd14904;
	fma.rn.f64 	%fd14906, %fd14898, %fd14904, %fd14905;
	mul.f64 	%fd14907, %fd14906, %fd14906;
	fma.rn.f64 	%fd14908, %fd14907, 0d3EB1380B3AE80F1E, 0d3ED0EE258B7A8B04;
	fma.rn.f64 	%fd14909, %fd14908, %fd14907, 0d3EF3B2669F02676F;
	fma.rn.f64 	%fd14910, %fd14909, %fd14907, 0d3F1745CBA9AB0956;
	fma.rn.f64 	%fd14911, %fd14910, %fd14907, 0d3F3C71C72D1B5154;
	fma.rn.f64 	%fd14912, %fd14911, %fd14907, 0d3F624924923BE72D;
	fma.rn.f64 	%fd14913, %fd14912, %fd14907, 0d3F8999999999A3C4;
	fma.rn.f64 	%fd14914, %fd14913, %fd14907, 0d3FB5555555555554;
	sub.f64 	%fd14915, %fd14898, %fd14906;
	add.f64 	%fd14916, %fd14915, %fd14915;
	neg.f64 	%fd14917, %fd14906;
	fma.rn.f64 	%fd14918, %fd14917, %fd14898, %fd14916;
	mul.f64 	%fd14919, %fd14904, %fd14918;
	mul.f64 	%fd14920, %fd14907, %fd14914;
	fma.rn.f64 	%fd14921, %fd14920, %fd14906, %fd14919;
	xor.b32  	%r6721, %r14885, -2147483648;
	mov.b32 	%r6722, 1127219200;
	mov.b64 	%fd14922, {%r6721, %r6722};
	sub.f64 	%fd14923, %fd14922, %fd159;
	fma.rn.f64 	%fd14924, %fd14923, 0d3FE62E42FEFA39EF, %fd14906;
	fma.rn.f64 	%fd14925, %fd14923, 0dBFE62E42FEFA39EF, %fd14924;
	sub.f64 	%fd14926, %fd14925, %fd14906;
	sub.f64 	%fd14927, %fd14921, %fd14926;
	fma.rn.f64 	%fd14928, %fd14923, 0d3C7ABC9E3B39803F, %fd14927;
	add.f64 	%fd37390, %fd14924, %fd14928;
	bra.uni 	$L__BB3_1258;
$L__BB3_1257:
	fma.rn.f64 	%fd14897, %fd37388, 0d7FF0000000000000, 0d7FF0000000000000;
	{
	.reg .b32 %temp; 
	mov.b64 	{%temp, %r6713}, %fd37388;
	}
	and.b32  	%r6714, %r6713, 2147483647;
	setp.eq.s32 	%p2123, %r6714, 0;
	selp.f64 	%fd37390, 0dFFF0000000000000, %fd14897, %p2123;
$L__BB3_1258:
	fma.rn.f64 	%fd14930, %fd869, %fd1180, 0d3FF0000000000000;
	add.f64 	%fd37394, %fd14930, 0dC013000000000000;
	rcp.rn.f64 	%fd37395, %fd37394;
	mov.b32 	%r14886, 1;
	mov.f64 	%fd37393, 0d46293E5939A08CE9;
	mov.f64 	%fd37392, %fd37395;
	bra.uni 	$L__BB3_1263;
$L__BB3_1259:
	add.s32 	%r6725, %r14886, 1;
	not.b32 	%r6726, %r14886;
	cvt.rn.f64.s32 	%fd14944, %r6726;
	cvt.rn.f64.u32 	%fd14945, %r6725;
	add.f64 	%fd14946, %fd14945, 0dC013000000000000;
	mul.f64 	%fd14947, %fd14946, %fd14944;
	add.f64 	%fd1418, %fd1434, 0d4000000000000000;
	fma.rn.f64 	%fd14948, %fd14947, %fd1436, %fd1418;
	abs.f64 	%fd14949, %fd14948;
	setp.lt.f64 	%p2128, %fd14949, 0d39B4484BFEEBC2A0;
	div.rn.f64 	%fd14950, %fd14947, %fd1435;
	add.f64 	%fd14951, %fd1418, %fd14950;
	abs.f64 	%fd14952, %fd14951;
	setp.lt.f64 	%p2129, %fd14952, 0d39B4484BFEEBC2A0;
	selp.f64 	%fd1419, 0d39B4484BFEEBC2A0, %fd14951, %p2129;
	rcp.rn.f64 	%fd14953, %fd14948;
	selp.f64 	%fd1420, 0d46293E5939A08CE9, %fd14953, %p2128;
	mul.f64 	%fd14954, %fd1420, %fd1419;
	mul.f64 	%fd37395, %fd37395, %fd14954;
	add.f64 	%fd14955, %fd14954, 0dBFF0000000000000;
	abs.f64 	%fd14956, %fd14955;
	setp.lt.f64 	%p2130, %fd14956, 0d3E9421F5F40D8376;
	@%p2130 bra 	$L__BB3_1265;
	add.s32 	%r6727, %r14886, 2;
	sub.s32 	%r6728, -2, %r14886;
	cvt.rn.f64.s32 	%fd14957, %r6728;
	cvt.rn.f64.u32 	%fd14958, %r6727;
	add.f64 	%fd14959, %fd14958, 0dC013000000000000;
	mul.f64 	%fd14960, %fd14959, %fd14957;
	add.f64 	%fd1422, %fd1418, 0d4000000000000000;
	fma.rn.f64 	%fd14961, %fd14960, %fd1420, %fd1422;
	abs.f64 	%fd14962, %fd14961;
	setp.lt.f64 	%p2131, %fd14962, 0d39B4484BFEEBC2A0;
	div.rn.f64 	%fd14963, %fd14960, %fd1419;
	add.f64 	%fd14964, %fd1422, %fd14963;
	abs.f64 	%fd14965, %fd14964;
	setp.lt.f64 	%p2132, %fd14965, 0d39B4484BFEEBC2A0;
	selp.f64 	%fd1423, 0d39B4484BFEEBC2A0, %fd14964, %p2132;
	rcp.rn.f64 	%fd14966, %fd14961;
	selp.f64 	%fd1424, 0d46293E5939A08CE9, %fd14966, %p2131;
	mul.f64 	%fd14967, %fd1424, %fd1423;
	mul.f64 	%fd37395, %fd37395, %fd14967;
	add.f64 	%fd14968, %fd14967, 0dBFF0000000000000;
	abs.f64 	%fd14969, %fd14968;
	setp.lt.f64 	%p2133, %fd14969, 0d3E9421F5F40D8376;
	@%p2133 bra 	$L__BB3_1265;
	add.s32 	%r6729, %r14886, 3;
	sub.s32 	%r6730, -3, %r14886;
	cvt.rn.f64.s32 	%fd14970, %r6730;
	cvt.rn.f64.u32 	%fd14971, %r6729;
	add.f64 	%fd14972, %fd14971, 0dC013000000000000;
	mul.f64 	%fd14973, %fd14972, %fd14970;
	add.f64 	%fd37394, %fd1422, 0d4000000000000000;
	fma.rn.f64 	%fd14974, %fd14973, %fd1424, %fd37394;
	abs.f64 	%fd14975, %fd14974;
	setp.lt.f64 	%p2134, %fd14975, 0d39B4484BFEEBC2A0;
	div.rn.f64 	%fd14976, %fd14973, %fd1423;
	add.f64 	%fd14977, %fd37394, %fd14976;
	abs.f64 	%fd14978, %fd14977;
	setp.lt.f64 	%p2135, %fd14978, 0d39B4484BFEEBC2A0;
	selp.f64 	%fd37393, 0d39B4484BFEEBC2A0, %fd14977, %p2135;
	rcp.rn.f64 	%fd14979, %fd14974;
	selp.f64 	%fd37392, 0d46293E5939A08CE9, %fd14979, %p2134;
	mul.f64 	%fd14980, %fd37392, %fd37393;
	mul.f64 	%fd37395, %fd37395, %fd14980;
	add.f64 	%fd14981, %fd14980, 0dBFF0000000000000;
	abs.f64 	%fd14982, %fd14981;
	setp.lt.f64 	%p2136, %fd14982, 0d3E9421F5F40D8376;
	@%p2136 bra 	$L__BB3_1265;
	add.s32 	%r14886, %r14886, 4;
	setp.eq.s32 	%p2137, %r14886, 100000001;
	@%p2137 bra 	$L__BB3_1264;
$L__BB3_1263:
	neg.s32 	%r6724, %r14886;
	cvt.rn.f64.s32 	%fd14931, %r6724;
	cvt.rn.f64.u32 	%fd14932, %r14886;
	add.f64 	%fd14933, %fd14932, 0dC013000000000000;
	mul.f64 	%fd14934, %fd14933, %fd14931;
	add.f64 	%fd1434, %fd37394, 0d4000000000000000;
	fma.rn.f64 	%fd14935, %fd14934, %fd37392, %fd1434;
	abs.f64 	%fd14936, %fd14935;
	setp.lt.f64 	%p2125, %fd14936, 0d39B4484BFEEBC2A0;
	div.rn.f64 	%fd14937, %fd14934, %fd37393;
	add.f64 	%fd14938, %fd1434, %fd14937;
	abs.f64 	%fd14939, %fd14938;
	setp.lt.f64 	%p2126, %fd14939, 0d39B4484BFEEBC2A0;
	selp.f64 	%fd1435, 0d39B4484BFEEBC2A0, %fd14938, %p2126;
	rcp.rn.f64 	%fd14940, %fd14935;
	selp.f64 	%fd1436, 0d46293E5939A08CE9, %fd14940, %p2125;
	mul.f64 	%fd14941, %fd1436, %fd1435;
	mul.f64 	%fd37395, %fd37395, %fd14941;
	add.f64 	%fd14942, %fd14941, 0dBFF0000000000000;
	abs.f64 	%fd14943, %fd14942;
	setp.lt.f64 	%p2127, %fd14943, 0d3E9421F5F40D8376;
	@%p2127 bra 	$L__BB3_1265;
	bra.uni 	$L__BB3_1259;
$L__BB3_1264:
	mov.u64 	%rd57, $str$3;
	cvta.global.u64 	%rd58, %rd57;
	{ // callseq 477, 0
	.param .b64 param0;
	st.param.b64 	[param0], %rd58;
	.param .b64 param1;
	st.param.b64 	[param1], 0;
	.param .b32 retval0;
	call.uni (retval0), 
	vprintf, 
	(
	param0, 
	param1
	);
	ld.param.b32 	%r6731, [retval0];
	} // callseq 477
$L__BB3_1265:
	{
	.reg .b32 %temp; 
	mov.b64 	{%temp, %r14887}, %fd37396;
	}
	{
	.reg .b32 %temp; 
	mov.b64 	{%r14888, %temp}, %fd37396;
	}
	setp.gt.s32 	%p2138, %r14887, 1048575;
	mov.b32 	%r14889, -1023;
	@%p2138 bra 	$L__BB3_1267;
	mul.f64 	%fd14983, %fd869, %fd1180;
	mul.f64 	%fd37396, %fd14983, 0d4350000000000000;
	{
	.reg .b32 %temp; 
	mov.b64 	{%temp, %r14887}, %fd37396;
	}
	{
	.reg .b32 %temp; 
	mov.b64 	{%r14888, %temp}, %fd37396;
	}
	mov.b32 	%r14889, -1077;
$L__BB3_1267:
	add.s32 	%r6735, %r14887, -1;
	setp.gt.u32 	%p2139, %r6735, 2146435070;
	@%p2139 bra 	$L__BB3_1271;
	shr.u32 	%r6738, %r14887, 20;
	add.s32 	%r14890, %r14889, %r6738;
	and.b32  	%r6739, %r14887, 1048575;
	or.b32  	%r6740, %r6739, 1072693248;
	mov.b64 	%fd37397, {%r14888, %r6740};
	setp.lt.u32 	%p2141, %r6740, 1073127583;
	@%p2141 bra 	$L__BB3_1270;
	{
	.reg .b32 %temp; 
	mov.b64 	{%r6741, %temp}, %fd37397;
	}
	{
	.reg .b32 %temp; 
	mov.b64 	{%temp, %r6742}, %fd37397;
	}
	add.s32 	%r6743, %r6742, -1048576;
	mov.b64 	%fd37397, {%r6741, %r6743};
	add.s32 	%r14890, %r14890, 1;
$L__BB3_1270:
	add.f64 	%fd14985, %fd37397, 0dBFF0000000000000;
	add.f64 	%fd14986, %fd37397, 0d3FF0000000000000;
	rcp.approx.ftz.f64 	%fd14987, %fd14986;
	neg.f64 	%fd14988, %fd14986;
	fma.rn.f64 	%fd14989, %fd14988, %fd14987, 0d3FF0000000000000;
	fma.rn.f64 	%fd14990, %fd14989, %fd14989, %fd14989;
	fma.rn.f64 	%fd14991, %fd14990, %fd14987, %fd14987;
	mul.f64 	%fd14992, %fd14985, %fd14991;
	fma.rn.f64 	%fd14993, %fd14985, %fd14991, %fd14992;
	mul.f64 	%fd14994, %fd14993, %fd14993;
	fma.rn.f64 	%fd14995, %fd14994, 0d3EB1380B3AE80F1E, 0d3ED0EE258B7A8B04;
	fma.rn.f64 	%fd14996, %fd14995, %fd14994, 0d3EF3B2669F02676F;
	fma.rn.f64 	%fd14997, %fd14996, %fd14994, 0d3F1745CBA9AB0956;
	fma.rn.f64 	%fd14998, %fd14997, %fd14994, 0d3F3C71C72D1B5154;
	fma.rn.f64 	%fd14999, %fd14998, %fd14994, 0d3F624924923BE72D;
	fma.rn.f64 	%fd15000, %fd14999, %fd14994, 0d3F8999999999A3C4;
	fma.rn.f64 	%fd15001, %fd15000, %fd14994, 0d3FB5555555555554;
	sub.f64 	%fd15002, %fd14985, %fd14993;
	add.f64 	%fd15003, %fd15002, %fd15002;
	neg.f64 	%fd15004, %fd14993;
	fma.rn.f64 	%fd15005, %fd15004, %fd14985, %fd15003;
	mul.f64 	%fd15006, %fd14991, %fd15005;
	mul.f64 	%fd15007, %fd14994, %fd15001;
	fma.rn.f64 	%fd15008, %fd15007, %fd14993, %fd15006;
	xor.b32  	%r6744, %r14890, -2147483648;
	mov.b32 	%r6745, 1127219200;
	mov.b64 	%fd15009, {%r6744, %r6745};
	sub.f64 	%fd15010, %fd15009, %fd159;
	fma.rn.f64 	%fd15011, %fd15010, 0d3FE62E42FEFA39EF, %fd14993;
	fma.rn.f64 	%fd15012, %fd15010, 0dBFE62E42FEFA39EF, %fd15011;
	sub.f64 	%fd15013, %fd15012, %fd14993;
	sub.f64 	%fd15014, %fd15008, %fd15013;
	fma.rn.f64 	%fd15015, %fd15010, 0d3C7ABC9E3B39803F, %fd15014;
	add.f64 	%fd37398, %fd15011, %fd15015;
	bra.uni 	$L__BB3_1272;
$L__BB3_1271:
	fma.rn.f64 	%fd14984, %fd37396, 0d7FF0000000000000, 0d7FF0000000000000;
	{
	.reg .b32 %temp; 
	mov.b64 	{%temp, %r6736}, %fd37396;
	}
	and.b32  	%r6737, %r6736, 2147483647;
	setp.eq.s32 	%p2140, %r6737, 0;
	selp.f64 	%fd37398, 0dFFF0000000000000, %fd14984, %p2140;
$L__BB3_1272:
	mul.f64 	%fd15016, %fd37398, 0d4013000000000000;
	mul.f64 	%fd15017, %fd869, %fd1180;
	sub.f64 	%fd15018, %fd15016, %fd15017;
	sub.f64 	%fd15019, %fd1319, %fd37390;
	add.f64 	%fd1448, %fd15019, %fd15018;
	fma.rn.f64 	%fd15020, %fd1448, 0d3FF71547652B82FE, 0d4338000000000000;
	{
	.reg .b32 %temp; 
	mov.b64 	{%r387, %temp}, %fd15020;
	}
	mov.f64 	%fd15021, 0dC338000000000000;
	add.rn.f64 	%fd15022, %fd15020, %fd15021;
	fma.rn.f64 	%fd15023, %fd15022, 0dBFE62E42FEFA39EF, %fd1448;
	fma.rn.f64 	%fd15024, %fd15022, 0dBC7ABC9E3B39803F, %fd15023;
	fma.rn.f64 	%fd15025, %fd15024, 0d3E5ADE1569CE2BDF, 0d3E928AF3FCA213EA;
	fma.rn.f64 	%fd15026, %fd15025, %fd15024, 0d3EC71DEE62401315;
	fma.rn.f64 	%fd15027, %fd15026, %fd15024, 0d3EFA01997C89EB71;
	fma.rn.f64 	%fd15028, %fd15027, %fd15024, 0d3F2A01A014761F65;
	fma.rn.f64 	%fd15029, %fd15028, %fd15024, 0d3F56C16C1852B7AF;
	fma.rn.f64 	%fd15030, %fd15029, %fd15024, 0d3F81111111122322;
	fma.rn.f64 	%fd15031, %fd15030, %fd15024, 0d3FA55555555502A1;
	fma.rn.f64 	%fd15032, %fd15031, %fd15024, 0d3FC5555555555511;
	fma.rn.f64 	%fd15033, %fd15032, %fd15024, 0d3FE000000000000B;
	fma.rn.f64 	%fd15034, %fd15033, %fd15024, 0d3FF0000000000000;
	fma.rn.f64 	%fd15035, %fd15034, %fd15024, 0d3FF0000000000000;
	{
	.reg .b32 %temp; 
	mov.b64 	{%r388, %temp}, %fd15035;
	}
	{
	.reg .b32 %temp; 
	mov.b64 	{%temp, %r389}, %fd15035;
	}
	shl.b32 	%r6746, %r387, 20;
	add.s32 	%r6747, %r6746, %r389;
	mov.b64 	%fd37399, {%r388, %r6747};
	{
	.reg .b32 %temp; 
	mov.b64 	{%temp, %r6748}, %fd1448;
	}
	mov.b32 	%f220, %r6748;
	abs.f32 	%f38, %f220;
	setp.lt.f32 	%p2142, %f38, 0f4086232B;
	@%p2142 bra 	$L__BB3_1275;
	setp.lt.f64 	%p2143, %fd1448, 0d0000000000000000;
	add.f64 	%fd15036, %fd1448, 0d7FF0000000000000;
	selp.f64 	%fd37399, 0d0000000000000000, %fd15036, %p2143;
	setp.geu.f32 	%p2144, %f38, 0f40874800;
	@%p2144 bra 	$L__BB3_1275;
	shr.u32 	%r6749, %r387, 31;
	add.s32 	%r6750, %r387, %r6749;
	shr.s32 	%r6751, %r6750, 1;
	shl.b32 	%r6752, %r6751, 20;
	add.s32 	%r6753, %r389, %r6752;
	mov.b64 	%fd15037, {%r388, %r6753};
	sub.s32 	%r6754, %r387, %r6751;
	shl.b32 	%r6755, %r6754, 20;
	add.s32 	%r6756, %r6755, 1072693248;
	mov.b32 	%r6757, 0;
	mov.b64 	%fd15038, {%r6757, %r6756};
	mul.f64 	%fd37399, %fd15038, %fd15037;
$L__BB3_1275:
	mul.f64 	%fd37400, %fd37395, %fd37399;
$L__BB3_1276:
	setp.neu.f64 	%p2175, %fd869, 0d0000000000000000;
	setp.lt.s32 	%p2176, %r248, 0;
	mul.f64 	%fd1455, %fd1332, %fd37400;
	mov.f64 	%fd15217, 0d4010000000000000;
	{
	.reg .b32 %temp; 
	mov.b64 	{%temp, %r6801}, %fd15217;
	}
	and.b32  	%r6802, %r6801, 2146435072;
	setp.eq.s32 	%p2177, %r6802, 1072693248;
	{ // callseq 480, 0
	.param .b64 param0;
	st.param.f64 	[param0], %fd1146;
	.param .b64 param1;
	st.param.f64 	[param1], 0d4010000000000000;
	.param .b64 retval0;
	call.uni (retval0), 
	__internal_accurate_pow, 
	(
	param0, 
	param1
	);
	ld.param.f64 	%fd15218, [retval0];
	} // callseq 480
	neg.f64 	%fd15220, %fd15218;
	selp.f64 	%fd15221, %fd15220, %fd15218, %p2177;
	selp.f64 	%fd37402, %fd15221, %fd15218, %p2176;
	@%p2175 bra 	$L__BB3_1278;
	selp.b32 	%r6804, %r248, 0, %p2177;
	setp.lt.s32 	%p2179, %r6801, 0;
	or.b32  	%r6805, %r6804, 2146435072;
	selp.b32 	%r6806, %r6805, %r6804, %p2179;
	mov.b32 	%r6807, 0;
	mov.b64 	%fd37402, {%r6807, %r6806};
$L__BB3_1278:
	add.f64 	%fd15222, %fd869, 0d4010000000000000;
	{
	.reg .b32 %temp; 
	mov.b64 	{%temp, %r6808}, %fd15222;
	}
	and.b32  	%r6809, %r6808, 2146435072;
	setp.ne.s32 	%p2180, %r6809, 2146435072;
	@%p2180 bra 	$L__BB3_1283;
	setp.num.f64 	%p2181, %fd869, %fd869;
	@%p2181 bra 	$L__BB3_1281;
	mov.f64 	%fd15223, 0d4010000000000000;
	add.rn.f64 	%fd37402, %fd869, %fd15223;
	bra.uni 	$L__BB3_1283;
$L__BB3_1281:
	setp.neu.f64 	%p2182, %fd1146, 0d7FF0000000000000;
	@%p2182 bra 	$L__BB3_1283;
	setp.lt.s32 	%p2185, %r6801, 0;
	selp.b32 	%r6811, 0, 2146435072, %p2185;
	and.b32  	%r6812, %r6801, 2147483647;
	setp.ne.s32 	%p2186, %r6812, 1071644672;
	or.b32  	%r6813, %r6811, -2147483648;
	selp.b32 	%r6814, %r6813, %r6811, %p2186;
	selp.b32 	%r6815, %r6814, %r6811, %p2177;
	selp.b32 	%r6816, %r6815, %r6811, %p2176;
	mov.b32 	%r6817, 0;
	mov.b64 	%fd37402, {%r6817, %r6816};
$L__BB3_1283:
	setp.eq.f64 	%p2188, %fd869, 0d0000000000000000;
	setp.lt.s32 	%p2190, %r3910, 0;
	setp.eq.s32 	%p2191, %r240, 1073741824;
	selp.f64 	%fd1462, 0d3FF0000000000000, %fd37402, %p2107;
	{ // callseq 481, 0
	.param .b64 param0;
	st.param.f64 	[param0], %fd1146;
	.param .b64 param1;
	st.param.f64 	[param1], 0d4008000000000000;
	.param .b64 retval0;
	call.uni (retval0), 
	__internal_accurate_pow, 
	(
	param0, 
	param1
	);
	ld.param.f64 	%fd15224, [retval0];
	} // callseq 481
	neg.f64 	%fd15226, %fd15224;
	selp.f64 	%fd15227, %fd15226, %fd15224, %p2191;
	selp.f64 	%fd15228, %fd15227, %fd15224, %p2176;
	selp.b32 	%r6819, %r248, 0, %p2191;
	or.b32  	%r6820, %r6819, 2146435072;
	selp.b32 	%r6821, %r6820, %r6819, %p2190;
	mov.b32 	%r6822, 0;
	mov.b64 	%fd15229, {%r6822, %r6821};
	selp.f64 	%fd37403, %fd15229, %fd15228, %p2188;
	add.f64 	%fd15230, %fd869, 0d4008000000000000;
	{
	.reg .b32 %temp; 
	mov.b64 	{%temp, %r6823}, %fd15230;
	}
	and.b32  	%r6824, %r6823, 2146435072;
	setp.ne.s32 	%p2192, %r6824, 2146435072;
	@%p2192 bra 	$L__BB3_1288;
	setp.num.f64 	%p2193, %fd869, %fd869;
	@%p2193 bra 	$L__BB3_1286;
	mov.f64 	%fd15231, 0d4008000000000000;
	add.rn.f64 	%fd37403, %fd869, %fd15231;
	bra.uni 	$L__BB3_1288;
$L__BB3_1286:
	setp.neu.f64 	%p2194, %fd1146, 0d7FF0000000000000;
	@%p2194 bra 	$L__BB3_1288;
	setp.lt.s32 	%p2195, %r248, 0;
	and.b32  	%r6825, %r3910, 2146435072;
	setp.eq.s32 	%p2196, %r6825, 1073741824;
	and.b32  	%r6826, %r3910, 2147483647;
	setp.ne.s32 	%p2197, %r6826, 1071644672;
	selp.b32 	%r6827, 0, 2146435072, %p2190;
	or.b32  	%r6828, %r6827, -2147483648;
	selp.b32 	%r6829, %r6828, %r6827, %p2197;
	selp.b32 	%r6830, %r6829, %r6827, %p2196;
	selp.b32 	%r6831, %r6830, %r6827, %p2195;
	mov.b32 	%r6832, 0;
	mov.b64 	%fd37403, {%r6832, %r6831};
$L__BB3_1288:
	setp.eq.f64 	%p2199, %fd869, 0d3FF0000000000000;
	setp.neu.f64 	%p2200, %fd869, 0d0000000000000000;
	setp.lt.s32 	%p2201, %r248, 0;
	and.b32  	%r6833, %r3914, 2146435072;
	setp.eq.s32 	%p2202, %r6833, 1062207488;
	selp.f64 	%fd1467, 0d3FF0000000000000, %fd37403, %p2199;
	{ // callseq 482, 0
	.param .b64 param0;
	st.param.f64 	[param0], %fd1146;
	.param .b64 param1;
	st.param.f64 	[param1], 0d4000000000000000;
	.param .b64 retval0;
	call.uni (retval0), 
	__internal_accurate_pow, 
	(
	param0, 
	param1
	);
	ld.param.f64 	%fd15232, [retval0];
	} // callseq 482
	neg.f64 	%fd15234, %fd15232;
	selp.f64 	%fd15235, %fd15234, %fd15232, %p2202;
	selp.f64 	%fd37405, %fd15235, %fd15232, %p2201;
	@%p2200 bra 	$L__BB3_1290;
	selp.b32 	%r6835, %r248, 0, %p2202;
	setp.lt.s32 	%p2204, %r3914, 0;
	or.b32  	%r6836, %r6835, 2146435072;
	selp.b32 	%r6837, %r6836, %r6835, %p2204;
	mov.b32 	%r6838, 0;
	mov.b64 	%fd37405, {%r6838, %r6837};
$L__BB3_1290:
	add.f64 	%fd15236, %fd869, 0d4000000000000000;
	{
	.reg .b32 %temp; 
	mov.b64 	{%temp, %r6839}, %fd15236;
	}
	and.b32  	%r6840, %r6839, 2146435072;
	setp.ne.s32 	%p2205, %r6840, 2146435072;
	@%p2205 bra 	$L__BB3_1295;
	setp.num.f64 	%p2206, %fd869, %fd869;
	@%p2206 bra 	$L__BB3_1293;
	mov.f64 	%fd15237, 0d4000000000000000;
	add.rn.f64 	%fd37405, %fd869, %fd15237;
	bra.uni 	$L__BB3_1295;
$L__BB3_1293:
	setp.neu.f64 	%p2207, %fd1146, 0d7FF0000000000000;
	@%p2207 bra 	$L__BB3_1295;
	setp.lt.s32 	%p2210, %r3914, 0;
	selp.b32 	%r6842, 0, 2146435072, %p2210;
	and.b32  	%r6843, %r3914, 2147483647;
	setp.ne.s32 	%p2211, %r6843, 1071644672;
	or.b32  	%r6844, %r6842, -2147483648;
	selp.b32 	%r6845, %r6844, %r6842, %p2211;
	selp.b32 	%r6846, %r6845, %r6842, %p2202;
	selp.b32 	%r6847, %r6846, %r6842, %p2201;
	mov.b32 	%r6848, 0;
	mov.b64 	%fd37405, {%r6848, %r6847};
$L__BB3_1295:
	setp.neu.f64 	%p2212, %fd1110, 0d0000000000000000;
	mov.f64 	%fd15238, 0d3FE5555555555555;
	{
	.reg .b32 %temp; 
	mov.b64 	{%temp, %r391}, %fd15238;
	}
	@%p2212 bra 	$L__BB3_1297;
	and.b32  	%r6849, %r391, 2146435072;
	setp.eq.s32 	%p2214, %r6849, 1127219200;
	selp.b32 	%r6850, %r241, 0, %p2214;
	setp.lt.s32 	%p2215, %r391, 0;
	or.b32  	%r6851, %r6850, 2146435072;
	selp.b32 	%r6852, %r6851, %r6850, %p2215;
	mov.b32 	%r6853, 0;
	mov.b64 	%fd37407, {%r6853, %r6852};
	bra.uni 	$L__BB3_1298;
$L__BB3_1297:
	setp.lt.s32 	%p2213, %r241, 0;
	{ // callseq 483, 0
	.param .b64 param0;
	st.param.f64 	[param0], %fd1111;
	.param .b64 param1;
	st.param.f64 	[param1], 0d3FE5555555555555;
	.param .b64 retval0;
	call.uni (retval0), 
	__internal_accurate_pow, 
	(
	param0, 
	param1
	);
	ld.param.f64 	%fd15239, [retval0];
	} // callseq 483
	selp.f64 	%fd37407, 0dFFF8000000000000, %fd15239, %p2213;
$L__BB3_1298:
	add.f64 	%fd15241, %fd1110, 0d3FE5555555555555;
	{
	.reg .b32 %temp; 
	mov.b64 	{%temp, %r6854}, %fd15241;
	}
	and.b32  	%r6855, %r6854, 2146435072;
	setp.ne.s32 	%p2216, %r6855, 2146435072;
	@%p2216 bra 	$L__BB3_1303;
	setp.num.f64 	%p2217, %fd1110, %fd1110;
	@%p2217 bra 	$L__BB3_1301;
	mov.f64 	%fd15242, 0d3FE5555555555555;
	add.rn.f64 	%fd37407, %fd1110, %fd15242;
	bra.uni 	$L__BB3_1303;
$L__BB3_1301:
	setp.neu.f64 	%p2218, %fd1111, 0d7FF0000000000000;
	@%p2218 bra 	$L__BB3_1303;
	and.b32  	%r6856, %r391, 2146435072;
	setp.eq.s32 	%p2219, %r6856, 1127219200;
	setp.lt.s32 	%p2220, %r241, 0;
	setp.lt.s32 	%p2221, %r391, 0;
	selp.b32 	%r6857, 0, 2146435072, %p2221;
	and.b32  	%r6858, %r391, 2147483647;
	setp.ne.s32 	%p2222, %r6858, 1071644672;
	or.b32  	%r6859, %r6857, -2147483648;
	selp.b32 	%r6860, %r6859, %r6857, %p2222;
	selp.b32 	%r6861, %r6860, %r6857, %p2219;
	selp.b32 	%r6862, %r6861, %r6857, %p2220;
	mov.b32 	%r6863, 0;
	mov.b64 	%fd37407, {%r6863, %r6862};
$L__BB3_1303:
	setp.eq.f64 	%p2223, %fd1110, 0d3FF0000000000000;
	selp.f64 	%fd15243, 0d3FF0000000000000, %fd37407, %p2223;
	mul.f64 	%fd15244, %fd37405, 0d4008000000000000;
	selp.f64 	%fd15245, 0d4008000000000000, %fd15244, %p2199;
	mul.f64 	%fd15246, %fd15245, %fd15243;
	fma.rn.f64 	%fd15247, %fd1110, %fd1467, %fd15246;
	mul.f64 	%fd15248, %fd869, 0d4018000000000000;
	fma.rn.f64 	%fd15249, %fd15248, %fd1180, %fd15247;
	add.f64 	%fd15250, %fd15249, 0d4018000000000000;
	div.rn.f64 	%fd15251, %fd862, %fd1462;
	mul.f64 	%fd1480, %fd15251, %fd15250;
	neg.f64 	%fd15252, %fd869;
	mul.f64 	%fd1481, %fd1180, %fd15252;
	fma.rn.f64 	%fd15253, %fd1481, 0d3FF71547652B82FE, 0d4338000000000000;
	{
	.reg .b32 %temp; 
	mov.b64 	{%r392, %temp}, %fd15253;
	}
	mov.f64 	%fd15254, 0dC338000000000000;
	add.rn.f64 	%fd15255, %fd15253, %fd15254;
	fma.rn.f64 	%fd15256, %fd15255, 0dBFE62E42FEFA39EF, %fd1481;
	fma.rn.f64 	%fd15257, %fd15255, 0dBC7ABC9E3B39803F, %fd15256;
	fma.rn.f64 	%fd15258, %fd15257, 0d3E5ADE1569CE2BDF, 0d3E928AF3FCA213EA;
	fma.rn.f64 	%fd15259, %fd15258, %fd15257, 0d3EC71DEE62401315;
	fma.rn.f64 	%fd15260, %fd15259, %fd15257, 0d3EFA01997C89EB71;
	fma.rn.f64 	%fd15261, %fd15260, %fd15257, 0d3F2A01A014761F65;
	fma.rn.f64 	%fd15262, %fd15261, %fd15257, 0d3F56C16C1852B7AF;
	fma.rn.f64 	%fd15263, %fd15262, %fd15257, 0d3F81111111122322;
	fma.rn.f64 	%fd15264, %fd15263, %fd15257, 0d3FA55555555502A1;
	fma.rn.f64 	%fd15265, %fd15264, %fd15257, 0d3FC5555555555511;
	fma.rn.f64 	%fd15266, %fd15265, %fd15257, 0d3FE000000000000B;
	fma.rn.f64 	%fd15267, %fd15266, %fd15257, 0d3FF0000000000000;
	fma.rn.f64 	%fd15268, %fd15267, %fd15257, 0d3FF0000000000000;
	{
	.reg .b32 %temp; 
	mov.b64 	{%r393, %temp}, %fd15268;
	}
	{
	.reg .b32 %temp; 
	mov.b64 	{%temp, %r394}, %fd15268;
	}
	shl.b32 	%r6864, %r392, 20;
	add.s32 	%r6865, %r6864, %r394;
	mov.b64 	%fd37408, {%r393, %r6865};
	{
	.reg .b32 %temp; 
	mov.b64 	{%temp, %r6866}, %fd1481;
	}
	mov.b32 	%f222, %r6866;
	abs.f32 	%f39, %f222;
	setp.lt.f32 	%p2225, %f39, 0f4086232B;
	@%p2225 bra 	$L__BB3_1306;
	setp.lt.f64 	%p2226, %fd1481, 0d0000000000000000;
	add.f64 	%fd15269, %fd1481, 0d7FF0000000000000;
	selp.f64 	%fd37408, 0d0000000000000000, %fd15269, %p2226;
	setp.geu.f32 	%p2227, %f39, 0f40874800;
	@%p2227 bra 	$L__BB3_1306;
	shr.u32 	%r6867, %r392, 31;
	add.s32 	%r6868, %r392, %r6867;
	shr.s32 	%r6869, %r6868, 1;
	shl.b32 	%r6870, %r6869, 20;
	add.s32 	%r6871, %r394, %r6870;
	mov.b64 	%fd15270, {%r393, %r6871};
	sub.s32 	%r6872, %r392, %r6869;
	shl.b32 	%r6873, %r6872, 20;
	add.s32 	%r6874, %r6873, 1072693248;
	mov.b32 	%r6875, 0;
	mov.b64 	%fd15271, {%r6875, %r6874};
	mul.f64 	%fd37408, %fd15271, %fd15270;
$L__BB3_1306:
	add.f64 	%fd15272, %fd1304, %fd1455;
	fma.rn.f64 	%fd15273, %fd1480, %fd37408, %fd15272;
	mul.f64 	%fd15274, %fd1, 0d4008000000000000;
	mul.f64 	%fd15275, %fd15274, %fd5;
	mul.f64 	%fd15276, %fd4, 0d3CCF412AAC30D1B7;
	setp.eq.f64 	%p2228, %fd1110, 0d3FF0000000000000;
	selp.f64 	%fd15277, 0d3FF0000000000000, %fd37316, %p2228;
	mul.f64 	%fd15278, %fd15276, %fd15277;
	div.rn.f64 	%fd15279, %fd15278, %fd15275;
	fma.rn.f64 	%fd37490, %fd1145, %fd15273, %fd15279;
	bra.uni 	$L__BB3_1547;
$L__BB3_1307:
	setp.eq.f64 	%p1719, %fd1110, 0d0000000000000000;
	setp.lt.s32 	%p1720, %r3910, 0;
	setp.eq.s32 	%p1721, %r240, 1073741824;
	{
	.reg .b32 %temp; 
	mov.b64 	{%temp, %r395}, %fd1110;
	}
	abs.f64 	%fd1487, %fd1110;
	{ // callseq 448, 0
	.param .b64 param0;
	st.param.f64 	[param0], %fd1487;
	.param .b64 param1;
	st.param.f64 	[param1], 0d4008000000000000;
	.param .b64 retval0;
	call.uni (retval0), 
	__internal_accurate_pow, 
	(
	param0, 
	param1
	);
	ld.param.f64 	%fd13363, [retval0];
	} // callseq 448
	setp.lt.s32 	%p1723, %r395, 0;
	neg.f64 	%fd13365, %fd13363;
	selp.f64 	%fd13366, %fd13365, %fd13363, %p1721;
	selp.f64 	%fd13367, %fd13366, %fd13363, %p1723;
	selp.b32 	%r6056, %r395, 0, %p1721;
	or.b32  	%r6057, %r6056, 2146435072;
	selp.b32 	%r6058, %r6057, %r6056, %p1720;
	mov.b32 	%r6059, 0;
	mov.b64 	%fd13368, {%r6059, %r6058};
	selp.f64 	%fd37409, %fd13368, %fd13367, %p1719;
	add.f64 	%fd13369, %fd1110, 0d4008000000000000;
	{
	.reg .b32 %temp; 
	mov.b64 	{%temp, %r6060}, %fd13369;
	}
	and.b32  	%r6061, %r6060, 2146435072;
	setp.ne.s32 	%p1724, %r6061, 2146435072;
	@%p1724 bra 	$L__BB3_1312;
	setp.num.f64 	%p1725, %fd1110, %fd1110;
	@%p1725 bra 	$L__BB3_1310;
	mov.f64 	%fd13370, 0d4008000000000000;
	add.rn.f64 	%fd37409, %fd1110, %fd13370;
	bra.uni 	$L__BB3_1312;
$L__BB3_1310:
	setp.neu.f64 	%p1726, %fd1487, 0d7FF0000000000000;
	@%p1726 bra 	$L__BB3_1312;
	setp.lt.s32 	%p1727, %r395, 0;
	setp.eq.s32 	%p1728, %r240, 1073741824;
	and.b32  	%r6063, %r3910, 2147483647;
	setp.ne.s32 	%p1729, %r6063, 1071644672;
	or.b32  	%r6064, %r239, -2147483648;
	selp.b32 	%r6065, %r6064, %r239, %p1729;
	selp.b32 	%r6066, %r6065, %r239, %p1728;
	selp.b32 	%r6067, %r6066, %r239, %p1727;
	mov.b32 	%r6068, 0;
	mov.b64 	%fd37409, {%r6068, %r6067};
$L__BB3_1312:
	setp.neu.f64 	%p1730, %fd849, 0d0000000000000000;
	mov.f64 	%fd13371, 0d3FC5555555555555;
	{
	.reg .b32 %temp; 
	mov.b64 	{%temp, %r396}, %fd13371;
	}
	and.b32  	%r397, %r396, 2146435072;
	@%p1730 bra 	$L__BB3_1314;
	setp.eq.s32 	%p1732, %r397, 1127219200;
	selp.b32 	%r6069, %r210, 0, %p1732;
	setp.lt.s32 	%p1733, %r396, 0;
	or.b32  	%r6070, %r6069, 2146435072;
	selp.b32 	%r6071, %r6070, %r6069, %p1733;
	mov.b32 	%r6072, 0;
	mov.b64 	%fd37411, {%r6072, %r6071};
	bra.uni 	$L__BB3_1315;
$L__BB3_1314:
	setp.lt.s32 	%p1731, %r210, 0;
	{ // callseq 449, 0
	.param .b64 param0;
	st.param.f64 	[param0], %fd850;
	.param .b64 param1;
	st.param.f64 	[param1], 0d3FC5555555555555;
	.param .b64 retval0;
	call.uni (retval0), 
	__internal_accurate_pow, 
	(
	param0, 
	param1
	);
	ld.param.f64 	%fd13372, [retval0];
	} // callseq 449
	selp.f64 	%fd37411, 0dFFF8000000000000, %fd13372, %p1731;
$L__BB3_1315:
	add.f64 	%fd13374, %fd849, 0d3FC5555555555555;
	{
	.reg .b32 %temp; 
	mov.b64 	{%temp, %r6073}, %fd13374;
	}
	and.b32  	%r6074, %r6073, 2146435072;
	setp.ne.s32 	%p1734, %r6074, 2146435072;
	@%p1734 bra 	$L__BB3_1320;
	setp.num.f64 	%p1735, %fd849, %fd849;
	@%p1735 bra 	$L__BB3_1318;
	mov.f64 	%fd13375, 0d3FC5555555555555;
	add.rn.f64 	%fd37411, %fd849, %fd13375;
	bra.uni 	$L__BB3_1320;
$L__BB3_1318:
	setp.neu.f64 	%p1736, %fd850, 0d7FF0000000000000;
	@%p1736 bra 	$L__BB3_1320;
	setp.eq.s32 	%p1737, %r397, 1127219200;
	setp.lt.s32 	%p1738, %r210, 0;
	setp.lt.s32 	%p1739, %r396, 0;
	selp.b32 	%r6076, 0, 2146435072, %p1739;
	and.b32  	%r6077, %r396, 2147483647;
	setp.ne.s32 	%p1740, %r6077, 1071644672;
	or.b32  	%r6078, %r6076, -2147483648;
	selp.b32 	%r6079, %r6078, %r6076, %p1740;
	selp.b32 	%r6080, %r6079, %r6076, %p1737;
	selp.b32 	%r6081, %r6080, %r6076, %p1738;
	mov.b32 	%r6082, 0;
	mov.b64 	%fd37411, {%r6082, %r6081};
$L__BB3_1320:
	{
	.reg .b32 %temp; 
	mov.b64 	{%temp, %r398}, %fd869;
	}
	mov.f64 	%fd13376, 0d4016000000000000;
	{
	.reg .b32 %temp; 
	mov.b64 	{%temp, %r399}, %fd13376;
	}
	and.b32  	%r400, %r399, 2146435072;
	abs.f64 	%fd1498, %fd869;
	setp.neu.f64 	%p1741, %fd869, 0d0000000000000000;
	@%p1741 bra 	$L__BB3_1322;
	setp.eq.s32 	%p1743, %r400, 1075838976;
	selp.b32 	%r6083, %r398, 0, %p1743;
	setp.lt.s32 	%p1744, %r399, 0;
	or.b32  	%r6084, %r6083, 2146435072;
	selp.b32 	%r6085, %r6084, %r6083, %p1744;
	mov.b32 	%r6086, 0;
	mov.b64 	%fd37413, {%r6086, %r6085};
	bra.uni 	$L__BB3_1323;
$L__BB3_1322:
	setp.lt.s32 	%p1742, %r398, 0;
	{ // callseq 450, 0
	.param .b64 param0;
	st.param.f64 	[param0], %fd1498;
	.param .b64 param1;
	st.param.f64 	[param1], 0d4016000000000000;
	.param .b64 retval0;
	call.uni (retval0), 
	__internal_accurate_pow, 
	(
	param0, 
	param1
	);
	ld.param.f64 	%fd13377, [retval0];
	} // callseq 450
	selp.f64 	%fd37413, 0dFFF8000000000000, %fd13377, %p1742;
$L__BB3_1323:
	add.f64 	%fd13379, %fd869, 0d4016000000000000;
	{
	.reg .b32 %temp; 
	mov.b64 	{%temp, %r6087}, %fd13379;
	}
	and.b32  	%r6088, %r6087, 2146435072;
	setp.ne.s32 	%p1745, %r6088, 2146435072;
	@%p1745 bra 	$L__BB3_1328;
	setp.num.f64 	%p1746, %fd869, %fd869;
	@%p1746 bra 	$L__BB3_1326;
	mov.f64 	%fd13380, 0d4016000000000000;
	add.rn.f64 	%fd37413, %fd869, %fd13380;
	bra.uni 	$L__BB3_1328;
$L__BB3_1326:
	setp.neu.f64 	%p1747, %fd1498, 0d7FF0000000000000;
	@%p1747 bra 	$L__BB3_1328;
	setp.lt.s32 	%p1748, %r398, 0;
	setp.eq.s32 	%p1749, %r400, 1075838976;
	setp.lt.s32 	%p1750, %r399, 0;
	selp.b32 	%r6090, 0, 2146435072, %p1750;
	and.b32  	%r6091, %r399, 2147483647;
	setp.ne.s32 	%p1751, %r6091, 1071644672;
	or.b32  	%r6092, %r6090, -2147483648;
	selp.b32 	%r6093, %r6092, %r6090, %p1751;
	selp.b32 	%r6094, %r6093, %r6090, %p1749;
	selp.b32 	%r6095, %r6094, %r6090, %p1748;
	mov.b32 	%r6096, 0;
	mov.b64 	%fd37413, {%r6096, %r6095};
$L__BB3_1328:
	mov.f64 	%fd37414, 0d4026000000000000;
	{
	.reg .b32 %temp; 
	mov.b64 	{%temp, %r14891}, %fd37414;
	}
	{
	.reg .b32 %temp; 
	mov.b64 	{%r14892, %temp}, %fd37414;
	}
	setp.gt.s32 	%p1752, %r14891, 1048575;
	mov.b32 	%r14893, -1023;
	@%p1752 bra 	$L__BB3_1330;
	mov.f64 	%fd37414, 0d4386000000000000;
	{
	.reg .b32 %temp; 
	mov.b64 	{%temp, %r14891}, %fd37414;
	}
	{
	.reg .b32 %temp; 
	mov.b64 	{%r14892, %temp}, %fd37414;
	}
	mov.b32 	%r14893, -1077;
$L__BB3_1330:
	add.s32 	%r6099, %r14891, -1;
	setp.gt.u32 	%p1753, %r6099, 2146435070;
	@%p1753 bra 	$L__BB3_1334;
	shr.u32 	%r6102, %r14891, 20;
	add.s32 	%r14894, %r14893, %r6102;
	and.b32  	%r6103, %r14891, 1048575;
	or.b32  	%r6104, %r6103, 1072693248;
	mov.b64 	%fd37415, {%r14892, %r6104};
	setp.lt.u32 	%p1755, %r6104, 1073127583;
	@%p1755 bra 	$L__BB3_1333;
	{
	.reg .b32 %temp; 
	mov.b64 	{%r6105, %temp}, %fd37415;
	}
	{
	.reg .b32 %temp; 
	mov.b64 	{%temp, %r6106}, %fd37415;
	}
	add.s32 	%r6107, %r6106, -1048576;
	mov.b64 	%fd37415, {%r6105, %r6107};
	add.s32 	%r14894, %r14894, 1;
$L__BB3_1333:
	add.f64 	%fd13384, %fd37415, 0dBFF0000000000000;
	add.f64 	%fd13385, %fd37415, 0d3FF0000000000000;
	rcp.approx.ftz.f64 	%fd13386, %fd13385;
	neg.f64 	%fd13387, %fd13385;
	fma.rn.f64 	%fd13388, %fd13387, %fd13386, 0d3FF0000000000000;
	fma.rn.f64 	%fd13389, %fd13388, %fd13388, %fd13388;
	fma.rn.f64 	%fd13390, %fd13389, %fd13386, %fd13386;
	mul.f64 	%fd13391, %fd13384, %fd13390;
	fma.rn.f64 	%fd13392, %fd13384, %fd13390, %fd13391;
	mul.f64 	%fd13393, %fd13392, %fd13392;
	fma.rn.f64 	%fd13394, %fd13393, 0d3EB1380B3AE80F1E, 0d3ED0EE258B7A8B04;
	fma.rn.f64 	%fd13395, %fd13394, %fd13393, 0d3EF3B2669F02676F;
	fma.rn.f64 	%fd13396, %fd13395, %fd13393, 0d3F1745CBA9AB0956;
	fma.rn.f64 	%fd13397, %fd13396, %fd13393, 0d3F3C71C72D1B5154;
	fma.rn.f64 	%fd13398, %fd13397, %fd13393, 0d3F624924923BE72D;
	fma.rn.f64 	%fd13399, %fd13398, %fd13393, 0d3F8999999999A3C4;
	fma.rn.f64 	%fd13400, %fd13399, %fd13393, 0d3FB5555555555554;
	sub.f64 	%fd13401, %fd13384, %fd13392;
	add.f64 	%fd13402, %fd13401, %fd13401;
	neg.f64 	%fd13403, %fd13392;
	fma.rn.f64 	%fd13404, %fd13403, %fd13384, %fd13402;
	mul.f64 	%fd13405, %fd13390, %fd13404;
	mul.f64 	%fd13406, %fd13393, %fd13400;
	fma.rn.f64 	%fd13407, %fd13406, %fd13392, %fd13405;
	xor.b32  	%r6108, %r14894, -2147483648;
	mov.b32 	%r6109, 1127219200;
	mov.b64 	%fd13408, {%r6108, %r6109};
	sub.f64 	%fd13409, %fd13408, %fd159;
	fma.rn.f64 	%fd13410, %fd13409, 0d3FE62E42FEFA39EF, %fd13392;
	fma.rn.f64 	%fd13411, %fd13409, 0dBFE62E42FEFA39EF, %fd13410;
	sub.f64 	%fd13412, %fd13411, %fd13392;
	sub.f64 	%fd13413, %fd13407, %fd13412;
	fma.rn.f64 	%fd13414, %fd13409, 0d3C7ABC9E3B39803F, %fd13413;
	add.f64 	%fd37416, %fd13410, %fd13414;
	bra.uni 	$L__BB3_1335;
$L__BB3_1334:
	fma.rn.f64 	%fd13383, %fd37414, 0d7FF0000000000000, 0d7FF0000000000000;
	{
	.reg .b32 %temp; 
	mov.b64 	{%temp, %r6100}, %fd37414;
	}
	and.b32  	%r6101, %r6100, 2147483647;
	setp.eq.s32 	%p1754, %r6101, 0;
	selp.f64 	%fd37416, 0dFFF0000000000000, %fd13383, %p1754;
$L__BB3_1335:
	fma.rn.f64 	%fd1512, %fd37416, 0dC018000000000000, 0d4026000000000000;
	mov.f64 	%fd37417, 0d3FFC4E06B9F096A3;
	{
	.reg .b32 %temp; 
	mov.b64 	{%temp, %r14899}, %fd37417;
	}
	{
	.reg .b32 %temp; 
	mov.b64 	{%r14900, %temp}, %fd37417;
	}
	setp.gt.s32 	%p1756, %r14899, 1048575;
	mov.b32 	%r14897, -1023;
	mov.u32 	%r14895, %r14899;
	mov.u32 	%r14896, %r14900;
	@%p1756 bra 	$L__BB3_1337;
	mov.f64 	%fd37417, 0d435C4E06B9F096A3;
	{
	.reg .b32 %temp; 
	mov.b64 	{%temp, %r14895}, %fd37417;
	}
	{
	.reg .b32 %temp; 
	mov.b64 	{%r14896, %temp}, %fd37417;
	}
	mov.b32 	%r14897, -1077;
$L__BB3_1337:
	add.s32 	%r6112, %r14895, -1;
	setp.gt.u32 	%p1757, %r6112, 2146435070;
	@%p1757 bra 	$L__BB3_1341;
	shr.u32 	%r6115, %r14895, 20;
	add.s32 	%r14898, %r14897, %r6115;
	and.b32  	%r6116, %r14895, 1048575;
	or.b32  	%r6117, %r6116, 1072693248;
	mov.b64 	%fd37418, {%r14896, %r6117};
	setp.lt.u32 	%p1759, %r6117, 1073127583;
	@%p1759 bra 	$L__BB3_1340;
	{
	.reg .b32 %temp; 
	mov.b64 	{%r6118, %temp}, %fd37418;
	}
	{
	.reg .b32 %temp; 
	mov.b64 	{%temp, %r6119}, %fd37418;
	}
	add.s32 	%r6120, %r6119, -1048576;
	mov.b64 	%fd37418, {%r6118, %r6120};
	add.s32 	%r14898, %r14898, 1;
$L__BB3_1340:
	add.f64 	%fd13418, %fd37418, 0dBFF0000000000000;
	add.f64 	%fd13419, %fd37418, 0d3FF0000000000000;
	rcp.approx.ftz.f64 	%fd13420, %fd13419;
	neg.f64 	%fd13421, %fd13419;
	fma.rn.f64 	%fd13422, %fd13421, %fd13420, 0d3FF0000000000000;
	fma.rn.f64 	%fd13423, %fd13422, %fd13422, %fd13422;
	fma.rn.f64 	%fd13424, %fd13423, %fd13420, %fd13420;
	mul.f64 	%fd13425, %fd13418, %fd13424;
	fma.rn.f64 	%fd13426, %fd13418, %fd13424, %fd13425;
	mul.f64 	%fd13427, %fd13426, %fd13426;
	fma.rn.f64 	%fd13428, %fd13427, 0d3EB1380B3AE80F1E, 0d3ED0EE258B7A8B04;
	fma.rn.f64 	%fd13429, %fd13428, %fd13427, 0d3EF3B2669F02676F;
	fma.rn.f64 	%fd13430, %fd13429, %fd13427, 0d3F1745CBA9AB0956;
	fma.rn.f64 	%fd13431, %fd13430, %fd13427, 0d3F3C71C72D1B5154;
	fma.rn.f64 	%fd13432, %fd13431, %fd13427, 0d3F624924923BE72D;
	fma.rn.f64 	%fd13433, %fd13432, %fd13427, 0d3F8999999999A3C4;
	fma.rn.f64 	%fd13434, %fd13433, %fd13427, 0d3FB5555555555554;
	sub.f64 	%fd13435, %fd13418, %fd13426;
	add.f64 	%fd13436, %fd13435, %fd13435;
	neg.f64 	%fd13437, %fd13426;
	fma.rn.f64 	%fd13438, %fd13437, %fd13418, %fd13436;
	mul.f64 	%fd13439, %fd13424, %fd13438;
	mul.f64 	%fd13440, %fd13427, %fd13434;
	fma.rn.f64 	%fd13441, %fd13440, %fd13426, %fd13439;
	xor.b32  	%r6121, %r14898, -2147483648;
	mov.b32 	%r6122, 1127219200;
	mov.b64 	%fd13442, {%r6121, %r6122};
	sub.f64 	%fd13443, %fd13442, %fd159;
	fma.rn.f64 	%fd13444, %fd13443, 0d3FE62E42FEFA39EF, %fd13426;
	fma.rn.f64 	%fd13445, %fd13443, 0dBFE62E42FEFA39EF, %fd13444;
	sub.f64 	%fd13446, %fd13445, %fd13426;
	sub.f64 	%fd13447, %fd13441, %fd13446;
	fma.rn.f64 	%fd13448, %fd13443, 0d3C7ABC9E3B39803F, %fd13447;
	add.f64 	%fd37419, %fd13444, %fd13448;
	bra.uni 	$L__BB3_1342;
$L__BB3_1341:
	fma.rn.f64 	%fd13417, %fd37417, 0d7FF0000000000000, 0d7FF0000000000000;
	{
	.reg .b32 %temp; 
	mov.b64 	{%temp, %r6113}, %fd37417;
	}
	and.b32  	%r6114, %r6113, 2147483647;
	setp.eq.s32 	%p1758, %r6114, 0;
	selp.f64 	%fd37419, 0dFFF0000000000000, %fd13417, %p1758;
$L__BB3_1342:
	sub.f64 	%fd1520, %fd37419, %fd1512;
	fma.rn.f64 	%fd13449, %fd1520, 0d3FF71547652B82FE, 0d4338000000000000;
	{
	.reg .b32 %temp; 
	mov.b64 	{%r421, %temp}, %fd13449;
	}
	mov.f64 	%fd13450, 0dC338000000000000;
	add.rn.f64 	%fd13451, %fd13449, %fd13450;
	fma.rn.f64 	%fd13452, %fd13451, 0dBFE62E42FEFA39EF, %fd1520;
	fma.rn.f64 	%fd13453, %fd13451, 0dBC7ABC9E3B39803F, %fd13452;
	fma.rn.f64 	%fd13454, %fd13453, 0d3E5ADE1569CE2BDF, 0d3E928AF3FCA213EA;
	fma.rn.f64 	%fd13455, %fd13454, %fd13453, 0d3EC71DEE62401315;
	fma.rn.f64 	%fd13456, %fd13455, %fd13453, 0d3EFA01997C89EB71;
	fma.rn.f64 	%fd13457, %fd13456, %fd13453, 0d3F2A01A014761F65;
	fma.rn.f64 	%fd13458, %fd13457, %fd13453, 0d3F56C16C1852B7AF;
	fma.rn.f64 	%fd13459, %fd13458, %fd13453, 0d3F81111111122322;
	fma.rn.f64 	%fd13460, %fd13459, %fd13453, 0d3FA55555555502A1;
	fma.rn.f64 	%fd13461, %fd13460, %fd13453, 0d3FC5555555555511;
	fma.rn.f64 	%fd13462, %fd13461, %fd13453, 0d3FE000000000000B;
	fma.rn.f64 	%fd13463, %fd13462, %fd13453, 0d3FF0000000000000;
	fma.rn.f64 	%fd13464, %fd13463, %fd13453, 0d3FF0000000000000;
	{
	.reg .b32 %temp; 
	mov.b64 	{%r422, %temp}, %fd13464;
	}
	{
	.reg .b32 %temp; 
	mov.b64 	{%temp, %r423}, %fd13464;
	}
	shl.b32 	%r6123, %r421, 20;
	add.s32 	%r6124, %r6123, %r423;
	mov.b64 	%fd37420, {%r422, %r6124};
	{
	.reg .b32 %temp; 
	mov.b64 	{%temp, %r6125}, %fd1520;
	}
	mov.b32 	%f209, %r6125;
	abs.f32 	%f40, %f209;
	setp.lt.f32 	%p1760, %f40, 0f4086232B;
	@%p1760 bra 	$L__BB3_1345;
	setp.lt.f64 	%p1761, %fd1520, 0d0000000000000000;
	add.f64 	%fd13465, %fd1520, 0d7FF0000000000000;
	selp.f64 	%fd37420, 0d0000000000000000, %fd13465, %p1761;
	setp.geu.f32 	%p1762, %f40, 0f40874800;
	@%p1762 bra 	$L__BB3_1345;
	shr.u32 	%r6126, %r421, 31;
	add.s32 	%r6127, %r421, %r6126;
	shr.s32 	%r6128, %r6127, 1;
	shl.b32 	%r6129, %r6128, 20;
	add.s32 	%r6130, %r423, %r6129;
	mov.b64 	%fd13466, {%r422, %r6130};
	sub.s32 	%r6131, %r421, %r6128;
	shl.b32 	%r6132, %r6131, 20;
	add.s32 	%r6133, %r6132, 1072693248;
	mov.b32 	%r6134, 0;
	mov.b64 	%fd13467, {%r6134, %r6133};
	mul.f64 	%fd37420, %fd13467, %fd13466;
$L__BB3_1345:
	setp.neu.f64 	%p1763, %fd1110, 0d0000000000000000;
	rcp.rn.f64 	%fd13468, %fd37413;
	setp.eq.f64 	%p1764, %fd869, 0d3FF0000000000000;
	selp.f64 	%fd13469, 0d3FF0000000000000, %fd13468, %p1764;
	mul.f64 	%fd1525, %fd13469, %fd37420;
	@%p1763 bra 	$L__BB3_1347;
	setp.lt.s32 	%p1766, %r93, 0;
	setp.eq.s32 	%p1767, %r6054, 1127219200;
	selp.b32 	%r6136, %r395, 0, %p1767;
	or.b32  	%r6137, %r6136, 2146435072;
	selp.b32 	%r6138, %r6137, %r6136, %p1766;
	mov.b32 	%r6139, 0;
	mov.b64 	%fd37422, {%r6139, %r6138};
	bra.uni 	$L__BB3_1348;
$L__BB3_1347:
	setp.lt.s32 	%p1765, %r395, 0;
	{ // callseq 451, 0
	.param .b64 param0;
	st.param.f64 	[param0], %fd1487;
	.param .b64 param1;
	st.param.f64 	[param1], 0d3FD5555555555555;
	.param .b64 retval0;
	call.uni (retval0), 
	__internal_accurate_pow, 
	(
	param0, 
	param1
	);
	ld.param.f64 	%fd13470, [retval0];
	} // callseq 451
	selp.f64 	%fd37422, 0dFFF8000000000000, %fd13470, %p1765;
$L__BB3_1348:
	add.f64 	%fd13472, %fd1110, 0d3FD5555555555555;
	{
	.reg .b32 %temp; 
	mov.b64 	{%temp, %r6140}, %fd13472;
	}
	and.b32  	%r6141, %r6140, 2146435072;
	setp.ne.s32 	%p1768, %r6141, 2146435072;
	@%p1768 bra 	$L__BB3_1353;
	setp.num.f64 	%p1769, %fd1110, %fd1110;
	@%p1769 bra 	$L__BB3_1351;
	mov.f64 	%fd13473, 0d3FD5555555555555;
	add.rn.f64 	%fd37422, %fd1110, %fd13473;
	bra.uni 	$L__BB3_1353;
$L__BB3_1351:
	setp.neu.f64 	%p1770, %fd1487, 0d7FF0000000000000;
	@%p1770 bra 	$L__BB3_1353;
	setp.lt.s32 	%p1771, %r395, 0;
	setp.lt.s32 	%p1772, %r93, 0;
	selp.b32 	%r6142, 0, 2146435072, %p1772;
	or.b32  	%r6143, %r6142, -2147483648;
	selp.b32 	%r6144, %r6143, %r6142, %p5;
	selp.b32 	%r6145, %r6144, %r6142, %p1771;
	mov.b32 	%r6146, 0;
	mov.b64 	%fd37422, {%r6146, %r6145};
$L__BB3_1353:
	setp.eq.f64 	%p1773, %fd1110, 0d3FF0000000000000;
	selp.f64 	%fd1532, 0d3FF0000000000000, %fd37422, %p1773;
	mul.f64 	%fd37443, %fd869, %fd1532;
	setp.geu.f64 	%p1774, %fd37443, 0d0000000000000000;
	@%p1774 bra 	$L__BB3_1355;
	mov.u64 	%rd31, $str$7;
	cvta.global.u64 	%rd32, %rd31;
	{ // callseq 452, 0
	.param .b64 param0;
	st.param.b64 	[param0], %rd32;
	.param .b64 param1;
	st.param.b64 	[param1], 0;
	.param .b32 retval0;
	call.uni (retval0), 
	vprintf, 
	(
	param0, 
	param1
	);
	ld.param.b32 	%r6147, [retval0];
	} // callseq 452
$L__BB3_1355:
	setp.geu.f64 	%p1775, %fd37443, 0d401A000000000000;
	@%p1775 bra 	$L__BB3_1397;
	setp.gt.s32 	%p1800, %r14899, 1048575;
	mov.b32 	%r14901, -1023;
	mov.f64 	%fd37423, 0d3FFC4E06B9F096A3;
	@%p1800 bra 	$L__BB3_1358;
	mov.f64 	%fd37423, 0d435C4E06B9F096A3;
	{
	.reg .b32 %temp; 
	mov.b64 	{%temp, %r14899}, %fd37423;
	}
	{
	.reg .b32 %temp; 
	mov.b64 	{%r14900, %temp}, %fd37423;
	}
	mov.b32 	%r14901, -1077;
$L__BB3_1358:
	add.s32 	%r6199, %r14899, -1;
	setp.gt.u32 	%p1801, %r6199, 2146435070;
	@%p1801 bra 	$L__BB3_1362;
	shr.u32 	%r6202, %r14899, 20;
	add.s32 	%r14902, %r14901, %r6202;
	and.b32  	%r6203, %r14899, 1048575;
	or.b32  	%r6204, %r6203, 1072693248;
	mov.b64 	%fd37424, {%r14900, %r6204};
	setp.lt.u32 	%p1803, %r6204, 1073127583;
	@%p1803 bra 	$L__BB3_1361;
	{
	.reg .b32 %temp; 
	mov.b64 	{%r6205, %temp}, %fd37424;
	}
	{
	.reg .b32 %temp; 
	mov.b64 	{%temp, %r6206}, %fd37424;
	}
	add.s32 	%r6207, %r6206, -1048576;
	mov.b64 	%fd37424, {%r6205, %r6207};
	add.s32 	%r14902, %r14902, 1;
$L__BB3_1361:
	add.f64 	%fd13623, %fd37424, 0dBFF0000000000000;
	add.f64 	%fd13624, %fd37424, 0d3FF0000000000000;
	rcp.approx.ftz.f64 	%fd13625, %fd13624;
	neg.f64 	%fd13626, %fd13624;
	fma.rn.f64 	%fd13627, %fd13626, %fd13625, 0d3FF0000000000000;
	fma.rn.f64 	%fd13628, %fd13627, %fd13627, %fd13627;
	fma.rn.f64 	%fd13629, %fd13628, %fd13625, %fd13625;
	mul.f64 	%fd13630, %fd13623, %fd13629;
	fma.rn.f64 	%fd13631, %fd13623, %fd13629, %fd13630;
	mul.f64 	%fd13632, %fd13631, %fd13631;
	fma.rn.f64 	%fd13633, %fd13632, 0d3EB1380B3AE80F1E, 0d3ED0EE258B7A8B04;
	fma.rn.f64 	%fd13634, %fd13633, %fd13632, 0d3EF3B2669F02676F;
	fma.rn.f64 	%fd13635, %fd13634, %fd13632, 0d3F1745CBA9AB0956;
	fma.rn.f64 	%fd13636, %fd13635, %fd13632, 0d3F3C71C72D1B5154;
	fma.rn.f64 	%fd13637, %fd13636, %fd13632, 0d3F624924923BE72D;
	fma.rn.f64 	%fd13638, %fd13637, %fd13632, 0d3F8999999999A3C4;
	fma.rn.f64 	%fd13639, %fd13638, %fd13632, 0d3FB5555555555554;
	sub.f64 	%fd13640, %fd13623, %fd13631;
	add.f64 	%fd13641, %fd13640, %fd13640;
	neg.f64 	%fd13642, %fd13631;
	fma.rn.f64 	%fd13643, %fd13642, %fd13623, %fd13641;
	mul.f64 	%fd13644, %fd13629, %fd13643;
	mul.f64 	%fd13645, %fd13632, %fd13639;
	fma.rn.f64 	%fd13646, %fd13645, %fd13631, %fd13644;
	xor.b32  	%r6208, %r14902, -2147483648;
	mov.b32 	%r6209, 1127219200;
	mov.b64 	%fd13647, {%r6208, %r6209};
	sub.f64 	%fd13648, %fd13647, %fd159;
	fma.rn.f64 	%fd13649, %fd13648, 0d3FE62E42FEFA39EF, %fd13631;
	fma.rn.f64 	%fd13650, %fd13648, 0dBFE62E42FEFA39EF, %fd13649;
	sub.f64 	%fd13651, %fd13650, %fd13631;
	sub.f64 	%fd13652, %fd13646, %fd13651;
	fma.rn.f64 	%fd13653, %fd13648, 0d3C7ABC9E3B39803F, %fd13652;
	add.f64 	%fd37425, %fd13649, %fd13653;
	bra.uni 	$L__BB3_1363;
$L__BB3_1362:
	fma.rn.f64 	%fd13622, %fd37423, 0d7FF0000000000000, 0d7FF0000000000000;
	{
	.reg .b32 %temp; 
	mov.b64 	{%temp, %r6200}, %fd37423;
	}
	and.b32  	%r6201, %r6200, 2147483647;
	setp.eq.s32 	%p1802, %r6201, 0;
	selp.f64 	%fd37425, 0dFFF0000000000000, %fd13622, %p1802;
$L__BB3_1363:
	mul.f64 	%fd37430, %fd869, %fd1532;
	setp.le.f64 	%p1804, %fd37430, 0d0000000000000000;
	mov.f64 	%fd37434, 0d0000000000000000;
	@%p1804 bra 	$L__BB3_1365;
	mov.b32 	%r14903, 1;
	mov.f64 	%fd37427, 0d3FC745D1745D1746;
	mov.f64 	%fd37426, 0d4016000000000000;
	mov.f64 	%fd37429, %fd37427;
	bra.uni 	$L__BB3_1383;
$L__BB3_1365:
	setp.geu.f64 	%p1805, %fd37430, 0d0000000000000000;
	@%p1805 bra 	$L__BB3_1396;
	mov.u64 	%rd35, $str$4;
	cvta.global.u64 	%rd36, %rd35;
	{ // callseq 454, 0
	.param .b64 param0;
	st.param.b64 	[param0], %rd36;
	.param .b64 param1;
	st.param.b64 	[param1], 0;
	.param .b32 retval0;
	call.uni (retval0), 
	vprintf, 
	(
	param0, 
	param1
	);
	ld.param.b32 	%r6210, [retval0];
	} // callseq 454
	bra.uni 	$L__BB3_1396;
$L__BB3_1367:
	add.f64 	%fd1541, %fd1589, 0d3FF0000000000000;
	div.rn.f64 	%fd13664, %fd37430, %fd1541;
	mul.f64 	%fd1542, %fd1590, %fd13664;
	add.f64 	%fd37429, %fd37429, %fd1542;
	abs.f64 	%fd13665, %fd1542;
	abs.f64 	%fd13666, %fd37429;
	mul.f64 	%fd13667, %fd13666, 0d3E9421F5F40D8376;
	setp.lt.f64 	%p1807, %fd13665, %fd13667;
	@%p1807 bra 	$L__BB3_1384;
	add.f64 	%fd1544, %fd1541, 0d3FF0000000000000;
	div.rn.f64 	%fd13669, %fd37430, %fd1544;
	mul.f64 	%fd1545, %fd1542, %fd13669;
	add.f64 	%fd37429, %fd37429, %fd1545;
	abs.f64 	%fd13670, %fd1545;
	abs.f64 	%fd13671, %fd37429;
	mul.f64 	%fd13672, %fd13671, 0d3E9421F5F40D8376;
	setp.lt.f64 	%p1808, %fd13670, %fd13672;
	@%p1808 bra 	$L__BB3_1384;
	add.f64 	%fd1547, %fd1544, 0d3FF0000000000000;
	div.rn.f64 	%fd13674, %fd37430, %fd1547;
	mul.f64 	%fd1548, %fd1545, %fd13674;
	add.f64 	%fd37429, %fd37429, %fd1548;
	abs.f64 	%fd13675, %fd1548;
	abs.f64 	%fd13676, %fd37429;
	mul.f64 	%fd13677, %fd13676, 0d3E9421F5F40D8376;
	setp.lt.f64 	%p1809, %fd13675, %fd13677;
	@%p1809 bra 	$L__BB3_1384;
	add.f64 	%fd1550, %fd1547, 0d3FF0000000000000;
	div.rn.f64 	%fd13679, %fd37430, %fd1550;
	mul.f64 	%fd1551, %fd1548, %fd13679;
	add.f64 	%fd37429, %fd37429, %fd1551;
	abs.f64 	%fd13680, %fd1551;
	abs.f64 	%fd13681, %fd37429;
	mul.f64 	%fd13682, %fd13681, 0d3E9421F5F40D8376;
	setp.lt.f64 	%p1810, %fd13680, %fd13682;
	@%p1810 bra 	$L__BB3_1384;
	add.f64 	%fd1553, %fd1550, 0d3FF0000000000000;
	div.rn.f64 	%fd13684, %fd37430, %fd1553;
	mul.f64 	%fd1554, %fd1551, %fd13684;
	add.f64 	%fd37429, %fd37429, %fd1554;
	abs.f64 	%fd13685, %fd1554;
	abs.f64 	%fd13686, %fd37429;
	mul.f64 	%fd13687, %fd13686, 0d3E9421F5F40D8376;
	setp.lt.f64 	%p1811, %fd13685, %fd13687;
	@%p1811 bra 	$L__BB3_1384;
	add.f64 	%fd1556, %fd1553, 0d3FF0000000000000;
	div.rn.f64 	%fd13689, %fd37430, %fd1556;
	mul.f64 	%fd1557, %fd1554, %fd13689;
	add.f64 	%fd37429, %fd37429, %fd1557;
	abs.f64 	%fd13690, %fd1557;
	abs.f64 	%fd13691, %fd37429;
	mul.f64 	%fd13692, %fd13691, 0d3E9421F5F40D8376;
	setp.lt.f64 	%p1812, %fd13690, %fd13692;
	@%p1812 bra 	$L__BB3_1384;
	add.f64 	%fd1559, %fd1556, 0d3FF0000000000000;
	div.rn.f64 	%fd13694, %fd37430, %fd1559;
	mul.f64 	%fd1560, %fd1557, %fd13694;
	add.f64 	%fd37429, %fd37429, %fd1560;
	abs.f64 	%fd13695, %fd1560;
	abs.f64 	%fd13696, %fd37429;
	mul.f64 	%fd13697, %fd13696, 0d3E9421F5F40D8376;
	setp.lt.f64 	%p1813, %fd13695, %fd13697;
	@%p1813 bra 	$L__BB3_1384;
	add.f64 	%fd1562, %fd1559, 0d3FF0000000000000;
	div.rn.f64 	%fd13699, %fd37430, %fd1562;
	mul.f64 	%fd1563, %fd1560, %fd13699;
	add.f64 	%fd37429, %fd37429, %fd1563;
	abs.f64 	%fd13700, %fd1563;
	abs.f64 	%fd13701, %fd37429;
	mul.f64 	%fd13702, %fd13701, 0d3E9421F5F40D8376;
	setp.lt.f64 	%p1814, %fd13700, %fd13702;
	@%p1814 bra 	$L__BB3_1384;
	add.f64 	%fd1565, %fd1562, 0d3FF0000000000000;
	div.rn.f64 	%fd13704, %fd37430, %fd1565;
	mul.f64 	%fd1566, %fd1563, %fd13704;
	add.f64 	%fd37429, %fd37429, %fd1566;
	abs.f64 	%fd13705, %fd1566;
	abs.f64 	%fd13706, %fd37429;
	mul.f64 	%fd13707, %fd13706, 0d3E9421F5F40D8376;
	setp.lt.f64 	%p1815, %fd13705, %fd13707;
	@%p1815 bra 	$L__BB3_1384;
	add.f64 	%fd1568, %fd1565, 0d3FF0000000000000;
	div.rn.f64 	%fd13709, %fd37430, %fd1568;
	mul.f64 	%fd1569, %fd1566, %fd13709;
	add.f64 	%fd37429, %fd37429, %fd1569;
	abs.f64 	%fd13710, %fd1569;
	abs.f64 	%fd13711, %fd37429;
	mul.f64 	%fd13712, %fd13711, 0d3E9421F5F40D8376;
	setp.lt.f64 	%p1816, %fd13710, %fd13712;
	@%p1816 bra 	$L__BB3_1384;
	add.f64 	%fd1571, %fd1568, 0d3FF0000000000000;
	div.rn.f64 	%fd13714, %fd37430, %fd1571;
	mul.f64 	%fd1572, %fd1569, %fd13714;
	add.f64 	%fd37429, %fd37429, %fd1572;
	abs.f64 	%fd13715, %fd1572;
	abs.f64 	%fd13716, %fd37429;
	mul.f64 	%fd13717, %fd13716, 0d3E9421F5F40D8376;
	setp.lt.f64 	%p1817, %fd13715, %fd13717;
	@%p1817 bra 	$L__BB3_1384;
	add.f64 	%fd1574, %fd1571, 0d3FF0000000000000;
	div.rn.f64 	%fd13719, %fd37430, %fd1574;
	mul.f64 	%fd1575, %fd1572, %fd13719;
	add.f64 	%fd37429, %fd37429, %fd1575;
	abs.f64 	%fd13720, %fd1575;
	abs.f64 	%fd13721, %fd37429;
	mul.f64 	%fd13722, %fd13721, 0d3E9421F5F40D8376;
	setp.lt.f64 	%p1818, %fd13720, %fd13722;
	@%p1818 bra 	$L__BB3_1384;
	add.f64 	%fd1577, %fd1574, 0d3FF0000000000000;
	div.rn.f64 	%fd13724, %fd37430, %fd1577;
	mul.f64 	%fd1578, %fd1575, %fd13724;
	add.f64 	%fd37429, %fd37429, %fd1578;
	abs.f64 	%fd13725, %fd1578;
	abs.f64 	%fd13726, %fd37429;
	mul.f64 	%fd13727, %fd13726, 0d3E9421F5F40D8376;
	setp.lt.f64 	%p1819, %fd13725, %fd13727;
	@%p1819 bra 	$L__BB3_1384;
	add.f64 	%fd1580, %fd1577, 0d3FF0000000000000;
	div.rn.f64 	%fd13729, %fd37430, %fd1580;
	mul.f64 	%fd1581, %fd1578, %fd13729;
	add.f64 	%fd37429, %fd37429, %fd1581;
	abs.f64 	%fd13730, %fd1581;
	abs.f64 	%fd13731, %fd37429;
	mul.f64 	%fd13732, %fd13731, 0d3E9421F5F40D8376;
	setp.lt.f64 	%p1820, %fd13730, %fd13732;
	@%p1820 bra 	$L__BB3_1384;
	add.f64 	%fd37426, %fd1580, 0d3FF0000000000000;
	div.rn.f64 	%fd13734, %fd37430, %fd37426;
	mul.f64 	%fd37427, %fd1581, %fd13734;
	add.f64 	%fd37429, %fd37429, %fd37427;
	abs.f64 	%fd13735, %fd37427;
	abs.f64 	%fd13736, %fd37429;
	mul.f64 	%fd13737, %fd13736, 0d3E9421F5F40D8376;
	setp.lt.f64 	%p1821, %fd13735, %fd13737;
	@%p1821 bra 	$L__BB3_1384;
	add.s32 	%r14903, %r14903, 16;
	setp.eq.s32 	%p1822, %r14903, 100000001;
	@%p1822 bra 	$L__BB3_1395;
$L__BB3_1383:
	add.f64 	%fd1589, %fd37426, 0d3FF0000000000000;
	div.rn.f64 	%fd13659, %fd37430, %fd1589;
	mul.f64 	%fd1590, %fd37427, %fd13659;
	add.f64 	%fd37429, %fd37429, %fd1590;
	abs.f64 	%fd13660, %fd1590;
	abs.f64 	%fd13661, %fd37429;
	mul.f64 	%fd13662, %fd13661, 0d3E9421F5F40D8376;
	setp.geu.f64 	%p1806, %fd13660, %fd13662;
	@%p1806 bra 	$L__BB3_1367;
$L__BB3_1384:
	{
	.reg .b32 %temp; 
	mov.b64 	{%temp, %r14904}, %fd37430;
	}
	{
	.reg .b32 %temp; 
	mov.b64 	{%r14905, %temp}, %fd37430;
	}
	setp.gt.s32 	%p1823, %r14904, 1048575;
	mov.b32 	%r14906, -1023;
	@%p1823 bra 	$L__BB3_1386;
	mul.f64 	%fd13739, %fd869, %fd1532;
	mul.f64 	%fd37430, %fd13739, 0d4350000000000000;
	{
	.reg .b32 %temp; 
	mov.b64 	{%temp, %r14904}, %fd37430;
	}
	{
	.reg .b32 %temp; 
	mov.b64 	{%r14905, %temp}, %fd37430;
	}
	mov.b32 	%r14906, -1077;
$L__BB3_1386:
	add.s32 	%r6217, %r14904, -1;
	setp.gt.u32 	%p1824, %r6217, 2146435070;
	@%p1824 bra 	$L__BB3_1390;
	shr.u32 	%r6220, %r14904, 20;
	add.s32 	%r14907, %r14906, %r6220;
	and.b32  	%r6221, %r14904, 1048575;
	or.b32  	%r6222, %r6221, 1072693248;
	mov.b64 	%fd37431, {%r14905, %r6222};
	setp.lt.u32 	%p1826, %r6222, 1073127583;
	@%p1826 bra 	$L__BB3_1389;
	{
	.reg .b32 %temp; 
	mov.b64 	{%r6223, %temp}, %fd37431;
	}
	{
	.reg .b32 %temp; 
	mov.b64 	{%temp, %r6224}, %fd37431;
	}
	add.s32 	%r6225, %r6224, -1048576;
	mov.b64 	%fd37431, {%r6223, %r6225};
	add.s32 	%r14907, %r14907, 1;
$L__BB3_1389:
	add.f64 	%fd13741, %fd37431, 0dBFF0000000000000;
	add.f64 	%fd13742, %fd37431, 0d3FF0000000000000;
	rcp.approx.ftz.f64 	%fd13743, %fd13742;
	neg.f64 	%fd13744, %fd13742;
	fma.rn.f64 	%fd13745, %fd13744, %fd13743, 0d3FF0000000000000;
	fma.rn.f64 	%fd13746, %fd13745, %fd13745, %fd13745;
	fma.rn.f64 	%fd13747, %fd13746, %fd13743, %fd13743;
	mul.f64 	%fd13748, %fd13741, %fd13747;
	fma.rn.f64 	%fd13749, %fd13741, %fd13747, %fd13748;
	mul.f64 	%fd13750, %fd13749, %fd13749;
	fma.rn.f64 	%fd13751, %fd13750, 0d3EB1380B3AE80F1E, 0d3ED0EE258B7A8B04;
	fma.rn.f64 	%fd13752, %fd13751, %fd13750, 0d3EF3B2669F02676F;
	fma.rn.f64 	%fd13753, %fd13752, %fd13750, 0d3F1745CBA9AB0956;
	fma.rn.f64 	%fd13754, %fd13753, %fd13750, 0d3F3C71C72D1B5154;
	fma.rn.f64 	%fd13755, %fd13754, %fd13750, 0d3F624924923BE72D;
	fma.rn.f64 	%fd13756, %fd13755, %fd13750, 0d3F8999999999A3C4;
	fma.rn.f64 	%fd13757, %fd13756, %fd13750, 0d3FB5555555555554;
	sub.f64 	%fd13758, %fd13741, %fd13749;
	add.f64 	%fd13759, %fd13758, %fd13758;
	neg.f64 	%fd13760, %fd13749;
	fma.rn.f64 	%fd13761, %fd13760, %fd13741, %fd13759;
	mul.f64 	%fd13762, %fd13747, %fd13761;
	mul.f64 	%fd13763, %fd13750, %fd13757;
	fma.rn.f64 	%fd13764, %fd13763, %fd13749, %fd13762;
	xor.b32  	%r6226, %r14907, -2147483648;
	mov.b32 	%r6227, 1127219200;
	mov.b64 	%fd13765, {%r6226, %r6227};
	sub.f64 	%fd13766, %fd13765, %fd159;
	fma.rn.f64 	%fd13767, %fd13766, 0d3FE62E42FEFA39EF, %fd13749;
	fma.rn.f64 	%fd13768, %fd13766, 0dBFE62E42FEFA39EF, %fd13767;
	sub.f64 	%fd13769, %fd13768, %fd13749;
	sub.f64 	%fd13770, %fd13764, %fd13769;
	fma.rn.f64 	%fd13771, %fd13766, 0d3C7ABC9E3B39803F, %fd13770;
	add.f64 	%fd37432, %fd13767, %fd13771;
	bra.uni 	$L__BB3_1391;
$L__BB3_1390:
	fma.rn.f64 	%fd13740, %fd37430, 0d7FF0000000000000, 0d7FF0000000000000;
	{
	.reg .b32 %temp; 
	mov.b64 	{%temp, %r6218}, %fd37430;
	}
	and.b32  	%r6219, %r6218, 2147483647;
	setp.eq.s32 	%p1825, %r6219, 0;
	selp.f64 	%fd37432, 0dFFF0000000000000, %fd13740, %p1825;
$L__BB3_1391:
	mul.f64 	%fd13772, %fd37432, 0d4016000000000000;
	mul.f64 	%fd13773, %fd869, %fd1532;
	sub.f64 	%fd13774, %fd13772, %fd13773;
	sub.f64 	%fd13775, %fd1512, %fd37425;
	add.f64 	%fd1602, %fd13775, %fd13774;
	fma.rn.f64 	%fd13776, %fd1602, 0d3FF71547652B82FE, 0d4338000000000000;
	{
	.reg .b32 %temp; 
	mov.b64 	{%r444, %temp}, %fd13776;
	}
	mov.f64 	%fd13777, 0dC338000000000000;
	add.rn.f64 	%fd13778, %fd13776, %fd13777;
	fma.rn.f64 	%fd13779, %fd13778, 0dBFE62E42FEFA39EF, %fd1602;
	fma.rn.f64 	%fd13780, %fd13778, 0dBC7ABC9E3B39803F, %fd13779;
	fma.rn.f64 	%fd13781, %fd13780, 0d3E5ADE1569CE2BDF, 0d3E928AF3FCA213EA;
	fma.rn.f64 	%fd13782, %fd13781, %fd13780, 0d3EC71DEE62401315;
	fma.rn.f64 	%fd13783, %fd13782, %fd13780, 0d3EFA01997C89EB71;
	fma.rn.f64 	%fd13784, %fd13783, %fd13780, 0d3F2A01A014761F65;
	fma.rn.f64 	%fd13785, %fd13784, %fd13780, 0d3F56C16C1852B7AF;
	fma.rn.f64 	%fd13786, %fd13785, %fd13780, 0d3F81111111122322;
	fma.rn.f64 	%fd13787, %fd13786, %fd13780, 0d3FA55555555502A1;
	fma.rn.f64 	%fd13788, %fd13787, %fd13780, 0d3FC5555555555511;
	fma.rn.f64 	%fd13789, %fd13788, %fd13780, 0d3FE000000000000B;
	fma.rn.f64 	%fd13790, %fd13789, %fd13780, 0d3FF0000000000000;
	fma.rn.f64 	%fd13791, %fd13790, %fd13780, 0d3FF0000000000000;
	{
	.reg .b32 %temp; 
	mov.b64 	{%r445, %temp}, %fd13791;
	}
	{
	.reg .b32 %temp; 
	mov.b64 	{%temp, %r446}, %fd13791;
	}
	shl.b32 	%r6228, %r444, 20;
	add.s32 	%r6229, %r6228, %r446;
	mov.b64 	%fd37433, {%r445, %r6229};
	{
	.reg .b32 %temp; 
	mov.b64 	{%temp, %r6230}, %fd1602;
	}
	mov.b32 	%f211, %r6230;
	abs.f32 	%f41, %f211;
	setp.lt.f32 	%p1827, %f41, 0f4086232B;
	@%p1827 bra 	$L__BB3_1394;
	setp.lt.f64 	%p1828, %fd1602, 0d0000000000000000;
	add.f64 	%fd13792, %fd1602, 0d7FF0000000000000;
	selp.f64 	%fd37433, 0d0000000000000000, %fd13792, %p1828;
	setp.geu.f32 	%p1829, %f41, 0f40874800;
	@%p1829 bra 	$L__BB3_1394;
	shr.u32 	%r6231, %r444, 31;
	add.s32 	%r6232, %r444, %r6231;
	shr.s32 	%r6233, %r6232, 1;
	shl.b32 	%r6234, %r6233, 20;
	add.s32 	%r6235, %r446, %r6234;
	mov.b64 	%fd13793, {%r445, %r6235};
	sub.s32 	%r6236, %r444, %r6233;
	shl.b32 	%r6237, %r6236, 20;
	add.s32 	%r6238, %r6237, 1072693248;
	mov.b32 	%r6239, 0;
	mov.b64 	%fd13794, {%r6239, %r6238};
	mul.f64 	%fd37433, %fd13794, %fd13793;
$L__BB3_1394:
	mul.f64 	%fd37434, %fd37429, %fd37433;
	bra.uni 	$L__BB3_1396;
$L__BB3_1395:
	mov.u64 	%rd37, $str$5;
	cvta.global.u64 	%rd38, %rd37;
	{ // callseq 455, 0
	.param .b64 param0;
	st.param.b64 	[param0], %rd38;
	.param .b64 param1;
	st.param.b64 	[param1], 0;
	.param .b32 retval0;
	call.uni (retval0), 
	vprintf, 
	(
	param0, 
	param1
	);
	ld.param.b32 	%r6213, [retval0];
	} // callseq 455
$L__BB3_1396:
	mov.f64 	%fd13795, 0d3FF0000000000000;
	sub.f64 	%fd37447, %fd13795, %fd37434;
	bra.uni 	$L__BB3_1422;
$L__BB3_1397:
	setp.gt.s32 	%p1776, %r14899, 1048575;
	mov.b32 	%r14910, -1023;
	mov.f64 	%fd37435, 0d3FFC4E06B9F096A3;
	@%p1776 bra 	$L__BB3_1399;
	mov.f64 	%fd37435, 0d435C4E06B9F096A3;
	{
	.reg .b32 %temp; 
	mov.b64 	{%temp, %r14899}, %fd37435;
	}
	{
	.reg .b32 %temp; 
	mov.b64 	{%r14900, %temp}, %fd37435;
	}
	mov.b32 	%r14910, -1077;
$L__BB3_1399:
	add.s32 	%r6151, %r14899, -1;
	setp.gt.u32 	%p1777, %r6151, 2146435070;
	@%p1777 bra 	$L__BB3_1403;
	shr.u32 	%r6154, %r14899, 20;
	add.s32 	%r14911, %r14910, %r6154;
	and.b32  	%r6155, %r14899, 1048575;
	or.b32  	%r6156, %r6155, 1072693248;
	mov.b64 	%fd37436, {%r14900, %r6156};
	setp.lt.u32 	%p1779, %r6156, 1073127583;
	@%p1779 bra 	$L__BB3_1402;
	{
	.reg .b32 %temp; 
	mov.b64 	{%r6157, %temp}, %fd37436;
	}
	{
	.reg .b32 %temp; 
	mov.b64 	{%temp, %r6158}, %fd37436;
	}
	add.s32 	%r6159, %r6158, -1048576;
	mov.b64 	%fd37436, {%r6157, %r6159};
	add.s32 	%r14911, %r14911, 1;
$L__BB3_1402:
	add.f64 	%fd13479, %fd37436, 0dBFF0000000000000;
	add.f64 	%fd13480, %fd37436, 0d3FF0000000000000;
	rcp.approx.ftz.f64 	%fd13481, %fd13480;
	neg.f64 	%fd13482, %fd13480;
	fma.rn.f64 	%fd13483, %fd13482, %fd13481, 0d3FF0000000000000;
	fma.rn.f64 	%fd13484, %fd13483, %fd13483, %fd13483;
	fma.rn.f64 	%fd13485, %fd13484, %fd13481, %fd13481;
	mul.f64 	%fd13486, %fd13479, %fd13485;
	fma.rn.f64 	%fd13487, %fd13479, %fd13485, %fd13486;
	mul.f64 	%fd13488, %fd13487, %fd13487;
	fma.rn.f64 	%fd13489, %fd13488, 0d3EB1380B3AE80F1E, 0d3ED0EE258B7A8B04;
	fma.rn.f64 	%fd13490, %fd13489, %fd13488, 0d3EF3B2669F02676F;
	fma.rn.f64 	%fd13491, %fd13490, %fd13488, 0d3F1745CBA9AB0956;
	fma.rn.f64 	%fd13492, %fd13491, %fd13488, 0d3F3C71C72D1B5154;
	fma.rn.f64 	%fd13493, %fd13492, %fd13488, 0d3F624924923BE72D;
	fma.rn.f64 	%fd13494, %fd13493, %fd13488, 0d3F8999999999A3C4;
	fma.rn.f64 	%fd13495, %fd13494, %fd13488, 0d3FB5555555555554;
	sub.f64 	%fd13496, %fd13479, %fd13487;
	add.f64 	%fd13497, %fd13496, %fd13496;
	neg.f64 	%fd13498, %fd13487;
	fma.rn.f64 	%fd13499, %fd13498, %fd13479, %fd13497;
	mul.f64 	%fd13500, %fd13485, %fd13499;
	mul.f64 	%fd13501, %fd13488, %fd13495;
	fma.rn.f64 	%fd13502, %fd13501, %fd13487, %fd13500;
	xor.b32  	%r6160, %r14911, -2147483648;
	mov.b32 	%r6161, 1127219200;
	mov.b64 	%fd13503, {%r6160, %r6161};
	sub.f64 	%fd13504, %fd13503, %fd159;
	fma.rn.f64 	%fd13505, %fd13504, 0d3FE62E42FEFA39EF, %fd13487;
	fma.rn.f64 	%fd13506, %fd13504, 0dBFE62E42FEFA39EF, %fd13505;
	sub.f64 	%fd13507, %fd13506, %fd13487;
	sub.f64 	%fd13508, %fd13502, %fd13507;
	fma.rn.f64 	%fd13509, %fd13504, 0d3C7ABC9E3B39803F, %fd13508;
	add.f64 	%fd37437, %fd13505, %fd13509;
	bra.uni 	$L__BB3_1404;
$L__BB3_1403:
	fma.rn.f64 	%fd13478, %fd37435, 0d7FF0000000000000, 0d7FF0000000000000;
	{
	.reg .b32 %temp; 
	mov.b64 	{%temp, %r6152}, %fd37435;
	}
	and.b32  	%r6153, %r6152, 2147483647;
	setp.eq.s32 	%p1778, %r6153, 0;
	selp.f64 	%fd37437, 0dFFF0000000000000, %fd13478, %p1778;
$L__BB3_1404:
	fma.rn.f64 	%fd13511, %fd869, %fd1532, 0d3FF0000000000000;
	add.f64 	%fd37441, %fd13511, 0dC016000000000000;
	rcp.rn.f64 	%fd37442, %fd37441;
	mov.b32 	%r14912, 1;
	mov.f64 	%fd37440, 0d46293E5939A08CE9;
	mov.f64 	%fd37439, %fd37442;
	bra.uni 	$L__BB3_1409;
$L__BB3_1405:
	add.s32 	%r6164, %r14912, 1;
	not.b32 	%r6165, %r14912;
	cvt.rn.f64.s32 	%fd13525, %r6165;
	cvt.rn.f64.u32 	%fd13526, %r6164;
	add.f64 	%fd13527, %fd13526, 0dC016000000000000;
	mul.f64 	%fd13528, %fd13527, %fd13525;
	add.f64 	%fd1619, %fd1635, 0d4000000000000000;
	fma.rn.f64 	%fd13529, %fd13528, %fd1637, %fd1619;
	abs.f64 	%fd13530, %fd13529;
	setp.lt.f64 	%p1783, %fd13530, 0d39B4484BFEEBC2A0;
	div.rn.f64 	%fd13531, %fd13528, %fd1636;
	add.f64 	%fd13532, %fd1619, %fd13531;
	abs.f64 	%fd13533, %fd13532;
	setp.lt.f64 	%p1784, %fd13533, 0d39B4484BFEEBC2A0;
	selp.f64 	%fd1620, 0d39B4484BFEEBC2A0, %fd13532, %p1784;
	rcp.rn.f64 	%fd13534, %fd13529;
	selp.f64 	%fd1621, 0d46293E5939A08CE9, %fd13534, %p1783;
	mul.f64 	%fd13535, %fd1621, %fd1620;
	mul.f64 	%fd37442, %fd37442, %fd13535;
	add.f64 	%fd13536, %fd13535, 0dBFF0000000000000;
	abs.f64 	%fd13537, %fd13536;
	setp.lt.f64 	%p1785, %fd13537, 0d3E9421F5F40D8376;
	@%p1785 bra 	$L__BB3_1411;
	add.s32 	%r6166, %r14912, 2;
	sub.s32 	%r6167, -2, %r14912;
	cvt.rn.f64.s32 	%fd13538, %r6167;
	cvt.rn.f64.u32 	%fd13539, %r6166;
	add.f64 	%fd13540, %fd13539, 0dC016000000000000;
	mul.f64 	%fd13541, %fd13540, %fd13538;
	add.f64 	%fd1623, %fd1619, 0d4000000000000000;
	fma.rn.f64 	%fd13542, %fd13541, %fd1621, %fd1623;
	abs.f64 	%fd13543, %fd13542;
	setp.lt.f64 	%p1786, %fd13543, 0d39B4484BFEEBC2A0;
	div.rn.f64 	%fd13544, %fd13541, %fd1620;
	add.f64 	%fd13545, %fd1623, %fd13544;
	abs.f64 	%fd13546, %fd13545;
	setp.lt.f64 	%p1787, %fd13546, 0d39B4484BFEEBC2A0;
	selp.f64 	%fd1624, 0d39B4484BFEEBC2A0, %fd13545, %p1787;
	rcp.rn.f64 	%fd13547, %fd13542;
	selp.f64 	%fd1625, 0d46293E5939A08CE9, %fd13547, %p1786;
	mul.f64 	%fd13548, %fd1625, %fd1624;
	mul.f64 	%fd37442, %fd37442, %fd13548;
	add.f64 	%fd13549, %fd13548, 0dBFF0000000000000;
	abs.f64 	%fd13550, %fd13549;
	setp.lt.f64 	%p1788, %fd13550, 0d3E9421F5F40D8376;
	@%p1788 bra 	$L__BB3_1411;
	add.s32 	%r6168, %r14912, 3;
	sub.s32 	%r6169, -3, %r14912;
	cvt.rn.f64.s32 	%fd13551, %r6169;
	cvt.rn.f64.u32 	%fd13552, %r6168;
	add.f64 	%fd13553, %fd13552, 0dC016000000000000;
	mul.f64 	%fd13554, %fd13553, %fd13551;
	add.f64 	%fd37441, %fd1623, 0d4000000000000000;
	fma.rn.f64 	%fd13555, %fd13554, %fd1625, %fd37441;
	abs.f64 	%fd13556, %fd13555;
	setp.lt.f64 	%p1789, %fd13556, 0d39B4484BFEEBC2A0;
	div.rn.f64 	%fd13557, %fd13554, %fd1624;
	add.f64 	%fd13558, %fd37441, %fd13557;
	abs.f64 	%fd13559, %fd13558;
	setp.lt.f64 	%p1790, %fd13559, 0d39B4484BFEEBC2A0;
	selp.f64 	%fd37440, 0d39B4484BFEEBC2A0, %fd13558, %p1790;
	rcp.rn.f64 	%fd13560, %fd13555;
	selp.f64 	%fd37439, 0d46293E5939A08CE9, %fd13560, %p1789;
	mul.f64 	%fd13561, %fd37439, %fd37440;
	mul.f64 	%fd37442, %fd37442, %fd13561;
	add.f64 	%fd13562, %fd13561, 0dBFF0000000000000;
	abs.f64 	%fd13563, %fd13562;
	setp.lt.f64 	%p1791, %fd13563, 0d3E9421F5F40D8376;
	@%p1791 bra 	$L__BB3_1411;
	add.s32 	%r14912, %r14912, 4;
	setp.eq.s32 	%p1792, %r14912, 100000001;
	@%p1792 bra 	$L__BB3_1410;
$L__BB3_1409:
	neg.s32 	%r6163, %r14912;
	cvt.rn.f64.s32 	%fd13512, %r6163;
	cvt.rn.f64.u32 	%fd13513, %r14912;
	add.f64 	%fd13514, %fd13513, 0dC016000000000000;
	mul.f64 	%fd13515, %fd13514, %fd13512;
	add.f64 	%fd1635, %fd37441, 0d4000000000000000;
	fma.rn.f64 	%fd13516, %fd13515, %fd37439, %fd1635;
	abs.f64 	%fd13517, %fd13516;
	setp.lt.f64 	%p1780, %fd13517, 0d39B4484BFEEBC2A0;
	div.rn.f64 	%fd13518, %fd13515, %fd37440;
	add.f64 	%fd13519, %fd1635, %fd13518;
	abs.f64 	%fd13520, %fd13519;
	setp.lt.f64 	%p1781, %fd13520, 0d39B4484BFEEBC2A0;
	selp.f64 	%fd1636, 0d39B4484BFEEBC2A0, %fd13519, %p1781;
	rcp.rn.f64 	%fd13521, %fd13516;
	selp.f64 	%fd1637, 0d46293E5939A08CE9, %fd13521, %p1780;
	mul.f64 	%fd13522, %fd1637, %fd1636;
	mul.f64 	%fd37442, %fd37442, %fd13522;
	add.f64 	%fd13523, %fd13522, 0dBFF0000000000000;
	abs.f64 	%fd13524, %fd13523;
	setp.lt.f64 	%p1782, %fd13524, 0d3E9421F5F40D8376;
	@%p1782 bra 	$L__BB3_1411;
	bra.uni 	$L__BB3_1405;
$L__BB3_1410:
	mov.u64 	%rd33, $str$3;
	cvta.global.u64 	%rd34, %rd33;
	{ // callseq 453, 0
	.param .b64 param0;
	st.param.b64 	[param0], %rd34;
	.param .b64 param1;
	st.param.b64 	[param1], 0;
	.param .b32 retval0;
	call.uni (retval0), 
	vprintf, 
	(
	param0, 
	param1
	);
	ld.param.b32 	%r6170, [retval0];
	} // callseq 453
$L__BB3_1411:
	{
	.reg .b32 %temp; 
	mov.b64 	{%temp, %r14913}, %fd37443;
	}
	{
	.reg .b32 %temp; 
	mov.b64 	{%r14914, %temp}, %fd37443;
	}
	setp.gt.s32 	%p1793, %r14913, 1048575;
	mov.b32 	%r14915, -1023;
	@%p1793 bra 	$L__BB3_1413;
	mul.f64 	%fd13564, %fd869, %fd1532;
	mul.f64 	%fd37443, %fd13564, 0d4350000000000000;
	{
	.reg .b32 %temp; 
	mov.b64 	{%temp, %r14913}, %fd37443;
	}
	{
	.reg .b32 %temp; 
	mov.b64 	{%r14914, %temp}, %fd37443;
	}
	mov.b32 	%r14915, -1077;
$L__BB3_1413:
	add.s32 	%r6174, %r14913, -1;
	setp.gt.u32 	%p1794, %r6174, 2146435070;
	@%p1794 bra 	$L__BB3_1417;
	shr.u32 	%r6177, %r14913, 20;
	add.s32 	%r14916, %r14915, %r6177;
	and.b32  	%r6178, %r14913, 1048575;
	or.b32  	%r6179, %r6178, 1072693248;
	mov.b64 	%fd37444, {%r14914, %r6179};
	setp.lt.u32 	%p1796, %r6179, 1073127583;
	@%p1796 bra 	$L__BB3_1416;
	{
	.reg .b32 %temp; 
	mov.b64 	{%r6180, %temp}, %fd37444;
	}
	{
	.reg .b32 %temp; 
	mov.b64 	{%temp, %r6181}, %fd37444;
	}
	add.s32 	%r6182, %r6181, -1048576;
	mov.b64 	%fd37444, {%r6180, %r6182};
	add.s32 	%r14916, %r14916, 1;
$L__BB3_1416:
	add.f64 	%fd13566, %fd37444, 0dBFF0000000000000;
	add.f64 	%fd13567, %fd37444, 0d3FF0000000000000;
	rcp.approx.ftz.f64 	%fd13568, %fd13567;
	neg.f64 	%fd13569, %fd13567;
	fma.rn.f64 	%fd13570, %fd13569, %fd13568, 0d3FF0000000000000;
	fma.rn.f64 	%fd13571, %fd13570, %fd13570, %fd13570;
	fma.rn.f64 	%fd13572, %fd13571, %fd13568, %fd13568;
	mul.f64 	%fd13573, %fd13566, %fd13572;
	fma.rn.f64 	%fd13574, %fd13566, %fd13572, %fd13573;
	mul.f64 	%fd13575, %fd13574, %fd13574;
	fma.rn.f64 	%fd13576, %fd13575, 0d3EB1380B3AE80F1E, 0d3ED0EE258B7A8B04;
	fma.rn.f64 	%fd13577, %fd13576, %fd13575, 0d3EF3B2669F02676F;
	fma.rn.f64 	%fd13578, %fd13577, %fd13575, 0d3F1745CBA9AB0956;
	fma.rn.f64 	%fd13579, %fd13578, %fd13575, 0d3F3C71C72D1B5154;
	fma.rn.f64 	%fd13580, %fd13579, %fd13575, 0d3F624924923BE72D;
	fma.rn.f64 	%fd13581, %fd13580, %fd13575, 0d3F8999999999A3C4;
	fma.rn.f64 	%fd13582, %fd13581, %fd13575, 0d3FB5555555555554;
	sub.f64 	%fd13583, %fd13566, %fd13574;
	add.f64 	%fd13584, %fd13583, %fd13583;
	neg.f64 	%fd13585, %fd13574;
	fma.rn.f64 	%fd13586, %fd13585, %fd13566, %fd13584;
	mul.f64 	%fd13587, %fd13572, %fd13586;
	mul.f64 	%fd13588, %fd13575, %fd13582;
	fma.rn.f64 	%fd13589, %fd13588, %fd13574, %fd13587;
	xor.b32  	%r6183, %r14916, -2147483648;
	mov.b32 	%r6184, 1127219200;
	mov.b64 	%fd13590, {%r6183, %r6184};
	sub.f64 	%fd13591, %fd13590, %fd159;
	fma.rn.f64 	%fd13592, %fd13591, 0d3FE62E42FEFA39EF, %fd13574;
	fma.rn.f64 	%fd13593, %fd13591, 0dBFE62E42FEFA39EF, %fd13592;
	sub.f64 	%fd13594, %fd13593, %fd13574;
	sub.f64 	%fd13595, %fd13589, %fd13594;
	fma.rn.f64 	%fd13596, %fd13591, 0d3C7ABC9E3B39803F, %fd13595;
	add.f64 	%fd37445, %fd13592, %fd13596;
	bra.uni 	$L__BB3_1418;
$L__BB3_1417:
	fma.rn.f64 	%fd13565, %fd37443, 0d7FF0000000000000, 0d7FF0000000000000;
	{
	.reg .b32 %temp; 
	mov.b64 	{%temp, %r6175}, %fd37443;
	}
	and.b32  	%r6176, %r6175, 2147483647;
	setp.eq.s32 	%p1795, %r6176, 0;
	selp.f64 	%fd37445, 0dFFF0000000000000, %fd13565, %p1795;
$L__BB3_1418:
	mul.f64 	%fd13597, %fd37445, 0d4016000000000000;
	mul.f64 	%fd13598, %fd869, %fd1532;
	sub.f64 	%fd13599, %fd13597, %fd13598;
	sub.f64 	%fd13600, %fd1512, %fd37437;
	add.f64 	%fd1649, %fd13600, %fd13599;
	fma.rn.f64 	%fd13601, %fd1649, 0d3FF71547652B82FE, 0d4338000000000000;
	{
	.reg .b32 %temp; 
	mov.b64 	{%r467, %temp}, %fd13601;
	}
	mov.f64 	%fd13602, 0dC338000000000000;
	add.rn.f64 	%fd13603, %fd13601, %fd13602;
	fma.rn.f64 	%fd13604, %fd13603, 0dBFE62E42FEFA39EF, %fd1649;
	fma.rn.f64 	%fd13605, %fd13603, 0dBC7ABC9E3B39803F, %fd13604;
	fma.rn.f64 	%fd13606, %fd13605, 0d3E5ADE1569CE2BDF, 0d3E928AF3FCA213EA;
	fma.rn.f64 	%fd13607, %fd13606, %fd13605, 0d3EC71DEE62401315;
	fma.rn.f64 	%fd13608, %fd13607, %fd13605, 0d3EFA01997C89EB71;
	fma.rn.f64 	%fd13609, %fd13608, %fd13605, 0d3F2A01A014761F65;
	fma.rn.f64 	%fd13610, %fd13609, %fd13605, 0d3F56C16C1852B7AF;
	fma.rn.f64 	%fd13611, %fd13610, %fd13605, 0d3F81111111122322;
	fma.rn.f64 	%fd13612, %fd13611, %fd13605, 0d3FA55555555502A1;
	fma.rn.f64 	%fd13613, %fd13612, %fd13605, 0d3FC5555555555511;
	fma.rn.f64 	%fd13614, %fd13613, %fd13605, 0d3FE000000000000B;
	fma.rn.f64 	%fd13615, %fd13614, %fd13605, 0d3FF0000000000000;
	fma.rn.f64 	%fd13616, %fd13615, %fd13605, 0d3FF0000000000000;
	{
	.reg .b32 %temp; 
	mov.b64 	{%r468, %temp}, %fd13616;
	}
	{
	.reg .b32 %temp; 
	mov.b64 	{%temp, %r469}, %fd13616;
	}
	shl.b32 	%r6185, %r467, 20;
	add.s32 	%r6186, %r6185, %r469;
	mov.b64 	%fd37446, {%r468, %r6186};
	{
	.reg .b32 %temp; 
	mov.b64 	{%temp, %r6187}, %fd1649;
	}
	mov.b32 	%f210, %r6187;
	abs.f32 	%f42, %f210;
	setp.lt.f32 	%p1797, %f42, 0f4086232B;
	@%p1797 bra 	$L__BB3_1421;
	setp.lt.f64 	%p1798, %fd1649, 0d0000000000000000;
	add.f64 	%fd13617, %fd1649, 0d7FF0000000000000;
	selp.f64 	%fd37446, 0d0000000000000000, %fd13617, %p1798;
	setp.geu.f32 	%p1799, %f42, 0f40874800;
	@%p1799 bra 	$L__BB3_1421;
	shr.u32 	%r6188, %r467, 31;
	add.s32 	%r6189, %r467, %r6188;
	shr.s32 	%r6190, %r6189, 1;
	shl.b32 	%r6191, %r6190, 20;
	add.s32 	%r6192, %r469, %r6191;
	mov.b64 	%fd13618, {%r468, %r6192};
	sub.s32 	%r6193, %r467, %r6190;
	shl.b32 	%r6194, %r6193, 20;
	add.s32 	%r6195, %r6194, 1072693248;
	mov.b32 	%r6196, 0;
	mov.b64 	%fd13619, {%r6196, %r6195};
	mul.f64 	%fd37446, %fd13619, %fd13618;
$L__BB3_1421:
	mul.f64 	%fd37447, %fd37442, %fd37446;
$L__BB3_1422:
	setp.neu.f64 	%p1830, %fd869, 0d0000000000000000;
	mul.f64 	%fd1656, %fd1525, %fd37447;
	mov.f64 	%fd13796, 0d4013000000000000;
	{
	.reg .b32 %temp; 
	mov.b64 	{%temp, %r470}, %fd13796;
	}
	@%p1830 bra 	$L__BB3_1424;
	and.b32  	%r6240, %r470, 2146435072;
	setp.eq.s32 	%p1832, %r6240, 1076887552;
	selp.b32 	%r6241, %r398, 0, %p1832;
	setp.lt.s32 	%p1833, %r470, 0;
	or.b32  	%r6242, %r6241, 2146435072;
	selp.b32 	%r6243, %r6242, %r6241, %p1833;
	mov.b32 	%r6244, 0;
	mov.b64 	%fd37449, {%r6244, %r6243};
	bra.uni 	$L__BB3_1425;
$L__BB3_1424:
	setp.lt.s32 	%p1831, %r398, 0;
	{ // callseq 456, 0
	.param .b64 param0;
	st.param.f64 	[param0], %fd1498;
	.param .b64 param1;
	st.param.f64 	[param1], 0d4013000000000000;
	.param .b64 retval0;
	call.uni (retval0), 
	__internal_accurate_pow, 
	(
	param0, 
	param1
	);
	ld.param.f64 	%fd13797, [retval0];
	} // callseq 456
	selp.f64 	%fd37449, 0dFFF8000000000000, %fd13797, %p1831;
$L__BB3_1425:
	add.f64 	%fd13799, %fd869, 0d4013000000000000;
	{
	.reg .b32 %temp; 
	mov.b64 	{%temp, %r6245}, %fd13799;
	}
	and.b32  	%r6246, %r6245, 2146435072;
	setp.ne.s32 	%p1834, %r6246, 2146435072;
	@%p1834 bra 	$L__BB3_1430;
	setp.num.f64 	%p1835, %fd869, %fd869;
	@%p1835 bra 	$L__BB3_1428;
	mov.f64 	%fd13800, 0d4013000000000000;
	add.rn.f64 	%fd37449, %fd869, %fd13800;
	bra.uni 	$L__BB3_1430;
$L__BB3_1428:
	setp.neu.f64 	%p1836, %fd1498, 0d7FF0000000000000;
	@%p1836 bra 	$L__BB3_1430;
	and.b32  	%r6247, %r470, 2146435072;
	setp.eq.s32 	%p1837, %r6247, 1076887552;
	setp.lt.s32 	%p1838, %r398, 0;
	setp.lt.s32 	%p1839, %r470, 0;
	selp.b32 	%r6248, 0, 2146435072, %p1839;
	and.b32  	%r6249, %r470, 2147483647;
	setp.ne.s32 	%p1840, %r6249, 1071644672;
	or.b32  	%r6250, %r6248, -2147483648;
	selp.b32 	%r6251, %r6250, %r6248, %p1840;
	selp.b32 	%r6252, %r6251, %r6248, %p1837;
	selp.b32 	%r6253, %r6252, %r6248, %p1838;
	mov.b32 	%r6254, 0;
	mov.b64 	%fd37449, {%r6254, %r6253};
$L__BB3_1430:
	setp.eq.f64 	%p1841, %fd869, 0d3FF0000000000000;
	selp.f64 	%fd1663, 0d3FF0000000000000, %fd37449, %p1841;
	mov.f64 	%fd37450, 0d4024800000000000;
	{
	.reg .b32 %temp; 
	mov.b64 	{%temp, %r14917}, %fd37450;
	}
	{
	.reg .b32 %temp; 
	mov.b64 	{%r14918, %temp}, %fd37450;
	}
	setp.gt.s32 	%p1842, %r14917, 1048575;
	mov.b32 	%r14919, -1023;
	@%p1842 bra 	$L__BB3_1432;
	mov.f64 	%fd37450, 0d4384800000000000;
	{
	.reg .b32 %temp; 
	mov.b64 	{%temp, %r14917}, %fd37450;
	}
	{
	.reg .b32 %temp; 
	mov.b64 	{%r14918, %temp}, %fd37450;
	}
	mov.b32 	%r14919, -1077;
$L__BB3_1432:
	add.s32 	%r6257, %r14917, -1;
	setp.gt.u32 	%p1843, %r6257, 2146435070;
	@%p1843 bra 	$L__BB3_1436;
	shr.u32 	%r6260, %r14917, 20;
	add.s32 	%r14920, %r14919, %r6260;
	and.b32  	%r6261, %r14917, 1048575;
	or.b32  	%r6262, %r6261, 1072693248;
	mov.b64 	%fd37451, {%r14918, %r6262};
	setp.lt.u32 	%p1845, %r6262, 1073127583;
	@%p1845 bra 	$L__BB3_1435;
	{
	.reg .b32 %temp; 
	mov.b64 	{%r6263, %temp}, %fd37451;
	}
	{
	.reg .b32 %temp; 
	mov.b64 	{%temp, %r6264}, %fd37451;
	}
	add.s32 	%r6265, %r6264, -1048576;
	mov.b64 	%fd37451, {%r6263, %r6265};
	add.s32 	%r14920, %r14920, 1;
$L__BB3_1435:
	add.f64 	%fd13804, %fd37451, 0dBFF0000000000000;
	add.f64 	%fd13805, %fd37451, 0d3FF0000000000000;
	rcp.approx.ftz.f64 	%fd13806, %fd13805;
	neg.f64 	%fd13807, %fd13805;
	fma.rn.f64 	%fd13808, %fd13807, %fd13806, 0d3FF0000000000000;
	fma.rn.f64 	%fd13809, %fd13808, %fd13808, %fd13808;
	fma.rn.f64 	%fd13810, %fd13809, %fd13806, %fd13806;
	mul.f64 	%fd13811, %fd13804, %fd13810;
	fma.rn.f64 	%fd13812, %fd13804, %fd13810, %fd13811;
	mul.f64 	%fd13813, %fd13812, %fd13812;
	fma.rn.f64 	%fd13814, %fd13813, 0d3EB1380B3AE80F1E, 0d3ED0EE258B7A8B04;
	fma.rn.f64 	%fd13815, %fd13814, %fd13813, 0d3EF3B2669F02676F;
	fma.rn.f64 	%fd13816, %fd13815, %fd13813, 0d3F1745CBA9AB0956;
	fma.rn.f64 	%fd13817, %fd13816, %fd13813, 0d3F3C71C72D1B5154;
	fma.rn.f64 	%fd13818, %fd13817, %fd13813, 0d3F624924923BE72D;
	fma.rn.f64 	%fd13819, %fd13818, %fd13813, 0d3F8999999999A3C4;
	fma.rn.f64 	%fd13820, %fd13819, %fd13813, 0d3FB5555555555554;
	sub.f64 	%fd13821, %fd13804, %fd13812;
	add.f64 	%fd13822, %fd13821, %fd13821;
	neg.f64 	%fd13823, %fd13812;
	fma.rn.f64 	%fd13824, %fd13823, %fd13804, %fd13822;
	mul.f64 	%fd13825, %fd13810, %fd13824;
	mul.f64 	%fd13826, %fd13813, %fd13820;
	fma.rn.f64 	%fd13827, %fd13826, %fd13812, %fd13825;
	xor.b32  	%r6266, %r14920, -2147483648;
	mov.b32 	%r6267, 1127219200;
	mov.b64 	%fd13828, {%r6266, %r6267};
	sub.f64 	%fd13829, %fd13828, %fd159;
	fma.rn.f64 	%fd13830, %fd13829, 0d3FE62E42FEFA39EF, %fd13812;
	fma.rn.f64 	%fd13831, %fd13829, 0dBFE62E42FEFA39EF, %fd13830;
	sub.f64 	%fd13832, %fd13831, %fd13812;
	sub.f64 	%fd13833, %fd13827, %fd13832;
	fma.rn.f64 	%fd13834, %fd13829, 0d3C7ABC9E3B39803F, %fd13833;
	add.f64 	%fd37452, %fd13830, %fd13834;
	bra.uni 	$L__BB3_1437;
$L__BB3_1436:
	fma.rn.f64 	%fd13803, %fd37450, 0d7FF0000000000000, 0d7FF0000000000000;
	{
	.reg .b32 %temp; 
	mov.b64 	{%temp, %r6258}, %fd37450;
	}
	and.b32  	%r6259, %r6258, 2147483647;
	setp.eq.s32 	%p1844, %r6259, 0;
	selp.f64 	%fd37452, 0dFFF0000000000000, %fd13803, %p1844;
$L__BB3_1437:
	fma.rn.f64 	%fd1671, %fd37452, 0dC015000000000000, 0d4024800000000000;
	mov.f64 	%fd37453, 0d400289A4E5827C1E;
	{
	.reg .b32 %temp; 
	mov.b64 	{%temp, %r14925}, %fd37453;
	}
	{
	.reg .b32 %temp; 
	mov.b64 	{%r14926, %temp}, %fd37453;
	}
	setp.gt.s32 	%p1846, %r14925, 1048575;
	mov.b32 	%r14923, -1023;
	mov.u32 	%r14921, %r14925;
	mov.u32 	%r14922, %r14926;
	@%p1846 bra 	$L__BB3_1439;
	mov.f64 	%fd37453, 0d436289A4E5827C1E;
	{
	.reg .b32 %temp; 
	mov.b64 	{%temp, %r14921}, %fd37453;
	}
	{
	.reg .b32 %temp; 
	mov.b64 	{%r14922, %temp}, %fd37453;
	}
	mov.b32 	%r14923, -1077;
$L__BB3_1439:
	add.s32 	%r6270, %r14921, -1;
	setp.gt.u32 	%p1847, %r6270, 2146435070;
	@%p1847 bra 	$L__BB3_1443;
	shr.u32 	%r6273, %r14921, 20;
	add.s32 	%r14924, %r14923, %r6273;
	and.b32  	%r6274, %r14921, 1048575;
	or.b32  	%r6275, %r6274, 1072693248;
	mov.b64 	%fd37454, {%r14922, %r6275};
	setp.lt.u32 	%p1849, %r6275, 1073127583;
	@%p1849 bra 	$L__BB3_1442;
	{
	.reg .b32 %temp; 
	mov.b64 	{%r6276, %temp}, %fd37454;
	}
	{
	.reg .b32 %temp; 
	mov.b64 	{%temp, %r6277}, %fd37454;
	}
	add.s32 	%r6278, %r6277, -1048576;
	mov.b64 	%fd37454, {%r6276, %r6278};
	add.s32 	%r14924, %r14924, 1;
$L__BB3_1442:
	add.f64 	%fd13838, %fd37454, 0dBFF0000000000000;
	add.f64 	%fd13839, %fd37454, 0d3FF0000000000000;
	rcp.approx.ftz.f64 	%fd13840, %fd13839;
	neg.f64 	%fd13841, %fd13839;
	fma.rn.f64 	%fd13842, %fd13841, %fd13840, 0d3FF0000000000000;
	fma.rn.f64 	%fd13843, %fd13842, %fd13842, %fd13842;
	fma.rn.f64 	%fd13844, %fd13843, %fd13840, %fd13840;
	mul.f64 	%fd13845, %fd13838, %fd13844;
	fma.rn.f64 	%fd13846, %fd13838, %fd13844, %fd13845;
	mul.f64 	%fd13847, %fd13846, %fd13846;
	fma.rn.f64 	%fd13848, %fd13847, 0d3EB1380B3AE80F1E, 0d3ED0EE258B7A8B04;
	fma.rn.f64 	%fd13849, %fd13848, %fd13847, 0d3EF3B2669F02676F;
	fma.rn.f64 	%fd13850, %fd13849, %fd13847, 0d3F1745CBA9AB0956;
	fma.rn.f64 	%fd13851, %fd13850, %fd13847, 0d3F3C71C72D1B5154;
	fma.rn.f64 	%fd13852, %fd13851, %fd13847, 0d3F624924923BE72D;
	fma.rn.f64 	%fd13853, %fd13852, %fd13847, 0d3F8999999999A3C4;
	fma.rn.f64 	%fd13854, %fd13853, %fd13847, 0d3FB5555555555554;
	sub.f64 	%fd13855, %fd13838, %fd13846;
	add.f64 	%fd13856, %fd13855, %fd13855;
	neg.f64 	%fd13857, %fd13846;
	fma.rn.f64 	%fd13858, %fd13857, %fd13838, %fd13856;
	mul.f64 	%fd13859, %fd13844, %fd13858;
	mul.f64 	%fd13860, %fd13847, %fd13854;
	fma.rn.f64 	%fd13861, %fd13860, %fd13846, %fd13859;
	xor.b32  	%r6279, %r14924, -2147483648;
	mov.b32 	%r6280, 1127219200;
	mov.b64 	%fd13862, {%r6279, %r6280};
	sub.f64 	%fd13863, %fd13862, %fd159;
	fma.rn.f64 	%fd13864, %fd13863, 0d3FE62E42FEFA39EF, %fd13846;
	fma.rn.f64 	%fd13865, %fd13863, 0dBFE62E42FEFA39EF, %fd13864;
	sub.f64 	%fd13866, %fd13865, %fd13846;
	sub.f64 	%fd13867, %fd13861, %fd13866;
	fma.rn.f64 	%fd13868, %fd13863, 0d3C7ABC9E3B39803F, %fd13867;
	add.f64 	%fd37455, %fd13864, %fd13868;
	bra.uni 	$L__BB3_1444;
$L__BB3_1443:
	fma.rn.f64 	%fd13837, %fd37453, 0d7FF0000000000000, 0d7FF0000000000000;
	{
	.reg .b32 %temp; 
	mov.b64 	{%temp, %r6271}, %fd37453;
	}
	and.b32  	%r6272, %r6271, 2147483647;
	setp.eq.s32 	%p1848, %r6272, 0;
	selp.f64 	%fd37455, 0dFFF0000000000000, %fd13837, %p1848;
$L__BB3_1444:
	sub.f64 	%fd1679, %fd37455, %fd1671;
	fma.rn.f64 	%fd13869, %fd1679, 0d3FF71547652B82FE, 0d4338000000000000;
	{
	.reg .b32 %temp; 
	mov.b64 	{%r491, %temp}, %fd13869;
	}
	mov.f64 	%fd13870, 0dC338000000000000;
	add.rn.f64 	%fd13871, %fd13869, %fd13870;
	fma.rn.f64 	%fd13872, %fd13871, 0dBFE62E42FEFA39EF, %fd1679;
	fma.rn.f64 	%fd13873, %fd13871, 0dBC7ABC9E3B39803F, %fd13872;
	fma.rn.f64 	%fd13874, %fd13873, 0d3E5ADE1569CE2BDF, 0d3E928AF3FCA213EA;
	fma.rn.f64 	%fd13875, %fd13874, %fd13873, 0d3EC71DEE62401315;
	fma.rn.f64 	%fd13876, %fd13875, %fd13873, 0d3EFA01997C89EB71;
	fma.rn.f64 	%fd13877, %fd13876, %fd13873, 0d3F2A01A014761F65;
	fma.rn.f64 	%fd13878, %fd13877, %fd13873, 0d3F56C16C1852B7AF;
	fma.rn.f64 	%fd13879, %fd13878, %fd13873, 0d3F81111111122322;
	fma.rn.f64 	%fd13880, %fd13879, %fd13873, 0d3FA55555555502A1;
	fma.rn.f64 	%fd13881, %fd13880, %fd13873, 0d3FC5555555555511;
	fma.rn.f64 	%fd13882, %fd13881, %fd13873, 0d3FE000000000000B;
	fma.rn.f64 	%fd13883, %fd13882, %fd13873, 0d3FF0000000000000;
	fma.rn.f64 	%fd13884, %fd13883, %fd13873, 0d3FF0000000000000;
	{
	.reg .b32 %temp; 
	mov.b64 	{%r492, %temp}, %fd13884;
	}
	{
	.reg .b32 %temp; 
	mov.b64 	{%temp, %r493}, %fd13884;
	}
	shl.b32 	%r6281, %r491, 20;
	add.s32 	%r6282, %r6281, %r493;
	mov.b64 	%fd37456, {%r492, %r6282};
	{
	.reg .b32 %temp; 
	mov.b64 	{%temp, %r6283}, %fd1679;
	}
	mov.b32 	%f212, %r6283;
	abs.f32 	%f43, %f212;
	setp.lt.f32 	%p1850, %f43, 0f4086232B;
	@%p1850 bra 	$L__BB3_1447;
	setp.lt.f64 	%p1851, %fd1679, 0d0000000000000000;
	add.f64 	%fd13885, %fd1679, 0d7FF0000000000000;
	selp.f64 	%fd37456, 0d0000000000000000, %fd13885, %p1851;
	setp.geu.f32 	%p1852, %f43, 0f40874800;
	@%p1852 bra 	$L__BB3_1447;
	shr.u32 	%r6284, %r491, 31;
	add.s32 	%r6285, %r491, %r6284;
	shr.s32 	%r6286, %r6285, 1;
	shl.b32 	%r6287, %r6286, 20;
	add.s32 	%r6288, %r493, %r6287;
	mov.b64 	%fd13886, {%r492, %r6288};
	sub.s32 	%r6289, %r491, %r6286;
	shl.b32 	%r6290, %r6289, 20;
	add.s32 	%r6291, %r6290, 1072693248;
	mov.b32 	%r6292, 0;
	mov.b64 	%fd13887, {%r6292, %r6291};
	mul.f64 	%fd37456, %fd13887, %fd13886;
$L__BB3_1447:
	mul.f64 	%fd37477, %fd869, %fd1532;
	setp.geu.f64 	%p1853, %fd37477, 0d0000000000000000;
	div.rn.f64 	%fd13889, %fd857, %fd1663;
	mul.f64 	%fd1684, %fd13889, %fd37456;
	@%p1853 bra 	$L__BB3_1449;
	mov.u64 	%rd39, $str$7;
	cvta.global.u64 	%rd40, %rd39;
	{ // callseq 457, 0
	.param .b64 param0;
	st.param.b64 	[param0], %rd40;
	.param .b64 param1;
	st.param.b64 	[param1], 0;
	.param .b32 retval0;
	call.uni (retval0), 
	vprintf, 
	(
	param0, 
	param1
	);
	ld.param.b32 	%r6293, [retval0];
	} // callseq 457
$L__BB3_1449:
	setp.geu.f64 	%p1854, %fd37477, 0d4017000000000000;
	@%p1854 bra 	$L__BB3_1491;
	mov.b32 	%r14927, -1023;
	mov.f64 	%fd37457, 0d400289A4E5827C1E;
	@%p1846 bra 	$L__BB3_1452;
	mov.f64 	%fd37457, 0d436289A4E5827C1E;
	{
	.reg .b32 %temp; 
	mov.b64 	{%temp, %r14925}, %fd37457;
	}
	{
	.reg .b32 %temp; 
	mov.b64 	{%r14926, %temp}, %fd37457;
	}
	mov.b32 	%r14927, -1077;
$L__BB3_1452:
	add.s32 	%r6345, %r14925, -1;
	setp.gt.u32 	%p1880, %r6345, 2146435070;
	@%p1880 bra 	$L__BB3_1456;
	shr.u32 	%r6348, %r14925, 20;
	add.s32 	%r14928, %r14927, %r6348;
	and.b32  	%r6349, %r14925, 1048575;
	or.b32  	%r6350, %r6349, 1072693248;
	mov.b64 	%fd37458, {%r14926, %r6350};
	setp.lt.u32 	%p1882, %r6350, 1073127583;
	@%p1882 bra 	$L__BB3_1455;
	{
	.reg .b32 %temp; 
	mov.b64 	{%r6351, %temp}, %fd37458;
	}
	{
	.reg .b32 %temp; 
	mov.b64 	{%temp, %r6352}, %fd37458;
	}
	add.s32 	%r6353, %r6352, -1048576;
	mov.b64 	%fd37458, {%r6351, %r6353};
	add.s32 	%r14928, %r14928, 1;
$L__BB3_1455:
	add.f64 	%fd14038, %fd37458, 0dBFF0000000000000;
	add.f64 	%fd14039, %fd37458, 0d3FF0000000000000;
	rcp.approx.ftz.f64 	%fd14040, %fd14039;
	neg.f64 	%fd14041, %fd14039;
	fma.rn.f64 	%fd14042, %fd14041, %fd14040, 0d3FF0000000000000;
	fma.rn.f64 	%fd14043, %fd14042, %fd14042, %fd14042;
	fma.rn.f64 	%fd14044, %fd14043, %fd14040, %fd14040;
	mul.f64 	%fd14045, %fd14038, %fd14044;
	fma.rn.f64 	%fd14046, %fd14038, %fd14044, %fd14045;
	mul.f64 	%fd14047, %fd14046, %fd14046;
	fma.rn.f64 	%fd14048, %fd14047, 0d3EB1380B3AE80F1E, 0d3ED0EE258B7A8B04;
	fma.rn.f64 	%fd14049, %fd14048, %fd14047, 0d3EF3B2669F02676F;
	fma.rn.f64 	%fd14050, %fd14049, %fd14047, 0d3F1745CBA9AB0956;
	fma.rn.f64 	%fd14051, %fd14050, %fd14047, 0d3F3C71C72D1B5154;
	fma.rn.f64 	%fd14052, %fd14051, %fd14047, 0d3F624924923BE72D;
	fma.rn.f64 	%fd14053, %fd14052, %fd14047, 0d3F8999999999A3C4;
	fma.rn.f64 	%fd14054, %fd14053, %fd14047, 0d3FB5555555555554;
	sub.f64 	%fd14055, %fd14038, %fd14046;
	add.f64 	%fd14056, %fd14055, %fd14055;
	neg.f64 	%fd14057, %fd14046;
	fma.rn.f64 	%fd14058, %fd14057, %fd14038, %fd14056;
	mul.f64 	%fd14059, %fd14044, %fd14058;
	mul.f64 	%fd14060, %fd14047, %fd14054;
	fma.rn.f64 	%fd14061, %fd14060, %fd14046, %fd14059;
	xor.b32  	%r6354, %r14928, -2147483648;
	mov.b32 	%r6355, 1127219200;
	mov.b64 	%fd14062, {%r6354, %r6355};
	sub.f64 	%fd14063, %fd14062, %fd159;
	fma.rn.f64 	%fd14064, %fd14063, 0d3FE62E42FEFA39EF, %fd14046;
	fma.rn.f64 	%fd14065, %fd14063, 0dBFE62E42FEFA39EF, %fd14064;
	sub.f64 	%fd14066, %fd14065, %fd14046;
	sub.f64 	%fd14067, %fd14061, %fd14066;
	fma.rn.f64 	%fd14068, %fd14063, 0d3C7ABC9E3B39803F, %fd14067;
	add.f64 	%fd37459, %fd14064, %fd14068;
	bra.uni 	$L__BB3_1457;
$L__BB3_1456:
	fma.rn.f64 	%fd14037, %fd37457, 0d7FF0000000000000, 0d7FF0000000000000;
	{
	.reg .b32 %temp; 
	mov.b64 	{%temp, %r6346}, %fd37457;
	}
	and.b32  	%r6347, %r6346, 2147483647;
	setp.eq.s32 	%p1881, %r6347, 0;
	selp.f64 	%fd37459, 0dFFF0000000000000, %fd14037, %p1881;
$L__BB3_1457:
	mul.f64 	%fd37464, %fd869, %fd1532;
	setp.le.f64 	%p1883, %fd37464, 0d0000000000000000;
	mov.f64 	%fd37468, 0d0000000000000000;
	@%p1883 bra 	$L__BB3_1459;
	mov.b32 	%r14929, 1;
	mov.f64 	%fd37461, 0d3FCAF286BCA1AF28;
	mov.f64 	%fd37460, 0d4013000000000000;
	mov.f64 	%fd37463, %fd37461;
	bra.uni 	$L__BB3_1477;
$L__BB3_1459:
	setp.geu.f64 	%p1884, %fd37464, 0d0000000000000000;
	@%p1884 bra 	$L__BB3_1490;
	mov.u64 	%rd43, $str$4;
	cvta.global.u64 	%rd44, %rd43;
	{ // callseq 459, 0
	.param .b64 param0;
	st.param.b64 	[param0], %rd44;
	.param .b64 param1;
	st.param.b64 	[param1], 0;
	.param .b32 retval0;
	call.uni (retval0), 
	vprintf, 
	(
	param0, 
	param1
	);
	ld.param.b32 	%r6356, [retval0];
	} // callseq 459
	bra.uni 	$L__BB3_1490;
$L__BB3_1461:
	add.f64 	%fd1692, %fd1740, 0d3FF0000000000000;
	div.rn.f64 	%fd14081, %fd37464, %fd1692;
	mul.f64 	%fd1693, %fd1741, %fd14081;
	add.f64 	%fd37463, %fd37463, %fd1693;
	abs.f64 	%fd14082, %fd1693;
	abs.f64 	%fd14083, %fd37463;
	mul.f64 	%fd14084, %fd14083, 0d3E9421F5F40D8376;
	setp.lt.f64 	%p1886, %fd14082, %fd14084;
	@%p1886 bra 	$L__BB3_1478;
	add.f64 	%fd1695, %fd1692, 0d3FF0000000000000;
	div.rn.f64 	%fd14086, %fd37464, %fd1695;
	mul.f64 	%fd1696, %fd1693, %fd14086;
	add.f64 	%fd37463, %fd37463, %fd1696;
	abs.f64 	%fd14087, %fd1696;
	abs.f64 	%fd14088, %fd37463;
	mul.f64 	%fd14089, %fd14088, 0d3E9421F5F40D8376;
	setp.lt.f64 	%p1887, %fd14087, %fd14089;
	@%p1887 bra 	$L__BB3_1478;
	add.f64 	%fd1698, %fd1695, 0d3FF0000000000000;
	div.rn.f64 	%fd14091, %fd37464, %fd1698;
	mul.f64 	%fd1699, %fd1696, %fd14091;
	add.f64 	%fd37463, %fd37463, %fd1699;
	abs.f64 	%fd14092, %fd1699;
	abs.f64 	%fd14093, %fd37463;
	mul.f64 	%fd14094, %fd14093, 0d3E9421F5F40D8376;
	setp.lt.f64 	%p1888, %fd14092, %fd14094;
	@%p1888 bra 	$L__BB3_1478;
	add.f64 	%fd1701, %fd1698, 0d3FF0000000000000;
	div.rn.f64 	%fd14096, %fd37464, %fd1701;
	mul.f64 	%fd1702, %fd1699, %fd14096;
	add.f64 	%fd37463, %fd37463, %fd1702;
	abs.f64 	%fd14097, %fd1702;
	abs.f64 	%fd14098, %fd37463;
	mul.f64 	%fd14099, %fd14098, 0d3E9421F5F40D8376;
	setp.lt.f64 	%p1889, %fd14097, %fd14099;
	@%p1889 bra 	$L__BB3_1478;
	add.f64 	%fd1704, %fd1701, 0d3FF0000000000000;
	div.rn.f64 	%fd14101, %fd37464, %fd1704;
	mul.f64 	%fd1705, %fd1702, %fd14101;
	add.f64 	%fd37463, %fd37463, %fd1705;
	abs.f64 	%fd14102, %fd1705;
	abs.f64 	%fd14103, %fd37463;
	mul.f64 	%fd14104, %fd14103, 0d3E9421F5F40D8376;
	setp.lt.f64 	%p1890, %fd14102, %fd14104;
	@%p1890 bra 	$L__BB3_1478;
	add.f64 	%fd1707, %fd1704, 0d3FF0000000000000;
	div.rn.f64 	%fd14106, %fd37464, %fd1707;
	mul.f64 	%fd1708, %fd1705, %fd14106;
	add.f64 	%fd37463, %fd37463, %fd1708;
	abs.f64 	%fd14107, %fd1708;
	abs.f64 	%fd14108, %fd37463;
	mul.f64 	%fd14109, %fd14108, 0d3E9421F5F40D8376;
	setp.lt.f64 	%p1891, %fd14107, %fd14109;
	@%p1891 bra 	$L__BB3_1478;
	add.f64 	%fd1710, %fd1707, 0d3FF0000000000000;
	div.rn.f64 	%fd14111, %fd37464, %fd1710;
	mul.f64 	%fd1711, %fd1708, %fd14111;
	add.f64 	%fd37463, %fd37463, %fd1711;
	abs.f64 	%fd14112, %fd1711;
	abs.f64 	%fd14113, %fd37463;
	mul.f64 	%fd14114, %fd14113, 0d3E9421F5F40D8376;
	setp.lt.f64 	%p1892, %fd14112, %fd14114;
	@%p1892 bra 	$L__BB3_1478;
	add.f64 	%fd1713, %fd1710, 0d3FF0000000000000;
	div.rn.f64 	%fd14116, %fd37464, %fd1713;
	mul.f64 	%fd1714, %fd1711, %fd14116;
	add.f64 	%fd37463, %fd37463, %fd1714;
	abs.f64 	%fd14117, %fd1714;
	abs.f64 	%fd14118, %fd37463;
	mul.f64 	%fd14119, %fd14118, 0d3E9421F5F40D8376;
	setp.lt.f64 	%p1893, %fd14117, %fd14119;
	@%p1893 bra 	$L__BB3_1478;
	add.f64 	%fd1716, %fd1713, 0d3FF0000000000000;
	div.rn.f64 	%fd14121, %fd37464, %fd1716;
	mul.f64 	%fd1717, %fd1714, %fd14121;
	add.f64 	%fd37463, %fd37463, %fd1717;
	abs.f64 	%fd14122, %fd1717;
	abs.f64 	%fd14123, %fd37463;
	mul.f64 	%fd14124, %fd14123, 0d3E9421F5F40D8376;
	setp.lt.f64 	%p1894, %fd14122, %fd14124;
	@%p1894 bra 	$L__BB3_1478;
	add.f64 	%fd1719, %fd1716, 0d3FF0000000000000;
	div.rn.f64 	%fd14126, %fd37464, %fd1719;
	mul.f64 	%fd1720, %fd1717, %fd14126;
	add.f64 	%fd37463, %fd37463, %fd1720;
	abs.f64 	%fd14127, %fd1720;
	abs.f64 	%fd14128, %fd37463;
	mul.f64 	%fd14129, %fd14128, 0d3E9421F5F40D8376;
	setp.lt.f64 	%p1895, %fd14127, %fd14129;
	@%p1895 bra 	$L__BB3_1478;
	add.f64 	%fd1722, %fd1719, 0d3FF0000000000000;
	div.rn.f64 	%fd14131, %fd37464, %fd1722;
	mul.f64 	%fd1723, %fd1720, %fd14131;
	add.f64 	%fd37463, %fd37463, %fd1723;
	abs.f64 	%fd14132, %fd1723;
	abs.f64 	%fd14133, %fd37463;
	mul.f64 	%fd14134, %fd14133, 0d3E9421F5F40D8376;
	setp.lt.f64 	%p1896, %fd14132, %fd14134;
	@%p1896 bra 	$L__BB3_1478;
	add.f64 	%fd1725, %fd1722, 0d3FF0000000000000;
	div.rn.f64 	%fd14136, %fd37464, %fd1725;
	mul.f64 	%fd1726, %fd1723, %fd14136;
	add.f64 	%fd37463, %fd37463, %fd1726;
	abs.f64 	%fd14137, %fd1726;
	abs.f64 	%fd14138, %fd37463;
	mul.f64 	%fd14139, %fd14138, 0d3E9421F5F40D8376;
	setp.lt.f64 	%p1897, %fd14137, %fd14139;
	@%p1897 bra 	$L__BB3_1478;
	add.f64 	%fd1728, %fd1725, 0d3FF0000000000000;
	div.rn.f64 	%fd14141, %fd37464, %fd1728;
	mul.f64 	%fd1729, %fd1726, %fd14141;
	add.f64 	%fd37463, %fd37463, %fd1729;
	abs.f64 	%fd14142, %fd1729;
	abs.f64 	%fd14143, %fd37463;
	mul.f64 	%fd14144, %fd14143, 0d3E9421F5F40D8376;
	setp.lt.f64 	%p1898, %fd14142, %fd14144;
	@%p1898 bra 	$L__BB3_1478;
	add.f64 	%fd1731, %fd1728, 0d3FF0000000000000;
	div.rn.f64 	%fd14146, %fd37464, %fd1731;
	mul.f64 	%fd1732, %fd1729, %fd14146;
	add.f64 	%fd37463, %fd37463, %fd1732;
	abs.f64 	%fd14147, %fd1732;
	abs.f64 	%fd14148, %fd37463;
	mul.f64 	%fd14149, %fd14148, 0d3E9421F5F40D8376;
	setp.lt.f64 	%p1899, %fd14147, %fd14149;
	@%p1899 bra 	$L__BB3_1478;
	add.f64 	%fd37460, %fd1731, 0d3FF0000000000000;
	div.rn.f64 	%fd14151, %fd37464, %fd37460;
	mul.f64 	%fd37461, %fd1732, %fd14151;
	add.f64 	%fd37463, %fd37463, %fd37461;
	abs.f64 	%fd14152, %fd37461;
	abs.f64 	%fd14153, %fd37463;
	mul.f64 	%fd14154, %fd14153, 0d3E9421F5F40D8376;
	setp.lt.f64 	%p1900, %fd14152, %fd14154;
	@%p1900 bra 	$L__BB3_1478;
	add.s32 	%r14929, %r14929, 16;
	setp.eq.s32 	%p1901, %r14929, 100000001;
	@%p1901 bra 	$L__BB3_1489;
$L__BB3_1477:
	add.f64 	%fd1740, %fd37460, 0d3FF0000000000000;
	div.rn.f64 	%fd14076, %fd37464, %fd1740;
	mul.f64 	%fd1741, %fd37461, %fd14076;
	add.f64 	%fd37463, %fd37463, %fd1741;
	abs.f64 	%fd14077, %fd1741;
	abs.f64 	%fd14078, %fd37463;
	mul.f64 	%fd14079, %fd14078, 0d3E9421F5F40D8376;
	setp.geu.f64 	%p1885, %fd14077, %fd14079;
	@%p1885 bra 	$L__BB3_1461;
$L__BB3_1478:
	{
	.reg .b32 %temp; 
	mov.b64 	{%temp, %r14930}, %fd37464;
	}
	{
	.reg .b32 %temp; 
	mov.b64 	{%r14931, %temp}, %fd37464;
	}
	setp.gt.s32 	%p1902, %r14930, 1048575;
	mov.b32 	%r14932, -1023;
	@%p1902 bra 	$L__BB3_1480;
	mul.f64 	%fd14156, %fd869, %fd1532;
	mul.f64 	%fd37464, %fd14156, 0d4350000000000000;
	{
	.reg .b32 %temp; 
	mov.b64 	{%temp, %r14930}, %fd37464;
	}
	{
	.reg .b32 %temp; 
	mov.b64 	{%r14931, %temp}, %fd37464;
	}
	mov.b32 	%r14932, -1077;
$L__BB3_1480:
	add.s32 	%r6363, %r14930, -1;
	setp.gt.u32 	%p1903, %r6363, 2146435070;
	@%p1903 bra 	$L__BB3_1484;
	shr.u32 	%r6366, %r14930, 20;
	add.s32 	%r14933, %r14932, %r6366;
	and.b32  	%r6367, %r14930, 1048575;
	or.b32  	%r6368, %r6367, 1072693248;
	mov.b64 	%fd37465, {%r14931, %r6368};
	setp.lt.u32 	%p1905, %r6368, 1073127583;
	@%p1905 bra 	$L__BB3_1483;
	{
	.reg .b32 %temp; 
	mov.b64 	{%r6369, %temp}, %fd37465;
	}
	{
	.reg .b32 %temp; 
	mov.b64 	{%temp, %r6370}, %fd37465;
	}
	add.s32 	%r6371, %r6370, -1048576;
	mov.b64 	%fd37465, {%r6369, %r6371};
	add.s32 	%r14933, %r14933, 1;
$L__BB3_1483:
	add.f64 	%fd14158, %fd37465, 0dBFF0000000000000;
	add.f64 	%fd14159, %fd37465, 0d3FF0000000000000;
	rcp.approx.ftz.f64 	%fd14160, %fd14159;
	neg.f64 	%fd14161, %fd14159;
	fma.rn.f64 	%fd14162, %fd14161, %fd14160, 0d3FF0000000000000;
	fma.rn.f64 	%fd14163, %fd14162, %fd14162, %fd14162;
	fma.rn.f64 	%fd14164, %fd14163, %fd14160, %fd14160;
	mul.f64 	%fd14165, %fd14158, %fd14164;
	fma.rn.f64 	%fd14166, %fd14158, %fd14164, %fd14165;
	mul.f64 	%fd14167, %fd14166, %fd14166;
	fma.rn.f64 	%fd14168, %fd14167, 0d3EB1380B3AE80F1E, 0d3ED0EE258B7A8B04;
	fma.rn.f64 	%fd14169, %fd14168, %fd14167, 0d3EF3B2669F02676F;
	fma.rn.f64 	%fd14170, %fd14169, %fd14167, 0d3F1745CBA9AB0956;
	fma.rn.f64 	%fd14171, %fd14170, %fd14167, 0d3F3C71C72D1B5154;
	fma.rn.f64 	%fd14172, %fd14171, %fd14167, 0d3F624924923BE72D;
	fma.rn.f64 	%fd14173, %fd14172, %fd14167, 0d3F8999999999A3C4;
	fma.rn.f64 	%fd14174, %fd14173, %fd14167, 0d3FB5555555555554;
	sub.f64 	%fd14175, %fd14158, %fd14166;
	add.f64 	%fd14176, %fd14175, %fd14175;
	neg.f64 	%fd14177, %fd14166;
	fma.rn.f64 	%fd14178, %fd14177, %fd14158, %fd14176;
	mul.f64 	%fd14179, %fd14164, %fd14178;
	mul.f64 	%fd14180, %fd14167, %fd14174;
	fma.rn.f64 	%fd14181, %fd14180, %fd14166, %fd14179;
	xor.b32  	%r6372, %r14933, -2147483648;
	mov.b32 	%r6373, 1127219200;
	mov.b64 	%fd14182, {%r6372, %r6373};
	sub.f64 	%fd14183, %fd14182, %fd159;
	fma.rn.f64 	%fd14184, %fd14183, 0d3FE62E42FEFA39EF, %fd14166;
	fma.rn.f64 	%fd14185, %fd14183, 0dBFE62E42FEFA39EF, %fd14184;
	sub.f64 	%fd14186, %fd14185, %fd14166;
	sub.f64 	%fd14187, %fd14181, %fd14186;
	fma.rn.f64 	%fd14188, %fd14183, 0d3C7ABC9E3B39803F, %fd14187;
	add.f64 	%fd37466, %fd14184, %fd14188;
	bra.uni 	$L__BB3_1485;
$L__BB3_1484:
	fma.rn.f64 	%fd14157, %fd37464, 0d7FF0000000000000, 0d7FF0000000000000;
	{
	.reg .b32 %temp; 
	mov.b64 	{%temp, %r6364}, %fd37464;
	}
	and.b32  	%r6365, %r6364, 2147483647;
	setp.eq.s32 	%p1904, %r6365, 0;
	selp.f64 	%fd37466, 0dFFF0000000000000, %fd14157, %p1904;
$L__BB3_1485:
	mul.f64 	%fd14189, %fd37466, 0d4013000000000000;
	mul.f64 	%fd14190, %fd869, %fd1532;
	sub.f64 	%fd14191, %fd14189, %fd14190;
	sub.f64 	%fd14192, %fd1671, %fd37459;
	add.f64 	%fd1753, %fd14192, %fd14191;
	fma.rn.f64 	%fd14193, %fd1753, 0d3FF71547652B82FE, 0d4338000000000000;
	{
	.reg .b32 %temp; 
	mov.b64 	{%r514, %temp}, %fd14193;
	}
	mov.f64 	%fd14194, 0dC338000000000000;
	add.rn.f64 	%fd14195, %fd14193, %fd14194;
	fma.rn.f64 	%fd14196, %fd14195, 0dBFE62E42FEFA39EF, %fd1753;
	fma.rn.f64 	%fd14197, %fd14195, 0dBC7ABC9E3B39803F, %fd14196;
	fma.rn.f64 	%fd14198, %fd14197, 0d3E5ADE1569CE2BDF, 0d3E928AF3FCA213EA;
	fma.rn.f64 	%fd14199, %fd14198, %fd14197, 0d3EC71DEE62401315;
	fma.rn.f64 	%fd14200, %fd14199, %fd14197, 0d3EFA01997C89EB71;
	fma.rn.f64 	%fd14201, %fd14200, %fd14197, 0d3F2A01A014761F65;
	fma.rn.f64 	%fd14202, %fd14201, %fd14197, 0d3F56C16C1852B7AF;
	fma.rn.f64 	%fd14203, %fd14202, %fd14197, 0d3F81111111122322;
	fma.rn.f64 	%fd14204, %fd14203, %fd14197, 0d3FA55555555502A1;
	fma.rn.f64 	%fd14205, %fd14204, %fd14197, 0d3FC5555555555511;
	fma.rn.f64 	%fd14206, %fd14205, %fd14197, 0d3FE000000000000B;
	fma.rn.f64 	%fd14207, %fd14206, %fd14197, 0d3FF0000000000000;
	fma.rn.f64 	%fd14208, %fd14207, %fd14197, 0d3FF0000000000000;
	{
	.reg .b32 %temp; 
	mov.b64 	{%r515, %temp}, %fd14208;
	}
	{
	.reg .b32 %temp; 
	mov.b64 	{%temp, %r516}, %fd14208;
	}
	shl.b32 	%r6374, %r514, 20;
	add.s32 	%r6375, %r6374, %r516;
	mov.b64 	%fd37467, {%r515, %r6375};
	{
	.reg .b32 %temp; 
	mov.b64 	{%temp, %r6376}, %fd1753;
	}
	mov.b32 	%f214, %r6376;
	abs.f32 	%f44, %f214;
	setp.lt.f32 	%p1906, %f44, 0f4086232B;
	@%p1906 bra 	$L__BB3_1488;
	setp.lt.f64 	%p1907, %fd1753, 0d0000000000000000;
	add.f64 	%fd14209, %fd1753, 0d7FF0000000000000;
	selp.f64 	%fd37467, 0d0000000000000000, %fd14209, %p1907;
	setp.geu.f32 	%p1908, %f44, 0f40874800;
	@%p1908 bra 	$L__BB3_1488;
	shr.u32 	%r6377, %r514, 31;
	add.s32 	%r6378, %r514, %r6377;
	shr.s32 	%r6379, %r6378, 1;
	shl.b32 	%r6380, %r6379, 20;
	add.s32 	%r6381, %r516, %r6380;
	mov.b64 	%fd14210, {%r515, %r6381};
	sub.s32 	%r6382, %r514, %r6379;
	shl.b32 	%r6383, %r6382, 20;
	add.s32 	%r6384, %r6383, 1072693248;
	mov.b32 	%r6385, 0;
	mov.b64 	%fd14211, {%r6385, %r6384};
	mul.f64 	%fd37467, %fd14211, %fd14210;
$L__BB3_1488:
	mul.f64 	%fd37468, %fd37463, %fd37467;
	bra.uni 	$L__BB3_1490;
$L__BB3_1489:
	mov.u64 	%rd45, $str$5;
	cvta.global.u64 	%rd46, %rd45;
	{ // callseq 460, 0
	.param .b64 param0;
	st.param.b64 	[param0], %rd46;
	.param .b64 param1;
	st.param.b64 	[param1], 0;
	.param .b32 retval0;
	call.uni (retval0), 
	vprintf, 
	(
	param0, 
	param1
	);
	ld.param.b32 	%r6359, [retval0];
	} // callseq 460
$L__BB3_1490:
	mov.f64 	%fd14212, 0d3FF0000000000000;
	sub.f64 	%fd37481, %fd14212, %fd37468;
	bra.uni 	$L__BB3_1516;
$L__BB3_1491:
	mov.b32 	%r14936, -1023;
	mov.f64 	%fd37469, 0d400289A4E5827C1E;
	@%p1846 bra 	$L__BB3_1493;
	mov.f64 	%fd37469, 0d436289A4E5827C1E;
	{
	.reg .b32 %temp; 
	mov.b64 	{%temp, %r14925}, %fd37469;
	}
	{
	.reg .b32 %temp; 
	mov.b64 	{%r14926, %temp}, %fd37469;
	}
	mov.b32 	%r14936, -1077;
$L__BB3_1493:
	add.s32 	%r6297, %r14925, -1;
	setp.gt.u32 	%p1856, %r6297, 2146435070;
	@%p1856 bra 	$L__BB3_1497;
	shr.u32 	%r6300, %r14925, 20;
	add.s32 	%r14937, %r14936, %r6300;
	and.b32  	%r6301, %r14925, 1048575;
	or.b32  	%r6302, %r6301, 1072693248;
	mov.b64 	%fd37470, {%r14926, %r6302};
	setp.lt.u32 	%p1858, %r6302, 1073127583;
	@%p1858 bra 	$L__BB3_1496;
	{
	.reg .b32 %temp; 
	mov.b64 	{%r6303, %temp}, %fd37470;
	}
	{
	.reg .b32 %temp; 
	mov.b64 	{%temp, %r6304}, %fd37470;
	}
	add.s32 	%r6305, %r6304, -1048576;
	mov.b64 	%fd37470, {%r6303, %r6305};
	add.s32 	%r14937, %r14937, 1;
$L__BB3_1496:
	add.f64 	%fd13894, %fd37470, 0dBFF0000000000000;
	add.f64 	%fd13895, %fd37470, 0d3FF0000000000000;
	rcp.approx.ftz.f64 	%fd13896, %fd13895;
	neg.f64 	%fd13897, %fd13895;
	fma.rn.f64 	%fd13898, %fd13897, %fd13896, 0d3FF0000000000000;
	fma.rn.f64 	%fd13899, %fd13898, %fd13898, %fd13898;
	fma.rn.f64 	%fd13900, %fd13899, %fd13896, %fd13896;
	mul.f64 	%fd13901, %fd13894, %fd13900;
	fma.rn.f64 	%fd13902, %fd13894, %fd13900, %fd13901;
	mul.f64 	%fd13903, %fd13902, %fd13902;
	fma.rn.f64 	%fd13904, %fd13903, 0d3EB1380B3AE80F1E, 0d3ED0EE258B7A8B04;
	fma.rn.f64 	%fd13905, %fd13904, %fd13903, 0d3EF3B2669F02676F;
	fma.rn.f64 	%fd13906, %fd13905, %fd13903, 0d3F1745CBA9AB0956;
	fma.rn.f64 	%fd13907, %fd13906, %fd13903, 0d3F3C71C72D1B5154;
	fma.rn.f64 	%fd13908, %fd13907, %fd13903, 0d3F624924923BE72D;
	fma.rn.f64 	%fd13909, %fd13908, %fd13903, 0d3F8999999999A3C4;
	fma.rn.f64 	%fd13910, %fd13909, %fd13903, 0d3FB5555555555554;
	sub.f64 	%fd13911, %fd13894, %fd13902;
	add.f64 	%fd13912, %fd13911, %fd13911;
	neg.f64 	%fd13913, %fd13902;
	fma.rn.f64 	%fd13914, %fd13913, %fd13894, %fd13912;
	mul.f64 	%fd13915, %fd13900, %fd13914;
	mul.f64 	%fd13916, %fd13903, %fd13910;
	fma.rn.f64 	%fd13917, %fd13916, %fd13902, %fd13915;
	xor.b32  	%r6306, %r14937, -2147483648;
	mov.b32 	%r6307, 1127219200;
	mov.b64 	%fd13918, {%r6306, %r6307};
	sub.f64 	%fd13919, %fd13918, %fd159;
	fma.rn.f64 	%fd13920, %fd13919, 0d3FE62E42FEFA39EF, %fd13902;
	fma.rn.f64 	%fd13921, %fd13919, 0dBFE62E42FEFA39EF, %fd13920;
	sub.f64 	%fd13922, %fd13921, %fd13902;
	sub.f64 	%fd13923, %fd13917, %fd13922;
	fma.rn.f64 	%fd13924, %fd13919, 0d3C7ABC9E3B39803F, %fd13923;
	add.f64 	%fd37471, %fd13920, %fd13924;
	bra.uni 	$L__BB3_1498;
$L__BB3_1497:
	fma.rn.f64 	%fd13893, %fd37469, 0d7FF0000000000000, 0d7FF0000000000000;
	{
	.reg .b32 %temp; 
	mov.b64 	{%temp, %r6298}, %fd37469;
	}
	and.b32  	%r6299, %r6298, 2147483647;
	setp.eq.s32 	%p1857, %r6299, 0;
	selp.f64 	%fd37471, 0dFFF0000000000000, %fd13893, %p1857;
$L__BB3_1498:
	fma.rn.f64 	%fd13926, %fd869, %fd1532, 0d3FF0000000000000;
	add.f64 	%fd37475, %fd13926, 0dC013000000000000;
	rcp.rn.f64 	%fd37476, %fd37475;
	mov.b32 	%r14938, 1;
	mov.f64 	%fd37474, 0d46293E5939A08CE9;
	mov.f64 	%fd37473, %fd37476;
	bra.uni 	$L__BB3_1503;
$L__BB3_1499:
	add.s32 	%r6310, %r14938, 1;
	not.b32 	%r6311, %r14938;
	cvt.rn.f64.s32 	%fd13940, %r6311;
	cvt.rn.f64.u32 	%fd13941, %r6310;
	add.f64 	%fd13942, %fd13941, 0dC013000000000000;
	mul.f64 	%fd13943, %fd13942, %fd13940;
	add.f64 	%fd1770, %fd1786, 0d4000000000000000;
	fma.rn.f64 	%fd13944, %fd13943, %fd1788, %fd1770;
	abs.f64 	%fd13945, %fd13944;
	setp.lt.f64 	%p1862, %fd13945, 0d39B4484BFEEBC2A0;
	div.rn.f64 	%fd13946, %fd13943, %fd1787;
	add.f64 	%fd13947, %fd1770, %fd13946;
	abs.f64 	%fd13948, %fd13947;
	setp.lt.f64 	%p1863, %fd13948, 0d39B4484BFEEBC2A0;
	selp.f64 	%fd1771, 0d39B4484BFEEBC2A0, %fd13947, %p1863;
	rcp.rn.f64 	%fd13949, %fd13944;
	selp.f64 	%fd1772, 0d46293E5939A08CE9, %fd13949, %p1862;
	mul.f64 	%fd13950, %fd1772, %fd1771;
	mul.f64 	%fd37476, %fd37476, %fd13950;
	add.f64 	%fd13951, %fd13950, 0dBFF0000000000000;
	abs.f64 	%fd13952, %fd13951;
	setp.lt.f64 	%p1864, %fd13952, 0d3E9421F5F40D8376;
	@%p1864 bra 	$L__BB3_1505;
	add.s32 	%r6312, %r14938, 2;
	sub.s32 	%r6313, -2, %r14938;
	cvt.rn.f64.s32 	%fd13953, %r6313;
	cvt.rn.f64.u32 	%fd13954, %r6312;
	add.f64 	%fd13955, %fd13954, 0dC013000000000000;
	mul.f64 	%fd13956, %fd13955, %fd13953;
	add.f64 	%fd1774, %fd1770, 0d4000000000000000;
	fma.rn.f64 	%fd13957, %fd13956, %fd1772, %fd1774;
	abs.f64 	%fd13958, %fd13957;
	setp.lt.f64 	%p1865, %fd13958, 0d39B4484BFEEBC2A0;
	div.rn.f64 	%fd13959, %fd13956, %fd1771;
	add.f64 	%fd13960, %fd1774, %fd13959;
	abs.f64 	%fd13961, %fd13960;
	setp.lt.f64 	%p1866, %fd13961, 0d39B4484BFEEBC2A0;
	selp.f64 	%fd1775, 0d39B4484BFEEBC2A0, %fd13960, %p1866;
	rcp.rn.f64 	%fd13962, %fd13957;
	selp.f64 	%fd1776, 0d46293E5939A08CE9, %fd13962, %p1865;
	mul.f64 	%fd13963, %fd1776, %fd1775;
	mul.f64 	%fd37476, %fd37476, %fd13963;
	add.f64 	%fd13964, %fd13963, 0dBFF0000000000000;
	abs.f64 	%fd13965, %fd13964;
	setp.lt.f64 	%p1867, %fd13965, 0d3E9421F5F40D8376;
	@%p1867 bra 	$L__BB3_1505;
	add.s32 	%r6314, %r14938, 3;
	sub.s32 	%r6315, -3, %r14938;
	cvt.rn.f64.s32 	%fd13966, %r6315;
	cvt.rn.f64.u32 	%fd13967, %r6314;
	add.f64 	%fd13968, %fd13967, 0dC013000000000000;
	mul.f64 	%fd13969, %fd13968, %fd13966;
	add.f64 	%fd37475, %fd1774, 0d4000000000000000;
	fma.rn.f64 	%fd13970, %fd13969, %fd1776, %fd37475;
	abs.f64 	%fd13971, %fd13970;
	setp.lt.f64 	%p1868, %fd13971, 0d39B4484BFEEBC2A0;
	div.rn.f64 	%fd13972, %fd13969, %fd1775;
	add.f64 	%fd13973, %fd37475, %fd13972;
	abs.f64 	%fd13974, %fd13973;
	setp.lt.f64 	%p1869, %fd13974, 0d39B4484BFEEBC2A0;
	selp.f64 	%fd37474, 0d39B4484BFEEBC2A0, %fd13973, %p1869;
	rcp.rn.f64 	%fd13975, %fd13970;
	selp.f64 	%fd37473, 0d46293E5939A08CE9, %fd13975, %p1868;
	mul.f64 	%fd13976, %fd37473, %fd37474;
	mul.f64 	%fd37476, %fd37476, %fd13976;
	add.f64 	%fd13977, %fd13976, 0dBFF0000000000000;
	abs.f64 	%fd13978, %fd13977;
	setp.lt.f64 	%p1870, %fd13978, 0d3E9421F5F40D8376;
	@%p1870 bra 	$L__BB3_1505;
	add.s32 	%r14938, %r14938, 4;
	setp.eq.s32 	%p1871, %r14938, 100000001;
	@%p1871 bra 	$L__BB3_1504;
$L__BB3_1503:
	neg.s32 	%r6309, %r14938;
	cvt.rn.f64.s32 	%fd13927, %r6309;
	cvt.rn.f64.u32 	%fd13928, %r14938;
	add.f64 	%fd13929, %fd13928, 0dC013000000000000;
	mul.f64 	%fd13930, %fd13929, %fd13927;
	add.f64 	%fd1786, %fd37475, 0d4000000000000000;
	fma.rn.f64 	%fd13931, %fd13930, %fd37473, %fd1786;
	abs.f64 	%fd13932, %fd13931;
	setp.lt.f64 	%p1859, %fd13932, 0d39B4484BFEEBC2A0;
	div.rn.f64 	%fd13933, %fd13930, %fd37474;
	add.f64 	%fd13934, %fd1786, %fd13933;
	abs.f64 	%fd13935, %fd13934;
	setp.lt.f64 	%p1860, %fd13935, 0d39B4484BFEEBC2A0;
	selp.f64 	%fd1787, 0d39B4484BFEEBC2A0, %fd13934, %p1860;
	rcp.rn.f64 	%fd13936, %fd13931;
	selp.f64 	%fd1788, 0d46293E5939A08CE9, %fd13936, %p1859;
	mul.f64 	%fd13937, %fd1788, %fd1787;
	mul.f64 	%fd37476, %fd37476, %fd13937;
	add.f64 	%fd13938, %fd13937, 0dBFF0000000000000;
	abs.f64 	%fd13939, %fd13938;
	setp.lt.f64 	%p1861, %fd13939, 0d3E9421F5F40D8376;
	@%p1861 bra 	$L__BB3_1505;
	bra.uni 	$L__BB3_1499;
$L__BB3_1504:
	mov.u64 	%rd41, $str$3;
	cvta.global.u64 	%rd42, %rd41;
	{ // callseq 458, 0
	.param .b64 param0;
	st.param.b64 	[param0], %rd42;
	.param .b64 param1;
	st.param.b64 	[param1], 0;
	.param .b32 retval0;
	call.uni (retval0), 
	vprintf, 
	(
	param0, 
	param1
	);
	ld.param.b32 	%r6316, [retval0];
	} // callseq 458
$L__BB3_1505:
	{
	.reg .b32 %temp; 
	mov.b64 	{%temp, %r14939}, %fd37477;
	}
	{
	.reg .b32 %temp; 
	mov.b64 	{%r14940, %temp}, %fd37477;
	}
	setp.gt.s32 	%p1872, %r14939, 1048575;
	mov.b32 	%r14941, -1023;
	@%p1872 bra 	$L__BB3_1507;
	mul.f64 	%fd13979, %fd869, %fd1532;
	mul.f64 	%fd37477, %fd13979, 0d4350000000000000;
	{
	.reg .b32 %temp; 
	mov.b64 	{%temp, %r14939}, %fd37477;
	}
	{
	.reg .b32 %temp; 
	mov.b64 	{%r14940, %temp}, %fd37477;
	}
	mov.b32 	%r14941, -1077;
$L__BB3_1507:
	add.s32 	%r6320, %r14939, -1;
	setp.gt.u32 	%p1873, %r6320, 2146435070;
	@%p1873 bra 	$L__BB3_1511;
	shr.u32 	%r6323, %r14939, 20;
	add.s32 	%r14942, %r14941, %r6323;
	and.b32  	%r6324, %r14939, 1048575;
	or.b32  	%r6325, %r6324, 1072693248;
	mov.b64 	%fd37478, {%r14940, %r6325};
	setp.lt.u32 	%p1875, %r6325, 1073127583;
	@%p1875 bra 	$L__BB3_1510;
	{
	.reg .b32 %temp; 
	mov.b64 	{%r6326, %temp}, %fd37478;
	}
	{
	.reg .b32 %temp; 
	mov.b64 	{%temp, %r6327}, %fd37478;
	}
	add.s32 	%r6328, %r6327, -1048576;
	mov.b64 	%fd37478, {%r6326, %r6328};
	add.s32 	%r14942, %r14942, 1;
$L__BB3_1510:
	add.f64 	%fd13981, %fd37478, 0dBFF0000000000000;
	add.f64 	%fd13982, %fd37478, 0d3FF0000000000000;
	rcp.approx.ftz.f64 	%fd13983, %fd13982;
	neg.f64 	%fd13984, %fd13982;
	fma.rn.f64 	%fd13985, %fd13984, %fd13983, 0d3FF0000000000000;
	fma.rn.f64 	%fd13986, %fd13985, %fd13985, %fd13985;
	fma.rn.f64 	%fd13987, %fd13986, %fd13983, %fd13983;
	mul.f64 	%fd13988, %fd13981, %fd13987;
	fma.rn.f64 	%fd13989, %fd13981, %fd13987, %fd13988;
	mul.f64 	%fd13990, %fd13989, %fd13989;
	fma.rn.f64 	%fd13991, %fd13990, 0d3EB1380B3AE80F1E, 0d3ED0EE258B7A8B04;
	fma.rn.f64 	%fd13992, %fd13991, %fd13990, 0d3EF3B2669F02676F;
	fma.rn.f64 	%fd13993, %fd13992, %fd13990, 0d3F1745CBA9AB0956;
	fma.rn.f64 	%fd13994, %fd13993, %fd13990, 0d3F3C71C72D1B5154;
	fma.rn.f64 	%fd13995, %fd13994, %fd13990, 0d3F624924923BE72D;
	fma.rn.f64 	%fd13996, %fd13995, %fd13990, 0d3F8999999999A3C4;
	fma.rn.f64 	%fd13997, %fd13996, %fd13990, 0d3FB5555555555554;
	sub.f64 	%fd13998, %fd13981, %fd13989;
	add.f64 	%fd13999, %fd13998, %fd13998;
	neg.f64 	%fd14000, %fd13989;
	fma.rn.f64 	%fd14001, %fd14000, %fd13981, %fd13999;
	mul.f64 	%fd14002, %fd13987, %fd14001;
	mul.f64 	%fd14003, %fd13990, %fd13997;
	fma.rn.f64 	%fd14004, %fd14003, %fd13989, %fd14002;
	xor.b32  	%r6329, %r14942, -2147483648;
	mov.b32 	%r6330, 1127219200;
	mov.b64 	%fd14005, {%r6329, %r6330};
	sub.f64 	%fd14006, %fd14005, %fd159;
	fma.rn.f64 	%fd14007, %fd14006, 0d3FE62E42FEFA39EF, %fd13989;
	fma.rn.f64 	%fd14008, %fd14006, 0dBFE62E42FEFA39EF, %fd14007;
	sub.f64 	%fd14009, %fd14008, %fd13989;
	sub.f64 	%fd14010, %fd14004, %fd14009;
	fma.rn.f64 	%fd14011, %fd14006, 0d3C7ABC9E3B39803F, %fd14010;
	add.f64 	%fd37479, %fd14007, %fd14011;
	bra.uni 	$L__BB3_1512;
$L__BB3_1511:
	fma.rn.f64 	%fd13980, %fd37477, 0d7FF0000000000000, 0d7FF0000000000000;
	{
	.reg .b32 %temp; 
	mov.b64 	{%temp, %r6321}, %fd37477;
	}
	and.b32  	%r6322, %r6321, 2147483647;
	setp.eq.s32 	%p1874, %r6322, 0;
	selp.f64 	%fd37479, 0dFFF0000000000000, %fd13980, %p1874;
$L__BB3_1512:
	mul.f64 	%fd14012, %fd37479, 0d4013000000000000;
	mul.f64 	%fd14013, %fd869, %fd1532;
	sub.f64 	%fd14014, %fd14012, %fd14013;
	sub.f64 	%fd14015, %fd1671, %fd37471;
	add.f64 	%fd1800, %fd14015, %fd14014;
	fma.rn.f64 	%fd14016, %fd1800, 0d3FF71547652B82FE, 0d4338000000000000;
	{
	.reg .b32 %temp; 
	mov.b64 	{%r537, %temp}, %fd14016;
	}
	mov.f64 	%fd14017, 0dC338000000000000;
	add.rn.f64 	%fd14018, %fd14016, %fd14017;
	fma.rn.f64 	%fd14019, %fd14018, 0dBFE62E42FEFA39EF, %fd1800;
	fma.rn.f64 	%fd14020, %fd14018, 0dBC7ABC9E3B39803F, %fd14019;
	fma.rn.f64 	%fd14021, %fd14020, 0d3E5ADE1569CE2BDF, 0d3E928AF3FCA213EA;
	fma.rn.f64 	%fd14022, %fd14021, %fd14020, 0d3EC71DEE62401315;
	fma.rn.f64 	%fd14023, %fd14022, %fd14020, 0d3EFA01997C89EB71;
	fma.rn.f64 	%fd14024, %fd14023, %fd14020, 0d3F2A01A014761F65;
	fma.rn.f64 	%fd14025, %fd14024, %fd14020, 0d3F56C16C1852B7AF;
	fma.rn.f64 	%fd14026, %fd14025, %fd14020, 0d3F81111111122322;
	fma.rn.f64 	%fd14027, %fd14026, %fd14020, 0d3FA55555555502A1;
	fma.rn.f64 	%fd14028, %fd14027, %fd14020, 0d3FC5555555555511;
	fma.rn.f64 	%fd14029, %fd14028, %fd14020, 0d3FE000000000000B;
	fma.rn.f64 	%fd14030, %fd14029, %fd14020, 0d3FF0000000000000;
	fma.rn.f64 	%fd14031, %fd14030, %fd14020, 0d3FF0000000000000;
	{
	.reg .b32 %temp; 
	mov.b64 	{%r538, %temp}, %fd14031;
	}
	{
	.reg .b32 %temp; 
	mov.b64 	{%temp, %r539}, %fd14031;
	}
	shl.b32 	%r6331, %r537, 20;
	add.s32 	%r6332, %r6331, %r539;
	mov.b64 	%fd37480, {%r538, %r6332};
	{
	.reg .b32 %temp; 
	mov.b64 	{%temp, %r6333}, %fd1800;
	}
	mov.b32 	%f213, %r6333;
	abs.f32 	%f45, %f213;
	setp.lt.f32 	%p1876, %f45, 0f4086232B;
	@%p1876 bra 	$L__BB3_1515;
	setp.lt.f64 	%p1877, %fd1800, 0d0000000000000000;
	add.f64 	%fd14032, %fd1800, 0d7FF0000000000000;
	selp.f64 	%fd37480, 0d0000000000000000, %fd14032, %p1877;
	setp.geu.f32 	%p1878, %f45, 0f40874800;
	@%p1878 bra 	$L__BB3_1515;
	shr.u32 	%r6334, %r537, 31;
	add.s32 	%r6335, %r537, %r6334;
	shr.s32 	%r6336, %r6335, 1;
	shl.b32 	%r6337, %r6336, 20;
	add.s32 	%r6338, %r539, %r6337;
	mov.b64 	%fd14033, {%r538, %r6338};
	sub.s32 	%r6339, %r537, %r6336;
	shl.b32 	%r6340, %r6339, 20;
	add.s32 	%r6341, %r6340, 1072693248;
	mov.b32 	%r6342, 0;
	mov.b64 	%fd14034, {%r6342, %r6341};
	mul.f64 	%fd37480, %fd14034, %fd14033;
$L__BB3_1515:
	mul.f64 	%fd37481, %fd37476, %fd37480;
$L__BB3_1516:
	setp.neu.f64 	%p1909, %fd869, 0d0000000000000000;
	setp.lt.s32 	%p1910, %r398, 0;
	mul.f64 	%fd1807, %fd1684, %fd37481;
	mov.f64 	%fd14213, 0d4010000000000000;
	{
	.reg .b32 %temp; 
	mov.b64 	{%temp, %r6386}, %fd14213;
	}
	and.b32  	%r6387, %r6386, 2146435072;
	setp.eq.s32 	%p1911, %r6387, 1072693248;
	{ // callseq 461, 0
	.param .b64 param0;
	st.param.f64 	[param0], %fd1498;
	.param .b64 param1;
	st.param.f64 	[param1], 0d4010000000000000;
	.param .b64 retval0;
	call.uni (retval0), 
	__internal_accurate_pow, 
	(
	param0, 
	param1
	);
	ld.param.f64 	%fd14214, [retval0];
	} // callseq 461
	neg.f64 	%fd14216, %fd14214;
	selp.f64 	%fd14217, %fd14216, %fd14214, %p1911;
	selp.f64 	%fd37483, %fd14217, %fd14214, %p1910;
	@%p1909 bra 	$L__BB3_1518;
	selp.b32 	%r6389, %r398, 0, %p1911;
	setp.lt.s32 	%p1913, %r6386, 0;
	or.b32  	%r6390, %r6389, 2146435072;
	selp.b32 	%r6391, %r6390, %r6389, %p1913;
	mov.b32 	%r6392, 0;
	mov.b64 	%fd37483, {%r6392, %r6391};
$L__BB3_1518:
	add.f64 	%fd14218, %fd869, 0d4010000000000000;
	{
	.reg .b32 %temp; 
	mov.b64 	{%temp, %r6393}, %fd14218;
	}
	and.b32  	%r6394, %r6393, 2146435072;
	setp.ne.s32 	%p1914, %r6394, 2146435072;
	@%p1914 bra 	$L__BB3_1523;
	setp.num.f64 	%p1915, %fd869, %fd869;
	@%p1915 bra 	$L__BB3_1521;
	mov.f64 	%fd14219, 0d4010000000000000;
	add.rn.f64 	%fd37483, %fd869, %fd14219;
	bra.uni 	$L__BB3_1523;
$L__BB3_1521:
	setp.neu.f64 	%p1916, %fd1498, 0d7FF0000000000000;
	@%p1916 bra 	$L__BB3_1523;
	setp.eq.s32 	%p1917, %r6387, 1072693248;
	setp.lt.s32 	%p1918, %r398, 0;
	setp.lt.s32 	%p1919, %r6386, 0;
	selp.b32 	%r6396, 0, 2146435072, %p1919;
	and.b32  	%r6397, %r6386, 2147483647;
	setp.ne.s32 	%p1920, %r6397, 1071644672;
	or.b32  	%r6398, %r6396, -2147483648;
	selp.b32 	%r6399, %r6398, %r6396, %p1920;
	selp.b32 	%r6400, %r6399, %r6396, %p1917;
	selp.b32 	%r6401, %r6400, %r6396, %p1918;
	mov.b32 	%r6402, 0;
	mov.b64 	%fd37483, {%r6402, %r6401};
$L__BB3_1523:
	setp.eq.f64 	%p1921, %fd869, 0d3FF0000000000000;
	setp.eq.f64 	%p1922, %fd869, 0d0000000000000000;
	setp.lt.s32 	%p1923, %r398, 0;
	setp.lt.s32 	%p1924, %r3910, 0;
	setp.eq.s32 	%p1925, %r240, 1073741824;
	selp.f64 	%fd1814, 0d3FF0000000000000, %fd37483, %p1921;
	{ // callseq 462, 0
	.param .b64 param0;
	st.param.f64 	[param0], %fd1498;
	.param .b64 param1;
	st.param.f64 	[param1], 0d4008000000000000;
	.param .b64 retval0;
	call.uni (retval0), 
	__internal_accurate_pow, 
	(
	param0, 
	param1
	);
	ld.param.f64 	%fd14220, [retval0];
	} // callseq 462
	neg.f64 	%fd14222, %fd14220;
	selp.f64 	%fd14223, %fd14222, %fd14220, %p1925;
	selp.f64 	%fd14224, %fd14223, %fd14220, %p1923;
	selp.b32 	%r6404, %r398, 0, %p1925;
	or.b32  	%r6405, %r6404, 2146435072;
	selp.b32 	%r6406, %r6405, %r6404, %p1924;
	mov.b32 	%r6407, 0;
	mov.b64 	%fd14225, {%r6407, %r6406};
	selp.f64 	%fd37484, %fd14225, %fd14224, %p1922;
	add.f64 	%fd14226, %fd869, 0d4008000000000000;
	{
	.reg .b32 %temp; 
	mov.b64 	{%temp, %r6408}, %fd14226;
	}
	and.b32  	%r6409, %r6408, 2146435072;
	setp.ne.s32 	%p1926, %r6409, 2146435072;
	@%p1926 bra 	$L__BB3_1528;
	setp.num.f64 	%p1927, %fd869, %fd869;
	@%p1927 bra 	$L__BB3_1526;
	mov.f64 	%fd14227, 0d4008000000000000;
	add.rn.f64 	%fd37484, %fd869, %fd14227;
	bra.uni 	$L__BB3_1528;
$L__BB3_1526:
	setp.neu.f64 	%p1928, %fd1498, 0d7FF0000000000000;
	@%p1928 bra 	$L__BB3_1528;
	setp.lt.s32 	%p1929, %r398, 0;
	setp.eq.s32 	%p1930, %r240, 1073741824;
	and.b32  	%r6411, %r3910, 2147483647;
	setp.ne.s32 	%p1931, %r6411, 1071644672;
	setp.lt.s32 	%p1932, %r3910, 0;
	selp.b32 	%r6412, 0, 2146435072, %p1932;
	or.b32  	%r6413, %r6412, -2147483648;
	selp.b32 	%r6414, %r6413, %r6412, %p1931;
	selp.b32 	%r6415, %r6414, %r6412, %p1930;
	selp.b32 	%r6416, %r6415, %r6412, %p1929;
	mov.b32 	%r6417, 0;
	mov.b64 	%fd37484, {%r6417, %r6416};
$L__BB3_1528:
	setp.eq.f64 	%p1933, %fd869, 0d3FF0000000000000;
	setp.neu.f64 	%p1934, %fd869, 0d0000000000000000;
	setp.lt.s32 	%p1935, %r398, 0;
	and.b32  	%r6418, %r3914, 2146435072;
	setp.eq.s32 	%p1936, %r6418, 1062207488;
	selp.f64 	%fd1819, 0d3FF0000000000000, %fd37484, %p1933;
	{ // callseq 463, 0
	.param .b64 param0;
	st.param.f64 	[param0], %fd1498;
	.param .b64 param1;
	st.param.f64 	[param1], 0d4000000000000000;
	.param .b64 retval0;
	call.uni (retval0), 
	__internal_accurate_pow, 
	(
	param0, 
	param1
	);
	ld.param.f64 	%fd14228, [retval0];
	} // callseq 463
	neg.f64 	%fd14230, %fd14228;
	selp.f64 	%fd14231, %fd14230, %fd14228, %p1936;
	selp.f64 	%fd37486, %fd14231, %fd14228, %p1935;
	@%p1934 bra 	$L__BB3_1530;
	selp.b32 	%r6420, %r398, 0, %p1936;
	setp.lt.s32 	%p1938, %r3914, 0;
	or.b32  	%r6421, %r6420, 2146435072;
	selp.b32 	%r6422, %r6421, %r6420, %p1938;
	mov.b32 	%r6423, 0;
	mov.b64 	%fd37486, {%r6423, %r6422};
$L__BB3_1530:
	add.f64 	%fd14232, %fd869, 0d4000000000000000;
	{
	.reg .b32 %temp; 
	mov.b64 	{%temp, %r6424}, %fd14232;
	}
	and.b32  	%r6425, %r6424, 2146435072;
	setp.ne.s32 	%p1939, %r6425, 2146435072;
	@%p1939 bra 	$L__BB3_1535;
	setp.num.f64 	%p1940, %fd869, %fd869;
	@%p1940 bra 	$L__BB3_1533;
	mov.f64 	%fd14233, 0d4000000000000000;
	add.rn.f64 	%fd37486, %fd869, %fd14233;
	bra.uni 	$L__BB3_1535;
$L__BB3_1533:
	setp.neu.f64 	%p1941, %fd1498, 0d7FF0000000000000;
	@%p1941 bra 	$L__BB3_1535;
	setp.lt.s32 	%p1944, %r3914, 0;
	selp.b32 	%r6427, 0, 2146435072, %p1944;
	and.b32  	%r6428, %r3914, 2147483647;
	setp.ne.s32 	%p1945, %r6428, 1071644672;
	or.b32  	%r6429, %r6427, -2147483648;
	selp.b32 	%r6430, %r6429, %r6427, %p1945;
	selp.b32 	%r6431, %r6430, %r6427, %p1936;
	selp.b32 	%r6432, %r6431, %r6427, %p1935;
	mov.b32 	%r6433, 0;
	mov.b64 	%fd37486, {%r6433, %r6432};
$L__BB3_1535:
	setp.neu.f64 	%p1946, %fd1110, 0d0000000000000000;
	mov.f64 	%fd14234, 0d3FE5555555555555;
	{
	.reg .b32 %temp; 
	mov.b64 	{%temp, %r541}, %fd14234;
	}
	@%p1946 bra 	$L__BB3_1537;
	and.b32  	%r6434, %r541, 2146435072;
	setp.eq.s32 	%p1948, %r6434, 1127219200;
	selp.b32 	%r6435, %r395, 0, %p1948;
	setp.lt.s32 	%p1949, %r541, 0;
	or.b32  	%r6436, %r6435, 2146435072;
	selp.b32 	%r6437, %r6436, %r6435, %p1949;
	mov.b32 	%r6438, 0;
	mov.b64 	%fd37488, {%r6438, %r6437};
	bra.uni 	$L__BB3_1538;
$L__BB3_1537:
	setp.lt.s32 	%p1947, %r395, 0;
	{ // callseq 464, 0
	.param .b64 param0;
	st.param.f64 	[param0], %fd1487;
	.param .b64 param1;
	st.param.f64 	[param1], 0d3FE5555555555555;
	.param .b64 retval0;
	call.uni (retval0), 
	__internal_accurate_pow, 
	(
	param0, 
	param1
	);
	ld.param.f64 	%fd14235, [retval0];
	} // callseq 464
	selp.f64 	%fd37488, 0dFFF8000000000000, %fd14235, %p1947;
$L__BB3_1538:
	add.f64 	%fd14237, %fd1110, 0d3FE5555555555555;
	{
	.reg .b32 %temp; 
	mov.b64 	{%temp, %r6439}, %fd14237;
	}
	and.b32  	%r6440, %r6439, 2146435072;
	setp.ne.s32 	%p1950, %r6440, 2146435072;
	@%p1950 bra 	$L__BB3_1543;
	setp.num.f64 	%p1951, %fd1110, %fd1110;
	@%p1951 bra 	$L__BB3_1541;
	mov.f64 	%fd14238, 0d3FE5555555555555;
	add.rn.f64 	%fd37488, %fd1110, %fd14238;
	bra.uni 	$L__BB3_1543;
$L__BB3_1541:
	setp.neu.f64 	%p1952, %fd1487, 0d7FF0000000000000;
	@%p1952 bra 	$L__BB3_1543;
	and.b32  	%r6441, %r541, 2146435072;
	setp.eq.s32 	%p1953, %r6441, 1127219200;
	setp.lt.s32 	%p1954, %r395, 0;
	setp.lt.s32 	%p1955, %r541, 0;
	selp.b32 	%r6442, 0, 2146435072, %p1955;
	and.b32  	%r6443, %r541, 2147483647;
	setp.ne.s32 	%p1956, %r6443, 1071644672;
	or.b32  	%r6444, %r6442, -2147483648;
	selp.b32 	%r6445, %r6444, %r6442, %p1956;
	selp.b32 	%r6446, %r6445, %r6442, %p1953;
	selp.b32 	%r6447, %r6446, %r6442, %p1954;
	mov.b32 	%r6448, 0;
	mov.b64 	%fd37488, {%r6448, %r6447};
$L__BB3_1543:
	setp.eq.f64 	%p1957, %fd1110, 0d3FF0000000000000;
	selp.f64 	%fd14239, 0d3FF0000000000000, %fd37488, %p1957;
	mul.f64 	%fd14240, %fd37486, 0d4008000000000000;
	setp.eq.f64 	%p1958, %fd869, 0d3FF0000000000000;
	selp.f64 	%fd14241, 0d4008000000000000, %fd14240, %p1958;
	mul.f64 	%fd14242, %fd14241, %fd14239;
	fma.rn.f64 	%fd14243, %fd1110, %fd1819, %fd14242;
	mul.f64 	%fd14244, %fd869, 0d4018000000000000;
	fma.rn.f64 	%fd14245, %fd14244, %fd1532, %fd14243;
	add.f64 	%fd14246, %fd14245, 0d4018000000000000;
	div.rn.f64 	%fd14247, %fd862, %fd1814;
	mul.f64 	%fd1832, %fd14247, %fd14246;
	neg.f64 	%fd14248, %fd869;
	mul.f64 	%fd1833, %fd1532, %fd14248;
	fma.rn.f64 	%fd14249, %fd1833, 0d3FF71547652B82FE, 0d4338000000000000;
	{
	.reg .b32 %temp; 
	mov.b64 	{%r542, %temp}, %fd14249;
	}
	mov.f64 	%fd14250, 0dC338000000000000;
	add.rn.f64 	%fd14251, %fd14249, %fd14250;
	fma.rn.f64 	%fd14252, %fd14251, 0dBFE62E42FEFA39EF, %fd1833;
	fma.rn.f64 	%fd14253, %fd14251, 0dBC7ABC9E3B39803F, %fd14252;
	fma.rn.f64 	%fd14254, %fd14253, 0d3E5ADE1569CE2BDF, 0d3E928AF3FCA213EA;
	fma.rn.f64 	%fd14255, %fd14254, %fd14253, 0d3EC71DEE62401315;
	fma.rn.f64 	%fd14256, %fd14255, %fd14253, 0d3EFA01997C89EB71;
	fma.rn.f64 	%fd14257, %fd14256, %fd14253, 0d3F2A01A014761F65;
	fma.rn.f64 	%fd14258, %fd14257, %fd14253, 0d3F56C16C1852B7AF;
	fma.rn.f64 	%fd14259, %fd14258, %fd14253, 0d3F81111111122322;
	fma.rn.f64 	%fd14260, %fd14259, %fd14253, 0d3FA55555555502A1;
	fma.rn.f64 	%fd14261, %fd14260, %fd14253, 0d3FC5555555555511;
	fma.rn.f64 	%fd14262, %fd14261, %fd14253, 0d3FE000000000000B;
	fma.rn.f64 	%fd14263, %fd14262, %fd14253, 0d3FF0000000000000;
	fma.rn.f64 	%fd14264, %fd14263, %fd14253, 0d3FF0000000000000;
	{
	.reg .b32 %temp; 
	mov.b64 	{%r543, %temp}, %fd14264;
	}
	{
	.reg .b32 %temp; 
	mov.b64 	{%temp, %r544}, %fd14264;
	}
	shl.b32 	%r6449, %r542, 20;
	add.s32 	%r6450, %r6449, %r544;
	mov.b64 	%fd37489, {%r543, %r6450};
	{
	.reg .b32 %temp; 
	mov.b64 	{%temp, %r6451}, %fd1833;
	}
	mov.b32 	%f215, %r6451;
	abs.f32 	%f46, %f215;
	setp.lt.f32 	%p1959, %f46, 0f4086232B;
	@%p1959 bra 	$L__BB3_1546;
	setp.lt.f64 	%p1960, %fd1833, 0d0000000000000000;
	add.f64 	%fd14265, %fd1833, 0d7FF0000000000000;
	selp.f64 	%fd37489, 0d0000000000000000, %fd14265, %p1960;
	setp.geu.f32 	%p1961, %f46, 0f40874800;
	@%p1961 bra 	$L__BB3_1546;
	shr.u32 	%r6452, %r542, 31;
	add.s32 	%r6453, %r542, %r6452;
	shr.s32 	%r6454, %r6453, 1;
	shl.b32 	%r6455, %r6454, 20;
	add.s32 	%r6456, %r544, %r6455;
	mov.b64 	%fd14266, {%r543, %r6456};
	sub.s32 	%r6457, %r542, %r6454;
	shl.b32 	%r6458, %r6457, 20;
	add.s32 	%r6459, %r6458, 1072693248;
	mov.b32 	%r6460, 0;
	mov.b64 	%fd14267, {%r6460, %r6459};
	mul.f64 	%fd37489, %fd14267, %fd14266;
$L__BB3_1546:
	{ // callseq 465, 0
	.param .b64 param0;
	st.param.f64 	[param0], 0d4024000000000000;
	.param .b64 param1;
	st.param.f64 	[param1], 0dC03C000000000000;
	.param .b64 retval0;
	call.uni (retval0), 
	__internal_accurate_pow, 
	(
	param0, 
	param1
	);
	ld.param.f64 	%fd14268, [retval0];
	} // callseq 465
	add.f64 	%fd14270, %fd1656, %fd1807;
	fma.rn.f64 	%fd14271, %fd1832, %fd37489, %fd14270;
	setp.lt.s32 	%p1962, %r1, 0;
	mov.f64 	%fd14272, 0dC03C000000000000;
	{
	.reg .b32 %temp; 
	mov.b64 	{%temp, %r6461}, %fd14272;
	}
	and.b32  	%r6463, %r6461, 2146435072;
	setp.eq.s32 	%p1963, %r6463, 1074790400;
	neg.f64 	%fd14273, %fd14268;
	selp.f64 	%fd14274, %fd14273, %fd14268, %p1963;
	selp.f64 	%fd14275, %fd14274, %fd14268, %p1962;
	mul.f64 	%fd14276, %fd14275, 0d401B0A3D70A3D70A;
	mul.f64 	%fd14277, %fd3, %fd14276;
	add.f64 	%fd14278, %fd607, %fd607;
	setp.eq.f64 	%p1964, %fd849, 0d3FF0000000000000;
	selp.f64 	%fd14279, 0d3FF0000000000000, %fd37411, %p1964;
	mul.f64 	%fd14280, %fd14278, %fd14279;
	div.rn.f64 	%fd14281, %fd14277, %fd14280;
	mul.f64 	%fd14282, %fd1, 0d4008000000000000;
	mul.f64 	%fd14283, %fd14282, %fd5;
	mul.f64 	%fd14284, %fd4, 0d3CCF412AAC30D1B7;
	setp.eq.f64 	%p1965, %fd1110, 0d3FF0000000000000;
	selp.f64 	%fd14285, 0d3FF0000000000000, %fd37409, %p1965;
	mul.f64 	%fd14286, %fd14284, %fd14285;
	div.rn.f64 	%fd14287, %fd14286, %fd14283;
	fma.rn.f64 	%fd37490, %fd14281, %fd14271, %fd14287;
$L__BB3_1547:
	add.u64 	%rd63, %SP, 32;
	add.u64 	%rd64, %SPL, 32;
	st.local.f64 	[%rd64], %fd37490;
	mov.u64 	%rd65, $str$16;
	cvta.global.u64 	%rd66, %rd65;
	{ // callseq 484, 0
	.param .b64 param0;
	st.param.b64 	[param0], %rd66;
	.param .b64 param1;
	st.param.b64 	[param1], %rd63;
	.param .b32 retval0;
	call.uni (retval0), 
	vprintf, 
	(
	param0, 
	param1
	);
	ld.param.b32 	%r6876, [retval0];
	} // callseq 484
	fma.rn.f64 	%fd15282, %fd6, 0d4010000000000000, 0d3FF0000000000000;
	fma.rn.f64 	%fd1840, %fd607, 0d4030000000000000, %fd15282;
	mul.f64 	%fd1841, %fd4, 0d3CBDD88D26ED2738;
	mov.f64 	%fd37494, 0d4024000000000000;
	mov.f64 	%fd37493, 0d4034000000000000;
	mov.f64 	%fd37491, %fd39304;
	mov.f64 	%fd37492, %fd39305;
$L__BB3_1548:
	mov.f64 	%fd1845, %fd37494;
	mov.f64 	%fd1844, %fd37493;
	mul.f64 	%fd15283, %fd37492, %fd37491;
	setp.gt.f64 	%p2229, %fd15283, 0d0000000000000000;
	setp.leu.f64 	%p2230, %fd15283, 0d0000000000000000;
	mul.f64 	%fd37494, %fd1845, 0d3FE0000000000000;
	add.f64 	%fd37493, %fd1844, %fd1844;
	selp.f64 	%fd15284, %fd1845, %fd37494, %p2230;
	selp.f64 	%fd15285, %fd1844, %fd37493, %p2230;
	{ // callseq 485, 0
	.param .b64 param0;
	st.param.f64 	[param0], %fd1;
	.param .b64 param1;
	st.param.f64 	[param1], %fd15284;
	.param .b64 param2;
	st.param.f64 	[param2], %fd3;
	.param .b64 param3;
	st.param.f64 	[param3], %fd4;
	.param .b64 param4;
	st.param.f64 	[param4], %fd2;
	.param .b64 retval0;
	call.uni (retval0), 
	_Z7trans_fddddd, 
	(
	param0, 
	param1, 
	param2, 
	param3, 
	param4
	);
	ld.param.f64 	%fd37492, [retval0];
	} // callseq 485
	{ // callseq 486, 0
	.param .b64 param0;
	st.param.f64 	[param0], %fd1;
	.param .b64 param1;
	st.param.f64 	[param1], %fd15285;
	.param .b64 param2;
	st.param.f64 	[param2], %fd3;
	.param .b64 param3;
	st.param.f64 	[param3], %fd4;
	.param .b64 param4;
	st.param.f64 	[param4], %fd2;
	.param .b64 retval0;
	call.uni (retval0), 
	_Z7trans_fddddd, 
	(
	param0, 
	param1, 
	param2, 
	param3, 
	param4
	);
	ld.param.f64 	%fd37491, [retval0];
	} // callseq 486
	@%p2229 bra 	$L__BB3_1548;
	abs.f64 	%fd15288, %fd37492;
	abs.f64 	%fd15289, %fd37491;
	setp.lt.f64 	%p2231, %fd15288, %fd15289;
	selp.f64 	%fd37498, %fd37491, %fd37492, %p2231;
	selp.f64 	%fd37497, %fd37492, %fd37491, %p2231;
	selp.f64 	%fd37496, %fd1844, %fd1845, %p2231;
	selp.f64 	%fd37495, %fd1845, %fd1844, %p2231;
	mov.b32 	%r14943, 1;
	bra.uni 	$L__BB3_1558;
$L__BB3_1550:
	sub.f64 	%fd15297, %fd37495, %fd1872;
	mul.f64 	%fd15298, %fd15294, %fd15297;
	sub.f64 	%fd15299, %fd15294, %fd37497;
	div.rn.f64 	%fd15300, %fd15298, %fd15299;
	add.f64 	%fd1854, %fd1872, %fd15300;
	{ // callseq 488, 0
	.param .b64 param0;
	st.param.f64 	[param0], %fd1;
	.param .b64 param1;
	st.param.f64 	[param1], %fd1854;
	.param .b64 param2;
	st.param.f64 	[param2], %fd3;
	.param .b64 param3;
	st.param.f64 	[param3], %fd4;
	.param .b64 param4;
	st.param.f64 	[param4], %fd2;
	.param .b64 retval0;
	call.uni (retval0), 
	_Z7trans_fddddd, 
	(
	param0, 
	param1, 
	param2, 
	param3, 
	param4
	);
	ld.param.f64 	%fd15301, [retval0];
	} // callseq 488
	abs.f64 	%fd15303, %fd15300;
	setp.lt.f64 	%p2235, %fd15303, 0d3EE4F8B588E368F1;
	setp.eq.f64 	%p2236, %fd15301, 0d0000000000000000;
	or.pred  	%p2237, %p2235, %p2236;
	mov.f64 	%fd37499, %fd1854;
	@%p2237 bra 	$L__BB3_1559;
	sub.f64 	%fd15304, %fd1872, %fd1854;
	mul.f64 	%fd15305, %fd15301, %fd15304;
	sub.f64 	%fd15306, %fd15301, %fd15294;
	div.rn.f64 	%fd15307, %fd15305, %fd15306;
	add.f64 	%fd1856, %fd1854, %fd15307;
	{ // callseq 489, 0
	.param .b64 param0;
	st.param.f64 	[param0], %fd1;
	.param .b64 param1;
	st.param.f64 	[param1], %fd1856;
	.param .b64 param2;
	st.param.f64 	[param2], %fd3;
	.param .b64 param3;
	st.param.f64 	[param3], %fd4;
	.param .b64 param4;
	st.param.f64 	[param4], %fd2;
	.param .b64 retval0;
	call.uni (retval0), 
	_Z7trans_fddddd, 
	(
	param0, 
	param1, 
	param2, 
	param3, 
	param4
	);
	ld.param.f64 	%fd15308, [retval0];
	} // callseq 489
	abs.f64 	%fd15310, %fd15307;
	setp.lt.f64 	%p2238, %fd15310, 0d3EE4F8B588E368F1;
	setp.eq.f64 	%p2239, %fd15308, 0d0000000000000000;
	or.pred  	%p2240, %p2238, %p2239;
	mov.f64 	%fd37499, %fd1856;
	@%p2240 bra 	$L__BB3_1559;
	sub.f64 	%fd15311, %fd1854, %fd1856;
	mul.f64 	%fd15312, %fd15308, %fd15311;
	sub.f64 	%fd15313, %fd15308, %fd15301;
	div.rn.f64 	%fd15314, %fd15312, %fd15313;
	add.f64 	%fd1858, %fd1856, %fd15314;
	{ // callseq 490, 0
	.param .b64 param0;
	st.param.f64 	[param0], %fd1;
	.param .b64 param1;
	st.param.f64 	[param1], %fd1858;
	.param .b64 param2;
	st.param.f64 	[param2], %fd3;
	.param .b64 param3;
	st.param.f64 	[param3], %fd4;
	.param .b64 param4;
	st.param.f64 	[param4], %fd2;
	.param .b64 retval0;
	call.uni (retval0), 
	_Z7trans_fddddd, 
	(
	param0, 
	param1, 
	param2, 
	param3, 
	param4
	);
	ld.param.f64 	%fd15315, [retval0];
	} // callseq 490
	abs.f64 	%fd15317, %fd15314;
	setp.lt.f64 	%p2241, %fd15317, 0d3EE4F8B588E368F1;
	setp.eq.f64 	%p2242, %fd15315, 0d0000000000000000;
	or.pred  	%p2243, %p2241, %p2242;
	mov.f64 	%fd37499, %fd1858;
	@%p2243 bra 	$L__BB3_1559;
	sub.f64 	%fd15318, %fd1856, %fd1858;
	mul.f64 	%fd15319, %fd15315, %fd15318;
	sub.f64 	%fd15320, %fd15315, %fd15308;
	div.rn.f64 	%fd15321, %fd15319, %fd15320;
	add.f64 	%fd1860, %fd1858, %fd15321;
	{ // callseq 491, 0
	.param .b64 param0;
	st.param.f64 	[param0], %fd1;
	.param .b64 param1;
	st.param.f64 	[param1], %fd1860;
	.param .b64 param2;
	st.param.f64 	[param2], %fd3;
	.param .b64 param3;
	st.param.f64 	[param3], %fd4;
	.param .b64 param4;
	st.param.f64 	[param4], %fd2;
	.param .b64 retval0;
	call.uni (retval0), 
	_Z7trans_fddddd, 
	(
	param0, 
	param1, 
	param2, 
	param3, 
	param4
	);
	ld.param.f64 	%fd15322, [retval0];
	} // callseq 491
	abs.f64 	%fd15324, %fd15321;
	setp.lt.f64 	%p2244, %fd15324, 0d3EE4F8B588E368F1;
	setp.eq.f64 	%p2245, %fd15322, 0d0000000000000000;
	or.pred  	%p2246, %p2244, %p2245;
	mov.f64 	%fd37499, %fd1860;
	@%p2246 bra 	$L__BB3_1559;
	sub.f64 	%fd15325, %fd1858, %fd1860;
	mul.f64 	%fd15326, %fd15322, %fd15325;
	sub.f64 	%fd15327, %fd15322, %fd15315;
	div.rn.f64 	%fd15328, %fd15326, %fd15327;
	add.f64 	%fd1862, %fd1860, %fd15328;
	{ // callseq 492, 0
	.param .b64 param0;
	st.param.f64 	[param0], %fd1;
	.param .b64 param1;
	st.param.f64 	[param1], %fd1862;
	.param .b64 param2;
	st.param.f64 	[param2], %fd3;
	.param .b64 param3;
	st.param.f64 	[param3], %fd4;
	.param .b64 param4;
	st.param.f64 	[param4], %fd2;
	.param .b64 retval0;
	call.uni (retval0), 
	_Z7trans_fddddd, 
	(
	param0, 
	param1, 
	param2, 
	param3, 
	param4
	);
	ld.param.f64 	%fd15329, [retval0];
	} // callseq 492
	abs.f64 	%fd15331, %fd15328;
	setp.lt.f64 	%p2247, %fd15331, 0d3EE4F8B588E368F1;
	setp.eq.f64 	%p2248, %fd15329, 0d0000000000000000;
	or.pred  	%p2249, %p2247, %p2248;
	mov.f64 	%fd37499, %fd1862;
	@%p2249 bra 	$L__BB3_1559;
	sub.f64 	%fd15332, %fd1860, %fd1862;
	mul.f64 	%fd15333, %fd15329, %fd15332;
	sub.f64 	%fd15334, %fd15329, %fd15322;
	div.rn.f64 	%fd15335, %fd15333, %fd15334;
	add.f64 	%fd37496, %fd1862, %fd15335;
	{ // callseq 493, 0
	.param .b64 param0;
	st.param.f64 	[param0], %fd1;
	.param .b64 param1;
	st.param.f64 	[param1], %fd37496;
	.param .b64 param2;
	st.param.f64 	[param2], %fd3;
	.param .b64 param3;
	st.param.f64 	[param3], %fd4;
	.param .b64 param4;
	st.param.f64 	[param4], %fd2;
	.param .b64 retval0;
	call.uni (retval0), 
	_Z7trans_fddddd, 
	(
	param0, 
	param1, 
	param2, 
	param3, 
	param4
	);
	ld.param.f64 	%fd37498, [retval0];
	} // callseq 493
	abs.f64 	%fd15338, %fd15335;
	setp.lt.f64 	%p2250, %fd15338, 0d3EE4F8B588E368F1;
	setp.eq.f64 	%p2251, %fd37498, 0d0000000000000000;
	or.pred  	%p2252, %p2250, %p2251;
	mov.f64 	%fd37499, %fd37496;
	@%p2252 bra 	$L__BB3_1559;
	sub.f64 	%fd15339, %fd1862, %fd37496;
	mul.f64 	%fd15340, %fd37498, %fd15339;
	sub.f64 	%fd15341, %fd37498, %fd15329;
	div.rn.f64 	%fd15342, %fd15340, %fd15341;
	add.f64 	%fd37499, %fd37496, %fd15342;
	{ // callseq 494, 0
	.param .b64 param0;
	st.param.f64 	[param0], %fd1;
	.param .b64 param1;
	st.param.f64 	[param1], %fd37499;
	.param .b64 param2;
	st.param.f64 	[param2], %fd3;
	.param .b64 param3;
	st.param.f64 	[param3], %fd4;
	.param .b64 param4;
	st.param.f64 	[param4], %fd2;
	.param .b64 retval0;
	call.uni (retval0), 
	_Z7trans_fddddd, 
	(
	param0, 
	param1, 
	param2, 
	param3, 
	param4
	);
	ld.param.f64 	%fd37497, [retval0];
	} // callseq 494
	abs.f64 	%fd15345, %fd15342;
	setp.lt.f64 	%p2253, %fd15345, 0d3EE4F8B588E368F1;
	setp.eq.f64 	%p2254, %fd37497, 0d0000000000000000;
	or.pred  	%p2255, %p2253, %p2254;
	@%p2255 bra 	$L__BB3_1559;
	add.s32 	%r14943, %r14943, 8;
	setp.eq.s32 	%p2256, %r14943, 100000001;
	mov.f64 	%fd15346, 0d0000000000000000;
	mov.f64 	%fd37495, %fd37499;
	mov.f64 	%fd37499, %fd15346;
	@%p2256 bra 	$L__BB3_1559;
$L__BB3_1558:
	sub.f64 	%fd15290, %fd37496, %fd37495;
	mul.f64 	%fd15291, %fd37497, %fd15290;
	sub.f64 	%fd15292, %fd37497, %fd37498;
	div.rn.f64 	%fd15293, %fd15291, %fd15292;
	add.f64 	%fd1872, %fd37495, %fd15293;
	{ // callseq 487, 0
	.param .b64 param0;
	st.param.f64 	[param0], %fd1;
	.param .b64 param1;
	st.param.f64 	[param1], %fd1872;
	.param .b64 param2;
	st.param.f64 	[param2], %fd3;
	.param .b64 param3;
	st.param.f64 	[param3], %fd4;
	.param .b64 param4;
	st.param.f64 	[param4], %fd2;
	.param .b64 retval0;
	call.uni (retval0), 
	_Z7trans_fddddd, 
	(
	param0, 
	param1, 
	param2, 
	param3, 
	param4
	);
	ld.param.f64 	%fd15294, [retval0];
	} // callseq 487
	abs.f64 	%fd15296, %fd15293;
	setp.geu.f64 	%p2232, %fd15296, 0d3EE4F8B588E368F1;
	setp.neu.f64 	%p2233, %fd15294, 0d0000000000000000;
	and.pred  	%p2234, %p2232, %p2233;
	mov.f64 	%fd37499, %fd1872;
	@%p2234 bra 	$L__BB3_1550;
$L__BB3_1559:
	mul.f64 	%fd15347, %fd608, %fd37499;
	mul.f64 	%fd15348, %fd15347, 0d3A8067C6380646BA;
	div.rn.f64 	%fd1875, %fd1841, %fd15348;
	{
	.reg .b32 %temp; 
	mov.b64 	{%temp, %r14944}, %fd1875;
	}
	{
	.reg .b32 %temp; 
	mov.b64 	{%r14945, %temp}, %fd1875;
	}
	setp.gt.s32 	%p2257, %r14944, 1048575;
	mov.b32 	%r14946, -1023;
	mov.f64 	%fd37500, %fd1875;
	@%p2257 bra 	$L__BB3_1561;
	mul.f64 	%fd37500, %fd1875, 0d4350000000000000;
	{
	.reg .b32 %temp; 
	mov.b64 	{%temp, %r14944}, %fd37500;
	}
	{
	.reg .b32 %temp; 
	mov.b64 	{%r14945, %temp}, %fd37500;
	}
	mov.b32 	%r14946, -1077;
$L__BB3_1561:
	add.s32 	%r6881, %r14944, -1;
	setp.gt.u32 	%p2258, %r6881, 2146435070;
	@%p2258 bra 	$L__BB3_1565;
	shr.u32 	%r6884, %r14944, 20;
	add.s32 	%r14947, %r14946, %r6884;
	and.b32  	%r6885, %r14944, 1048575;
	or.b32  	%r6886, %r6885, 1072693248;
	mov.b64 	%fd37501, {%r14945, %r6886};
	setp.lt.u32 	%p2260, %r6886, 1073127583;
	@%p2260 bra 	$L__BB3_1564;
	{
	.reg .b32 %temp; 
	mov.b64 	{%r6887, %temp}, %fd37501;
	}
	{
	.reg .b32 %temp; 
	mov.b64 	{%temp, %r6888}, %fd37501;
	}
	add.s32 	%r6889, %r6888, -1048576;
	mov.b64 	%fd37501, {%r6887, %r6889};
	add.s32 	%r14947, %r14947, 1;
$L__BB3_1564:
	add.f64 	%fd15350, %fd37501, 0dBFF0000000000000;
	add.f64 	%fd15351, %fd37501, 0d3FF0000000000000;
	rcp.approx.ftz.f64 	%fd15352, %fd15351;
	neg.f64 	%fd15353, %fd15351;
	fma.rn.f64 	%fd15354, %fd15353, %fd15352, 0d3FF0000000000000;
	fma.rn.f64 	%fd15355, %fd15354, %fd15354, %fd15354;
	fma.rn.f64 	%fd15356, %fd15355, %fd15352, %fd15352;
	mul.f64 	%fd15357, %fd15350, %fd15356;
	fma.rn.f64 	%fd15358, %fd15350, %fd15356, %fd15357;
	mul.f64 	%fd15359, %fd15358, %fd15358;
	fma.rn.f64 	%fd15360, %fd15359, 0d3EB1380B3AE80F1E, 0d3ED0EE258B7A8B04;
	fma.rn.f64 	%fd15361, %fd15360, %fd15359, 0d3EF3B2669F02676F;
	fma.rn.f64 	%fd15362, %fd15361, %fd15359, 0d3F1745CBA9AB0956;
	fma.rn.f64 	%fd15363, %fd15362, %fd15359, 0d3F3C71C72D1B5154;
	fma.rn.f64 	%fd15364, %fd15363, %fd15359, 0d3F624924923BE72D;
	fma.rn.f64 	%fd15365, %fd15364, %fd15359, 0d3F8999999999A3C4;
	fma.rn.f64 	%fd15366, %fd15365, %fd15359, 0d3FB5555555555554;
	sub.f64 	%fd15367, %fd15350, %fd15358;
	add.f64 	%fd15368, %fd15367, %fd15367;
	neg.f64 	%fd15369, %fd15358;
	fma.rn.f64 	%fd15370, %fd15369, %fd15350, %fd15368;
	mul.f64 	%fd15371, %fd15356, %fd15370;
	mul.f64 	%fd15372, %fd15359, %fd15366;
	fma.rn.f64 	%fd15373, %fd15372, %fd15358, %fd15371;
	xor.b32  	%r6890, %r14947, -2147483648;
	mov.b32 	%r6891, 1127219200;
	mov.b64 	%fd15374, {%r6890, %r6891};
	sub.f64 	%fd15375, %fd15374, %fd159;
	fma.rn.f64 	%fd15376, %fd15375, 0d3FE62E42FEFA39EF, %fd15358;
	fma.rn.f64 	%fd15377, %fd15375, 0dBFE62E42FEFA39EF, %fd15376;
	sub.f64 	%fd15378, %fd15377, %fd15358;
	sub.f64 	%fd15379, %fd15373, %fd15378;
	fma.rn.f64 	%fd15380, %fd15375, 0d3C7ABC9E3B39803F, %fd15379;
	add.f64 	%fd37502, %fd15376, %fd15380;
	bra.uni 	$L__BB3_1566;
$L__BB3_1565:
	fma.rn.f64 	%fd15349, %fd37500, 0d7FF0000000000000, 0d7FF0000000000000;
	{
	.reg .b32 %temp; 
	mov.b64 	{%temp, %r6882}, %fd37500;
	}
	and.b32  	%r6883, %r6882, 2147483647;
	setp.eq.s32 	%p2259, %r6883, 0;
	selp.f64 	%fd37502, 0dFFF0000000000000, %fd15349, %p2259;
$L__BB3_1566:
	{
	.reg .b32 %temp; 
	mov.b64 	{%temp, %r14948}, %fd1840;
	}
	{
	.reg .b32 %temp; 
	mov.b64 	{%r14949, %temp}, %fd1840;
	}
	setp.gt.s32 	%p2261, %r14948, 1048575;
	mov.b32 	%r14950, -1023;
	mov.f64 	%fd37503, %fd1840;
	@%p2261 bra 	$L__BB3_1568;
	mul.f64 	%fd37503, %fd1840, 0d4350000000000000;
	{
	.reg .b32 %temp; 
	mov.b64 	{%temp, %r14948}, %fd37503;
	}
	{
	.reg .b32 %temp; 
	mov.b64 	{%r14949, %temp}, %fd37503;
	}
	mov.b32 	%r14950, -1077;
$L__BB3_1568:
	add.s32 	%r6894, %r14948, -1;
	setp.gt.u32 	%p2262, %r6894, 2146435070;
	@%p2262 bra 	$L__BB3_1572;
	shr.u32 	%r6897, %r14948, 20;
	add.s32 	%r14951, %r14950, %r6897;
	and.b32  	%r6898, %r14948, 1048575;
	or.b32  	%r6899, %r6898, 1072693248;
	mov.b64 	%fd37504, {%r14949, %r6899};
	setp.lt.u32 	%p2264, %r6899, 1073127583;
	@%p2264 bra 	$L__BB3_1571;
	{
	.reg .b32 %temp; 
	mov.b64 	{%r6900, %temp}, %fd37504;
	}
	{
	.reg .b32 %temp; 
	mov.b64 	{%temp, %r6901}, %fd37504;
	}
	add.s32 	%r6902, %r6901, -1048576;
	mov.b64 	%fd37504, {%r6900, %r6902};
	add.s32 	%r14951, %r14951, 1;
$L__BB3_1571:
	add.f64 	%fd15382, %fd37504, 0dBFF0000000000000;
	add.f64 	%fd15383, %fd37504, 0d3FF0000000000000;
	rcp.approx.ftz.f64 	%fd15384, %fd15383;
	neg.f64 	%fd15385, %fd15383;
	fma.rn.f64 	%fd15386, %fd15385, %fd15384, 0d3FF0000000000000;
	fma.rn.f64 	%fd15387, %fd15386, %fd15386, %fd15386;
	fma.rn.f64 	%fd15388, %fd15387, %fd15384, %fd15384;
	mul.f64 	%fd15389, %fd15382, %fd15388;
	fma.rn.f64 	%fd15390, %fd15382, %fd15388, %fd15389;
	mul.f64 	%fd15391, %fd15390, %fd15390;
	fma.rn.f64 	%fd15392, %fd15391, 0d3EB1380B3AE80F1E, 0d3ED0EE258B7A8B04;
	fma.rn.f64 	%fd15393, %fd15392, %fd15391, 0d3EF3B2669F02676F;
	fma.rn.f64 	%fd15394, %fd15393, %fd15391, 0d3F1745CBA9AB0956;
	fma.rn.f64 	%fd15395, %fd15394, %fd15391, 0d3F3C71C72D1B5154;
	fma.rn.f64 	%fd15396, %fd15395, %fd15391, 0d3F624924923BE72D;
	fma.rn.f64 	%fd15397, %fd15396, %fd15391, 0d3F8999999999A3C4;
	fma.rn.f64 	%fd15398, %fd15397, %fd15391, 0d3FB5555555555554;
	sub.f64 	%fd15399, %fd15382, %fd15390;
	add.f64 	%fd15400, %fd15399, %fd15399;
	neg.f64 	%fd15401, %fd15390;
	fma.rn.f64 	%fd15402, %fd15401, %fd15382, %fd15400;
	mul.f64 	%fd15403, %fd15388, %fd15402;
	mul.f64 	%fd15404, %fd15391, %fd15398;
	fma.rn.f64 	%fd15405, %fd15404, %fd15390, %fd15403;
	xor.b32  	%r6903, %r14951, -2147483648;
	mov.b32 	%r6904, 1127219200;
	mov.b64 	%fd15406, {%r6903, %r6904};
	sub.f64 	%fd15407, %fd15406, %fd159;
	fma.rn.f64 	%fd15408, %fd15407, 0d3FE62E42FEFA39EF, %fd15390;
	fma.rn.f64 	%fd15409, %fd15407, 0dBFE62E42FEFA39EF, %fd15408;
	sub.f64 	%fd15410, %fd15409, %fd15390;
	sub.f64 	%fd15411, %fd15405, %fd15410;
	fma.rn.f64 	%fd15412, %fd15407, 0d3C7ABC9E3B39803F, %fd15411;
	add.f64 	%fd37505, %fd15408, %fd15412;
	bra.uni 	$L__BB3_1573;
$L__BB3_1572:
	fma.rn.f64 	%fd15381, %fd37503, 0d7FF0000000000000, 0d7FF0000000000000;
	{
	.reg .b32 %temp; 
	mov.b64 	{%temp, %r6895}, %fd37503;
	}
	and.b32  	%r6896, %r6895, 2147483647;
	setp.eq.s32 	%p2263, %r6896, 0;
	selp.f64 	%fd37505, 0dFFF0000000000000, %fd15381, %p2263;
$L__BB3_1573:
	and.b32  	%r6905, %r3914, 2146435072;
	setp.eq.s32 	%p2265, %r6905, 1062207488;
	add.f64 	%fd15413, %fd3, %fd3;
	mul.f64 	%fd15414, %fd15413, 0d3AE9BBD25BC98409;
	mul.f64 	%fd15415, %fd1, %fd15414;
	{
	.reg .b32 %temp; 
	mov.b64 	{%temp, %r567}, %fd15415;
	}
	abs.f64 	%fd1892, %fd15415;
	{ // callseq 495, 0
	.param .b64 param0;
	st.param.f64 	[param0], %fd1892;
	.param .b64 param1;
	st.param.f64 	[param1], 0d4000000000000000;
	.param .b64 retval0;
	call.uni (retval0), 
	__internal_accurate_pow, 
	(
	param0, 
	param1
	);
	ld.param.f64 	%fd15416, [retval0];
	} // callseq 495
	setp.lt.s32 	%p2266, %r567, 0;
	neg.f64 	%fd15418, %fd15416;
	selp.f64 	%fd15419, %fd15418, %fd15416, %p2265;
	selp.f64 	%fd37507, %fd15419, %fd15416, %p2266;
	setp.neu.f64 	%p2267, %fd15415, 0d0000000000000000;
	@%p2267 bra 	$L__BB3_1575;
	selp.b32 	%r6907, %r567, 0, %p2265;
	setp.lt.s32 	%p2269, %r3914, 0;
	or.b32  	%r6908, %r6907, 2146435072;
	selp.b32 	%r6909, %r6908, %r6907, %p2269;
	mov.b32 	%r6910, 0;
	mov.b64 	%fd37507, {%r6910, %r6909};
$L__BB3_1575:
	add.f64 	%fd15422, %fd15415, 0d4000000000000000;
	{
	.reg .b32 %temp; 
	mov.b64 	{%temp, %r6911}, %fd15422;
	}
	and.b32  	%r6912, %r6911, 2146435072;
	setp.ne.s32 	%p2270, %r6912, 2146435072;
	@%p2270 bra 	$L__BB3_1580;
	setp.num.f64 	%p2271, %fd15415, %fd15415;
	@%p2271 bra 	$L__BB3_1578;
	mov.f64 	%fd15423, 0d4000000000000000;
	add.rn.f64 	%fd37507, %fd15415, %fd15423;
	bra.uni 	$L__BB3_1580;
$L__BB3_1578:
	setp.neu.f64 	%p2272, %fd1892, 0d7FF0000000000000;
	@%p2272 bra 	$L__BB3_1580;
	setp.lt.s32 	%p2273, %r567, 0;
	setp.eq.s32 	%p2274, %r6905, 1062207488;
	setp.lt.s32 	%p2275, %r3914, 0;
	selp.b32 	%r6914, 0, 2146435072, %p2275;
	and.b32  	%r6915, %r3914, 2147483647;
	setp.ne.s32 	%p2276, %r6915, 1071644672;
	or.b32  	%r6916, %r6914, -2147483648;
	selp.b32 	%r6917, %r6916, %r6914, %p2276;
	selp.b32 	%r6918, %r6917, %r6914, %p2274;
	selp.b32 	%r6919, %r6918, %r6914, %p2273;
	mov.b32 	%r6920, 0;
	mov.b64 	%fd37507, {%r6920, %r6919};
$L__BB3_1580:
	setp.eq.f64 	%p2277, %fd15415, 0d3FF0000000000000;
	selp.f64 	%fd15424, 0d3FF0000000000000, %fd37507, %p2277;
	add.f64 	%fd1900, %fd15415, %fd15424;
	div.rn.f64 	%fd15425, %fd37502, %fd37505;
	add.f64 	%fd15426, %fd15425, 0d3FF0000000000000;
	mul.f64 	%fd37533, %fd1840, %fd1900;
	setp.geu.f64 	%p2278, %fd37533, 0d0000000000000000;
	setp.gtu.f64 	%p2279, %fd15426, 0d0000000000000000;
	and.pred  	%p2280, %p2278, %p2279;
	@%p2280 bra 	$L__BB3_1582;
	mov.u64 	%rd67, $str$6;
	cvta.global.u64 	%rd68, %rd67;
	{ // callseq 496, 0
	.param .b64 param0;
	st.param.b64 	[param0], %rd68;
	.param .b64 param1;
	st.param.b64 	[param1], 0;
	.param .b32 retval0;
	call.uni (retval0), 
	vprintf, 
	(
	param0, 
	param1
	);
	ld.param.b32 	%r6921, [retval0];
	} // callseq 496
$L__BB3_1582:
	add.f64 	%fd15427, %fd15426, 0d3FF0000000000000;
	setp.geu.f64 	%p2281, %fd37533, %fd15427;
	@%p2281 bra 	$L__BB3_1630;
	add.f64 	%fd37508, %fd15426, 0d4016000000000000;
	{
	.reg .b32 %temp; 
	mov.b64 	{%temp, %r14952}, %fd37508;
	}
	{
	.reg .b32 %temp; 
	mov.b64 	{%r14953, %temp}, %fd37508;
	}
	setp.gt.s32 	%p2310, %r14952, 1048575;
	mov.b32 	%r14954, -1023;
	@%p2310 bra 	$L__BB3_1585;
	mul.f64 	%fd37508, %fd37508, 0d4350000000000000;
	{
	.reg .b32 %temp; 
	mov.b64 	{%temp, %r14952}, %fd37508;
	}
	{
	.reg .b32 %temp; 
	mov.b64 	{%r14953, %temp}, %fd37508;
	}
	mov.b32 	%r14954, -1077;
$L__BB3_1585:
	add.s32 	%r6986, %r14952, -1;
	setp.gt.u32 	%p2311, %r6986, 2146435070;
	@%p2311 bra 	$L__BB3_1589;
	shr.u32 	%r6989, %r14952, 20;
	add.s32 	%r14955, %r14954, %r6989;
	and.b32  	%r6990, %r14952, 1048575;
	or.b32  	%r6991, %r6990, 1072693248;
	mov.b64 	%fd37509, {%r14953, %r6991};
	setp.lt.u32 	%p2313, %r6991, 1073127583;
	@%p2313 bra 	$L__BB3_1588;
	{
	.reg .b32 %temp; 
	mov.b64 	{%r6992, %temp}, %fd37509;
	}
	{
	.reg .b32 %temp; 
	mov.b64 	{%temp, %r6993}, %fd37509;
	}
	add.s32 	%r6994, %r6993, -1048576;
	mov.b64 	%fd37509, {%r6992, %r6994};
	add.s32 	%r14955, %r14955, 1;
$L__BB3_1588:
	add.f64 	%fd15632, %fd37509, 0dBFF0000000000000;
	add.f64 	%fd15633, %fd37509, 0d3FF0000000000000;
	rcp.approx.ftz.f64 	%fd15634, %fd15633;
	neg.f64 	%fd15635, %fd15633;
	fma.rn.f64 	%fd15636, %fd15635, %fd15634, 0d3FF0000000000000;
	fma.rn.f64 	%fd15637, %fd15636, %fd15636, %fd15636;
	fma.rn.f64 	%fd15638, %fd15637, %fd15634, %fd15634;
	mul.f64 	%fd15639, %fd15632, %fd15638;
	fma.rn.f64 	%fd15640, %fd15632, %fd15638, %fd15639;
	mul.f64 	%fd15641, %fd15640, %fd15640;
	fma.rn.f64 	%fd15642, %fd15641, 0d3EB1380B3AE80F1E, 0d3ED0EE258B7A8B04;
	fma.rn.f64 	%fd15643, %fd15642, %fd15641, 0d3EF3B2669F02676F;
	fma.rn.f64 	%fd15644, %fd15643, %fd15641, 0d3F1745CBA9AB0956;
	fma.rn.f64 	%fd15645, %fd15644, %fd15641, 0d3F3C71C72D1B5154;
	fma.rn.f64 	%fd15646, %fd15645, %fd15641, 0d3F624924923BE72D;
	fma.rn.f64 	%fd15647, %fd15646, %fd15641, 0d3F8999999999A3C4;
	fma.rn.f64 	%fd15648, %fd15647, %fd15641, 0d3FB5555555555554;
	sub.f64 	%fd15649, %fd15632, %fd15640;
	add.f64 	%fd15650, %fd15649, %fd15649;
	neg.f64 	%fd15651, %fd15640;
	fma.rn.f64 	%fd15652, %fd15651, %fd15632, %fd15650;
	mul.f64 	%fd15653, %fd15638, %fd15652;
	mul.f64 	%fd15654, %fd15641, %fd15648;
	fma.rn.f64 	%fd15655, %fd15654, %fd15640, %fd15653;
	xor.b32  	%r6995, %r14955, -2147483648;
	mov.b32 	%r6996, 1127219200;
	mov.b64 	%fd15656, {%r6995, %r6996};
	sub.f64 	%fd15657, %fd15656, %fd159;
	fma.rn.f64 	%fd15658, %fd15657, 0d3FE62E42FEFA39EF, %fd15640;
	fma.rn.f64 	%fd15659, %fd15657, 0dBFE62E42FEFA39EF, %fd15658;
	sub.f64 	%fd15660, %fd15659, %fd15640;
	sub.f64 	%fd15661, %fd15655, %fd15660;
	fma.rn.f64 	%fd15662, %fd15657, 0d3C7ABC9E3B39803F, %fd15661;
	add.f64 	%fd37510, %fd15658, %fd15662;
	bra.uni 	$L__BB3_1590;
$L__BB3_1589:
	fma.rn.f64 	%fd15631, %fd37508, 0d7FF0000000000000, 0d7FF0000000000000;
	{
	.reg .b32 %temp; 
	mov.b64 	{%temp, %r6987}, %fd37508;
	}
	and.b32  	%r6988, %r6987, 2147483647;
	setp.eq.s32 	%p2312, %r6988, 0;
	selp.f64 	%fd37510, 0dFFF0000000000000, %fd15631, %p2312;
$L__BB3_1590:
	add.f64 	%fd15663, %fd15426, 0d3FE0000000000000;
	mul.f64 	%fd15664, %fd15663, %fd37510;
	add.f64 	%fd15665, %fd15426, 0d4016000000000000;
	sub.f64 	%fd1912, %fd15665, %fd15664;
	mov.f64 	%fd15667, 0d40530B869F76170A;
	div.rn.f64 	%fd15668, %fd15667, %fd15427;
	add.f64 	%fd15669, %fd15668, 0d3FF00000000D0EC7;
	add.f64 	%fd15670, %fd15427, 0d3FF0000000000000;
	mov.f64 	%fd15671, 0dC055A0572B143656;
	div.rn.f64 	%fd15672, %fd15671, %fd15670;
	add.f64 	%fd15673, %fd15669, %fd15672;
	add.f64 	%fd15674, %fd15670, 0d3FF0000000000000;
	mov.f64 	%fd15675, 0d4038039BF13B4CC6;
	div.rn.f64 	%fd15676, %fd15675, %fd15674;
	add.f64 	%fd15677, %fd15673, %fd15676;
	add.f64 	%fd15678, %fd15674, 0d3FF0000000000000;
	mov.f64 	%fd15679, 0dBFF3B5348DCDCC8C;
	div.rn.f64 	%fd15680, %fd15679, %fd15678;
	add.f64 	%fd15681, %fd15677, %fd15680;
	add.f64 	%fd15682, %fd15678, 0d3FF0000000000000;
	mov.f64 	%fd15683, 0d3F53CD7319EC12D8;
	div.rn.f64 	%fd15684, %fd15683, %fd15682;
	add.f64 	%fd15685, %fd15681, %fd15684;
	add.f64 	%fd15686, %fd15682, 0d3FF0000000000000;
	mov.f64 	%fd15687, 0dBED6A1181C0E9888;
	div.rn.f64 	%fd15688, %fd15687, %fd15686;
	add.f64 	%fd15689, %fd15685, %fd15688;
	mul.f64 	%fd15690, %fd15689, 0d40040D931FF62706;
	div.rn.f64 	%fd37511, %fd15690, %fd15426;
	{
	.reg .b32 %temp; 
	mov.b64 	{%temp, %r14956}, %fd37511;
	}
	{
	.reg .b32 %temp; 
	mov.b64 	{%r14957, %temp}, %fd37511;
	}
	setp.gt.s32 	%p2314, %r14956, 1048575;
	mov.b32 	%r14958, -1023;
	@%p2314 bra 	$L__BB3_1592;
	mul.f64 	%fd37511, %fd37511, 0d4350000000000000;
	{
	.reg .b32 %temp; 
	mov.b64 	{%temp, %r14956}, %fd37511;
	}
	{
	.reg .b32 %temp; 
	mov.b64 	{%r14957, %temp}, %fd37511;
	}
	mov.b32 	%r14958, -1077;
$L__BB3_1592:
	add.s32 	%r6999, %r14956, -1;
	setp.gt.u32 	%p2315, %r6999, 2146435070;
	@%p2315 bra 	$L__BB3_1596;
	shr.u32 	%r7002, %r14956, 20;
	add.s32 	%r14959, %r14958, %r7002;
	and.b32  	%r7003, %r14956, 1048575;
	or.b32  	%r7004, %r7003, 1072693248;
	mov.b64 	%fd37512, {%r14957, %r7004};
	setp.lt.u32 	%p2317, %r7004, 1073127583;
	@%p2317 bra 	$L__BB3_1595;
	{
	.reg .b32 %temp; 
	mov.b64 	{%r7005, %temp}, %fd37512;
	}
	{
	.reg .b32 %temp; 
	mov.b64 	{%temp, %r7006}, %fd37512;
	}
	add.s32 	%r7007, %r7006, -1048576;
	mov.b64 	%fd37512, {%r7005, %r7007};
	add.s32 	%r14959, %r14959, 1;
$L__BB3_1595:
	add.f64 	%fd15692, %fd37512, 0dBFF0000000000000;
	add.f64 	%fd15693, %fd37512, 0d3FF0000000000000;
	rcp.approx.ftz.f64 	%fd15694, %fd15693;
	neg.f64 	%fd15695, %fd15693;
	fma.rn.f64 	%fd15696, %fd15695, %fd15694, 0d3FF0000000000000;
	fma.rn.f64 	%fd15697, %fd15696, %fd15696, %fd15696;
	fma.rn.f64 	%fd15698, %fd15697, %fd15694, %fd15694;
	mul.f64 	%fd15699, %fd15692, %fd15698;
	fma.rn.f64 	%fd15700, %fd15692, %fd15698, %fd15699;
	mul.f64 	%fd15701, %fd15700, %fd15700;
	fma.rn.f64 	%fd15702, %fd15701, 0d3EB1380B3AE80F1E, 0d3ED0EE258B7A8B04;
	fma.rn.f64 	%fd15703, %fd15702, %fd15701, 0d3EF3B2669F02676F;
	fma.rn.f64 	%fd15704, %fd15703, %fd15701, 0d3F1745CBA9AB0956;
	fma.rn.f64 	%fd15705, %fd15704, %fd15701, 0d3F3C71C72D1B5154;
	fma.rn.f64 	%fd15706, %fd15705, %fd15701, 0d3F624924923BE72D;
	fma.rn.f64 	%fd15707, %fd15706, %fd15701, 0d3F8999999999A3C4;
	fma.rn.f64 	%fd15708, %fd15707, %fd15701, 0d3FB5555555555554;
	sub.f64 	%fd15709, %fd15692, %fd15700;
	add.f64 	%fd15710, %fd15709, %fd15709;
	neg.f64 	%fd15711, %fd15700;
	fma.rn.f64 	%fd15712, %fd15711, %fd15692, %fd15710;
	mul.f64 	%fd15713, %fd15698, %fd15712;
	mul.f64 	%fd15714, %fd15701, %fd15708;
	fma.rn.f64 	%fd15715, %fd15714, %fd15700, %fd15713;
	xor.b32  	%r7008, %r14959, -2147483648;
	mov.b32 	%r7009, 1127219200;
	mov.b64 	%fd15716, {%r7008, %r7009};
	sub.f64 	%fd15717, %fd15716, %fd159;
	fma.rn.f64 	%fd15718, %fd15717, 0d3FE62E42FEFA39EF, %fd15700;
	fma.rn.f64 	%fd15719, %fd15717, 0dBFE62E42FEFA39EF, %fd15718;
	sub.f64 	%fd15720, %fd15719, %fd15700;
	sub.f64 	%fd15721, %fd15715, %fd15720;
	fma.rn.f64 	%fd15722, %fd15717, 0d3C7ABC9E3B39803F, %fd15721;
	add.f64 	%fd37513, %fd15718, %fd15722;
	bra.uni 	$L__BB3_1597;
$L__BB3_1596:
	fma.rn.f64 	%fd15691, %fd37511, 0d7FF0000000000000, 0d7FF0000000000000;
	{
	.reg .b32 %temp; 
	mov.b64 	{%temp, %r7000}, %fd37511;
	}
	and.b32  	%r7001, %r7000, 2147483647;
	setp.eq.s32 	%p2316, %r7001, 0;
	selp.f64 	%fd37513, 0dFFF0000000000000, %fd15691, %p2316;
$L__BB3_1597:
	mul.f64 	%fd37518, %fd1840, %fd1900;
	setp.gtu.f64 	%p2318, %fd37518, 0d0000000000000000;
	mov.f64 	%fd37537, 0d0000000000000000;
	@%p2318 bra 	$L__BB3_1600;
	setp.geu.f64 	%p2319, %fd37518, 0d0000000000000000;
	@%p2319 bra 	$L__BB3_1662;
	mov.u64 	%rd71, $str$4;
	cvta.global.u64 	%rd72, %rd71;
	{ // callseq 498, 0
	.param .b64 param0;
	st.param.b64 	[param0], %rd72;
	.param .b64 param1;
	st.param.b64 	[param1], 0;
	.param .b32 retval0;
	call.uni (retval0), 
	vprintf, 
	(
	param0, 
	param1
	);
	ld.param.b32 	%r7010, [retval0];
	} // callseq 498
	bra.uni 	$L__BB3_1662;
$L__BB3_1600:
	rcp.rn.f64 	%fd37515, %fd15426;
	mov.b32 	%r14960, 1;
	mov.f64 	%fd37514, %fd15426;
	mov.f64 	%fd37517, %fd37515;
	bra.uni 	$L__BB3_1617;
$L__BB3_1601:
	add.f64 	%fd1924, %fd1972, 0d3FF0000000000000;
	div.rn.f64 	%fd15731, %fd37518, %fd1924;
	mul.f64 	%fd1925, %fd1973, %fd15731;
	add.f64 	%fd37517, %fd37517, %fd1925;
	abs.f64 	%fd15732, %fd1925;
	abs.f64 	%fd15733, %fd37517;
	mul.f64 	%fd15734, %fd15733, 0d3E9421F5F40D8376;
	setp.lt.f64 	%p2321, %fd15732, %fd15734;
	@%p2321 bra 	$L__BB3_1618;
	add.f64 	%fd1927, %fd1924, 0d3FF0000000000000;
	div.rn.f64 	%fd15736, %fd37518, %fd1927;
	mul.f64 	%fd1928, %fd1925, %fd15736;
	add.f64 	%fd37517, %fd37517, %fd1928;
	abs.f64 	%fd15737, %fd1928;
	abs.f64 	%fd15738, %fd37517;
	mul.f64 	%fd15739, %fd15738, 0d3E9421F5F40D8376;
	setp.lt.f64 	%p2322, %fd15737, %fd15739;
	@%p2322 bra 	$L__BB3_1618;
	add.f64 	%fd1930, %fd1927, 0d3FF0000000000000;
	div.rn.f64 	%fd15741, %fd37518, %fd1930;
	mul.f64 	%fd1931, %fd1928, %fd15741;
	add.f64 	%fd37517, %fd37517, %fd1931;
	abs.f64 	%fd15742, %fd1931;
	abs.f64 	%fd15743, %fd37517;
	mul.f64 	%fd15744, %fd15743, 0d3E9421F5F40D8376;
	setp.lt.f64 	%p2323, %fd15742, %fd15744;
	@%p2323 bra 	$L__BB3_1618;
	add.f64 	%fd1933, %fd1930, 0d3FF0000000000000;
	div.rn.f64 	%fd15746, %fd37518, %fd1933;
	mul.f64 	%fd1934, %fd1931, %fd15746;
	add.f64 	%fd37517, %fd37517, %fd1934;
	abs.f64 	%fd15747, %fd1934;
	abs.f64 	%fd15748, %fd37517;
	mul.f64 	%fd15749, %fd15748, 0d3E9421F5F40D8376;
	setp.lt.f64 	%p2324, %fd15747, %fd15749;
	@%p2324 bra 	$L__BB3_1618;
	add.f64 	%fd1936, %fd1933, 0d3FF0000000000000;
	div.rn.f64 	%fd15751, %fd37518, %fd1936;
	mul.f64 	%fd1937, %fd1934, %fd15751;
	add.f64 	%fd37517, %fd37517, %fd1937;
	abs.f64 	%fd15752, %fd1937;
	abs.f64 	%fd15753, %fd37517;
	mul.f64 	%fd15754, %fd15753, 0d3E9421F5F40D8376;
	setp.lt.f64 	%p2325, %fd15752, %fd15754;
	@%p2325 bra 	$L__BB3_1618;
	add.f64 	%fd1939, %fd1936, 0d3FF0000000000000;
	div.rn.f64 	%fd15756, %fd37518, %fd1939;
	mul.f64 	%fd1940, %fd1937, %fd15756;
	add.f64 	%fd37517, %fd37517, %fd1940;
	abs.f64 	%fd15757, %fd1940;
	abs.f64 	%fd15758, %fd37517;
	mul.f64 	%fd15759, %fd15758, 0d3E9421F5F40D8376;
	setp.lt.f64 	%p2326, %fd15757, %fd15759;
	@%p2326 bra 	$L__BB3_1618;
	add.f64 	%fd1942, %fd1939, 0d3FF0000000000000;
	div.rn.f64 	%fd15761, %fd37518, %fd1942;
	mul.f64 	%fd1943, %fd1940, %fd15761;
	add.f64 	%fd37517, %fd37517, %fd1943;
	abs.f64 	%fd15762, %fd1943;
	abs.f64 	%fd15763, %fd37517;
	mul.f64 	%fd15764, %fd15763, 0d3E9421F5F40D8376;
	setp.lt.f64 	%p2327, %fd15762, %fd15764;
	@%p2327 bra 	$L__BB3_1618;
	add.f64 	%fd1945, %fd1942, 0d3FF0000000000000;
	div.rn.f64 	%fd15766, %fd37518, %fd1945;
	mul.f64 	%fd1946, %fd1943, %fd15766;
	add.f64 	%fd37517, %fd37517, %fd1946;
	abs.f64 	%fd15767, %fd1946;
	abs.f64 	%fd15768, %fd37517;
	mul.f64 	%fd15769, %fd15768, 0d3E9421F5F40D8376;
	setp.lt.f64 	%p2328, %fd15767, %fd15769;
	@%p2328 bra 	$L__BB3_1618;
	add.f64 	%fd1948, %fd1945, 0d3FF0000000000000;
	div.rn.f64 	%fd15771, %fd37518, %fd1948;
	mul.f64 	%fd1949, %fd1946, %fd15771;
	add.f64 	%fd37517, %fd37517, %fd1949;
	abs.f64 	%fd15772, %fd1949;
	abs.f64 	%fd15773, %fd37517;
	mul.f64 	%fd15774, %fd15773, 0d3E9421F5F40D8376;
	setp.lt.f64 	%p2329, %fd15772, %fd15774;
	@%p2329 bra 	$L__BB3_1618;
	add.f64 	%fd1951, %fd1948, 0d3FF0000000000000;
	div.rn.f64 	%fd15776, %fd37518, %fd1951;
	mul.f64 	%fd1952, %fd1949, %fd15776;
	add.f64 	%fd37517, %fd37517, %fd1952;
	abs.f64 	%fd15777, %fd1952;
	abs.f64 	%fd15778, %fd37517;
	mul.f64 	%fd15779, %fd15778, 0d3E9421F5F40D8376;
	setp.lt.f64 	%p2330, %fd15777, %fd15779;
	@%p2330 bra 	$L__BB3_1618;
	add.f64 	%fd1954, %fd1951, 0d3FF0000000000000;
	div.rn.f64 	%fd15781, %fd37518, %fd1954;
	mul.f64 	%fd1955, %fd1952, %fd15781;
	add.f64 	%fd37517, %fd37517, %fd1955;
	abs.f64 	%fd15782, %fd1955;
	abs.f64 	%fd15783, %fd37517;
	mul.f64 	%fd15784, %fd15783, 0d3E9421F5F40D8376;
	setp.lt.f64 	%p2331, %fd15782, %fd15784;
	@%p2331 bra 	$L__BB3_1618;
	add.f64 	%fd1957, %fd1954, 0d3FF0000000000000;
	div.rn.f64 	%fd15786, %fd37518, %fd1957;
	mul.f64 	%fd1958, %fd1955, %fd15786;
	add.f64 	%fd37517, %fd37517, %fd1958;
	abs.f64 	%fd15787, %fd1958;
	abs.f64 	%fd15788, %fd37517;
	mul.f64 	%fd15789, %fd15788, 0d3E9421F5F40D8376;
	setp.lt.f64 	%p2332, %fd15787, %fd15789;
	@%p2332 bra 	$L__BB3_1618;
	add.f64 	%fd1960, %fd1957, 0d3FF0000000000000;
	div.rn.f64 	%fd15791, %fd37518, %fd1960;
	mul.f64 	%fd1961, %fd1958, %fd15791;
	add.f64 	%fd37517, %fd37517, %fd1961;
	abs.f64 	%fd15792, %fd1961;
	abs.f64 	%fd15793, %fd37517;
	mul.f64 	%fd15794, %fd15793, 0d3E9421F5F40D8376;
	setp.lt.f64 	%p2333, %fd15792, %fd15794;
	@%p2333 bra 	$L__BB3_1618;
	add.f64 	%fd1963, %fd1960, 0d3FF0000000000000;
	div.rn.f64 	%fd15796, %fd37518, %fd1963;
	mul.f64 	%fd1964, %fd1961, %fd15796;
	add.f64 	%fd37517, %fd37517, %fd1964;
	abs.f64 	%fd15797, %fd1964;
	abs.f64 	%fd15798, %fd37517;
	mul.f64 	%fd15799, %fd15798, 0d3E9421F5F40D8376;
	setp.lt.f64 	%p2334, %fd15797, %fd15799;
	@%p2334 bra 	$L__BB3_1618;
	add.f64 	%fd37514, %fd1963, 0d3FF0000000000000;
	div.rn.f64 	%fd15801, %fd37518, %fd37514;
	mul.f64 	%fd37515, %fd1964, %fd15801;
	add.f64 	%fd37517, %fd37517, %fd37515;
	abs.f64 	%fd15802, %fd37515;
	abs.f64 	%fd15803, %fd37517;
	mul.f64 	%fd15804, %fd15803, 0d3E9421F5F40D8376;
	setp.lt.f64 	%p2335, %fd15802, %fd15804;
	@%p2335 bra 	$L__BB3_1618;
	add.s32 	%r14960, %r14960, 16;
	setp.eq.s32 	%p2336, %r14960, 100000001;
	@%p2336 bra 	$L__BB3_1629;
$L__BB3_1617:
	add.f64 	%fd1972, %fd37514, 0d3FF0000000000000;
	div.rn.f64 	%fd15726, %fd37518, %fd1972;
	mul.f64 	%fd1973, %fd37515, %fd15726;
	add.f64 	%fd37517, %fd37517, %fd1973;
	abs.f64 	%fd15727, %fd1973;
	abs.f64 	%fd15728, %fd37517;
	mul.f64 	%fd15729, %fd15728, 0d3E9421F5F40D8376;
	setp.geu.f64 	%p2320, %fd15727, %fd15729;
	@%p2320 bra 	$L__BB3_1601;
$L__BB3_1618:
	{
	.reg .b32 %temp; 
	mov.b64 	{%temp, %r14961}, %fd37518;
	}
	{
	.reg .b32 %temp; 
	mov.b64 	{%r14962, %temp}, %fd37518;
	}
	setp.gt.s32 	%p2337, %r14961, 1048575;
	mov.b32 	%r14963, -1023;
	@%p2337 bra 	$L__BB3_1620;
	mul.f64 	%fd15806, %fd1840, %fd1900;
	mul.f64 	%fd37518, %fd15806, 0d4350000000000000;
	{
	.reg .b32 %temp; 
	mov.b64 	{%temp, %r14961}, %fd37518;
	}
	{
	.reg .b32 %temp; 
	mov.b64 	{%r14962, %temp}, %fd37518;
	}
	mov.b32 	%r14963, -1077;
$L__BB3_1620:
	add.s32 	%r7017, %r14961, -1;
	setp.gt.u32 	%p2338, %r7017, 2146435070;
	@%p2338 bra 	$L__BB3_1624;
	shr.u32 	%r7020, %r14961, 20;
	add.s32 	%r14964, %r14963, %r7020;
	and.b32  	%r7021, %r14961, 1048575;
	or.b32  	%r7022, %r7021, 1072693248;
	mov.b64 	%fd37519, {%r14962, %r7022};
	setp.lt.u32 	%p2340, %r7022, 1073127583;
	@%p2340 bra 	$L__BB3_1623;
	{
	.reg .b32 %temp; 
	mov.b64 	{%r7023, %temp}, %fd37519;
	}
	{
	.reg .b32 %temp; 
	mov.b64 	{%temp, %r7024}, %fd37519;
	}
	add.s32 	%r7025, %r7024, -1048576;
	mov.b64 	%fd37519, {%r7023, %r7025};
	add.s32 	%r14964, %r14964, 1;
$L__BB3_1623:
	add.f64 	%fd15808, %fd37519, 0dBFF0000000000000;
	add.f64 	%fd15809, %fd37519, 0d3FF0000000000000;
	rcp.approx.ftz.f64 	%fd15810, %fd15809;
	neg.f64 	%fd15811, %fd15809;
	fma.rn.f64 	%fd15812, %fd15811, %fd15810, 0d3FF0000000000000;
	fma.rn.f64 	%fd15813, %fd15812, %fd15812, %fd15812;
	fma.rn.f64 	%fd15814, %fd15813, %fd15810, %fd15810;
	mul.f64 	%fd15815, %fd15808, %fd15814;
	fma.rn.f64 	%fd15816, %fd15808, %fd15814, %fd15815;
	mul.f64 	%fd15817, %fd15816, %fd15816;
	fma.rn.f64 	%fd15818, %fd15817, 0d3EB1380B3AE80F1E, 0d3ED0EE258B7A8B04;
	fma.rn.f64 	%fd15819, %fd15818, %fd15817, 0d3EF3B2669F02676F;
	fma.rn.f64 	%fd15820, %fd15819, %fd15817, 0d3F1745CBA9AB0956;
	fma.rn.f64 	%fd15821, %fd15820, %fd15817, 0d3F3C71C72D1B5154;
	fma.rn.f64 	%fd15822, %fd15821, %fd15817, 0d3F624924923BE72D;
	fma.rn.f64 	%fd15823, %fd15822, %fd15817, 0d3F8999999999A3C4;
	fma.rn.f64 	%fd15824, %fd15823, %fd15817, 0d3FB5555555555554;
	sub.f64 	%fd15825, %fd15808, %fd15816;
	add.f64 	%fd15826, %fd15825, %fd15825;
	neg.f64 	%fd15827, %fd15816;
	fma.rn.f64 	%fd15828, %fd15827, %fd15808, %fd15826;
	mul.f64 	%fd15829, %fd15814, %fd15828;
	mul.f64 	%fd15830, %fd15817, %fd15824;
	fma.rn.f64 	%fd15831, %fd15830, %fd15816, %fd15829;
	xor.b32  	%r7026, %r14964, -2147483648;
	mov.b32 	%r7027, 1127219200;
	mov.b64 	%fd15832, {%r7026, %r7027};
	sub.f64 	%fd15833, %fd15832, %fd159;
	fma.rn.f64 	%fd15834, %fd15833, 0d3FE62E42FEFA39EF, %fd15816;
	fma.rn.f64 	%fd15835, %fd15833, 0dBFE62E42FEFA39EF, %fd15834;
	sub.f64 	%fd15836, %fd15835, %fd15816;
	sub.f64 	%fd15837, %fd15831, %fd15836;
	fma.rn.f64 	%fd15838, %fd15833, 0d3C7ABC9E3B39803F, %fd15837;
	add.f64 	%fd37520, %fd15834, %fd15838;
	bra.uni 	$L__BB3_1625;
$L__BB3_1624:
	fma.rn.f64 	%fd15807, %fd37518, 0d7FF0000000000000, 0d7FF0000000000000;
	{
	.reg .b32 %temp; 
	mov.b64 	{%temp, %r7018}, %fd37518;
	}
	and.b32  	%r7019, %r7018, 2147483647;
	setp.eq.s32 	%p2339, %r7019, 0;
	selp.f64 	%fd37520, 0dFFF0000000000000, %fd15807, %p2339;
$L__BB3_1625:
	mul.f64 	%fd15839, %fd15426, %fd37520;
	mul.f64 	%fd15840, %fd1840, %fd1900;
	sub.f64 	%fd15841, %fd15839, %fd15840;
	sub.f64 	%fd15842, %fd1912, %fd37513;
	add.f64 	%fd1985, %fd15842, %fd15841;
	fma.rn.f64 	%fd15843, %fd1985, 0d3FF71547652B82FE, 0d4338000000000000;
	{
	.reg .b32 %temp; 
	mov.b64 	{%r600, %temp}, %fd15843;
	}
	mov.f64 	%fd15844, 0dC338000000000000;
	add.rn.f64 	%fd15845, %fd15843, %fd15844;
	fma.rn.f64 	%fd15846, %fd15845, 0dBFE62E42FEFA39EF, %fd1985;
	fma.rn.f64 	%fd15847, %fd15845, 0dBC7ABC9E3B39803F, %fd15846;
	fma.rn.f64 	%fd15848, %fd15847, 0d3E5ADE1569CE2BDF, 0d3E928AF3FCA213EA;
	fma.rn.f64 	%fd15849, %fd15848, %fd15847, 0d3EC71DEE62401315;
	fma.rn.f64 	%fd15850, %fd15849, %fd15847, 0d3EFA01997C89EB71;
	fma.rn.f64 	%fd15851, %fd15850, %fd15847, 0d3F2A01A014761F65;
	fma.rn.f64 	%fd15852, %fd15851, %fd15847, 0d3F56C16C1852B7AF;
	fma.rn.f64 	%fd15853, %fd15852, %fd15847, 0d3F81111111122322;
	fma.rn.f64 	%fd15854, %fd15853, %fd15847, 0d3FA55555555502A1;
	fma.rn.f64 	%fd15855, %fd15854, %fd15847, 0d3FC5555555555511;
	fma.rn.f64 	%fd15856, %fd15855, %fd15847, 0d3FE000000000000B;
	fma.rn.f64 	%fd15857, %fd15856, %fd15847, 0d3FF0000000000000;
	fma.rn.f64 	%fd15858, %fd15857, %fd15847, 0d3FF0000000000000;
	{
	.reg .b32 %temp; 
	mov.b64 	{%r601, %temp}, %fd15858;
	}
	{
	.reg .b32 %temp; 
	mov.b64 	{%temp, %r602}, %fd15858;
	}
	shl.b32 	%r7028, %r600, 20;
	add.s32 	%r7029, %r7028, %r602;
	mov.b64 	%fd37521, {%r601, %r7029};
	{
	.reg .b32 %temp; 
	mov.b64 	{%temp, %r7030}, %fd1985;
	}
	mov.b32 	%f224, %r7030;
	abs.f32 	%f47, %f224;
	setp.lt.f32 	%p2341, %f47, 0f4086232B;
	@%p2341 bra 	$L__BB3_1628;
	setp.lt.f64 	%p2342, %fd1985, 0d0000000000000000;
	add.f64 	%fd15859, %fd1985, 0d7FF0000000000000;
	selp.f64 	%fd37521, 0d0000000000000000, %fd15859, %p2342;
	setp.geu.f32 	%p2343, %f47, 0f40874800;
	@%p2343 bra 	$L__BB3_1628;
	shr.u32 	%r7031, %r600, 31;
	add.s32 	%r7032, %r600, %r7031;
	shr.s32 	%r7033, %r7032, 1;
	shl.b32 	%r7034, %r7033, 20;
	add.s32 	%r7035, %r602, %r7034;
	mov.b64 	%fd15860, {%r601, %r7035};
	sub.s32 	%r7036, %r600, %r7033;
	shl.b32 	%r7037, %r7036, 20;
	add.s32 	%r7038, %r7037, 1072693248;
	mov.b32 	%r7039, 0;
	mov.b64 	%fd15861, {%r7039, %r7038};
	mul.f64 	%fd37521, %fd15861, %fd15860;
$L__BB3_1628:
	mul.f64 	%fd37537, %fd37517, %fd37521;
	bra.uni 	$L__BB3_1662;
$L__BB3_1629:
	mov.u64 	%rd73, $str$5;
	cvta.global.u64 	%rd74, %rd73;
	{ // callseq 499, 0
	.param .b64 param0;
	st.param.b64 	[param0], %rd74;
	.param .b64 param1;
	st.param.b64 	[param1], 0;
	.param .b32 retval0;
	call.uni (retval0), 
	vprintf, 
	(
	param0, 
	param1
	);
	ld.param.b32 	%r7013, [retval0];
	} // callseq 499
	bra.uni 	$L__BB3_1662;
$L__BB3_1630:
	add.f64 	%fd37522, %fd15426, 0d4016000000000000;
	{
	.reg .b32 %temp; 
	mov.b64 	{%temp, %r14965}, %fd37522;
	}
	{
	.reg .b32 %temp; 
	mov.b64 	{%r14966, %temp}, %fd37522;
	}
	setp.gt.s32 	%p2282, %r14965, 1048575;
	mov.b32 	%r14967, -1023;
	@%p2282 bra 	$L__BB3_1632;
	mul.f64 	%fd37522, %fd37522, 0d4350000000000000;
	{
	.reg .b32 %temp; 
	mov.b64 	{%temp, %r14965}, %fd37522;
	}
	{
	.reg .b32 %temp; 
	mov.b64 	{%r14966, %temp}, %fd37522;
	}
	mov.b32 	%r14967, -1077;
$L__BB3_1632:
	add.s32 	%r6925, %r14965, -1;
	setp.gt.u32 	%p2283, %r6925, 2146435070;
	@%p2283 bra 	$L__BB3_1636;
	shr.u32 	%r6928, %r14965, 20;
	add.s32 	%r14968, %r14967, %r6928;
	and.b32  	%r6929, %r14965, 1048575;
	or.b32  	%r6930, %r6929, 1072693248;
	mov.b64 	%fd37523, {%r14966, %r6930};
	setp.lt.u32 	%p2285, %r6930, 1073127583;
	@%p2285 bra 	$L__BB3_1635;
	{
	.reg .b32 %temp; 
	mov.b64 	{%r6931, %temp}, %fd37523;
	}
	{
	.reg .b32 %temp; 
	mov.b64 	{%temp, %r6932}, %fd37523;
	}
	add.s32 	%r6933, %r6932, -1048576;
	mov.b64 	%fd37523, {%r6931, %r6933};
	add.s32 	%r14968, %r14968, 1;
$L__BB3_1635:
	add.f64 	%fd15429, %fd37523, 0dBFF0000000000000;
	add.f64 	%fd15430, %fd37523, 0d3FF0000000000000;
	rcp.approx.ftz.f64 	%fd15431, %fd15430;
	neg.f64 	%fd15432, %fd15430;
	fma.rn.f64 	%fd15433, %fd15432, %fd15431, 0d3FF0000000000000;
	fma.rn.f64 	%fd15434, %fd15433, %fd15433, %fd15433;
	fma.rn.f64 	%fd15435, %fd15434, %fd15431, %fd15431;
	mul.f64 	%fd15436, %fd15429, %fd15435;
	fma.rn.f64 	%fd15437, %fd15429, %fd15435, %fd15436;
	mul.f64 	%fd15438, %fd15437, %fd15437;
	fma.rn.f64 	%fd15439, %fd15438, 0d3EB1380B3AE80F1E, 0d3ED0EE258B7A8B04;
	fma.rn.f64 	%fd15440, %fd15439, %fd15438, 0d3EF3B2669F02676F;
	fma.rn.f64 	%fd15441, %fd15440, %fd15438, 0d3F1745CBA9AB0956;
	fma.rn.f64 	%fd15442, %fd15441, %fd15438, 0d3F3C71C72D1B5154;
	fma.rn.f64 	%fd15443, %fd15442, %fd15438, 0d3F624924923BE72D;
	fma.rn.f64 	%fd15444, %fd15443, %fd15438, 0d3F8999999999A3C4;
	fma.rn.f64 	%fd15445, %fd15444, %fd15438, 0d3FB5555555555554;
	sub.f64 	%fd15446, %fd15429, %fd15437;
	add.f64 	%fd15447, %fd15446, %fd15446;
	neg.f64 	%fd15448, %fd15437;
	fma.rn.f64 	%fd15449, %fd15448, %fd15429, %fd15447;
	mul.f64 	%fd15450, %fd15435, %fd15449;
	mul.f64 	%fd15451, %fd15438, %fd15445;
	fma.rn.f64 	%fd15452, %fd15451, %fd15437, %fd15450;
	xor.b32  	%r6934, %r14968, -2147483648;
	mov.b32 	%r6935, 1127219200;
	mov.b64 	%fd15453, {%r6934, %r6935};
	sub.f64 	%fd15454, %fd15453, %fd159;
	fma.rn.f64 	%fd15455, %fd15454, 0d3FE62E42FEFA39EF, %fd15437;
	fma.rn.f64 	%fd15456, %fd15454, 0dBFE62E42FEFA39EF, %fd15455;
	sub.f64 	%fd15457, %fd15456, %fd15437;
	sub.f64 	%fd15458, %fd15452, %fd15457;
	fma.rn.f64 	%fd15459, %fd15454, 0d3C7ABC9E3B39803F, %fd15458;
	add.f64 	%fd37524, %fd15455, %fd15459;
	bra.uni 	$L__BB3_1637;
$L__BB3_1636:
	fma.rn.f64 	%fd15428, %fd37522, 0d7FF0000000000000, 0d7FF0000000000000;
	{
	.reg .b32 %temp; 
	mov.b64 	{%temp, %r6926}, %fd37522;
	}
	and.b32  	%r6927, %r6926, 2147483647;
	setp.eq.s32 	%p2284, %r6927, 0;
	selp.f64 	%fd37524, 0dFFF0000000000000, %fd15428, %p2284;
$L__BB3_1637:
	add.f64 	%fd15460, %fd15426, 0d3FE0000000000000;
	mul.f64 	%fd15461, %fd15460, %fd37524;
	add.f64 	%fd15462, %fd15426, 0d4016000000000000;
	sub.f64 	%fd2000, %fd15462, %fd15461;
	mov.f64 	%fd15464, 0d40530B869F76170A;
	div.rn.f64 	%fd15465, %fd15464, %fd15427;
	add.f64 	%fd15466, %fd15465, 0d3FF00000000D0EC7;
	add.f64 	%fd15467, %fd15427, 0d3FF0000000000000;
	mov.f64 	%fd15468, 0dC055A0572B143656;
	div.rn.f64 	%fd15469, %fd15468, %fd15467;
	add.f64 	%fd15470, %fd15466, %fd15469;
	add.f64 	%fd15471, %fd15467, 0d3FF0000000000000;
	mov.f64 	%fd15472, 0d4038039BF13B4CC6;
	div.rn.f64 	%fd15473, %fd15472, %fd15471;
	add.f64 	%fd15474, %fd15470, %fd15473;
	add.f64 	%fd15475, %fd15471, 0d3FF0000000000000;
	mov.f64 	%fd15476, 0dBFF3B5348DCDCC8C;
	div.rn.f64 	%fd15477, %fd15476, %fd15475;
	add.f64 	%fd15478, %fd15474, %fd15477;
	add.f64 	%fd15479, %fd15475, 0d3FF0000000000000;
	mov.f64 	%fd15480, 0d3F53CD7319EC12D8;
	div.rn.f64 	%fd15481, %fd15480, %fd15479;
	add.f64 	%fd15482, %fd15478, %fd15481;
	add.f64 	%fd15483, %fd15479, 0d3FF0000000000000;
	mov.f64 	%fd15484, 0dBED6A1181C0E9888;
	div.rn.f64 	%fd15485, %fd15484, %fd15483;
	add.f64 	%fd15486, %fd15482, %fd15485;
	mul.f64 	%fd15487, %fd15486, 0d40040D931FF62706;
	div.rn.f64 	%fd37525, %fd15487, %fd15426;
	{
	.reg .b32 %temp; 
	mov.b64 	{%temp, %r14969}, %fd37525;
	}
	{
	.reg .b32 %temp; 
	mov.b64 	{%r14970, %temp}, %fd37525;
	}
	setp.gt.s32 	%p2286, %r14969, 1048575;
	mov.b32 	%r14971, -1023;
	@%p2286 bra 	$L__BB3_1639;
	mul.f64 	%fd37525, %fd37525, 0d4350000000000000;
	{
	.reg .b32 %temp; 
	mov.b64 	{%temp, %r14969}, %fd37525;
	}
	{
	.reg .b32 %temp; 
	mov.b64 	{%r14970, %temp}, %fd37525;
	}
	mov.b32 	%r14971, -1077;
$L__BB3_1639:
	add.s32 	%r6938, %r14969, -1;
	setp.gt.u32 	%p2287, %r6938, 2146435070;
	@%p2287 bra 	$L__BB3_1643;
	shr.u32 	%r6941, %r14969, 20;
	add.s32 	%r14972, %r14971, %r6941;
	and.b32  	%r6942, %r14969, 1048575;
	or.b32  	%r6943, %r6942, 1072693248;
	mov.b64 	%fd37526, {%r14970, %r6943};
	setp.lt.u32 	%p2289, %r6943, 1073127583;
	@%p2289 bra 	$L__BB3_1642;
	{
	.reg .b32 %temp; 
	mov.b64 	{%r6944, %temp}, %fd37526;
	}
	{
	.reg .b32 %temp; 
	mov.b64 	{%temp, %r6945}, %fd37526;
	}
	add.s32 	%r6946, %r6945, -1048576;
	mov.b64 	%fd37526, {%r6944, %r6946};
	add.s32 	%r14972, %r14972, 1;
$L__BB3_1642:
	add.f64 	%fd15489, %fd37526, 0dBFF0000000000000;
	add.f64 	%fd15490, %fd37526, 0d3FF0000000000000;
	rcp.approx.ftz.f64 	%fd15491, %fd15490;
	neg.f64 	%fd15492, %fd15490;
	fma.rn.f64 	%fd15493, %fd15492, %fd15491, 0d3FF0000000000000;
	fma.rn.f64 	%fd15494, %fd15493, %fd15493, %fd15493;
	fma.rn.f64 	%fd15495, %fd15494, %fd15491, %fd15491;
	mul.f64 	%fd15496, %fd15489, %fd15495;
	fma.rn.f64 	%fd15497, %fd15489, %fd15495, %fd15496;
	mul.f64 	%fd15498, %fd15497, %fd15497;
	fma.rn.f64 	%fd15499, %fd15498, 0d3EB1380B3AE80F1E, 0d3ED0EE258B7A8B04;
	fma.rn.f64 	%fd15500, %fd15499, %fd15498, 0d3EF3B2669F02676F;
	fma.rn.f64 	%fd15501, %fd15500, %fd15498, 0d3F1745CBA9AB0956;
	fma.rn.f64 	%fd15502, %fd15501, %fd15498, 0d3F3C71C72D1B5154;
	fma.rn.f64 	%fd15503, %fd15502, %fd15498, 0d3F624924923BE72D;
	fma.rn.f64 	%fd15504, %fd15503, %fd15498, 0d3F8999999999A3C4;
	fma.rn.f64 	%fd15505, %fd15504, %fd15498, 0d3FB5555555555554;
	sub.f64 	%fd15506, %fd15489, %fd15497;
	add.f64 	%fd15507, %fd15506, %fd15506;
	neg.f64 	%fd15508, %fd15497;
	fma.rn.f64 	%fd15509, %fd15508, %fd15489, %fd15507;
	mul.f64 	%fd15510, %fd15495, %fd15509;
	mul.f64 	%fd15511, %fd15498, %fd15505;
	fma.rn.f64 	%fd15512, %fd15511, %fd15497, %fd15510;
	xor.b32  	%r6947, %r14972, -2147483648;
	mov.b32 	%r6948, 1127219200;
	mov.b64 	%fd15513, {%r6947, %r6948};
	sub.f64 	%fd15514, %fd15513, %fd159;
	fma.rn.f64 	%fd15515, %fd15514, 0d3FE62E42FEFA39EF, %fd15497;
	fma.rn.f64 	%fd15516, %fd15514, 0dBFE62E42FEFA39EF, %fd15515;
	sub.f64 	%fd15517, %fd15516, %fd15497;
	sub.f64 	%fd15518, %fd15512, %fd15517;
	fma.rn.f64 	%fd15519, %fd15514, 0d3C7ABC9E3B39803F, %fd15518;
	add.f64 	%fd37527, %fd15515, %fd15519;
	bra.uni 	$L__BB3_1644;
$L__BB3_1643:
	fma.rn.f64 	%fd15488, %fd37525, 0d7FF0000000000000, 0d7FF0000000000000;
	{
	.reg .b32 %temp; 
	mov.b64 	{%temp, %r6939}, %fd37525;
	}
	and.b32  	%r6940, %r6939, 2147483647;
	setp.eq.s32 	%p2288, %r6940, 0;
	selp.f64 	%fd37527, 0dFFF0000000000000, %fd15488, %p2288;
$L__BB3_1644:
	sub.f64 	%fd2010, %fd37527, %fd2000;
	fma.rn.f64 	%fd15521, %fd1840, %fd1900, 0d3FF0000000000000;
	sub.f64 	%fd37531, %fd15521, %fd15426;
	rcp.rn.f64 	%fd37532, %fd37531;
	mov.b32 	%r14973, 1;
	mov.f64 	%fd37530, 0d46293E5939A08CE9;
	mov.f64 	%fd37529, %fd37532;
	bra.uni 	$L__BB3_1649;
$L__BB3_1645:
	add.s32 	%r6951, %r14973, 1;
	not.b32 	%r6952, %r14973;
	cvt.rn.f64.s32 	%fd15535, %r6952;
	cvt.rn.f64.u32 	%fd15536, %r6951;
	sub.f64 	%fd15537, %fd15536, %fd15426;
	mul.f64 	%fd15538, %fd15537, %fd15535;
	add.f64 	%fd2013, %fd2029, 0d4000000000000000;
	fma.rn.f64 	%fd15539, %fd15538, %fd2031, %fd2013;
	abs.f64 	%fd15540, %fd15539;
	setp.lt.f64 	%p2293, %fd15540, 0d39B4484BFEEBC2A0;
	div.rn.f64 	%fd15541, %fd15538, %fd2030;
	add.f64 	%fd15542, %fd2013, %fd15541;
	abs.f64 	%fd15543, %fd15542;
	setp.lt.f64 	%p2294, %fd15543, 0d39B4484BFEEBC2A0;
	selp.f64 	%fd2014, 0d39B4484BFEEBC2A0, %fd15542, %p2294;
	rcp.rn.f64 	%fd15544, %fd15539;
	selp.f64 	%fd2015, 0d46293E5939A08CE9, %fd15544, %p2293;
	mul.f64 	%fd15545, %fd2015, %fd2014;
	mul.f64 	%fd37532, %fd37532, %fd15545;
	add.f64 	%fd15546, %fd15545, 0dBFF0000000000000;
	abs.f64 	%fd15547, %fd15546;
	setp.lt.f64 	%p2295, %fd15547, 0d3E9421F5F40D8376;
	@%p2295 bra 	$L__BB3_1651;
	add.s32 	%r6953, %r14973, 2;
	sub.s32 	%r6954, -2, %r14973;
	cvt.rn.f64.s32 	%fd15548, %r6954;
	cvt.rn.f64.u32 	%fd15549, %r6953;
	sub.f64 	%fd15550, %fd15549, %fd15426;
	mul.f64 	%fd15551, %fd15550, %fd15548;
	add.f64 	%fd2017, %fd2013, 0d4000000000000000;
	fma.rn.f64 	%fd15552, %fd15551, %fd2015, %fd2017;
	abs.f64 	%fd15553, %fd15552;
	setp.lt.f64 	%p2296, %fd15553, 0d39B4484BFEEBC2A0;
	div.rn.f64 	%fd15554, %fd15551, %fd2014;
	add.f64 	%fd15555, %fd2017, %fd15554;
	abs.f64 	%fd15556, %fd15555;
	setp.lt.f64 	%p2297, %fd15556, 0d39B4484BFEEBC2A0;
	selp.f64 	%fd2018, 0d39B4484BFEEBC2A0, %fd15555, %p2297;
	rcp.rn.f64 	%fd15557, %fd15552;
	selp.f64 	%fd2019, 0d46293E5939A08CE9, %fd15557, %p2296;
	mul.f64 	%fd15558, %fd2019, %fd2018;
	mul.f64 	%fd37532, %fd37532, %fd15558;
	add.f64 	%fd15559, %fd15558, 0dBFF0000000000000;
	abs.f64 	%fd15560, %fd15559;
	setp.lt.f64 	%p2298, %fd15560, 0d3E9421F5F40D8376;
	@%p2298 bra 	$L__BB3_1651;
	add.s32 	%r6955, %r14973, 3;
	sub.s32 	%r6956, -3, %r14973;
	cvt.rn.f64.s32 	%fd15561, %r6956;
	cvt.rn.f64.u32 	%fd15562, %r6955;
	sub.f64 	%fd15563, %fd15562, %fd15426;
	mul.f64 	%fd15564, %fd15563, %fd15561;
	add.f64 	%fd37531, %fd2017, 0d4000000000000000;
	fma.rn.f64 	%fd15565, %fd15564, %fd2019, %fd37531;
	abs.f64 	%fd15566, %fd15565;
	setp.lt.f64 	%p2299, %fd15566, 0d39B4484BFEEBC2A0;
	div.rn.f64 	%fd15567, %fd15564, %fd2018;
	add.f64 	%fd15568, %fd37531, %fd15567;
	abs.f64 	%fd15569, %fd15568;
	setp.lt.f64 	%p2300, %fd15569, 0d39B4484BFEEBC2A0;
	selp.f64 	%fd37530, 0d39B4484BFEEBC2A0, %fd15568, %p2300;
	rcp.rn.f64 	%fd15570, %fd15565;
	selp.f64 	%fd37529, 0d46293E5939A08CE9, %fd15570, %p2299;
	mul.f64 	%fd15571, %fd37529, %fd37530;
	mul.f64 	%fd37532, %fd37532, %fd15571;
	add.f64 	%fd15572, %fd15571, 0dBFF0000000000000;
	abs.f64 	%fd15573, %fd15572;
	setp.lt.f64 	%p2301, %fd15573, 0d3E9421F5F40D8376;
	@%p2301 bra 	$L__BB3_1651;
	add.s32 	%r14973, %r14973, 4;
	setp.eq.s32 	%p2302, %r14973, 100000001;
	@%p2302 bra 	$L__BB3_1650;
$L__BB3_1649:
	neg.s32 	%r6950, %r14973;
	cvt.rn.f64.s32 	%fd15522, %r6950;
	cvt.rn.f64.u32 	%fd15523, %r14973;
	sub.f64 	%fd15524, %fd15523, %fd15426;
	mul.f64 	%fd15525, %fd15524, %fd15522;
	add.f64 	%fd2029, %fd37531, 0d4000000000000000;
	fma.rn.f64 	%fd15526, %fd15525, %fd37529, %fd2029;
	abs.f64 	%fd15527, %fd15526;
	setp.lt.f64 	%p2290, %fd15527, 0d39B4484BFEEBC2A0;
	div.rn.f64 	%fd15528, %fd15525, %fd37530;
	add.f64 	%fd15529, %fd2029, %fd15528;
	abs.f64 	%fd15530, %fd15529;
	setp.lt.f64 	%p2291, %fd15530, 0d39B4484BFEEBC2A0;
	selp.f64 	%fd2030, 0d39B4484BFEEBC2A0, %fd15529, %p2291;
	rcp.rn.f64 	%fd15531, %fd15526;
	selp.f64 	%fd2031, 0d46293E5939A08CE9, %fd15531, %p2290;
	mul.f64 	%fd15532, %fd2031, %fd2030;
	mul.f64 	%fd37532, %fd37532, %fd15532;
	add.f64 	%fd15533, %fd15532, 0dBFF0000000000000;
	abs.f64 	%fd15534, %fd15533;
	setp.lt.f64 	%p2292, %fd15534, 0d3E9421F5F40D8376;
	@%p2292 bra 	$L__BB3_1651;
	bra.uni 	$L__BB3_1645;
$L__BB3_1650:
	mov.u64 	%rd69, $str$3;
	cvta.global.u64 	%rd70, %rd69;
	{ // callseq 497, 0
	.param .b64 param0;
	st.param.b64 	[param0], %rd70;
	.param .b64 param1;
	st.param.b64 	[param1], 0;
	.param .b32 retval0;
	call.uni (retval0), 
	vprintf, 
	(
	param0, 
	param1
	);
	ld.param.b32 	%r6957, [retval0];
	} // callseq 497
$L__BB3_1651:
	{
	.reg .b32 %temp; 
	mov.b64 	{%temp, %r14974}, %fd37533;
	}
	{
	.reg .b32 %temp; 
	mov.b64 	{%r14975, %temp}, %fd37533;
	}
	setp.gt.s32 	%p2303, %r14974, 1048575;
	mov.b32 	%r14976, -1023;
	@%p2303 bra 	$L__BB3_1653;
	mul.f64 	%fd15574, %fd1840, %fd1900;
	mul.f64 	%fd37533, %fd15574, 0d4350000000000000;
	{
	.reg .b32 %temp; 
	mov.b64 	{%temp, %r14974}, %fd37533;
	}
	{
	.reg .b32 %temp; 
	mov.b64 	{%r14975, %temp}, %fd37533;
	}
	mov.b32 	%r14976, -1077;
$L__BB3_1653:
	add.s32 	%r6961, %r14974, -1;
	setp.gt.u32 	%p2304, %r6961, 2146435070;
	@%p2304 bra 	$L__BB3_1657;
	shr.u32 	%r6964, %r14974, 20;
	add.s32 	%r14977, %r14976, %r6964;
	and.b32  	%r6965, %r14974, 1048575;
	or.b32  	%r6966, %r6965, 1072693248;
	mov.b64 	%fd37534, {%r14975, %r6966};
	setp.lt.u32 	%p2306, %r6966, 1073127583;
	@%p2306 bra 	$L__BB3_1656;
	{
	.reg .b32 %temp; 
	mov.b64 	{%r6967, %temp}, %fd37534;
	}
	{
	.reg .b32 %temp; 
	mov.b64 	{%temp, %r6968}, %fd37534;
	}
	add.s32 	%r6969, %r6968, -1048576;
	mov.b64 	%fd37534, {%r6967, %r6969};
	add.s32 	%r14977, %r14977, 1;
$L__BB3_1656:
	add.f64 	%fd15576, %fd37534, 0dBFF0000000000000;
	add.f64 	%fd15577, %fd37534, 0d3FF0000000000000;
	rcp.approx.ftz.f64 	%fd15578, %fd15577;
	neg.f64 	%fd15579, %fd15577;
	fma.rn.f64 	%fd15580, %fd15579, %fd15578, 0d3FF0000000000000;
	fma.rn.f64 	%fd15581, %fd15580, %fd15580, %fd15580;
	fma.rn.f64 	%fd15582, %fd15581, %fd15578, %fd15578;
	mul.f64 	%fd15583, %fd15576, %fd15582;
	fma.rn.f64 	%fd15584, %fd15576, %fd15582, %fd15583;
	mul.f64 	%fd15585, %fd15584, %fd15584;
	fma.rn.f64 	%fd15586, %fd15585, 0d3EB1380B3AE80F1E, 0d3ED0EE258B7A8B04;
	fma.rn.f64 	%fd15587, %fd15586, %fd15585, 0d3EF3B2669F02676F;
	fma.rn.f64 	%fd15588, %fd15587, %fd15585, 0d3F1745CBA9AB0956;
	fma.rn.f64 	%fd15589, %fd15588, %fd15585, 0d3F3C71C72D1B5154;
	fma.rn.f64 	%fd15590, %fd15589, %fd15585, 0d3F624924923BE72D;
	fma.rn.f64 	%fd15591, %fd15590, %fd15585, 0d3F8999999999A3C4;
	fma.rn.f64 	%fd15592, %fd15591, %fd15585, 0d3FB5555555555554;
	sub.f64 	%fd15593, %fd15576, %fd15584;
	add.f64 	%fd15594, %fd15593, %fd15593;
	neg.f64 	%fd15595, %fd15584;
	fma.rn.f64 	%fd15596, %fd15595, %fd15576, %fd15594;
	mul.f64 	%fd15597, %fd15582, %fd15596;
	mul.f64 	%fd15598, %fd15585, %fd15592;
	fma.rn.f64 	%fd15599, %fd15598, %fd15584, %fd15597;
	xor.b32  	%r6970, %r14977, -2147483648;
	mov.b32 	%r6971, 1127219200;
	mov.b64 	%fd15600, {%r6970, %r6971};
	sub.f64 	%fd15601, %fd15600, %fd159;
	fma.rn.f64 	%fd15602, %fd15601, 0d3FE62E42FEFA39EF, %fd15584;
	fma.rn.f64 	%fd15603, %fd15601, 0dBFE62E42FEFA39EF, %fd15602;
	sub.f64 	%fd15604, %fd15603, %fd15584;
	sub.f64 	%fd15605, %fd15599, %fd15604;
	fma.rn.f64 	%fd15606, %fd15601, 0d3C7ABC9E3B39803F, %fd15605;
	add.f64 	%fd37535, %fd15602, %fd15606;
	bra.uni 	$L__BB3_1658;
$L__BB3_1657:
	fma.rn.f64 	%fd15575, %fd37533, 0d7FF0000000000000, 0d7FF0000000000000;
	{
	.reg .b32 %temp; 
	mov.b64 	{%temp, %r6962}, %fd37533;
	}
	and.b32  	%r6963, %r6962, 2147483647;
	setp.eq.s32 	%p2305, %r6963, 0;
	selp.f64 	%fd37535, 0dFFF0000000000000, %fd15575, %p2305;
$L__BB3_1658:
	mul.f64 	%fd15607, %fd15426, %fd37535;
	mul.f64 	%fd15608, %fd1840, %fd1900;
	sub.f64 	%fd15609, %fd15607, %fd15608;
	sub.f64 	%fd2043, %fd15609, %fd2010;
	fma.rn.f64 	%fd15610, %fd2043, 0d3FF71547652B82FE, 0d4338000000000000;
	{
	.reg .b32 %temp; 
	mov.b64 	{%r635, %temp}, %fd15610;
	}
	mov.f64 	%fd15611, 0dC338000000000000;
	add.rn.f64 	%fd15612, %fd15610, %fd15611;
	fma.rn.f64 	%fd15613, %fd15612, 0dBFE62E42FEFA39EF, %fd2043;
	fma.rn.f64 	%fd15614, %fd15612, 0dBC7ABC9E3B39803F, %fd15613;
	fma.rn.f64 	%fd15615, %fd15614, 0d3E5ADE1569CE2BDF, 0d3E928AF3FCA213EA;
	fma.rn.f64 	%fd15616, %fd15615, %fd15614, 0d3EC71DEE62401315;
	fma.rn.f64 	%fd15617, %fd15616, %fd15614, 0d3EFA01997C89EB71;
	fma.rn.f64 	%fd15618, %fd15617, %fd15614, 0d3F2A01A014761F65;
	fma.rn.f64 	%fd15619, %fd15618, %fd15614, 0d3F56C16C1852B7AF;
	fma.rn.f64 	%fd15620, %fd15619, %fd15614, 0d3F81111111122322;
	fma.rn.f64 	%fd15621, %fd15620, %fd15614, 0d3FA55555555502A1;
	fma.rn.f64 	%fd15622, %fd15621, %fd15614, 0d3FC5555555555511;
	fma.rn.f64 	%fd15623, %fd15622, %fd15614, 0d3FE000000000000B;
	fma.rn.f64 	%fd15624, %fd15623, %fd15614, 0d3FF0000000000000;
	fma.rn.f64 	%fd15625, %fd15624, %fd15614, 0d3FF0000000000000;
	{
	.reg .b32 %temp; 
	mov.b64 	{%r636, %temp}, %fd15625;
	}
	{
	.reg .b32 %temp; 
	mov.b64 	{%temp, %r637}, %fd15625;
	}
	shl.b32 	%r6972, %r635, 20;
	add.s32 	%r6973, %r6972, %r637;
	mov.b64 	%fd37536, {%r636, %r6973};
	{
	.reg .b32 %temp; 
	mov.b64 	{%temp, %r6974}, %fd2043;
	}
	mov.b32 	%f223, %r6974;
	abs.f32 	%f48, %f223;
	setp.lt.f32 	%p2307, %f48, 0f4086232B;
	@%p2307 bra 	$L__BB3_1661;
	setp.lt.f64 	%p2308, %fd2043, 0d0000000000000000;
	add.f64 	%fd15626, %fd2043, 0d7FF0000000000000;
	selp.f64 	%fd37536, 0d0000000000000000, %fd15626, %p2308;
	setp.geu.f32 	%p2309, %f48, 0f40874800;
	@%p2309 bra 	$L__BB3_1661;
	shr.u32 	%r6975, %r635, 31;
	add.s32 	%r6976, %r635, %r6975;
	shr.s32 	%r6977, %r6976, 1;
	shl.b32 	%r6978, %r6977, 20;
	add.s32 	%r6979, %r637, %r6978;
	mov.b64 	%fd15627, {%r636, %r6979};
	sub.s32 	%r6980, %r635, %r6977;
	shl.b32 	%r6981, %r6980, 20;
	add.s32 	%r6982, %r6981, 1072693248;
	mov.b32 	%r6983, 0;
	mov.b64 	%fd15628, {%r6983, %r6982};
	mul.f64 	%fd37536, %fd15628, %fd15627;
$L__BB3_1661:
	mul.f64 	%fd15629, %fd37532, %fd37536;
	mov.f64 	%fd15630, 0d3FF0000000000000;
	sub.f64 	%fd37537, %fd15630, %fd15629;
$L__BB3_1662:
	setp.gtu.f64 	%p2344, %fd15426, 0d0000000000000000;
	mov.f64 	%fd15862, 0d3FF0000000000000;
	sub.f64 	%fd2050, %fd15862, %fd37537;
	setp.geu.f64 	%p2345, %fd1900, 0d0000000000000000;
	and.pred  	%p2346, %p2345, %p2344;
	@%p2346 bra 	$L__BB3_1664;
	mov.u64 	%rd75, $str$6;
	cvta.global.u64 	%rd76, %rd75;
	{ // callseq 500, 0
	.param .b64 param0;
	st.param.b64 	[param0], %rd76;
	.param .b64 param1;
	st.param.b64 	[param1], 0;
	.param .b32 retval0;
	call.uni (retval0), 
	vprintf, 
	(
	param0, 
	param1
	);
	ld.param.b32 	%r7040, [retval0];
	} // callseq 500
$L__BB3_1664:
	setp.geu.f64 	%p2347, %fd1900, %fd15427;
	@%p2347 bra 	$L__BB3_1712;
	add.f64 	%fd37538, %fd15426, 0d4016000000000000;
	{
	.reg .b32 %temp; 
	mov.b64 	{%temp, %r14978}, %fd37538;
	}
	{
	.reg .b32 %temp; 
	mov.b64 	{%r14979, %temp}, %fd37538;
	}
	setp.gt.s32 	%p2376, %r14978, 1048575;
	mov.b32 	%r14980, -1023;
	@%p2376 bra 	$L__BB3_1667;
	add.f64 	%fd16066, %fd15426, 0d4016000000000000;
	mul.f64 	%fd37538, %fd16066, 0d4350000000000000;
	{
	.reg .b32 %temp; 
	mov.b64 	{%temp, %r14978}, %fd37538;
	}
	{
	.reg .b32 %temp; 
	mov.b64 	{%r14979, %temp}, %fd37538;
	}
	mov.b32 	%r14980, -1077;
$L__BB3_1667:
	add.s32 	%r7105, %r14978, -1;
	setp.gt.u32 	%p2377, %r7105, 2146435070;
	@%p2377 bra 	$L__BB3_1671;
	shr.u32 	%r7108, %r14978, 20;
	add.s32 	%r14981, %r14980, %r7108;
	and.b32  	%r7109, %r14978, 1048575;
	or.b32  	%r7110, %r7109, 1072693248;
	mov.b64 	%fd37539, {%r14979, %r7110};
	setp.lt.u32 	%p2379, %r7110, 1073127583;
	@%p2379 bra 	$L__BB3_1670;
	{
	.reg .b32 %temp; 
	mov.b64 	{%r7111, %temp}, %fd37539;
	}
	{
	.reg .b32 %temp; 
	mov.b64 	{%temp, %r7112}, %fd37539;
	}
	add.s32 	%r7113, %r7112, -1048576;
	mov.b64 	%fd37539, {%r7111, %r7113};
	add.s32 	%r14981, %r14981, 1;
$L__BB3_1670:
	add.f64 	%fd16068, %fd37539, 0dBFF0000000000000;
	add.f64 	%fd16069, %fd37539, 0d3FF0000000000000;
	rcp.approx.ftz.f64 	%fd16070, %fd16069;
	neg.f64 	%fd16071, %fd16069;
	fma.rn.f64 	%fd16072, %fd16071, %fd16070, 0d3FF0000000000000;
	fma.rn.f64 	%fd16073, %fd16072, %fd16072, %fd16072;
	fma.rn.f64 	%fd16074, %fd16073, %fd16070, %fd16070;
	mul.f64 	%fd16075, %fd16068, %fd16074;
	fma.rn.f64 	%fd16076, %fd16068, %fd16074, %fd16075;
	mul.f64 	%fd16077, %fd16076, %fd16076;
	fma.rn.f64 	%fd16078, %fd16077, 0d3EB1380B3AE80F1E, 0d3ED0EE258B7A8B04;
	fma.rn.f64 	%fd16079, %fd16078, %fd16077, 0d3EF3B2669F02676F;
	fma.rn.f64 	%fd16080, %fd16079, %fd16077, 0d3F1745CBA9AB0956;
	fma.rn.f64 	%fd16081, %fd16080, %fd16077, 0d3F3C71C72D1B5154;
	fma.rn.f64 	%fd16082, %fd16081, %fd16077, 0d3F624924923BE72D;
	fma.rn.f64 	%fd16083, %fd16082, %fd16077, 0d3F8999999999A3C4;
	fma.rn.f64 	%fd16084, %fd16083, %fd16077, 0d3FB5555555555554;
	sub.f64 	%fd16085, %fd16068, %fd16076;
	add.f64 	%fd16086, %fd16085, %fd16085;
	neg.f64 	%fd16087, %fd16076;
	fma.rn.f64 	%fd16088, %fd16087, %fd16068, %fd16086;
	mul.f64 	%fd16089, %fd16074, %fd16088;
	mul.f64 	%fd16090, %fd16077, %fd16084;
	fma.rn.f64 	%fd16091, %fd16090, %fd16076, %fd16089;
	xor.b32  	%r7114, %r14981, -2147483648;
	mov.b32 	%r7115, 1127219200;
	mov.b64 	%fd16092, {%r7114, %r7115};
	sub.f64 	%fd16093, %fd16092, %fd159;
	fma.rn.f64 	%fd16094, %fd16093, 0d3FE62E42FEFA39EF, %fd16076;
	fma.rn.f64 	%fd16095, %fd16093, 0dBFE62E42FEFA39EF, %fd16094;
	sub.f64 	%fd16096, %fd16095, %fd16076;
	sub.f64 	%fd16097, %fd16091, %fd16096;
	fma.rn.f64 	%fd16098, %fd16093, 0d3C7ABC9E3B39803F, %fd16097;
	add.f64 	%fd37540, %fd16094, %fd16098;
	bra.uni 	$L__BB3_1672;
$L__BB3_1671:
	fma.rn.f64 	%fd16067, %fd37538, 0d7FF0000000000000, 0d7FF0000000000000;
	{
	.reg .b32 %temp; 
	mov.b64 	{%temp, %r7106}, %fd37538;
	}
	and.b32  	%r7107, %r7106, 2147483647;
	setp.eq.s32 	%p2378, %r7107, 0;
	selp.f64 	%fd37540, 0dFFF0000000000000, %fd16067, %p2378;
$L__BB3_1672:
	add.f64 	%fd16099, %fd15426, 0d3FE0000000000000;
	mul.f64 	%fd16100, %fd16099, %fd37540;
	add.f64 	%fd16101, %fd15426, 0d4016000000000000;
	sub.f64 	%fd2060, %fd16101, %fd16100;
	mov.f64 	%fd16103, 0d40530B869F76170A;
	div.rn.f64 	%fd16104, %fd16103, %fd15427;
	add.f64 	%fd16105, %fd16104, 0d3FF00000000D0EC7;
	add.f64 	%fd16106, %fd15427, 0d3FF0000000000000;
	mov.f64 	%fd16107, 0dC055A0572B143656;
	div.rn.f64 	%fd16108, %fd16107, %fd16106;
	add.f64 	%fd16109, %fd16105, %fd16108;
	add.f64 	%fd16110, %fd16106, 0d3FF0000000000000;
	mov.f64 	%fd16111, 0d4038039BF13B4CC6;
	div.rn.f64 	%fd16112, %fd16111, %fd16110;
	add.f64 	%fd16113, %fd16109, %fd16112;
	add.f64 	%fd16114, %fd16110, 0d3FF0000000000000;
	mov.f64 	%fd16115, 0dBFF3B5348DCDCC8C;
	div.rn.f64 	%fd16116, %fd16115, %fd16114;
	add.f64 	%fd16117, %fd16113, %fd16116;
	add.f64 	%fd16118, %fd16114, 0d3FF0000000000000;
	mov.f64 	%fd16119, 0d3F53CD7319EC12D8;
	div.rn.f64 	%fd16120, %fd16119, %fd16118;
	add.f64 	%fd16121, %fd16117, %fd16120;
	add.f64 	%fd16122, %fd16118, 0d3FF0000000000000;
	mov.f64 	%fd16123, 0dBED6A1181C0E9888;
	div.rn.f64 	%fd16124, %fd16123, %fd16122;
	add.f64 	%fd16125, %fd16121, %fd16124;
	mul.f64 	%fd16126, %fd16125, 0d40040D931FF62706;
	div.rn.f64 	%fd37541, %fd16126, %fd15426;
	{
	.reg .b32 %temp; 
	mov.b64 	{%temp, %r14982}, %fd37541;
	}
	{
	.reg .b32 %temp; 
	mov.b64 	{%r14983, %temp}, %fd37541;
	}
	setp.gt.s32 	%p2380, %r14982, 1048575;
	mov.b32 	%r14984, -1023;
	@%p2380 bra 	$L__BB3_1674;
	mul.f64 	%fd37541, %fd37541, 0d4350000000000000;
	{
	.reg .b32 %temp; 
	mov.b64 	{%temp, %r14982}, %fd37541;
	}
	{
	.reg .b32 %temp; 
	mov.b64 	{%r14983, %temp}, %fd37541;
	}
	mov.b32 	%r14984, -1077;
$L__BB3_1674:
	add.s32 	%r7118, %r14982, -1;
	setp.gt.u32 	%p2381, %r7118, 2146435070;
	@%p2381 bra 	$L__BB3_1678;
	shr.u32 	%r7121, %r14982, 20;
	add.s32 	%r14985, %r14984, %r7121;
	and.b32  	%r7122, %r14982, 1048575;
	or.b32  	%r7123, %r7122, 1072693248;
	mov.b64 	%fd37542, {%r14983, %r7123};
	setp.lt.u32 	%p2383, %r7123, 1073127583;
	@%p2383 bra 	$L__BB3_1677;
	{
	.reg .b32 %temp; 
	mov.b64 	{%r7124, %temp}, %fd37542;
	}
	{
	.reg .b32 %temp; 
	mov.b64 	{%temp, %r7125}, %fd37542;
	}
	add.s32 	%r7126, %r7125, -1048576;
	mov.b64 	%fd37542, {%r7124, %r7126};
	add.s32 	%r14985, %r14985, 1;
$L__BB3_1677:
	add.f64 	%fd16128, %fd37542, 0dBFF0000000000000;
	add.f64 	%fd16129, %fd37542, 0d3FF0000000000000;
	rcp.approx.ftz.f64 	%fd16130, %fd16129;
	neg.f64 	%fd16131, %fd16129;
	fma.rn.f64 	%fd16132, %fd16131, %fd16130, 0d3FF0000000000000;
	fma.rn.f64 	%fd16133, %fd16132, %fd16132, %fd16132;
	fma.rn.f64 	%fd16134, %fd16133, %fd16130, %fd16130;
	mul.f64 	%fd16135, %fd16128, %fd16134;
	fma.rn.f64 	%fd16136, %fd16128, %fd16134, %fd16135;
	mul.f64 	%fd16137, %fd16136, %fd16136;
	fma.rn.f64 	%fd16138, %fd16137, 0d3EB1380B3AE80F1E, 0d3ED0EE258B7A8B04;
	fma.rn.f64 	%fd16139, %fd16138, %fd16137, 0d3EF3B2669F02676F;
	fma.rn.f64 	%fd16140, %fd16139, %fd16137, 0d3F1745CBA9AB0956;
	fma.rn.f64 	%fd16141, %fd16140, %fd16137, 0d3F3C71C72D1B5154;
	fma.rn.f64 	%fd16142, %fd16141, %fd16137, 0d3F624924923BE72D;
	fma.rn.f64 	%fd16143, %fd16142, %fd16137, 0d3F8999999999A3C4;
	fma.rn.f64 	%fd16144, %fd16143, %fd16137, 0d3FB5555555555554;
	sub.f64 	%fd16145, %fd16128, %fd16136;
	add.f64 	%fd16146, %fd16145, %fd16145;
	neg.f64 	%fd16147, %fd16136;
	fma.rn.f64 	%fd16148, %fd16147, %fd16128, %fd16146;
	mul.f64 	%fd16149, %fd16134, %fd16148;
	mul.f64 	%fd16150, %fd16137, %fd16144;
	fma.rn.f64 	%fd16151, %fd16150, %fd16136, %fd16149;
	xor.b32  	%r7127, %r14985, -2147483648;
	mov.b32 	%r7128, 1127219200;
	mov.b64 	%fd16152, {%r7127, %r7128};
	sub.f64 	%fd16153, %fd16152, %fd159;
	fma.rn.f64 	%fd16154, %fd16153, 0d3FE62E42FEFA39EF, %fd16136;
	fma.rn.f64 	%fd16155, %fd16153, 0dBFE62E42FEFA39EF, %fd16154;
	sub.f64 	%fd16156, %fd16155, %fd16136;
	sub.f64 	%fd16157, %fd16151, %fd16156;
	fma.rn.f64 	%fd16158, %fd16153, 0d3C7ABC9E3B39803F, %fd16157;
	add.f64 	%fd37543, %fd16154, %fd16158;
	bra.uni 	$L__BB3_1679;
$L__BB3_1678:
	fma.rn.f64 	%fd16127, %fd37541, 0d7FF0000000000000, 0d7FF0000000000000;
	{
	.reg .b32 %temp; 
	mov.b64 	{%temp, %r7119}, %fd37541;
	}
	and.b32  	%r7120, %r7119, 2147483647;
	setp.eq.s32 	%p2382, %r7120, 0;
	selp.f64 	%fd37543, 0dFFF0000000000000, %fd16127, %p2382;
$L__BB3_1679:
	setp.gtu.f64 	%p2384, %fd1900, 0d0000000000000000;
	mov.f64 	%fd37567, 0d0000000000000000;
	@%p2384 bra 	$L__BB3_1682;
	setp.geu.f64 	%p2385, %fd1900, 0d0000000000000000;
	@%p2385 bra 	$L__BB3_1744;
	mov.u64 	%rd79, $str$4;
	cvta.global.u64 	%rd80, %rd79;
	{ // callseq 502, 0
	.param .b64 param0;
	st.param.b64 	[param0], %rd80;
	.param .b64 param1;
	st.param.b64 	[param1], 0;
	.param .b32 retval0;
	call.uni (retval0), 
	vprintf, 
	(
	param0, 
	param1
	);
	ld.param.b32 	%r7129, [retval0];
	} // callseq 502
	bra.uni 	$L__BB3_1744;
$L__BB3_1682:
	rcp.rn.f64 	%fd37545, %fd15426;
	mov.b32 	%r14986, 1;
	mov.f64 	%fd37544, %fd15426;
	mov.f64 	%fd37547, %fd37545;
	bra.uni 	$L__BB3_1699;
$L__BB3_1683:
	add.f64 	%fd2071, %fd2119, 0d3FF0000000000000;
	div.rn.f64 	%fd16165, %fd1900, %fd2071;
	mul.f64 	%fd2072, %fd2120, %fd16165;
	add.f64 	%fd37547, %fd37547, %fd2072;
	abs.f64 	%fd16166, %fd2072;
	abs.f64 	%fd16167, %fd37547;
	mul.f64 	%fd16168, %fd16167, 0d3E9421F5F40D8376;
	setp.lt.f64 	%p2387, %fd16166, %fd16168;
	@%p2387 bra 	$L__BB3_1700;
	add.f64 	%fd2074, %fd2071, 0d3FF0000000000000;
	div.rn.f64 	%fd16169, %fd1900, %fd2074;
	mul.f64 	%fd2075, %fd2072, %fd16169;
	add.f64 	%fd37547, %fd37547, %fd2075;
	abs.f64 	%fd16170, %fd2075;
	abs.f64 	%fd16171, %fd37547;
	mul.f64 	%fd16172, %fd16171, 0d3E9421F5F40D8376;
	setp.lt.f64 	%p2388, %fd16170, %fd16172;
	@%p2388 bra 	$L__BB3_1700;
	add.f64 	%fd2077, %fd2074, 0d3FF0000000000000;
	div.rn.f64 	%fd16173, %fd1900, %fd2077;
	mul.f64 	%fd2078, %fd2075, %fd16173;
	add.f64 	%fd37547, %fd37547, %fd2078;
	abs.f64 	%fd16174, %fd2078;
	abs.f64 	%fd16175, %fd37547;
	mul.f64 	%fd16176, %fd16175, 0d3E9421F5F40D8376;
	setp.lt.f64 	%p2389, %fd16174, %fd16176;
	@%p2389 bra 	$L__BB3_1700;
	add.f64 	%fd2080, %fd2077, 0d3FF0000000000000;
	div.rn.f64 	%fd16177, %fd1900, %fd2080;
	mul.f64 	%fd2081, %fd2078, %fd16177;
	add.f64 	%fd37547, %fd37547, %fd2081;
	abs.f64 	%fd16178, %fd2081;
	abs.f64 	%fd16179, %fd37547;
	mul.f64 	%fd16180, %fd16179, 0d3E9421F5F40D8376;
	setp.lt.f64 	%p2390, %fd16178, %fd16180;
	@%p2390 bra 	$L__BB3_1700;
	add.f64 	%fd2083, %fd2080, 0d3FF0000000000000;
	div.rn.f64 	%fd16181, %fd1900, %fd2083;
	mul.f64 	%fd2084, %fd2081, %fd16181;
	add.f64 	%fd37547, %fd37547, %fd2084;
	abs.f64 	%fd16182, %fd2084;
	abs.f64 	%fd16183, %fd37547;
	mul.f64 	%fd16184, %fd16183, 0d3E9421F5F40D8376;
	setp.lt.f64 	%p2391, %fd16182, %fd16184;
	@%p2391 bra 	$L__BB3_1700;
	add.f64 	%fd2086, %fd2083, 0d3FF0000000000000;
	div.rn.f64 	%fd16185, %fd1900, %fd2086;
	mul.f64 	%fd2087, %fd2084, %fd16185;
	add.f64 	%fd37547, %fd37547, %fd2087;
	abs.f64 	%fd16186, %fd2087;
	abs.f64 	%fd16187, %fd37547;
	mul.f64 	%fd16188, %fd16187, 0d3E9421F5F40D8376;
	setp.lt.f64 	%p2392, %fd16186, %fd16188;
	@%p2392 bra 	$L__BB3_1700;
	add.f64 	%fd2089, %fd2086, 0d3FF0000000000000;
	div.rn.f64 	%fd16189, %fd1900, %fd2089;
	mul.f64 	%fd2090, %fd2087, %fd16189;
	add.f64 	%fd37547, %fd37547, %fd2090;
	abs.f64 	%fd16190, %fd2090;
	abs.f64 	%fd16191, %fd37547;
	mul.f64 	%fd16192, %fd16191, 0d3E9421F5F40D8376;
	setp.lt.f64 	%p2393, %fd16190, %fd16192;
	@%p2393 bra 	$L__BB3_1700;
	add.f64 	%fd2092, %fd2089, 0d3FF0000000000000;
	div.rn.f64 	%fd16193, %fd1900, %fd2092;
	mul.f64 	%fd2093, %fd2090, %fd16193;
	add.f64 	%fd37547, %fd37547, %fd2093;
	abs.f64 	%fd16194, %fd2093;
	abs.f64 	%fd16195, %fd37547;
	mul.f64 	%fd16196, %fd16195, 0d3E9421F5F40D8376;
	setp.lt.f64 	%p2394, %fd16194, %fd16196;
	@%p2394 bra 	$L__BB3_1700;
	add.f64 	%fd2095, %fd2092, 0d3FF0000000000000;
	div.rn.f64 	%fd16197, %fd1900, %fd2095;
	mul.f64 	%fd2096, %fd2093, %fd16197;
	add.f64 	%fd37547, %fd37547, %fd2096;
	abs.f64 	%fd16198, %fd2096;
	abs.f64 	%fd16199, %fd37547;
	mul.f64 	%fd16200, %fd16199, 0d3E9421F5F40D8376;
	setp.lt.f64 	%p2395, %fd16198, %fd16200;
	@%p2395 bra 	$L__BB3_1700;
	add.f64 	%fd2098, %fd2095, 0d3FF0000000000000;
	div.rn.f64 	%fd16201, %fd1900, %fd2098;
	mul.f64 	%fd2099, %fd2096, %fd16201;
	add.f64 	%fd37547, %fd37547, %fd2099;
	abs.f64 	%fd16202, %fd2099;
	abs.f64 	%fd16203, %fd37547;
	mul.f64 	%fd16204, %fd16203, 0d3E9421F5F40D8376;
	setp.lt.f64 	%p2396, %fd16202, %fd16204;
	@%p2396 bra 	$L__BB3_1700;
	add.f64 	%fd2101, %fd2098, 0d3FF0000000000000;
	div.rn.f64 	%fd16205, %fd1900, %fd2101;
	mul.f64 	%fd2102, %fd2099, %fd16205;
	add.f64 	%fd37547, %fd37547, %fd2102;
	abs.f64 	%fd16206, %fd2102;
	abs.f64 	%fd16207, %fd37547;
	mul.f64 	%fd16208, %fd16207, 0d3E9421F5F40D8376;
	setp.lt.f64 	%p2397, %fd16206, %fd16208;
	@%p2397 bra 	$L__BB3_1700;
	add.f64 	%fd2104, %fd2101, 0d3FF0000000000000;
	div.rn.f64 	%fd16209, %fd1900, %fd2104;
	mul.f64 	%fd2105, %fd2102, %fd16209;
	add.f64 	%fd37547, %fd37547, %fd2105;
	abs.f64 	%fd16210, %fd2105;
	abs.f64 	%fd16211, %fd37547;
	mul.f64 	%fd16212, %fd16211, 0d3E9421F5F40D8376;
	setp.lt.f64 	%p2398, %fd16210, %fd16212;
	@%p2398 bra 	$L__BB3_1700;
	add.f64 	%fd2107, %fd2104, 0d3FF0000000000000;
	div.rn.f64 	%fd16213, %fd1900, %fd2107;
	mul.f64 	%fd2108, %fd2105, %fd16213;
	add.f64 	%fd37547, %fd37547, %fd2108;
	abs.f64 	%fd16214, %fd2108;
	abs.f64 	%fd16215, %fd37547;
	mul.f64 	%fd16216, %fd16215, 0d3E9421F5F40D8376;
	setp.lt.f64 	%p2399, %fd16214, %fd16216;
	@%p2399 bra 	$L__BB3_1700;
	add.f64 	%fd2110, %fd2107, 0d3FF0000000000000;
	div.rn.f64 	%fd16217, %fd1900, %fd2110;
	mul.f64 	%fd2111, %fd2108, %fd16217;
	add.f64 	%fd37547, %fd37547, %fd2111;
	abs.f64 	%fd16218, %fd2111;
	abs.f64 	%fd16219, %fd37547;
	mul.f64 	%fd16220, %fd16219, 0d3E9421F5F40D8376;
	setp.lt.f64 	%p2400, %fd16218, %fd16220;
	@%p2400 bra 	$L__BB3_1700;
	add.f64 	%fd37544, %fd2110, 0d3FF0000000000000;
	div.rn.f64 	%fd16221, %fd1900, %fd37544;
	mul.f64 	%fd37545, %fd2111, %fd16221;
	add.f64 	%fd37547, %fd37547, %fd37545;
	abs.f64 	%fd16222, %fd37545;
	abs.f64 	%fd16223, %fd37547;
	mul.f64 	%fd16224, %fd16223, 0d3E9421F5F40D8376;
	setp.lt.f64 	%p2401, %fd16222, %fd16224;
	@%p2401 bra 	$L__BB3_1700;
	add.s32 	%r14986, %r14986, 16;
	setp.eq.s32 	%p2402, %r14986, 100000001;
	@%p2402 bra 	$L__BB3_1711;
$L__BB3_1699:
	add.f64 	%fd2119, %fd37544, 0d3FF0000000000000;
	div.rn.f64 	%fd16161, %fd1900, %fd2119;
	mul.f64 	%fd2120, %fd37545, %fd16161;
	add.f64 	%fd37547, %fd37547, %fd2120;
	abs.f64 	%fd16162, %fd2120;
	abs.f64 	%fd16163, %fd37547;
	mul.f64 	%fd16164, %fd16163, 0d3E9421F5F40D8376;
	setp.geu.f64 	%p2386, %fd16162, %fd16164;
	@%p2386 bra 	$L__BB3_1683;
$L__BB3_1700:
	{
	.reg .b32 %temp; 
	mov.b64 	{%temp, %r14987}, %fd1900;
	}
	{
	.reg .b32 %temp; 
	mov.b64 	{%r14988, %temp}, %fd1900;
	}
	setp.gt.s32 	%p2403, %r14987, 1048575;
	mov.b32 	%r14989, -1023;
	mov.f64 	%fd37548, %fd1900;
	@%p2403 bra 	$L__BB3_1702;
	mul.f64 	%fd37548, %fd1900, 0d4350000000000000;
	{
	.reg .b32 %temp; 
	mov.b64 	{%temp, %r14987}, %fd37548;
	}
	{
	.reg .b32 %temp; 
	mov.b64 	{%r14988, %temp}, %fd37548;
	}
	mov.b32 	%r14989, -1077;
$L__BB3_1702:
	add.s32 	%r7136, %r14987, -1;
	setp.gt.u32 	%p2404, %r7136, 2146435070;
	@%p2404 bra 	$L__BB3_1706;
	shr.u32 	%r7139, %r14987, 20;
	add.s32 	%r14990, %r14989, %r7139;
	and.b32  	%r7140, %r14987, 1048575;
	or.b32  	%r7141, %r7140, 1072693248;
	mov.b64 	%fd37549, {%r14988, %r7141};
	setp.lt.u32 	%p2406, %r7141, 1073127583;
	@%p2406 bra 	$L__BB3_1705;
	{
	.reg .b32 %temp; 
	mov.b64 	{%r7142, %temp}, %fd37549;
	}
	{
	.reg .b32 %temp; 
	mov.b64 	{%temp, %r7143}, %fd37549;
	}
	add.s32 	%r7144, %r7143, -1048576;
	mov.b64 	%fd37549, {%r7142, %r7144};
	add.s32 	%r14990, %r14990, 1;
$L__BB3_1705:
	add.f64 	%fd16227, %fd37549, 0dBFF0000000000000;
	add.f64 	%fd16228, %fd37549, 0d3FF0000000000000;
	rcp.approx.ftz.f64 	%fd16229, %fd16228;
	neg.f64 	%fd16230, %fd16228;
	fma.rn.f64 	%fd16231, %fd16230, %fd16229, 0d3FF0000000000000;
	fma.rn.f64 	%fd16232, %fd16231, %fd16231, %fd16231;
	fma.rn.f64 	%fd16233, %fd16232, %fd16229, %fd16229;
	mul.f64 	%fd16234, %fd16227, %fd16233;
	fma.rn.f64 	%fd16235, %fd16227, %fd16233, %fd16234;
	mul.f64 	%fd16236, %fd16235, %fd16235;
	fma.rn.f64 	%fd16237, %fd16236, 0d3EB1380B3AE80F1E, 0d3ED0EE258B7A8B04;
	fma.rn.f64 	%fd16238, %fd16237, %fd16236, 0d3EF3B2669F02676F;
	fma.rn.f64 	%fd16239, %fd16238, %fd16236, 0d3F1745CBA9AB0956;
	fma.rn.f64 	%fd16240, %fd16239, %fd16236, 0d3F3C71C72D1B5154;
	fma.rn.f64 	%fd16241, %fd16240, %fd16236, 0d3F624924923BE72D;
	fma.rn.f64 	%fd16242, %fd16241, %fd16236, 0d3F8999999999A3C4;
	fma.rn.f64 	%fd16243, %fd16242, %fd16236, 0d3FB5555555555554;
	sub.f64 	%fd16244, %fd16227, %fd16235;
	add.f64 	%fd16245, %fd16244, %fd16244;
	neg.f64 	%fd16246, %fd16235;
	fma.rn.f64 	%fd16247, %fd16246, %fd16227, %fd16245;
	mul.f64 	%fd16248, %fd16233, %fd16247;
	mul.f64 	%fd16249, %fd16236, %fd16243;
	fma.rn.f64 	%fd16250, %fd16249, %fd16235, %fd16248;
	xor.b32  	%r7145, %r14990, -2147483648;
	mov.b32 	%r7146, 1127219200;
	mov.b64 	%fd16251, {%r7145, %r7146};
	sub.f64 	%fd16252, %fd16251, %fd159;
	fma.rn.f64 	%fd16253, %fd16252, 0d3FE62E42FEFA39EF, %fd16235;
	fma.rn.f64 	%fd16254, %fd16252, 0dBFE62E42FEFA39EF, %fd16253;
	sub.f64 	%fd16255, %fd16254, %fd16235;
	sub.f64 	%fd16256, %fd16250, %fd16255;
	fma.rn.f64 	%fd16257, %fd16252, 0d3C7ABC9E3B39803F, %fd16256;
	add.f64 	%fd37550, %fd16253, %fd16257;
	bra.uni 	$L__BB3_1707;
$L__BB3_1706:
	fma.rn.f64 	%fd16226, %fd37548, 0d7FF0000000000000, 0d7FF0000000000000;
	{
	.reg .b32 %temp; 
	mov.b64 	{%temp, %r7137}, %fd37548;
	}
	and.b32  	%r7138, %r7137, 2147483647;
	setp.eq.s32 	%p2405, %r7138, 0;
	selp.f64 	%fd37550, 0dFFF0000000000000, %fd16226, %p2405;
$L__BB3_1707:
	mul.f64 	%fd16258, %fd15426, %fd37550;
	sub.f64 	%fd16259, %fd16258, %fd1900;
	sub.f64 	%fd16260, %fd2060, %fd37543;
	add.f64 	%fd2131, %fd16260, %fd16259;
	fma.rn.f64 	%fd16261, %fd2131, 0d3FF71547652B82FE, 0d4338000000000000;
	{
	.reg .b32 %temp; 
	mov.b64 	{%r670, %temp}, %fd16261;
	}
	mov.f64 	%fd16262, 0dC338000000000000;
	add.rn.f64 	%fd16263, %fd16261, %fd16262;
	fma.rn.f64 	%fd16264, %fd16263, 0dBFE62E42FEFA39EF, %fd2131;
	fma.rn.f64 	%fd16265, %fd16263, 0dBC7ABC9E3B39803F, %fd16264;
	fma.rn.f64 	%fd16266, %fd16265, 0d3E5ADE1569CE2BDF, 0d3E928AF3FCA213EA;
	fma.rn.f64 	%fd16267, %fd16266, %fd16265, 0d3EC71DEE62401315;
	fma.rn.f64 	%fd16268, %fd16267, %fd16265, 0d3EFA01997C89EB71;
	fma.rn.f64 	%fd16269, %fd16268, %fd16265, 0d3F2A01A014761F65;
	fma.rn.f64 	%fd16270, %fd16269, %fd16265, 0d3F56C16C1852B7AF;
	fma.rn.f64 	%fd16271, %fd16270, %fd16265, 0d3F81111111122322;
	fma.rn.f64 	%fd16272, %fd16271, %fd16265, 0d3FA55555555502A1;
	fma.rn.f64 	%fd16273, %fd16272, %fd16265, 0d3FC5555555555511;
	fma.rn.f64 	%fd16274, %fd16273, %fd16265, 0d3FE000000000000B;
	fma.rn.f64 	%fd16275, %fd16274, %fd16265, 0d3FF0000000000000;
	fma.rn.f64 	%fd16276, %fd16275, %fd16265, 0d3FF0000000000000;
	{
	.reg .b32 %temp; 
	mov.b64 	{%r671, %temp}, %fd16276;
	}
	{
	.reg .b32 %temp; 
	mov.b64 	{%temp, %r672}, %fd16276;
	}
	shl.b32 	%r7147, %r670, 20;
	add.s32 	%r7148, %r7147, %r672;
	mov.b64 	%fd37551, {%r671, %r7148};
	{
	.reg .b32 %temp; 
	mov.b64 	{%temp, %r7149}, %fd2131;
	}
	mov.b32 	%f226, %r7149;
	abs.f32 	%f49, %f226;
	setp.lt.f32 	%p2407, %f49, 0f4086232B;
	@%p2407 bra 	$L__BB3_1710;
	setp.lt.f64 	%p2408, %fd2131, 0d0000000000000000;
	add.f64 	%fd16277, %fd2131, 0d7FF0000000000000;
	selp.f64 	%fd37551, 0d0000000000000000, %fd16277, %p2408;
	setp.geu.f32 	%p2409, %f49, 0f40874800;
	@%p2409 bra 	$L__BB3_1710;
	shr.u32 	%r7150, %r670, 31;
	add.s32 	%r7151, %r670, %r7150;
	shr.s32 	%r7152, %r7151, 1;
	shl.b32 	%r7153, %r7152, 20;
	add.s32 	%r7154, %r672, %r7153;
	mov.b64 	%fd16278, {%r671, %r7154};
	sub.s32 	%r7155, %r670, %r7152;
	shl.b32 	%r7156, %r7155, 20;
	add.s32 	%r7157, %r7156, 1072693248;
	mov.b32 	%r7158, 0;
	mov.b64 	%fd16279, {%r7158, %r7157};
	mul.f64 	%fd37551, %fd16279, %fd16278;
$L__BB3_1710:
	mul.f64 	%fd37567, %fd37547, %fd37551;
	bra.uni 	$L__BB3_1744;
$L__BB3_1711:
	mov.u64 	%rd81, $str$5;
	cvta.global.u64 	%rd82, %rd81;
	{ // callseq 503, 0
	.param .b64 param0;
	st.param.b64 	[param0], %rd82;
	.param .b64 param1;
	st.param.b64 	[param1], 0;
	.param .b32 retval0;
	call.uni (retval0), 
	vprintf, 
	(
	param0, 
	param1
	);
	ld.param.b32 	%r7132, [retval0];
	} // callseq 503
	bra.uni 	$L__BB3_1744;
$L__BB3_1712:
	add.f64 	%fd37552, %fd15426, 0d4016000000000000;
	{
	.reg .b32 %temp; 
	mov.b64 	{%temp, %r14991}, %fd37552;
	}
	{
	.reg .b32 %temp; 
	mov.b64 	{%r14992, %temp}, %fd37552;
	}
	setp.gt.s32 	%p2348, %r14991, 1048575;
	mov.b32 	%r14993, -1023;
	@%p2348 bra 	$L__BB3_1714;
	add.f64 	%fd15864, %fd15426, 0d4016000000000000;
	mul.f64 	%fd37552, %fd15864, 0d4350000000000000;
	{
	.reg .b32 %temp; 
	mov.b64 	{%temp, %r14991}, %fd37552;
	}
	{
	.reg .b32 %temp; 
	mov.b64 	{%r14992, %temp}, %fd37552;
	}
	mov.b32 	%r14993, -1077;
$L__BB3_1714:
	add.s32 	%r7044, %r14991, -1;
	setp.gt.u32 	%p2349, %r7044, 2146435070;
	@%p2349 bra 	$L__BB3_1718;
	shr.u32 	%r7047, %r14991, 20;
	add.s32 	%r14994, %r14993, %r7047;
	and.b32  	%r7048, %r14991, 1048575;
	or.b32  	%r7049, %r7048, 1072693248;
	mov.b64 	%fd37553, {%r14992, %r7049};
	setp.lt.u32 	%p2351, %r7049, 1073127583;
	@%p2351 bra 	$L__BB3_1717;
	{
	.reg .b32 %temp; 
	mov.b64 	{%r7050, %temp}, %fd37553;
	}
	{
	.reg .b32 %temp; 
	mov.b64 	{%temp, %r7051}, %fd37553;
	}
	add.s32 	%r7052, %r7051, -1048576;
	mov.b64 	%fd37553, {%r7050, %r7052};
	add.s32 	%r14994, %r14994, 1;
$L__BB3_1717:
	add.f64 	%fd15866, %fd37553, 0dBFF0000000000000;
	add.f64 	%fd15867, %fd37553, 0d3FF0000000000000;
	rcp.approx.ftz.f64 	%fd15868, %fd15867;
	neg.f64 	%fd15869, %fd15867;
	fma.rn.f64 	%fd15870, %fd15869, %fd15868, 0d3FF0000000000000;
	fma.rn.f64 	%fd15871, %fd15870, %fd15870, %fd15870;
	fma.rn.f64 	%fd15872, %fd15871, %fd15868, %fd15868;
	mul.f64 	%fd15873, %fd15866, %fd15872;
	fma.rn.f64 	%fd15874, %fd15866, %fd15872, %fd15873;
	mul.f64 	%fd15875, %fd15874, %fd15874;
	fma.rn.f64 	%fd15876, %fd15875, 0d3EB1380B3AE80F1E, 0d3ED0EE258B7A8B04;
	fma.rn.f64 	%fd15877, %fd15876, %fd15875, 0d3EF3B2669F02676F;
	fma.rn.f64 	%fd15878, %fd15877, %fd15875, 0d3F1745CBA9AB0956;
	fma.rn.f64 	%fd15879, %fd15878, %fd15875, 0d3F3C71C72D1B5154;
	fma.rn.f64 	%fd15880, %fd15879, %fd15875, 0d3F624924923BE72D;
	fma.rn.f64 	%fd15881, %fd15880, %fd15875, 0d3F8999999999A3C4;
	fma.rn.f64 	%fd15882, %fd15881, %fd15875, 0d3FB5555555555554;
	sub.f64 	%fd15883, %fd15866, %fd15874;
	add.f64 	%fd15884, %fd15883, %fd15883;
	neg.f64 	%fd15885, %fd15874;
	fma.rn.f64 	%fd15886, %fd15885, %fd15866, %fd15884;
	mul.f64 	%fd15887, %fd15872, %fd15886;
	mul.f64 	%fd15888, %fd15875, %fd15882;
	fma.rn.f64 	%fd15889, %fd15888, %fd15874, %fd15887;
	xor.b32  	%r7053, %r14994, -2147483648;
	mov.b32 	%r7054, 1127219200;
	mov.b64 	%fd15890, {%r7053, %r7054};
	sub.f64 	%fd15891, %fd15890, %fd159;
	fma.rn.f64 	%fd15892, %fd15891, 0d3FE62E42FEFA39EF, %fd15874;
	fma.rn.f64 	%fd15893, %fd15891, 0dBFE62E42FEFA39EF, %fd15892;
	sub.f64 	%fd15894, %fd15893, %fd15874;
	sub.f64 	%fd15895, %fd15889, %fd15894;
	fma.rn.f64 	%fd15896, %fd15891, 0d3C7ABC9E3B39803F, %fd15895;
	add.f64 	%fd37554, %fd15892, %fd15896;
	bra.uni 	$L__BB3_1719;
$L__BB3_1718:
	fma.rn.f64 	%fd15865, %fd37552, 0d7FF0000000000000, 0d7FF0000000000000;
	{
	.reg .b32 %temp; 
	mov.b64 	{%temp, %r7045}, %fd37552;
	}
	and.b32  	%r7046, %r7045, 2147483647;
	setp.eq.s32 	%p2350, %r7046, 0;
	selp.f64 	%fd37554, 0dFFF0000000000000, %fd15865, %p2350;
$L__BB3_1719:
	add.f64 	%fd15897, %fd15426, 0d3FE0000000000000;
	mul.f64 	%fd15898, %fd15897, %fd37554;
	add.f64 	%fd15899, %fd15426, 0d4016000000000000;
	sub.f64 	%fd2146, %fd15899, %fd15898;
	mov.f64 	%fd15901, 0d40530B869F76170A;
	div.rn.f64 	%fd15902, %fd15901, %fd15427;
	add.f64 	%fd15903, %fd15902, 0d3FF00000000D0EC7;
	add.f64 	%fd15904, %fd15427, 0d3FF0000000000000;
	mov.f64 	%fd15905, 0dC055A0572B143656;
	div.rn.f64 	%fd15906, %fd15905, %fd15904;
	add.f64 	%fd15907, %fd15903, %fd15906;
	add.f64 	%fd15908, %fd15904, 0d3FF0000000000000;
	mov.f64 	%fd15909, 0d4038039BF13B4CC6;
	div.rn.f64 	%fd15910, %fd15909, %fd15908;
	add.f64 	%fd15911, %fd15907, %fd15910;
	add.f64 	%fd15912, %fd15908, 0d3FF0000000000000;
	mov.f64 	%fd15913, 0dBFF3B5348DCDCC8C;
	div.rn.f64 	%fd15914, %fd15913, %fd15912;
	add.f64 	%fd15915, %fd15911, %fd15914;
	add.f64 	%fd15916, %fd15912, 0d3FF0000000000000;
	mov.f64 	%fd15917, 0d3F53CD7319EC12D8;
	div.rn.f64 	%fd15918, %fd15917, %fd15916;
	add.f64 	%fd15919, %fd15915, %fd15918;
	add.f64 	%fd15920, %fd15916, 0d3FF0000000000000;
	mov.f64 	%fd15921, 0dBED6A1181C0E9888;
	div.rn.f64 	%fd15922, %fd15921, %fd15920;
	add.f64 	%fd15923, %fd15919, %fd15922;
	mul.f64 	%fd15924, %fd15923, 0d40040D931FF62706;
	div.rn.f64 	%fd37555, %fd15924, %fd15426;
	{
	.reg .b32 %temp; 
	mov.b64 	{%temp, %r14995}, %fd37555;
	}
	{
	.reg .b32 %temp; 
	mov.b64 	{%r14996, %temp}, %fd37555;
	}
	setp.gt.s32 	%p2352, %r14995, 1048575;
	mov.b32 	%r14997, -1023;
	@%p2352 bra 	$L__BB3_1721;
	mul.f64 	%fd37555, %fd37555, 0d4350000000000000;
	{
	.reg .b32 %temp; 
	mov.b64 	{%temp, %r14995}, %fd37555;
	}
	{
	.reg .b32 %temp; 
	mov.b64 	{%r14996, %temp}, %fd37555;
	}
	mov.b32 	%r14997, -1077;
$L__BB3_1721:
	add.s32 	%r7057, %r14995, -1;
	setp.gt.u32 	%p2353, %r7057, 2146435070;
	@%p2353 bra 	$L__BB3_1725;
	shr.u32 	%r7060, %r14995, 20;
	add.s32 	%r14998, %r14997, %r7060;
	and.b32  	%r7061, %r14995, 1048575;
	or.b32  	%r7062, %r7061, 1072693248;
	mov.b64 	%fd37556, {%r14996, %r7062};
	setp.lt.u32 	%p2355, %r7062, 1073127583;
	@%p2355 bra 	$L__BB3_1724;
	{
	.reg .b32 %temp; 
	mov.b64 	{%r7063, %temp}, %fd37556;
	}
	{
	.reg .b32 %temp; 
	mov.b64 	{%temp, %r7064}, %fd37556;
	}
	add.s32 	%r7065, %r7064, -1048576;
	mov.b64 	%fd37556, {%r7063, %r7065};
	add.s32 	%r14998, %r14998, 1;
$L__BB3_1724:
	add.f64 	%fd15926, %fd37556, 0dBFF0000000000000;
	add.f64 	%fd15927, %fd37556, 0d3FF0000000000000;
	rcp.approx.ftz.f64 	%fd15928, %fd15927;
	neg.f64 	%fd15929, %fd15927;
	fma.rn.f64 	%fd15930, %fd15929, %fd15928, 0d3FF0000000000000;
	fma.rn.f64 	%fd15931, %fd15930, %fd15930, %fd15930;
	fma.rn.f64 	%fd15932, %fd15931, %fd15928, %fd15928;
	mul.f64 	%fd15933, %fd15926, %fd15932;
	fma.rn.f64 	%fd15934, %fd15926, %fd15932, %fd15933;
	mul.f64 	%fd15935, %fd15934, %fd15934;
	fma.rn.f64 	%fd15936, %fd15935, 0d3EB1380B3AE80F1E, 0d3ED0EE258B7A8B04;
	fma.rn.f64 	%fd15937, %fd15936, %fd15935, 0d3EF3B2669F02676F;
	fma.rn.f64 	%fd15938, %fd15937, %fd15935, 0d3F1745CBA9AB0956;
	fma.rn.f64 	%fd15939, %fd15938, %fd15935, 0d3F3C71C72D1B5154;
	fma.rn.f64 	%fd15940, %fd15939, %fd15935, 0d3F624924923BE72D;
	fma.rn.f64 	%fd15941, %fd15940, %fd15935, 0d3F8999999999A3C4;
	fma.rn.f64 	%fd15942, %fd15941, %fd15935, 0d3FB5555555555554;
	sub.f64 	%fd15943, %fd15926, %fd15934;
	add.f64 	%fd15944, %fd15943, %fd15943;
	neg.f64 	%fd15945, %fd15934;
	fma.rn.f64 	%fd15946, %fd15945, %fd15926, %fd15944;
	mul.f64 	%fd15947, %fd15932, %fd15946;
	mul.f64 	%fd15948, %fd15935, %fd15942;
	fma.rn.f64 	%fd15949, %fd15948, %fd15934, %fd15947;
	xor.b32  	%r7066, %r14998, -2147483648;
	mov.b32 	%r7067, 1127219200;
	mov.b64 	%fd15950, {%r7066, %r7067};
	sub.f64 	%fd15951, %fd15950, %fd159;
	fma.rn.f64 	%fd15952, %fd15951, 0d3FE62E42FEFA39EF, %fd15934;
	fma.rn.f64 	%fd15953, %fd15951, 0dBFE62E42FEFA39EF, %fd15952;
	sub.f64 	%fd15954, %fd15953, %fd15934;
	sub.f64 	%fd15955, %fd15949, %fd15954;
	fma.rn.f64 	%fd15956, %fd15951, 0d3C7ABC9E3B39803F, %fd15955;
	add.f64 	%fd37557, %fd15952, %fd15956;
	bra.uni 	$L__BB3_1726;
$L__BB3_1725:
	fma.rn.f64 	%fd15925, %fd37555, 0d7FF0000000000000, 0d7FF0000000000000;
	{
	.reg .b32 %temp; 
	mov.b64 	{%temp, %r7058}, %fd37555;
	}
	and.b32  	%r7059, %r7058, 2147483647;
	setp.eq.s32 	%p2354, %r7059, 0;
	selp.f64 	%fd37557, 0dFFF0000000000000, %fd15925, %p2354;
$L__BB3_1726:
	sub.f64 	%fd2156, %fd37557, %fd2146;
	add.f64 	%fd15958, %fd1900, 0d3FF0000000000000;
	sub.f64 	%fd37561, %fd15958, %fd15426;
	rcp.rn.f64 	%fd37562, %fd37561;
	mov.b32 	%r14999, 1;
	mov.f64 	%fd37560, 0d46293E5939A08CE9;
	mov.f64 	%fd37559, %fd37562;
	bra.uni 	$L__BB3_1731;
$L__BB3_1727:
	add.s32 	%r7070, %r14999, 1;
	not.b32 	%r7071, %r14999;
	cvt.rn.f64.s32 	%fd15972, %r7071;
	cvt.rn.f64.u32 	%fd15973, %r7070;
	sub.f64 	%fd15974, %fd15973, %fd15426;
	mul.f64 	%fd15975, %fd15974, %fd15972;
	add.f64 	%fd2159, %fd2175, 0d4000000000000000;
	fma.rn.f64 	%fd15976, %fd15975, %fd2177, %fd2159;
	abs.f64 	%fd15977, %fd15976;
	setp.lt.f64 	%p2359, %fd15977, 0d39B4484BFEEBC2A0;
	div.rn.f64 	%fd15978, %fd15975, %fd2176;
	add.f64 	%fd15979, %fd2159, %fd15978;
	abs.f64 	%fd15980, %fd15979;
	setp.lt.f64 	%p2360, %fd15980, 0d39B4484BFEEBC2A0;
	selp.f64 	%fd2160, 0d39B4484BFEEBC2A0, %fd15979, %p2360;
	rcp.rn.f64 	%fd15981, %fd15976;
	selp.f64 	%fd2161, 0d46293E5939A08CE9, %fd15981, %p2359;
	mul.f64 	%fd15982, %fd2161, %fd2160;
	mul.f64 	%fd37562, %fd37562, %fd15982;
	add.f64 	%fd15983, %fd15982, 0dBFF0000000000000;
	abs.f64 	%fd15984, %fd15983;
	setp.lt.f64 	%p2361, %fd15984, 0d3E9421F5F40D8376;
	@%p2361 bra 	$L__BB3_1733;
	add.s32 	%r7072, %r14999, 2;
	sub.s32 	%r7073, -2, %r14999;
	cvt.rn.f64.s32 	%fd15985, %r7073;
	cvt.rn.f64.u32 	%fd15986, %r7072;
	sub.f64 	%fd15987, %fd15986, %fd15426;
	mul.f64 	%fd15988, %fd15987, %fd15985;
	add.f64 	%fd2163, %fd2159, 0d4000000000000000;
	fma.rn.f64 	%fd15989, %fd15988, %fd2161, %fd2163;
	abs.f64 	%fd15990, %fd15989;
	setp.lt.f64 	%p2362, %fd15990, 0d39B4484BFEEBC2A0;
	div.rn.f64 	%fd15991, %fd15988, %fd2160;
	add.f64 	%fd15992, %fd2163, %fd15991;
	abs.f64 	%fd15993, %fd15992;
	setp.lt.f64 	%p2363, %fd15993, 0d39B4484BFEEBC2A0;
	selp.f64 	%fd2164, 0d39B4484BFEEBC2A0, %fd15992, %p2363;
	rcp.rn.f64 	%fd15994, %fd15989;
	selp.f64 	%fd2165, 0d46293E5939A08CE9, %fd15994, %p2362;
	mul.f64 	%fd15995, %fd2165, %fd2164;
	mul.f64 	%fd37562, %fd37562, %fd15995;
	add.f64 	%fd15996, %fd15995, 0dBFF0000000000000;
	abs.f64 	%fd15997, %fd15996;
	setp.lt.f64 	%p2364, %fd15997, 0d3E9421F5F40D8376;
	@%p2364 bra 	$L__BB3_1733;
	add.s32 	%r7074, %r14999, 3;
	sub.s32 	%r7075, -3, %r14999;
	cvt.rn.f64.s32 	%fd15998, %r7075;
	cvt.rn.f64.u32 	%fd15999, %r7074;
	sub.f64 	%fd16000, %fd15999, %fd15426;
	mul.f64 	%fd16001, %fd16000, %fd15998;
	add.f64 	%fd37561, %fd2163, 0d4000000000000000;
	fma.rn.f64 	%fd16002, %fd16001, %fd2165, %fd37561;
	abs.f64 	%fd16003, %fd16002;
	setp.lt.f64 	%p2365, %fd16003, 0d39B4484BFEEBC2A0;
	div.rn.f64 	%fd16004, %fd16001, %fd2164;
	add.f64 	%fd16005, %fd37561, %fd16004;
	abs.f64 	%fd16006, %fd16005;
	setp.lt.f64 	%p2366, %fd16006, 0d39B4484BFEEBC2A0;
	selp.f64 	%fd37560, 0d39B4484BFEEBC2A0, %fd16005, %p2366;
	rcp.rn.f64 	%fd16007, %fd16002;
	selp.f64 	%fd37559, 0d46293E5939A08CE9, %fd16007, %p2365;
	mul.f64 	%fd16008, %fd37559, %fd37560;
	mul.f64 	%fd37562, %fd37562, %fd16008;
	add.f64 	%fd16009, %fd16008, 0dBFF0000000000000;
	abs.f64 	%fd16010, %fd16009;
	setp.lt.f64 	%p2367, %fd16010, 0d3E9421F5F40D8376;
	@%p2367 bra 	$L__BB3_1733;
	add.s32 	%r14999, %r14999, 4;
	setp.eq.s32 	%p2368, %r14999, 100000001;
	@%p2368 bra 	$L__BB3_1732;
$L__BB3_1731:
	neg.s32 	%r7069, %r14999;
	cvt.rn.f64.s32 	%fd15959, %r7069;
	cvt.rn.f64.u32 	%fd15960, %r14999;
	sub.f64 	%fd15961, %fd15960, %fd15426;
	mul.f64 	%fd15962, %fd15961, %fd15959;
	add.f64 	%fd2175, %fd37561, 0d4000000000000000;
	fma.rn.f64 	%fd15963, %fd15962, %fd37559, %fd2175;
	abs.f64 	%fd15964, %fd15963;
	setp.lt.f64 	%p2356, %fd15964, 0d39B4484BFEEBC2A0;
	div.rn.f64 	%fd15965, %fd15962, %fd37560;
	add.f64 	%fd15966, %fd2175, %fd15965;
	abs.f64 	%fd15967, %fd15966;
	setp.lt.f64 	%p2357, %fd15967, 0d39B4484BFEEBC2A0;
	selp.f64 	%fd2176, 0d39B4484BFEEBC2A0, %fd15966, %p2357;
	rcp.rn.f64 	%fd15968, %fd15963;
	selp.f64 	%fd2177, 0d46293E5939A08CE9, %fd15968, %p2356;
	mul.f64 	%fd15969, %fd2177, %fd2176;
	mul.f64 	%fd37562, %fd37562, %fd15969;
	add.f64 	%fd15970, %fd15969, 0dBFF0000000000000;
	abs.f64 	%fd15971, %fd15970;
	setp.lt.f64 	%p2358, %fd15971, 0d3E9421F5F40D8376;
	@%p2358 bra 	$L__BB3_1733;
	bra.uni 	$L__BB3_1727;
$L__BB3_1732:
	mov.u64 	%rd77, $str$3;
	cvta.global.u64 	%rd78, %rd77;
	{ // callseq 501, 0
	.param .b64 param0;
	st.param.b64 	[param0], %rd78;
	.param .b64 param1;
	st.param.b64 	[param1], 0;
	.param .b32 retval0;
	call.uni (retval0), 
	vprintf, 
	(
	param0, 
	param1
	);
	ld.param.b32 	%r7076, [retval0];
	} // callseq 501
$L__BB3_1733:
	{
	.reg .b32 %temp; 
	mov.b64 	{%temp, %r15000}, %fd1900;
	}
	{
	.reg .b32 %temp; 
	mov.b64 	{%r15001, %temp}, %fd1900;
	}
	setp.gt.s32 	%p2369, %r15000, 1048575;
	mov.b32 	%r15002, -1023;
	mov.f64 	%fd37563, %fd1900;
	@%p2369 bra 	$L__BB3_1735;
	mul.f64 	%fd37563, %fd1900, 0d4350000000000000;
	{
	.reg .b32 %temp; 
	mov.b64 	{%temp, %r15000}, %fd37563;
	}
	{
	.reg .b32 %temp; 
	mov.b64 	{%r15001, %temp}, %fd37563;
	}
	mov.b32 	%r15002, -1077;
$L__BB3_1735:
	add.s32 	%r7080, %r15000, -1;
	setp.gt.u32 	%p2370, %r7080, 2146435070;
	@%p2370 bra 	$L__BB3_1739;
	shr.u32 	%r7083, %r15000, 20;
	add.s32 	%r15003, %r15002, %r7083;
	and.b32  	%r7084, %r15000, 1048575;
	or.b32  	%r7085, %r7084, 1072693248;
	mov.b64 	%fd37564, {%r15001, %r7085};
	setp.lt.u32 	%p2372, %r7085, 1073127583;
	@%p2372 bra 	$L__BB3_1738;
	{
	.reg .b32 %temp; 
	mov.b64 	{%r7086, %temp}, %fd37564;
	}
	{
	.reg .b32 %temp; 
	mov.b64 	{%temp, %r7087}, %fd37564;
	}
	add.s32 	%r7088, %r7087, -1048576;
	mov.b64 	%fd37564, {%r7086, %r7088};
	add.s32 	%r15003, %r15003, 1;
$L__BB3_1738:
	add.f64 	%fd16012, %fd37564, 0dBFF0000000000000;
	add.f64 	%fd16013, %fd37564, 0d3FF0000000000000;
	rcp.approx.ftz.f64 	%fd16014, %fd16013;
	neg.f64 	%fd16015, %fd16013;
	fma.rn.f64 	%fd16016, %fd16015, %fd16014, 0d3FF0000000000000;
	fma.rn.f64 	%fd16017, %fd16016, %fd16016, %fd16016;
	fma.rn.f64 	%fd16018, %fd16017, %fd16014, %fd16014;
	mul.f64 	%fd16019, %fd16012, %fd16018;
	fma.rn.f64 	%fd16020, %fd16012, %fd16018, %fd16019;
	mul.f64 	%fd16021, %fd16020, %fd16020;
	fma.rn.f64 	%fd16022, %fd16021, 0d3EB1380B3AE80F1E, 0d3ED0EE258B7A8B04;
	fma.rn.f64 	%fd16023, %fd16022, %fd16021, 0d3EF3B2669F02676F;
	fma.rn.f64 	%fd16024, %fd16023, %fd16021, 0d3F1745CBA9AB0956;
	fma.rn.f64 	%fd16025, %fd16024, %fd16021, 0d3F3C71C72D1B5154;
	fma.rn.f64 	%fd16026, %fd16025, %fd16021, 0d3F624924923BE72D;
	fma.rn.f64 	%fd16027, %fd16026, %fd16021, 0d3F8999999999A3C4;
	fma.rn.f64 	%fd16028, %fd16027, %fd16021, 0d3FB5555555555554;
	sub.f64 	%fd16029, %fd16012, %fd16020;
	add.f64 	%fd16030, %fd16029, %fd16029;
	neg.f64 	%fd16031, %fd16020;
	fma.rn.f64 	%fd16032, %fd16031, %fd16012, %fd16030;
	mul.f64 	%fd16033, %fd16018, %fd16032;
	mul.f64 	%fd16034, %fd16021, %fd16028;
	fma.rn.f64 	%fd16035, %fd16034, %fd16020, %fd16033;
	xor.b32  	%r7089, %r15003, -2147483648;
	mov.b32 	%r7090, 1127219200;
	mov.b64 	%fd16036, {%r7089, %r7090};
	sub.f64 	%fd16037, %fd16036, %fd159;
	fma.rn.f64 	%fd16038, %fd16037, 0d3FE62E42FEFA39EF, %fd16020;
	fma.rn.f64 	%fd16039, %fd16037, 0dBFE62E42FEFA39EF, %fd16038;
	sub.f64 	%fd16040, %fd16039, %fd16020;
	sub.f64 	%fd16041, %fd16035, %fd16040;
	fma.rn.f64 	%fd16042, %fd16037, 0d3C7ABC9E3B39803F, %fd16041;
	add.f64 	%fd37565, %fd16038, %fd16042;
	bra.uni 	$L__BB3_1740;
$L__BB3_1739:
	fma.rn.f64 	%fd16011, %fd37563, 0d7FF0000000000000, 0d7FF0000000000000;
	{
	.reg .b32 %temp; 
	mov.b64 	{%temp, %r7081}, %fd37563;
	}
	and.b32  	%r7082, %r7081, 2147483647;
	setp.eq.s32 	%p2371, %r7082, 0;
	selp.f64 	%fd37565, 0dFFF0000000000000, %fd16011, %p2371;
$L__BB3_1740:
	mul.f64 	%fd16043, %fd15426, %fd37565;
	sub.f64 	%fd16044, %fd16043, %fd1900;
	sub.f64 	%fd2188, %fd16044, %fd2156;
	fma.rn.f64 	%fd16045, %fd2188, 0d3FF71547652B82FE, 0d4338000000000000;
	{
	.reg .b32 %temp; 
	mov.b64 	{%r705, %temp}, %fd16045;
	}
	mov.f64 	%fd16046, 0dC338000000000000;
	add.rn.f64 	%fd16047, %fd16045, %fd16046;
	fma.rn.f64 	%fd16048, %fd16047, 0dBFE62E42FEFA39EF, %fd2188;
	fma.rn.f64 	%fd16049, %fd16047, 0dBC7ABC9E3B39803F, %fd16048;
	fma.rn.f64 	%fd16050, %fd16049, 0d3E5ADE1569CE2BDF, 0d3E928AF3FCA213EA;
	fma.rn.f64 	%fd16051, %fd16050, %fd16049, 0d3EC71DEE62401315;
	fma.rn.f64 	%fd16052, %fd16051, %fd16049, 0d3EFA01997C89EB71;
	fma.rn.f64 	%fd16053, %fd16052, %fd16049, 0d3F2A01A014761F65;
	fma.rn.f64 	%fd16054, %fd16053, %fd16049, 0d3F56C16C1852B7AF;
	fma.rn.f64 	%fd16055, %fd16054, %fd16049, 0d3F81111111122322;
	fma.rn.f64 	%fd16056, %fd16055, %fd16049, 0d3FA55555555502A1;
	fma.rn.f64 	%fd16057, %fd16056, %fd16049, 0d3FC5555555555511;
	fma.rn.f64 	%fd16058, %fd16057, %fd16049, 0d3FE000000000000B;
	fma.rn.f64 	%fd16059, %fd16058, %fd16049, 0d3FF0000000000000;
	fma.rn.f64 	%fd16060, %fd16059, %fd16049, 0d3FF0000000000000;
	{
	.reg .b32 %temp; 
	mov.b64 	{%r706, %temp}, %fd16060;
	}
	{
	.reg .b32 %temp; 
	mov.b64 	{%temp, %r707}, %fd16060;
	}
	shl.b32 	%r7091, %r705, 20;
	add.s32 	%r7092, %r7091, %r707;
	mov.b64 	%fd37566, {%r706, %r7092};
	{
	.reg .b32 %temp; 
	mov.b64 	{%temp, %r7093}, %fd2188;
	}
	mov.b32 	%f225, %r7093;
	abs.f32 	%f50, %f225;
	setp.lt.f32 	%p2373, %f50, 0f4086232B;
	@%p2373 bra 	$L__BB3_1743;
	setp.lt.f64 	%p2374, %fd2188, 0d0000000000000000;
	add.f64 	%fd16061, %fd2188, 0d7FF0000000000000;
	selp.f64 	%fd37566, 0d0000000000000000, %fd16061, %p2374;
	setp.geu.f32 	%p2375, %f50, 0f40874800;
	@%p2375 bra 	$L__BB3_1743;
	shr.u32 	%r7094, %r705, 31;
	add.s32 	%r7095, %r705, %r7094;
	shr.s32 	%r7096, %r7095, 1;
	shl.b32 	%r7097, %r7096, 20;
	add.s32 	%r7098, %r707, %r7097;
	mov.b64 	%fd16062, {%r706, %r7098};
	sub.s32 	%r7099, %r705, %r7096;
	shl.b32 	%r7100, %r7099, 20;
	add.s32 	%r7101, %r7100, 1072693248;
	mov.b32 	%r7102, 0;
	mov.b64 	%fd16063, {%r7102, %r7101};
	mul.f64 	%fd37566, %fd16063, %fd16062;
$L__BB3_1743:
	mul.f64 	%fd16064, %fd37562, %fd37566;
	mov.f64 	%fd16065, 0d3FF0000000000000;
	sub.f64 	%fd37567, %fd16065, %fd16064;
$L__BB3_1744:
	mul.f64 	%fd37569, %fd1875, %fd37567;
	setp.eq.f64 	%p2410, %fd2050, 0d0000000000000000;
	@%p2410 bra 	$L__BB3_1751;
	add.f64 	%fd16280, %fd1840, 0dBFF0000000000000;
	mul.f64 	%fd16281, %fd16280, %fd1900;
	mov.f64 	%fd16282, 0d4005BF0A8B145769;
	{
	.reg .b32 %temp; 
	mov.b64 	{%temp, %r7159}, %fd16282;
	}
	{
	.reg .b32 %temp; 
	mov.b64 	{%temp, %r708}, %fd16281;
	}
	shr.u32 	%r7160, %r708, 20;
	and.b32  	%r7161, %r7160, 2047;
	add.s32 	%r7162, %r7161, -1012;
	mov.b64 	%rd83, %fd16281;
	shl.b64 	%rd84, %rd83, %r7162;
	setp.eq.s64 	%p2411, %rd84, -9223372036854775808;
	{ // callseq 504, 0
	.param .b64 param0;
	st.param.f64 	[param0], 0d4005BF0A8B145769;
	.param .b64 param1;
	st.param.f64 	[param1], %fd16281;
	.param .b64 retval0;
	call.uni (retval0), 
	__internal_accurate_pow, 
	(
	param0, 
	param1
	);
	ld.param.f64 	%fd16283, [retval0];
	} // callseq 504
	setp.lt.s32 	%p2412, %r7159, 0;
	neg.f64 	%fd16285, %fd16283;
	selp.f64 	%fd16286, %fd16285, %fd16283, %p2411;
	selp.f64 	%fd16287, %fd16286, %fd16283, %p2412;
	cvt.rzi.f64.f64 	%fd16288, %fd16281;
	setp.neu.f64 	%p2413, %fd16281, %fd16288;
	selp.f64 	%fd16290, 0dFFF8000000000000, %fd16287, %p2413;
	selp.f64 	%fd37568, %fd16290, %fd16287, %p2412;
	add.f64 	%fd16291, %fd16281, 0d4005BF0A8B145769;
	{
	.reg .b32 %temp; 
	mov.b64 	{%temp, %r7163}, %fd16291;
	}
	and.b32  	%r7164, %r7163, 2146435072;
	setp.ne.s32 	%p2414, %r7164, 2146435072;
	@%p2414 bra 	$L__BB3_1750;
	setp.num.f64 	%p2415, %fd16281, %fd16281;
	@%p2415 bra 	$L__BB3_1748;
	mov.f64 	%fd16293, 0d4005BF0A8B145769;
	add.rn.f64 	%fd37568, %fd16293, %fd16281;
	bra.uni 	$L__BB3_1750;
$L__BB3_1748:
	abs.f64 	%fd16292, %fd16281;
	setp.neu.f64 	%p2416, %fd16292, 0d7FF0000000000000;
	@%p2416 bra 	$L__BB3_1750;
	setp.lt.s32 	%p2417, %r708, 0;
	selp.b32 	%r7165, 0, 2146435072, %p2417;
	mov.b32 	%r7166, 0;
	mov.b64 	%fd37568, {%r7166, %r7165};
$L__BB3_1750:
	setp.eq.f64 	%p2418, %fd16281, 0d0000000000000000;
	selp.f64 	%fd16294, 0d3FF0000000000000, %fd37568, %p2418;
	fma.rn.f64 	%fd37569, %fd2050, %fd16294, %fd37569;
$L__BB3_1751:
	cvta.to.local.u64 	%rd87, %rd63;
	st.local.f64 	[%rd87], %fd37569;
	mov.u64 	%rd88, $str$17;
	cvta.global.u64 	%rd89, %rd88;
	{ // callseq 505, 0
	.param .b64 param0;
	st.param.b64 	[param0], %rd89;
	.param .b64 param1;
	st.param.b64 	[param1], %rd63;
	.param .b32 retval0;
	call.uni (retval0), 
	vprintf, 
	(
	param0, 
	param1
	);
	ld.param.b32 	%r7167, [retval0];
	} // callseq 505
	mov.f64 	%fd37573, 0d4024000000000000;
	mov.f64 	%fd37572, 0d4034000000000000;
	mov.f64 	%fd37570, %fd39304;
	mov.f64 	%fd37571, %fd39305;
$L__BB3_1752:
	mov.f64 	%fd2206, %fd37573;
	mov.f64 	%fd2205, %fd37572;
	mul.f64 	%fd16297, %fd37571, %fd37570;
	setp.gt.f64 	%p2419, %fd16297, 0d0000000000000000;
	setp.leu.f64 	%p2420, %fd16297, 0d0000000000000000;
	mul.f64 	%fd37573, %fd2206, 0d3FE0000000000000;
	add.f64 	%fd37572, %fd2205, %fd2205;
	selp.f64 	%fd16298, %fd2206, %fd37573, %p2420;
	selp.f64 	%fd16299, %fd2205, %fd37572, %p2420;
	{ // callseq 506, 0
	.param .b64 param0;
	st.param.f64 	[param0], %fd1;
	.param .b64 param1;
	st.param.f64 	[param1], %fd16298;
	.param .b64 param2;
	st.param.f64 	[param2], %fd3;
	.param .b64 param3;
	st.param.f64 	[param3], %fd4;
	.param .b64 param4;
	st.param.f64 	[param4], %fd2;
	.param .b64 retval0;
	call.uni (retval0), 
	_Z7trans_fddddd, 
	(
	param0, 
	param1, 
	param2, 
	param3, 
	param4
	);
	ld.param.f64 	%fd37571, [retval0];
	} // callseq 506
	{ // callseq 507, 0
	.param .b64 param0;
	st.param.f64 	[param0], %fd1;
	.param .b64 param1;
	st.param.f64 	[param1], %fd16299;
	.param .b64 param2;
	st.param.f64 	[param2], %fd3;
	.param .b64 param3;
	st.param.f64 	[param3], %fd4;
	.param .b64 param4;
	st.param.f64 	[param4], %fd2;
	.param .b64 retval0;
	call.uni (retval0), 
	_Z7trans_fddddd, 
	(
	param0, 
	param1, 
	param2, 
	param3, 
	param4
	);
	ld.param.f64 	%fd37570, [retval0];
	} // callseq 507
	@%p2419 bra 	$L__BB3_1752;
	abs.f64 	%fd16302, %fd37571;
	abs.f64 	%fd16303, %fd37570;
	setp.lt.f64 	%p2421, %fd16302, %fd16303;
	selp.f64 	%fd37577, %fd37570, %fd37571, %p2421;
	selp.f64 	%fd37576, %fd37571, %fd37570, %p2421;
	selp.f64 	%fd37575, %fd2205, %fd2206, %p2421;
	selp.f64 	%fd37574, %fd2206, %fd2205, %p2421;
	mov.b32 	%r15004, 1;
	bra.uni 	$L__BB3_1762;
$L__BB3_1754:
	sub.f64 	%fd16311, %fd37574, %fd2233;
	mul.f64 	%fd16312, %fd16308, %fd16311;
	sub.f64 	%fd16313, %fd16308, %fd37576;
	div.rn.f64 	%fd16314, %fd16312, %fd16313;
	add.f64 	%fd2215, %fd2233, %fd16314;
	{ // callseq 509, 0
	.param .b64 param0;
	st.param.f64 	[param0], %fd1;
	.param .b64 param1;
	st.param.f64 	[param1], %fd2215;
	.param .b64 param2;
	st.param.f64 	[param2], %fd3;
	.param .b64 param3;
	st.param.f64 	[param3], %fd4;
	.param .b64 param4;
	st.param.f64 	[param4], %fd2;
	.param .b64 retval0;
	call.uni (retval0), 
	_Z7trans_fddddd, 
	(
	param0, 
	param1, 
	param2, 
	param3, 
	param4
	);
	ld.param.f64 	%fd16315, [retval0];
	} // callseq 509
	abs.f64 	%fd16317, %fd16314;
	setp.lt.f64 	%p2425, %fd16317, 0d3EE4F8B588E368F1;
	setp.eq.f64 	%p2426, %fd16315, 0d0000000000000000;
	or.pred  	%p2427, %p2425, %p2426;
	mov.f64 	%fd37578, %fd2215;
	@%p2427 bra 	$L__BB3_1763;
	sub.f64 	%fd16318, %fd2233, %fd2215;
	mul.f64 	%fd16319, %fd16315, %fd16318;
	sub.f64 	%fd16320, %fd16315, %fd16308;
	div.rn.f64 	%fd16321, %fd16319, %fd16320;
	add.f64 	%fd2217, %fd2215, %fd16321;
	{ // callseq 510, 0
	.param .b64 param0;
	st.param.f64 	[param0], %fd1;
	.param .b64 param1;
	st.param.f64 	[param1], %fd2217;
	.param .b64 param2;
	st.param.f64 	[param2], %fd3;
	.param .b64 param3;
	st.param.f64 	[param3], %fd4;
	.param .b64 param4;
	st.param.f64 	[param4], %fd2;
	.param .b64 retval0;
	call.uni (retval0), 
	_Z7trans_fddddd, 
	(
	param0, 
	param1, 
	param2, 
	param3, 
	param4
	);
	ld.param.f64 	%fd16322, [retval0];
	} // callseq 510
	abs.f64 	%fd16324, %fd16321;
	setp.lt.f64 	%p2428, %fd16324, 0d3EE4F8B588E368F1;
	setp.eq.f64 	%p2429, %fd16322, 0d0000000000000000;
	or.pred  	%p2430, %p2428, %p2429;
	mov.f64 	%fd37578, %fd2217;
	@%p2430 bra 	$L__BB3_1763;
	sub.f64 	%fd16325, %fd2215, %fd2217;
	mul.f64 	%fd16326, %fd16322, %fd16325;
	sub.f64 	%fd16327, %fd16322, %fd16315;
	div.rn.f64 	%fd16328, %fd16326, %fd16327;
	add.f64 	%fd2219, %fd2217, %fd16328;
	{ // callseq 511, 0
	.param .b64 param0;
	st.param.f64 	[param0], %fd1;
	.param .b64 param1;
	st.param.f64 	[param1], %fd2219;
	.param .b64 param2;
	st.param.f64 	[param2], %fd3;
	.param .b64 param3;
	st.param.f64 	[param3], %fd4;
	.param .b64 param4;
	st.param.f64 	[param4], %fd2;
	.param .b64 retval0;
	call.uni (retval0), 
	_Z7trans_fddddd, 
	(
	param0, 
	param1, 
	param2, 
	param3, 
	param4
	);
	ld.param.f64 	%fd16329, [retval0];
	} // callseq 511
	abs.f64 	%fd16331, %fd16328;
	setp.lt.f64 	%p2431, %fd16331, 0d3EE4F8B588E368F1;
	setp.eq.f64 	%p2432, %fd16329, 0d0000000000000000;
	or.pred  	%p2433, %p2431, %p2432;
	mov.f64 	%fd37578, %fd2219;
	@%p2433 bra 	$L__BB3_1763;
	sub.f64 	%fd16332, %fd2217, %fd2219;
	mul.f64 	%fd16333, %fd16329, %fd16332;
	sub.f64 	%fd16334, %fd16329, %fd16322;
	div.rn.f64 	%fd16335, %fd16333, %fd16334;
	add.f64 	%fd2221, %fd2219, %fd16335;
	{ // callseq 512, 0
	.param .b64 param0;
	st.param.f64 	[param0], %fd1;
	.param .b64 param1;
	st.param.f64 	[param1], %fd2221;
	.param .b64 param2;
	st.param.f64 	[param2], %fd3;
	.param .b64 param3;
	st.param.f64 	[param3], %fd4;
	.param .b64 param4;
	st.param.f64 	[param4], %fd2;
	.param .b64 retval0;
	call.uni (retval0), 
	_Z7trans_fddddd, 
	(
	param0, 
	param1, 
	param2, 
	param3, 
	param4
	);
	ld.param.f64 	%fd16336, [retval0];
	} // callseq 512
	abs.f64 	%fd16338, %fd16335;
	setp.lt.f64 	%p2434, %fd16338, 0d3EE4F8B588E368F1;
	setp.eq.f64 	%p2435, %fd16336, 0d0000000000000000;
	or.pred  	%p2436, %p2434, %p2435;
	mov.f64 	%fd37578, %fd2221;
	@%p2436 bra 	$L__BB3_1763;
	sub.f64 	%fd16339, %fd2219, %fd2221;
	mul.f64 	%fd16340, %fd16336, %fd16339;
	sub.f64 	%fd16341, %fd16336, %fd16329;
	div.rn.f64 	%fd16342, %fd16340, %fd16341;
	add.f64 	%fd2223, %fd2221, %fd16342;
	{ // callseq 513, 0
	.param .b64 param0;
	st.param.f64 	[param0], %fd1;
	.param .b64 param1;
	st.param.f64 	[param1], %fd2223;
	.param .b64 param2;
	st.param.f64 	[param2], %fd3;
	.param .b64 param3;
	st.param.f64 	[param3], %fd4;
	.param .b64 param4;
	st.param.f64 	[param4], %fd2;
	.param .b64 retval0;
	call.uni (retval0), 
	_Z7trans_fddddd, 
	(
	param0, 
	param1, 
	param2, 
	param3, 
	param4
	);
	ld.param.f64 	%fd16343, [retval0];
	} // callseq 513
	abs.f64 	%fd16345, %fd16342;
	setp.lt.f64 	%p2437, %fd16345, 0d3EE4F8B588E368F1;
	setp.eq.f64 	%p2438, %fd16343, 0d0000000000000000;
	or.pred  	%p2439, %p2437, %p2438;
	mov.f64 	%fd37578, %fd2223;
	@%p2439 bra 	$L__BB3_1763;
	sub.f64 	%fd16346, %fd2221, %fd2223;
	mul.f64 	%fd16347, %fd16343, %fd16346;
	sub.f64 	%fd16348, %fd16343, %fd16336;
	div.rn.f64 	%fd16349, %fd16347, %fd16348;
	add.f64 	%fd37575, %fd2223, %fd16349;
	{ // callseq 514, 0
	.param .b64 param0;
	st.param.f64 	[param0], %fd1;
	.param .b64 param1;
	st.param.f64 	[param1], %fd37575;
	.param .b64 param2;
	st.param.f64 	[param2], %fd3;
	.param .b64 param3;
	st.param.f64 	[param3], %fd4;
	.param .b64 param4;
	st.param.f64 	[param4], %fd2;
	.param .b64 retval0;
	call.uni (retval0), 
	_Z7trans_fddddd, 
	(
	param0, 
	param1, 
	param2, 
	param3, 
	param4
	);
	ld.param.f64 	%fd37577, [retval0];
	} // callseq 514
	abs.f64 	%fd16352, %fd16349;
	setp.lt.f64 	%p2440, %fd16352, 0d3EE4F8B588E368F1;
	setp.eq.f64 	%p2441, %fd37577, 0d0000000000000000;
	or.pred  	%p2442, %p2440, %p2441;
	mov.f64 	%fd37578, %fd37575;
	@%p2442 bra 	$L__BB3_1763;
	sub.f64 	%fd16353, %fd2223, %fd37575;
	mul.f64 	%fd16354, %fd37577, %fd16353;
	sub.f64 	%fd16355, %fd37577, %fd16343;
	div.rn.f64 	%fd16356, %fd16354, %fd16355;
	add.f64 	%fd37578, %fd37575, %fd16356;
	{ // callseq 515, 0
	.param .b64 param0;
	st.param.f64 	[param0], %fd1;
	.param .b64 param1;
	st.param.f64 	[param1], %fd37578;
	.param .b64 param2;
	st.param.f64 	[param2], %fd3;
	.param .b64 param3;
	st.param.f64 	[param3], %fd4;
	.param .b64 param4;
	st.param.f64 	[param4], %fd2;
	.param .b64 retval0;
	call.uni (retval0), 
	_Z7trans_fddddd, 
	(
	param0, 
	param1, 
	param2, 
	param3, 
	param4
	);
	ld.param.f64 	%fd37576, [retval0];
	} // callseq 515
	abs.f64 	%fd16359, %fd16356;
	setp.lt.f64 	%p2443, %fd16359, 0d3EE4F8B588E368F1;
	setp.eq.f64 	%p2444, %fd37576, 0d0000000000000000;
	or.pred  	%p2445, %p2443, %p2444;
	@%p2445 bra 	$L__BB3_1763;
	add.s32 	%r15004, %r15004, 8;
	setp.eq.s32 	%p2446, %r15004, 100000001;
	mov.f64 	%fd16360, 0d0000000000000000;
	mov.f64 	%fd37574, %fd37578;
	mov.f64 	%fd37578, %fd16360;
	@%p2446 bra 	$L__BB3_1763;
$L__BB3_1762:
	sub.f64 	%fd16304, %fd37575, %fd37574;
	mul.f64 	%fd16305, %fd37576, %fd16304;
	sub.f64 	%fd16306, %fd37576, %fd37577;
	div.rn.f64 	%fd16307, %fd16305, %fd16306;
	add.f64 	%fd2233, %fd37574, %fd16307;
	{ // callseq 508, 0
	.param .b64 param0;
	st.param.f64 	[param0], %fd1;
	.param .b64 param1;
	st.param.f64 	[param1], %fd2233;
	.param .b64 param2;
	st.param.f64 	[param2], %fd3;
	.param .b64 param3;
	st.param.f64 	[param3], %fd4;
	.param .b64 param4;
	st.param.f64 	[param4], %fd2;
	.param .b64 retval0;
	call.uni (retval0), 
	_Z7trans_fddddd, 
	(
	param0, 
	param1, 
	param2, 
	param3, 
	param4
	);
	ld.param.f64 	%fd16308, [retval0];
	} // callseq 508
	abs.f64 	%fd16310, %fd16307;
	setp.geu.f64 	%p2422, %fd16310, 0d3EE4F8B588E368F1;
	setp.neu.f64 	%p2423, %fd16308, 0d0000000000000000;
	and.pred  	%p2424, %p2422, %p2423;
	mov.f64 	%fd37578, %fd2233;
	@%p2424 bra 	$L__BB3_1754;
$L__BB3_1763:
	mul.f64 	%fd2236, %fd608, %fd37578;
	setp.neu.f64 	%p2447, %fd2236, 0d0000000000000000;
	@%p2447 bra 	$L__BB3_1765;
	add.u64 	%rd90, %SP, 0;
	add.u64 	%rd91, %SPL, 0;
	st.local.v2.f64 	[%rd91], {%fd1, %fd2};
	st.local.v2.f64 	[%rd91+16], {%fd3, %fd4};
	mov.u64 	%rd92, $str$8;
	cvta.global.u64 	%rd93, %rd92;
	{ // callseq 516, 0
	.param .b64 param0;
	st.param.b64 	[param0], %rd93;
	.param .b64 param1;
	st.param.b64 	[param1], %rd90;
	.param .b32 retval0;
	call.uni (retval0), 
	vprintf, 
	(
	param0, 
	param1
	);
	ld.param.b32 	%r7170, [retval0];
	} // callseq 516
$L__BB3_1765:
	setp.leu.f64 	%p2448, %fd6, 0d3FE0000000000000;
	@%p2448 bra 	$L__BB3_2036;
	setp.eq.f64 	%p2696, %fd2236, 0d0000000000000000;
	setp.lt.s32 	%p2697, %r3910, 0;
	setp.eq.s32 	%p2698, %r240, 1073741824;
	{
	.reg .b32 %temp; 
	mov.b64 	{%temp, %r711}, %fd2236;
	}
	abs.f64 	%fd2237, %fd2236;
	{ // callseq 535, 0
	.param .b64 param0;
	st.param.f64 	[param0], %fd2237;
	.param .b64 param1;
	st.param.f64 	[param1], 0d4008000000000000;
	.param .b64 retval0;
	call.uni (retval0), 
	__internal_accurate_pow, 
	(
	param0, 
	param1
	);
	ld.param.f64 	%fd17288, [retval0];
	} // callseq 535
	setp.lt.s32 	%p2699, %r711, 0;
	neg.f64 	%fd17290, %fd17288;
	selp.f64 	%fd17291, %fd17290, %fd17288, %p2698;
	selp.f64 	%fd17292, %fd17291, %fd17288, %p2699;
	selp.b32 	%r7585, %r711, 0, %p2698;
	or.b32  	%r7586, %r7585, 2146435072;
	selp.b32 	%r7587, %r7586, %r7585, %p2697;
	mov.b32 	%r7588, 0;
	mov.b64 	%fd17293, {%r7588, %r7587};
	selp.f64 	%fd37579, %fd17293, %fd17292, %p2696;
	add.f64 	%fd17294, %fd2236, 0d4008000000000000;
	{
	.reg .b32 %temp; 
	mov.b64 	{%temp, %r7589}, %fd17294;
	}
	and.b32  	%r7590, %r7589, 2146435072;
	setp.ne.s32 	%p2700, %r7590, 2146435072;
	@%p2700 bra 	$L__BB3_1771;
	setp.num.f64 	%p2701, %fd2236, %fd2236;
	@%p2701 bra 	$L__BB3_1769;
	mov.f64 	%fd17295, 0d4008000000000000;
	add.rn.f64 	%fd37579, %fd2236, %fd17295;
	bra.uni 	$L__BB3_1771;
$L__BB3_1769:
	setp.neu.f64 	%p2702, %fd2237, 0d7FF0000000000000;
	@%p2702 bra 	$L__BB3_1771;
	setp.lt.s32 	%p2703, %r711, 0;
	setp.eq.s32 	%p2704, %r240, 1073741824;
	and.b32  	%r7592, %r3910, 2147483647;
	setp.ne.s32 	%p2705, %r7592, 1071644672;
	setp.lt.s32 	%p2706, %r3910, 0;
	selp.b32 	%r7593, 0, 2146435072, %p2706;
	or.b32  	%r7594, %r7593, -2147483648;
	selp.b32 	%r7595, %r7594, %r7593, %p2705;
	selp.b32 	%r7596, %r7595, %r7593, %p2704;
	selp.b32 	%r7597, %r7596, %r7593, %p2703;
	mov.b32 	%r7598, 0;
	mov.b64 	%fd37579, {%r7598, %r7597};
$L__BB3_1771:
	setp.gtu.f64 	%p2707, %fd157, 0d4000000000000000;
	@%p2707 bra 	$L__BB3_1782;
	setp.gt.u32 	%p2708, %r97, 2146435070;
	mov.f64 	%fd37581, %fd39137;
	@%p2708 bra 	$L__BB3_1776;
	setp.lt.u32 	%p2709, %r99, 1073127583;
	mov.f64 	%fd37580, %fd39136;
	mov.u32 	%r15005, %r15990;
	@%p2709 bra 	$L__BB3_1775;
	add.s32 	%r15005, %r15990, 1;
	mov.f64 	%fd37580, %fd179;
$L__BB3_1775:
	add.f64 	%fd17296, %fd37580, 0dBFF0000000000000;
	add.f64 	%fd17297, %fd37580, 0d3FF0000000000000;
	rcp.approx.ftz.f64 	%fd17298, %fd17297;
	neg.f64 	%fd17299, %fd17297;
	fma.rn.f64 	%fd17300, %fd17299, %fd17298, 0d3FF0000000000000;
	fma.rn.f64 	%fd17301, %fd17300, %fd17300, %fd17300;
	fma.rn.f64 	%fd17302, %fd17301, %fd17298, %fd17298;
	mul.f64 	%fd17303, %fd17296, %fd17302;
	fma.rn.f64 	%fd17304, %fd17296, %fd17302, %fd17303;
	mul.f64 	%fd17305, %fd17304, %fd17304;
	fma.rn.f64 	%fd17306, %fd17305, 0d3EB1380B3AE80F1E, 0d3ED0EE258B7A8B04;
	fma.rn.f64 	%fd17307, %fd17306, %fd17305, 0d3EF3B2669F02676F;
	fma.rn.f64 	%fd17308, %fd17307, %fd17305, 0d3F1745CBA9AB0956;
	fma.rn.f64 	%fd17309, %fd17308, %fd17305, 0d3F3C71C72D1B5154;
	fma.rn.f64 	%fd17310, %fd17309, %fd17305, 0d3F624924923BE72D;
	fma.rn.f64 	%fd17311, %fd17310, %fd17305, 0d3F8999999999A3C4;
	fma.rn.f64 	%fd17312, %fd17311, %fd17305, 0d3FB5555555555554;
	sub.f64 	%fd17313, %fd17296, %fd17304;
	add.f64 	%fd17314, %fd17313, %fd17313;
	neg.f64 	%fd17315, %fd17304;
	fma.rn.f64 	%fd17316, %fd17315, %fd17296, %fd17314;
	mul.f64 	%fd17317, %fd17302, %fd17316;
	mul.f64 	%fd17318, %fd17305, %fd17312;
	fma.rn.f64 	%fd17319, %fd17318, %fd17304, %fd17317;
	xor.b32  	%r7599, %r15005, -2147483648;
	mov.b32 	%r7600, 1127219200;
	mov.b64 	%fd17320, {%r7599, %r7600};
	sub.f64 	%fd17321, %fd17320, %fd159;
	fma.rn.f64 	%fd17322, %fd17321, 0d3FE62E42FEFA39EF, %fd17304;
	fma.rn.f64 	%fd17323, %fd17321, 0dBFE62E42FEFA39EF, %fd17322;
	sub.f64 	%fd17324, %fd17323, %fd17304;
	sub.f64 	%fd17325, %fd17319, %fd17324;
	fma.rn.f64 	%fd17326, %fd17321, 0d3C7ABC9E3B39803F, %fd17325;
	add.f64 	%fd37581, %fd17322, %fd17326;
$L__BB3_1776:
	setp.lt.f64 	%p2710, %fd157, 0d400E000000000000;
	mov.f64 	%fd37583, %fd39133;
	@%p2710 bra 	$L__BB3_1781;
	setp.lt.f32 	%p2711, %f13, 0f4086232B;
	mov.f64 	%fd37582, %fd39138;
	@%p2711 bra 	$L__BB3_1780;
	add.f64 	%fd37582, %fd157, 0d7FF0000000000000;
	setp.geu.f32 	%p2712, %f13, 0f40874800;
	@%p2712 bra 	$L__BB3_1780;
	mov.f64 	%fd37582, %fd161;
$L__BB3_1780:
	div.rn.f64 	%fd17327, %fd37582, %fd162;
	mul.f64 	%fd37583, %fd163, %fd17327;
$L__BB3_1781:
	mul.f64 	%fd17328, %fd37581, %fd37583;
	sub.f64 	%fd37585, %fd165, %fd17328;
	bra.uni 	$L__BB3_1786;
$L__BB3_1782:
	setp.lt.f32 	%p2713, %f14, 0f4086232B;
	mov.f64 	%fd37584, %fd39140;
	@%p2713 bra 	$L__BB3_1785;
	setp.geu.f32 	%p2714, %f14, 0f40874800;
	mov.f64 	%fd37584, 0d0000000000000000;
	@%p2714 bra 	$L__BB3_1785;
	mov.f64 	%fd37584, %fd167;
$L__BB3_1785:
	div.rn.f64 	%fd17330, %fd37584, %fd162;
	mul.f64 	%fd37585, %fd168, %fd17330;
$L__BB3_1786:
	setp.gtu.f64 	%p2715, %fd157, 0d4000000000000000;
	@%p2715 bra 	$L__BB3_1797;
	setp.gt.u32 	%p2716, %r97, 2146435070;
	mov.f64 	%fd37587, %fd39137;
	@%p2716 bra 	$L__BB3_1791;
	setp.lt.u32 	%p2717, %r99, 1073127583;
	mov.f64 	%fd37586, %fd39136;
	mov.u32 	%r15006, %r15990;
	@%p2717 bra 	$L__BB3_1790;
	add.s32 	%r15006, %r15990, 1;
	mov.f64 	%fd37586, %fd179;
$L__BB3_1790:
	add.f64 	%fd17331, %fd37586, 0dBFF0000000000000;
	add.f64 	%fd17332, %fd37586, 0d3FF0000000000000;
	rcp.approx.ftz.f64 	%fd17333, %fd17332;
	neg.f64 	%fd17334, %fd17332;
	fma.rn.f64 	%fd17335, %fd17334, %fd17333, 0d3FF0000000000000;
	fma.rn.f64 	%fd17336, %fd17335, %fd17335, %fd17335;
	fma.rn.f64 	%fd17337, %fd17336, %fd17333, %fd17333;
	mul.f64 	%fd17338, %fd17331, %fd17337;
	fma.rn.f64 	%fd17339, %fd17331, %fd17337, %fd17338;
	mul.f64 	%fd17340, %fd17339, %fd17339;
	fma.rn.f64 	%fd17341, %fd17340, 0d3EB1380B3AE80F1E, 0d3ED0EE258B7A8B04;
	fma.rn.f64 	%fd17342, %fd17341, %fd17340, 0d3EF3B2669F02676F;
	fma.rn.f64 	%fd17343, %fd17342, %fd17340, 0d3F1745CBA9AB0956;
	fma.rn.f64 	%fd17344, %fd17343, %fd17340, 0d3F3C71C72D1B5154;
	fma.rn.f64 	%fd17345, %fd17344, %fd17340, 0d3F624924923BE72D;
	fma.rn.f64 	%fd17346, %fd17345, %fd17340, 0d3F8999999999A3C4;
	fma.rn.f64 	%fd17347, %fd17346, %fd17340, 0d3FB5555555555554;
	sub.f64 	%fd17348, %fd17331, %fd17339;
	add.f64 	%fd17349, %fd17348, %fd17348;
	neg.f64 	%fd17350, %fd17339;
	fma.rn.f64 	%fd17351, %fd17350, %fd17331, %fd17349;
	mul.f64 	%fd17352, %fd17337, %fd17351;
	mul.f64 	%fd17353, %fd17340, %fd17347;
	fma.rn.f64 	%fd17354, %fd17353, %fd17339, %fd17352;
	xor.b32  	%r7601, %r15006, -2147483648;
	mov.b32 	%r7602, 1127219200;
	mov.b64 	%fd17355, {%r7601, %r7602};
	sub.f64 	%fd17356, %fd17355, %fd159;
	fma.rn.f64 	%fd17357, %fd17356, 0d3FE62E42FEFA39EF, %fd17339;
	fma.rn.f64 	%fd17358, %fd17356, 0dBFE62E42FEFA39EF, %fd17357;
	sub.f64 	%fd17359, %fd17358, %fd17339;
	sub.f64 	%fd17360, %fd17354, %fd17359;
	fma.rn.f64 	%fd17361, %fd17356, 0d3C7ABC9E3B39803F, %fd17360;
	add.f64 	%fd37587, %fd17357, %fd17361;
$L__BB3_1791:
	setp.lt.f64 	%p2718, %fd157, 0d400E000000000000;
	mov.f64 	%fd37589, %fd39139;
	@%p2718 bra 	$L__BB3_1796;
	setp.lt.f32 	%p2719, %f13, 0f4086232B;
	mov.f64 	%fd37588, %fd39138;
	@%p2719 bra 	$L__BB3_1795;
	add.f64 	%fd37588, %fd157, 0d7FF0000000000000;
	setp.geu.f32 	%p2720, %f13, 0f40874800;
	@%p2720 bra 	$L__BB3_1795;
	mov.f64 	%fd37588, %fd161;
$L__BB3_1795:
	div.rn.f64 	%fd17362, %fd37588, %fd162;
	mul.f64 	%fd37589, %fd169, %fd17362;
$L__BB3_1796:
	fma.rn.f64 	%fd37591, %fd37587, %fd37589, %fd171;
	bra.uni 	$L__BB3_1801;
$L__BB3_1797:
	setp.lt.f32 	%p2721, %f14, 0f4086232B;
	mov.f64 	%fd37590, %fd39140;
	@%p2721 bra 	$L__BB3_1800;
	setp.geu.f32 	%p2722, %f14, 0f40874800;
	mov.f64 	%fd37590, 0d0000000000000000;
	@%p2722 bra 	$L__BB3_1800;
	mov.f64 	%fd37590, %fd167;
$L__BB3_1800:
	div.rn.f64 	%fd17364, %fd37590, %fd162;
	mul.f64 	%fd37591, %fd172, %fd17364;
$L__BB3_1801:
	setp.neu.f64 	%p2723, %fd849, 0d0000000000000000;
	fma.rn.f64 	%fd2264, %fd158, %fd37591, %fd37585;
	mov.f64 	%fd17365, 0d3FC5555555555555;
	{
	.reg .b32 %temp; 
	mov.b64 	{%temp, %r716}, %fd17365;
	}
	@%p2723 bra 	$L__BB3_1803;
	and.b32  	%r7603, %r716, 2146435072;
	setp.eq.s32 	%p2725, %r7603, 1127219200;
	selp.b32 	%r7604, %r210, 0, %p2725;
	setp.lt.s32 	%p2726, %r716, 0;
	or.b32  	%r7605, %r7604, 2146435072;
	selp.b32 	%r7606, %r7605, %r7604, %p2726;
	mov.b32 	%r7607, 0;
	mov.b64 	%fd37593, {%r7607, %r7606};
	bra.uni 	$L__BB3_1804;
$L__BB3_1803:
	setp.lt.s32 	%p2724, %r210, 0;
	{ // callseq 536, 0
	.param .b64 param0;
	st.param.f64 	[param0], %fd850;
	.param .b64 param1;
	st.param.f64 	[param1], 0d3FC5555555555555;
	.param .b64 retval0;
	call.uni (retval0), 
	__internal_accurate_pow, 
	(
	param0, 
	param1
	);
	ld.param.f64 	%fd17366, [retval0];
	} // callseq 536
	selp.f64 	%fd37593, 0dFFF8000000000000, %fd17366, %p2724;
$L__BB3_1804:
	add.f64 	%fd17368, %fd849, 0d3FC5555555555555;
	{
	.reg .b32 %temp; 
	mov.b64 	{%temp, %r7608}, %fd17368;
	}
	and.b32  	%r7609, %r7608, 2146435072;
	setp.ne.s32 	%p2727, %r7609, 2146435072;
	@%p2727 bra 	$L__BB3_1809;
	setp.num.f64 	%p2728, %fd849, %fd849;
	@%p2728 bra 	$L__BB3_1807;
	mov.f64 	%fd17369, 0d3FC5555555555555;
	add.rn.f64 	%fd37593, %fd849, %fd17369;
	bra.uni 	$L__BB3_1809;
$L__BB3_1807:
	setp.neu.f64 	%p2729, %fd850, 0d7FF0000000000000;
	@%p2729 bra 	$L__BB3_1809;
	and.b32  	%r7610, %r716, 2146435072;
	setp.eq.s32 	%p2730, %r7610, 1127219200;
	setp.lt.s32 	%p2731, %r210, 0;
	setp.lt.s32 	%p2732, %r716, 0;
	selp.b32 	%r7611, 0, 2146435072, %p2732;
	and.b32  	%r7612, %r716, 2147483647;
	setp.ne.s32 	%p2733, %r7612, 1071644672;
	or.b32  	%r7613, %r7611, -2147483648;
	selp.b32 	%r7614, %r7613, %r7611, %p2733;
	selp.b32 	%r7615, %r7614, %r7611, %p2730;
	selp.b32 	%r7616, %r7615, %r7611, %p2731;
	mov.b32 	%r7617, 0;
	mov.b64 	%fd37593, {%r7617, %r7616};
$L__BB3_1809:
	{ // callseq 537, 0
	.param .b64 param0;
	st.param.f64 	[param0], 0d4024000000000000;
	.param .b64 param1;
	st.param.f64 	[param1], 0dC03C000000000000;
	.param .b64 retval0;
	call.uni (retval0), 
	__internal_accurate_pow, 
	(
	param0, 
	param1
	);
	ld.param.f64 	%fd17370, [retval0];
	} // callseq 537
	setp.eq.f64 	%p2734, %fd849, 0d3FF0000000000000;
	selp.f64 	%fd17372, 0d3FF0000000000000, %fd37593, %p2734;
	mul.f64 	%fd17373, %fd2264, %fd17372;
	neg.f64 	%fd17374, %fd17370;
	mov.f64 	%fd17375, 0dC03C000000000000;
	{
	.reg .b32 %temp; 
	mov.b64 	{%temp, %r7618}, %fd17375;
	}
	and.b32  	%r7620, %r7618, 2146435072;
	setp.eq.s32 	%p2735, %r7620, 1074790400;
	setp.lt.s32 	%p2736, %r1, 0;
	selp.f64 	%fd17376, %fd17374, %fd17370, %p2735;
	selp.f64 	%fd17377, %fd17376, %fd17370, %p2736;
	mul.f64 	%fd17378, %fd17377, 0d401B0A3D70A3D70A;
	mul.f64 	%fd17379, %fd3, %fd17378;
	div.rn.f64 	%fd2271, %fd17379, %fd17373;
	{
	.reg .b32 %temp; 
	mov.b64 	{%temp, %r717}, %fd869;
	}
	mov.f64 	%fd17380, 0d4016000000000000;
	{
	.reg .b32 %temp; 
	mov.b64 	{%temp, %r718}, %fd17380;
	}
	abs.f64 	%fd2272, %fd869;
	setp.neu.f64 	%p2737, %fd869, 0d0000000000000000;
	@%p2737 bra 	$L__BB3_1811;
	and.b32  	%r7621, %r718, 2146435072;
	setp.eq.s32 	%p2739, %r7621, 1075838976;
	selp.b32 	%r7622, %r717, 0, %p2739;
	setp.lt.s32 	%p2740, %r718, 0;
	or.b32  	%r7623, %r7622, 2146435072;
	selp.b32 	%r7624, %r7623, %r7622, %p2740;
	mov.b32 	%r7625, 0;
	mov.b64 	%fd37595, {%r7625, %r7624};
	bra.uni 	$L__BB3_1812;
$L__BB3_1811:
	setp.lt.s32 	%p2738, %r717, 0;
	{ // callseq 538, 0
	.param .b64 param0;
	st.param.f64 	[param0], %fd2272;
	.param .b64 param1;
	st.param.f64 	[param1], 0d4016000000000000;
	.param .b64 retval0;
	call.uni (retval0), 
	__internal_accurate_pow, 
	(
	param0, 
	param1
	);
	ld.param.f64 	%fd17381, [retval0];
	} // callseq 538
	selp.f64 	%fd37595, 0dFFF8000000000000, %fd17381, %p2738;
$L__BB3_1812:
	add.f64 	%fd17383, %fd869, 0d4016000000000000;
	{
	.reg .b32 %temp; 
	mov.b64 	{%temp, %r7626}, %fd17383;
	}
	and.b32  	%r7627, %r7626, 2146435072;
	setp.ne.s32 	%p2741, %r7627, 2146435072;
	@%p2741 bra 	$L__BB3_1817;
	setp.num.f64 	%p2742, %fd869, %fd869;
	@%p2742 bra 	$L__BB3_1815;
	mov.f64 	%fd17384, 0d4016000000000000;
	add.rn.f64 	%fd37595, %fd869, %fd17384;
	bra.uni 	$L__BB3_1817;
$L__BB3_1815:
	setp.neu.f64 	%p2743, %fd2272, 0d7FF0000000000000;
	@%p2743 bra 	$L__BB3_1817;
	setp.lt.s32 	%p2744, %r717, 0;
	and.b32  	%r7628, %r718, 2146435072;
	setp.eq.s32 	%p2745, %r7628, 1075838976;
	setp.lt.s32 	%p2746, %r718, 0;
	selp.b32 	%r7629, 0, 2146435072, %p2746;
	and.b32  	%r7630, %r718, 2147483647;
	setp.ne.s32 	%p2747, %r7630, 1071644672;
	or.b32  	%r7631, %r7629, -2147483648;
	selp.b32 	%r7632, %r7631, %r7629, %p2747;
	selp.b32 	%r7633, %r7632, %r7629, %p2745;
	selp.b32 	%r7634, %r7633, %r7629, %p2744;
	mov.b32 	%r7635, 0;
	mov.b64 	%fd37595, {%r7635, %r7634};
$L__BB3_1817:
	mov.f64 	%fd37596, 0d4026000000000000;
	{
	.reg .b32 %temp; 
	mov.b64 	{%temp, %r15007}, %fd37596;
	}
	{
	.reg .b32 %temp; 
	mov.b64 	{%r15008, %temp}, %fd37596;
	}
	setp.gt.s32 	%p2748, %r15007, 1048575;
	mov.b32 	%r15009, -1023;
	@%p2748 bra 	$L__BB3_1819;
	mov.f64 	%fd37596, 0d4386000000000000;
	{
	.reg .b32 %temp; 
	mov.b64 	{%temp, %r15007}, %fd37596;
	}
	{
	.reg .b32 %temp; 
	mov.b64 	{%r15008, %temp}, %fd37596;
	}
	mov.b32 	%r15009, -1077;
$L__BB3_1819:
	add.s32 	%r7638, %r15007, -1;
	setp.gt.u32 	%p2749, %r7638, 2146435070;
	@%p2749 bra 	$L__BB3_1823;
	shr.u32 	%r7641, %r15007, 20;
	add.s32 	%r15010, %r15009, %r7641;
	and.b32  	%r7642, %r15007, 1048575;
	or.b32  	%r7643, %r7642, 1072693248;
	mov.b64 	%fd37597, {%r15008, %r7643};
	setp.lt.u32 	%p2751, %r7643, 1073127583;
	@%p2751 bra 	$L__BB3_1822;
	{
	.reg .b32 %temp; 
	mov.b64 	{%r7644, %temp}, %fd37597;
	}
	{
	.reg .b32 %temp; 
	mov.b64 	{%temp, %r7645}, %fd37597;
	}
	add.s32 	%r7646, %r7645, -1048576;
	mov.b64 	%fd37597, {%r7644, %r7646};
	add.s32 	%r15010, %r15010, 1;
$L__BB3_1822:
	add.f64 	%fd17388, %fd37597, 0dBFF0000000000000;
	add.f64 	%fd17389, %fd37597, 0d3FF0000000000000;
	rcp.approx.ftz.f64 	%fd17390, %fd17389;
	neg.f64 	%fd17391, %fd17389;
	fma.rn.f64 	%fd17392, %fd17391, %fd17390, 0d3FF0000000000000;
	fma.rn.f64 	%fd17393, %fd17392, %fd17392, %fd17392;
	fma.rn.f64 	%fd17394, %fd17393, %fd17390, %fd17390;
	mul.f64 	%fd17395, %fd17388, %fd17394;
	fma.rn.f64 	%fd17396, %fd17388, %fd17394, %fd17395;
	mul.f64 	%fd17397, %fd17396, %fd17396;
	fma.rn.f64 	%fd17398, %fd17397, 0d3EB1380B3AE80F1E, 0d3ED0EE258B7A8B04;
	fma.rn.f64 	%fd17399, %fd17398, %fd17397, 0d3EF3B2669F02676F;
	fma.rn.f64 	%fd17400, %fd17399, %fd17397, 0d3F1745CBA9AB0956;
	fma.rn.f64 	%fd17401, %fd17400, %fd17397, 0d3F3C71C72D1B5154;
	fma.rn.f64 	%fd17402, %fd17401, %fd17397, 0d3F624924923BE72D;
	fma.rn.f64 	%fd17403, %fd17402, %fd17397, 0d3F8999999999A3C4;
	fma.rn.f64 	%fd17404, %fd17403, %fd17397, 0d3FB5555555555554;
	sub.f64 	%fd17405, %fd17388, %fd17396;
	add.f64 	%fd17406, %fd17405, %fd17405;
	neg.f64 	%fd17407, %fd17396;
	fma.rn.f64 	%fd17408, %fd17407, %fd17388, %fd17406;
	mul.f64 	%fd17409, %fd17394, %fd17408;
	mul.f64 	%fd17410, %fd17397, %fd17404;
	fma.rn.f64 	%fd17411, %fd17410, %fd17396, %fd17409;
	xor.b32  	%r7647, %r15010, -2147483648;
	mov.b32 	%r7648, 1127219200;
	mov.b64 	%fd17412, {%r7647, %r7648};
	sub.f64 	%fd17413, %fd17412, %fd159;
	fma.rn.f64 	%fd17414, %fd17413, 0d3FE62E42FEFA39EF, %fd17396;
	fma.rn.f64 	%fd17415, %fd17413, 0dBFE62E42FEFA39EF, %fd17414;
	sub.f64 	%fd17416, %fd17415, %fd17396;
	sub.f64 	%fd17417, %fd17411, %fd17416;
	fma.rn.f64 	%fd17418, %fd17413, 0d3C7ABC9E3B39803F, %fd17417;
	add.f64 	%fd37598, %fd17414, %fd17418;
	bra.uni 	$L__BB3_1824;
$L__BB3_1823:
	fma.rn.f64 	%fd17387, %fd37596, 0d7FF0000000000000, 0d7FF0000000000000;
	{
	.reg .b32 %temp; 
	mov.b64 	{%temp, %r7639}, %fd37596;
	}
	and.b32  	%r7640, %r7639, 2147483647;
	setp.eq.s32 	%p2750, %r7640, 0;
	selp.f64 	%fd37598, 0dFFF0000000000000, %fd17387, %p2750;
$L__BB3_1824:
	fma.rn.f64 	%fd2286, %fd37598, 0dC018000000000000, 0d4026000000000000;
	mov.f64 	%fd37599, 0d3FFC4E06B9F096A3;
	{
	.reg .b32 %temp; 
	mov.b64 	{%temp, %r15015}, %fd37599;
	}
	{
	.reg .b32 %temp; 
	mov.b64 	{%r15016, %temp}, %fd37599;
	}
	setp.gt.s32 	%p2752, %r15015, 1048575;
	mov.b32 	%r15013, -1023;
	mov.u32 	%r15011, %r15015;
	mov.u32 	%r15012, %r15016;
	@%p2752 bra 	$L__BB3_1826;
	mov.f64 	%fd37599, 0d435C4E06B9F096A3;
	{
	.reg .b32 %temp; 
	mov.b64 	{%temp, %r15011}, %fd37599;
	}
	{
	.reg .b32 %temp; 
	mov.b64 	{%r15012, %temp}, %fd37599;
	}
	mov.b32 	%r15013, -1077;
$L__BB3_1826:
	add.s32 	%r7651, %r15011, -1;
	setp.gt.u32 	%p2753, %r7651, 2146435070;
	@%p2753 bra 	$L__BB3_1830;
	shr.u32 	%r7654, %r15011, 20;
	add.s32 	%r15014, %r15013, %r7654;
	and.b32  	%r7655, %r15011, 1048575;
	or.b32  	%r7656, %r7655, 1072693248;
	mov.b64 	%fd37600, {%r15012, %r7656};
	setp.lt.u32 	%p2755, %r7656, 1073127583;
	@%p2755 bra 	$L__BB3_1829;
	{
	.reg .b32 %temp; 
	mov.b64 	{%r7657, %temp}, %fd37600;
	}
	{
	.reg .b32 %temp; 
	mov.b64 	{%temp, %r7658}, %fd37600;
	}
	add.s32 	%r7659, %r7658, -1048576;
	mov.b64 	%fd37600, {%r7657, %r7659};
	add.s32 	%r15014, %r15014, 1;
$L__BB3_1829:
	add.f64 	%fd17422, %fd37600, 0dBFF0000000000000;
	add.f64 	%fd17423, %fd37600, 0d3FF0000000000000;
	rcp.approx.ftz.f64 	%fd17424, %fd17423;
	neg.f64 	%fd17425, %fd17423;
	fma.rn.f64 	%fd17426, %fd17425, %fd17424, 0d3FF0000000000000;
	fma.rn.f64 	%fd17427, %fd17426, %fd17426, %fd17426;
	fma.rn.f64 	%fd17428, %fd17427, %fd17424, %fd17424;
	mul.f64 	%fd17429, %fd17422, %fd17428;
	fma.rn.f64 	%fd17430, %fd17422, %fd17428, %fd17429;
	mul.f64 	%fd17431, %fd17430, %fd17430;
	fma.rn.f64 	%fd17432, %fd17431, 0d3EB1380B3AE80F1E, 0d3ED0EE258B7A8B04;
	fma.rn.f64 	%fd17433, %fd17432, %fd17431, 0d3EF3B2669F02676F;
	fma.rn.f64 	%fd17434, %fd17433, %fd17431, 0d3F1745CBA9AB0956;
	fma.rn.f64 	%fd17435, %fd17434, %fd17431, 0d3F3C71C72D1B5154;
	fma.rn.f64 	%fd17436, %fd17435, %fd17431, 0d3F624924923BE72D;
	fma.rn.f64 	%fd17437, %fd17436, %fd17431, 0d3F8999999999A3C4;
	fma.rn.f64 	%fd17438, %fd17437, %fd17431, 0d3FB5555555555554;
	sub.f64 	%fd17439, %fd17422, %fd17430;
	add.f64 	%fd17440, %fd17439, %fd17439;
	neg.f64 	%fd17441, %fd17430;
	fma.rn.f64 	%fd17442, %fd17441, %fd17422, %fd17440;
	mul.f64 	%fd17443, %fd17428, %fd17442;
	mul.f64 	%fd17444, %fd17431, %fd17438;
	fma.rn.f64 	%fd17445, %fd17444, %fd17430, %fd17443;
	xor.b32  	%r7660, %r15014, -2147483648;
	mov.b32 	%r7661, 1127219200;
	mov.b64 	%fd17446, {%r7660, %r7661};
	sub.f64 	%fd17447, %fd17446, %fd159;
	fma.rn.f64 	%fd17448, %fd17447, 0d3FE62E42FEFA39EF, %fd17430;
	fma.rn.f64 	%fd17449, %fd17447, 0dBFE62E42FEFA39EF, %fd17448;
	sub.f64 	%fd17450, %fd17449, %fd17430;
	sub.f64 	%fd17451, %fd17445, %fd17450;
	fma.rn.f64 	%fd17452, %fd17447, 0d3C7ABC9E3B39803F, %fd17451;
	add.f64 	%fd37601, %fd17448, %fd17452;
	bra.uni 	$L__BB3_1831;
$L__BB3_1830:
	fma.rn.f64 	%fd17421, %fd37599, 0d7FF0000000000000, 0d7FF0000000000000;
	{
	.reg .b32 %temp; 
	mov.b64 	{%temp, %r7652}, %fd37599;
	}
	and.b32  	%r7653, %r7652, 2147483647;
	setp.eq.s32 	%p2754, %r7653, 0;
	selp.f64 	%fd37601, 0dFFF0000000000000, %fd17421, %p2754;
$L__BB3_1831:
	sub.f64 	%fd2294, %fd37601, %fd2286;
	fma.rn.f64 	%fd17453, %fd2294, 0d3FF71547652B82FE, 0d4338000000000000;
	{
	.reg .b32 %temp; 
	mov.b64 	{%r739, %temp}, %fd17453;
	}
	mov.f64 	%fd17454, 0dC338000000000000;
	add.rn.f64 	%fd17455, %fd17453, %fd17454;
	fma.rn.f64 	%fd17456, %fd17455, 0dBFE62E42FEFA39EF, %fd2294;
	fma.rn.f64 	%fd17457, %fd17455, 0dBC7ABC9E3B39803F, %fd17456;
	fma.rn.f64 	%fd17458, %fd17457, 0d3E5ADE1569CE2BDF, 0d3E928AF3FCA213EA;
	fma.rn.f64 	%fd17459, %fd17458, %fd17457, 0d3EC71DEE62401315;
	fma.rn.f64 	%fd17460, %fd17459, %fd17457, 0d3EFA01997C89EB71;
	fma.rn.f64 	%fd17461, %fd17460, %fd17457, 0d3F2A01A014761F65;
	fma.rn.f64 	%fd17462, %fd17461, %fd17457, 0d3F56C16C1852B7AF;
	fma.rn.f64 	%fd17463, %fd17462, %fd17457, 0d3F81111111122322;
	fma.rn.f64 	%fd17464, %fd17463, %fd17457, 0d3FA55555555502A1;
	fma.rn.f64 	%fd17465, %fd17464, %fd17457, 0d3FC5555555555511;
	fma.rn.f64 	%fd17466, %fd17465, %fd17457, 0d3FE000000000000B;
	fma.rn.f64 	%fd17467, %fd17466, %fd17457, 0d3FF0000000000000;
	fma.rn.f64 	%fd17468, %fd17467, %fd17457, 0d3FF0000000000000;
	{
	.reg .b32 %temp; 
	mov.b64 	{%r740, %temp}, %fd17468;
	}
	{
	.reg .b32 %temp; 
	mov.b64 	{%temp, %r741}, %fd17468;
	}
	shl.b32 	%r7662, %r739, 20;
	add.s32 	%r7663, %r7662, %r741;
	mov.b64 	%fd37602, {%r740, %r7663};
	{
	.reg .b32 %temp; 
	mov.b64 	{%temp, %r7664}, %fd2294;
	}
	mov.b32 	%f234, %r7664;
	abs.f32 	%f51, %f234;
	setp.lt.f32 	%p2756, %f51, 0f4086232B;
	@%p2756 bra 	$L__BB3_1834;
	setp.lt.f64 	%p2757, %fd2294, 0d0000000000000000;
	add.f64 	%fd17469, %fd2294, 0d7FF0000000000000;
	selp.f64 	%fd37602, 0d0000000000000000, %fd17469, %p2757;
	setp.geu.f32 	%p2758, %f51, 0f40874800;
	@%p2758 bra 	$L__BB3_1834;
	shr.u32 	%r7665, %r739, 31;
	add.s32 	%r7666, %r739, %r7665;
	shr.s32 	%r7667, %r7666, 1;
	shl.b32 	%r7668, %r7667, 20;
	add.s32 	%r7669, %r741, %r7668;
	mov.b64 	%fd17470, {%r740, %r7669};
	sub.s32 	%r7670, %r739, %r7667;
	shl.b32 	%r7671, %r7670, 20;
	add.s32 	%r7672, %r7671, 1072693248;
	mov.b32 	%r7673, 0;
	mov.b64 	%fd17471, {%r7673, %r7672};
	mul.f64 	%fd37602, %fd17471, %fd17470;
$L__BB3_1834:
	setp.neu.f64 	%p2759, %fd2236, 0d0000000000000000;
	rcp.rn.f64 	%fd17472, %fd37595;
	setp.eq.f64 	%p2760, %fd869, 0d3FF0000000000000;
	selp.f64 	%fd17473, 0d3FF0000000000000, %fd17472, %p2760;
	mul.f64 	%fd2299, %fd17473, %fd37602;
	@%p2759 bra 	$L__BB3_1836;
	setp.lt.s32 	%p2762, %r93, 0;
	setp.eq.s32 	%p2763, %r6054, 1127219200;
	selp.b32 	%r7675, %r711, 0, %p2763;
	or.b32  	%r7676, %r7675, 2146435072;
	selp.b32 	%r7677, %r7676, %r7675, %p2762;
	mov.b32 	%r7678, 0;
	mov.b64 	%fd37604, {%r7678, %r7677};
	bra.uni 	$L__BB3_1837;
$L__BB3_1836:
	setp.lt.s32 	%p2761, %r711, 0;
	{ // callseq 539, 0
	.param .b64 param0;
	st.param.f64 	[param0], %fd2237;
	.param .b64 param1;
	st.param.f64 	[param1], 0d3FD5555555555555;
	.param .b64 retval0;
	call.uni (retval0), 
	__internal_accurate_pow, 
	(
	param0, 
	param1
	);
	ld.param.f64 	%fd17474, [retval0];
	} // callseq 539
	selp.f64 	%fd37604, 0dFFF8000000000000, %fd17474, %p2761;
$L__BB3_1837:
	add.f64 	%fd17476, %fd2236, 0d3FD5555555555555;
	{
	.reg .b32 %temp; 
	mov.b64 	{%temp, %r7679}, %fd17476;
	}
	and.b32  	%r7680, %r7679, 2146435072;
	setp.ne.s32 	%p2764, %r7680, 2146435072;
	@%p2764 bra 	$L__BB3_1842;
	setp.num.f64 	%p2765, %fd2236, %fd2236;
	@%p2765 bra 	$L__BB3_1840;
	mov.f64 	%fd17477, 0d3FD5555555555555;
	add.rn.f64 	%fd37604, %fd2236, %fd17477;
	bra.uni 	$L__BB3_1842;
$L__BB3_1840:
	setp.neu.f64 	%p2766, %fd2237, 0d7FF0000000000000;
	@%p2766 bra 	$L__BB3_1842;
	setp.lt.s32 	%p2767, %r711, 0;
	setp.lt.s32 	%p2768, %r93, 0;
	selp.b32 	%r7681, 0, 2146435072, %p2768;
	or.b32  	%r7682, %r7681, -2147483648;
	selp.b32 	%r7683, %r7682, %r7681, %p5;
	selp.b32 	%r7684, %r7683, %r7681, %p2767;
	mov.b32 	%r7685, 0;
	mov.b64 	%fd37604, {%r7685, %r7684};
$L__BB3_1842:
	setp.eq.f64 	%p2769, %fd2236, 0d3FF0000000000000;
	selp.f64 	%fd2306, 0d3FF0000000000000, %fd37604, %p2769;
	mul.f64 	%fd37625, %fd869, %fd2306;
	setp.geu.f64 	%p2770, %fd37625, 0d0000000000000000;
	@%p2770 bra 	$L__BB3_1844;
	mov.u64 	%rd110, $str$7;
	cvta.global.u64 	%rd111, %rd110;
	{ // callseq 540, 0
	.param .b64 param0;
	st.param.b64 	[param0], %rd111;
	.param .b64 param1;
	st.param.b64 	[param1], 0;
	.param .b32 retval0;
	call.uni (retval0), 
	vprintf, 
	(
	param0, 
	param1
	);
	ld.param.b32 	%r7686, [retval0];
	} // callseq 540
$L__BB3_1844:
	setp.geu.f64 	%p2771, %fd37625, 0d401A000000000000;
	@%p2771 bra 	$L__BB3_1886;
	mov.b32 	%r15017, -1023;
	mov.f64 	%fd37605, 0d3FFC4E06B9F096A3;
	@%p2752 bra 	$L__BB3_1847;
	mov.f64 	%fd37605, 0d435C4E06B9F096A3;
	{
	.reg .b32 %temp; 
	mov.b64 	{%temp, %r15015}, %fd37605;
	}
	{
	.reg .b32 %temp; 
	mov.b64 	{%r15016, %temp}, %fd37605;
	}
	mov.b32 	%r15017, -1077;
$L__BB3_1847:
	add.s32 	%r7738, %r15015, -1;
	setp.gt.u32 	%p2797, %r7738, 2146435070;
	@%p2797 bra 	$L__BB3_1851;
	shr.u32 	%r7741, %r15015, 20;
	add.s32 	%r15018, %r15017, %r7741;
	and.b32  	%r7742, %r15015, 1048575;
	or.b32  	%r7743, %r7742, 1072693248;
	mov.b64 	%fd37606, {%r15016, %r7743};
	setp.lt.u32 	%p2799, %r7743, 1073127583;
	@%p2799 bra 	$L__BB3_1850;
	{
	.reg .b32 %temp; 
	mov.b64 	{%r7744, %temp}, %fd37606;
	}
	{
	.reg .b32 %temp; 
	mov.b64 	{%temp, %r7745}, %fd37606;
	}
	add.s32 	%r7746, %r7745, -1048576;
	mov.b64 	%fd37606, {%r7744, %r7746};
	add.s32 	%r15018, %r15018, 1;
$L__BB3_1850:
	add.f64 	%fd17627, %fd37606, 0dBFF0000000000000;
	add.f64 	%fd17628, %fd37606, 0d3FF0000000000000;
	rcp.approx.ftz.f64 	%fd17629, %fd17628;
	neg.f64 	%fd17630, %fd17628;
	fma.rn.f64 	%fd17631, %fd17630, %fd17629, 0d3FF0000000000000;
	fma.rn.f64 	%fd17632, %fd17631, %fd17631, %fd17631;
	fma.rn.f64 	%fd17633, %fd17632, %fd17629, %fd17629;
	mul.f64 	%fd17634, %fd17627, %fd17633;
	fma.rn.f64 	%fd17635, %fd17627, %fd17633, %fd17634;
	mul.f64 	%fd17636, %fd17635, %fd17635;
	fma.rn.f64 	%fd17637, %fd17636, 0d3EB1380B3AE80F1E, 0d3ED0EE258B7A8B04;
	fma.rn.f64 	%fd17638, %fd17637, %fd17636, 0d3EF3B2669F02676F;
	fma.rn.f64 	%fd17639, %fd17638, %fd17636, 0d3F1745CBA9AB0956;
	fma.rn.f64 	%fd17640, %fd17639, %fd17636, 0d3F3C71C72D1B5154;
	fma.rn.f64 	%fd17641, %fd17640, %fd17636, 0d3F624924923BE72D;
	fma.rn.f64 	%fd17642, %fd17641, %fd17636, 0d3F8999999999A3C4;
	fma.rn.f64 	%fd17643, %fd17642, %fd17636, 0d3FB5555555555554;
	sub.f64 	%fd17644, %fd17627, %fd17635;
	add.f64 	%fd17645, %fd17644, %fd17644;
	neg.f64 	%fd17646, %fd17635;
	fma.rn.f64 	%fd17647, %fd17646, %fd17627, %fd17645;
	mul.f64 	%fd17648, %fd17633, %fd17647;
	mul.f64 	%fd17649, %fd17636, %fd17643;
	fma.rn.f64 	%fd17650, %fd17649, %fd17635, %fd17648;
	xor.b32  	%r7747, %r15018, -2147483648;
	mov.b32 	%r7748, 1127219200;
	mov.b64 	%fd17651, {%r7747, %r7748};
	sub.f64 	%fd17652, %fd17651, %fd159;
	fma.rn.f64 	%fd17653, %fd17652, 0d3FE62E42FEFA39EF, %fd17635;
	fma.rn.f64 	%fd17654, %fd17652, 0dBFE62E42FEFA39EF, %fd17653;
	sub.f64 	%fd17655, %fd17654, %fd17635;
	sub.f64 	%fd17656, %fd17650, %fd17655;
	fma.rn.f64 	%fd17657, %fd17652, 0d3C7ABC9E3B39803F, %fd17656;
	add.f64 	%fd37607, %fd17653, %fd17657;
	bra.uni 	$L__BB3_1852;
$L__BB3_1851:
	fma.rn.f64 	%fd17626, %fd37605, 0d7FF0000000000000, 0d7FF0000000000000;
	{
	.reg .b32 %temp; 
	mov.b64 	{%temp, %r7739}, %fd37605;
	}
	and.b32  	%r7740, %r7739, 2147483647;
	setp.eq.s32 	%p2798, %r7740, 0;
	selp.f64 	%fd37607, 0dFFF0000000000000, %fd17626, %p2798;
$L__BB3_1852:
	mul.f64 	%fd37612, %fd869, %fd2306;
	setp.le.f64 	%p2800, %fd37612, 0d0000000000000000;
	mov.f64 	%fd37616, 0d0000000000000000;
	@%p2800 bra 	$L__BB3_1854;
	mov.b32 	%r15019, 1;
	mov.f64 	%fd37609, 0d3FC745D1745D1746;
	mov.f64 	%fd37608, 0d4016000000000000;
	mov.f64 	%fd37611, %fd37609;
	bra.uni 	$L__BB3_1872;
$L__BB3_1854:
	setp.geu.f64 	%p2801, %fd37612, 0d0000000000000000;
	@%p2801 bra 	$L__BB3_1885;
	mov.u64 	%rd114, $str$4;
	cvta.global.u64 	%rd115, %rd114;
	{ // callseq 542, 0
	.param .b64 param0;
	st.param.b64 	[param0], %rd115;
	.param .b64 param1;
	st.param.b64 	[param1], 0;
	.param .b32 retval0;
	call.uni (retval0), 
	vprintf, 
	(
	param0, 
	param1
	);
	ld.param.b32 	%r7749, [retval0];
	} // callseq 542
	bra.uni 	$L__BB3_1885;
$L__BB3_1856:
	add.f64 	%fd2314, %fd2362, 0d3FF0000000000000;
	div.rn.f64 	%fd17670, %fd37612, %fd2314;
	mul.f64 	%fd2315, %fd2363, %fd17670;
	add.f64 	%fd37611, %fd37611, %fd2315;
	abs.f64 	%fd17671, %fd2315;
	abs.f64 	%fd17672, %fd37611;
	mul.f64 	%fd17673, %fd17672, 0d3E9421F5F40D8376;
	setp.lt.f64 	%p2803, %fd17671, %fd17673;
	@%p2803 bra 	$L__BB3_1873;
	add.f64 	%fd2317, %fd2314, 0d3FF0000000000000;
	div.rn.f64 	%fd17675, %fd37612, %fd2317;
	mul.f64 	%fd2318, %fd2315, %fd17675;
	add.f64 	%fd37611, %fd37611, %fd2318;
	abs.f64 	%fd17676, %fd2318;
	abs.f64 	%fd17677, %fd37611;
	mul.f64 	%fd17678, %fd17677, 0d3E9421F5F40D8376;
	setp.lt.f64 	%p2804, %fd17676, %fd17678;
	@%p2804 bra 	$L__BB3_1873;
	add.f64 	%fd2320, %fd2317, 0d3FF0000000000000;
	div.rn.f64 	%fd17680, %fd37612, %fd2320;
	mul.f64 	%fd2321, %fd2318, %fd17680;
	add.f64 	%fd37611, %fd37611, %fd2321;
	abs.f64 	%fd17681, %fd2321;
	abs.f64 	%fd17682, %fd37611;
	mul.f64 	%fd17683, %fd17682, 0d3E9421F5F40D8376;
	setp.lt.f64 	%p2805, %fd17681, %fd17683;
	@%p2805 bra 	$L__BB3_1873;
	add.f64 	%fd2323, %fd2320, 0d3FF0000000000000;
	div.rn.f64 	%fd17685, %fd37612, %fd2323;
	mul.f64 	%fd2324, %fd2321, %fd17685;
	add.f64 	%fd37611, %fd37611, %fd2324;
	abs.f64 	%fd17686, %fd2324;
	abs.f64 	%fd17687, %fd37611;
	mul.f64 	%fd17688, %fd17687, 0d3E9421F5F40D8376;
	setp.lt.f64 	%p2806, %fd17686, %fd17688;
	@%p2806 bra 	$L__BB3_1873;
	add.f64 	%fd2326, %fd2323, 0d3FF0000000000000;
	div.rn.f64 	%fd17690, %fd37612, %fd2326;
	mul.f64 	%fd2327, %fd2324, %fd17690;
	add.f64 	%fd37611, %fd37611, %fd2327;
	abs.f64 	%fd17691, %fd2327;
	abs.f64 	%fd17692, %fd37611;
	mul.f64 	%fd17693, %fd17692, 0d3E9421F5F40D8376;
	setp.lt.f64 	%p2807, %fd17691, %fd17693;
	@%p2807 bra 	$L__BB3_1873;
	add.f64 	%fd2329, %fd2326, 0d3FF0000000000000;
	div.rn.f64 	%fd17695, %fd37612, %fd2329;
	mul.f64 	%fd2330, %fd2327, %fd17695;
	add.f64 	%fd37611, %fd37611, %fd2330;
	abs.f64 	%fd17696, %fd2330;
	abs.f64 	%fd17697, %fd37611;
	mul.f64 	%fd17698, %fd17697, 0d3E9421F5F40D8376;
	setp.lt.f64 	%p2808, %fd17696, %fd17698;
	@%p2808 bra 	$L__BB3_1873;
	add.f64 	%fd2332, %fd2329, 0d3FF0000000000000;
	div.rn.f64 	%fd17700, %fd37612, %fd2332;
	mul.f64 	%fd2333, %fd2330, %fd17700;
	add.f64 	%fd37611, %fd37611, %fd2333;
	abs.f64 	%fd17701, %fd2333;
	abs.f64 	%fd17702, %fd37611;
	mul.f64 	%fd17703, %fd17702, 0d3E9421F5F40D8376;
	setp.lt.f64 	%p2809, %fd17701, %fd17703;
	@%p2809 bra 	$L__BB3_1873;
	add.f64 	%fd2335, %fd2332, 0d3FF0000000000000;
	div.rn.f64 	%fd17705, %fd37612, %fd2335;
	mul.f64 	%fd2336, %fd2333, %fd17705;
	add.f64 	%fd37611, %fd37611, %fd2336;
	abs.f64 	%fd17706, %fd2336;
	abs.f64 	%fd17707, %fd37611;
	mul.f64 	%fd17708, %fd17707, 0d3E9421F5F40D8376;
	setp.lt.f64 	%p2810, %fd17706, %fd17708;
	@%p2810 bra 	$L__BB3_1873;
	add.f64 	%fd2338, %fd2335, 0d3FF0000000000000;
	div.rn.f64 	%fd17710, %fd37612, %fd2338;
	mul.f64 	%fd2339, %fd2336, %fd17710;
	add.f64 	%fd37611, %fd37611, %fd2339;
	abs.f64 	%fd17711, %fd2339;
	abs.f64 	%fd17712, %fd37611;
	mul.f64 	%fd17713, %fd17712, 0d3E9421F5F40D8376;
	setp.lt.f64 	%p2811, %fd17711, %fd17713;
	@%p2811 bra 	$L__BB3_1873;
	add.f64 	%fd2341, %fd2338, 0d3FF0000000000000;
	div.rn.f64 	%fd17715, %fd37612, %fd2341;
	mul.f64 	%fd2342, %fd2339, %fd17715;
	add.f64 	%fd37611, %fd37611, %fd2342;
	abs.f64 	%fd17716, %fd2342;
	abs.f64 	%fd17717, %fd37611;
	mul.f64 	%fd17718, %fd17717, 0d3E9421F5F40D8376;
	setp.lt.f64 	%p2812, %fd17716, %fd17718;
	@%p2812 bra 	$L__BB3_1873;
	add.f64 	%fd2344, %fd2341, 0d3FF0000000000000;
	div.rn.f64 	%fd17720, %fd37612, %fd2344;
	mul.f64 	%fd2345, %fd2342, %fd17720;
	add.f64 	%fd37611, %fd37611, %fd2345;
	abs.f64 	%fd17721, %fd2345;
	abs.f64 	%fd17722, %fd37611;
	mul.f64 	%fd17723, %fd17722, 0d3E9421F5F40D8376;
	setp.lt.f64 	%p2813, %fd17721, %fd17723;
	@%p2813 bra 	$L__BB3_1873;
	add.f64 	%fd2347, %fd2344, 0d3FF0000000000000;
	div.rn.f64 	%fd17725, %fd37612, %fd2347;
	mul.f64 	%fd2348, %fd2345, %fd17725;
	add.f64 	%fd37611, %fd37611, %fd2348;
	abs.f64 	%fd17726, %fd2348;
	abs.f64 	%fd17727, %fd37611;
	mul.f64 	%fd17728, %fd17727, 0d3E9421F5F40D8376;
	setp.lt.f64 	%p2814, %fd17726, %fd17728;
	@%p2814 bra 	$L__BB3_1873;
	add.f64 	%fd2350, %fd2347, 0d3FF0000000000000;
	div.rn.f64 	%fd17730, %fd37612, %fd2350;
	mul.f64 	%fd2351, %fd2348, %fd17730;
	add.f64 	%fd37611, %fd37611, %fd2351;
	abs.f64 	%fd17731, %fd2351;
	abs.f64 	%fd17732, %fd37611;
	mul.f64 	%fd17733, %fd17732, 0d3E9421F5F40D8376;
	setp.lt.f64 	%p2815, %fd17731, %fd17733;
	@%p2815 bra 	$L__BB3_1873;
	add.f64 	%fd2353, %fd2350, 0d3FF0000000000000;
	div.rn.f64 	%fd17735, %fd37612, %fd2353;
	mul.f64 	%fd2354, %fd2351, %fd17735;
	add.f64 	%fd37611, %fd37611, %fd2354;
	abs.f64 	%fd17736, %fd2354;
	abs.f64 	%fd17737, %fd37611;
	mul.f64 	%fd17738, %fd17737, 0d3E9421F5F40D8376;
	setp.lt.f64 	%p2816, %fd17736, %fd17738;
	@%p2816 bra 	$L__BB3_1873;
	add.f64 	%fd37608, %fd2353, 0d3FF0000000000000;
	div.rn.f64 	%fd17740, %fd37612, %fd37608;
	mul.f64 	%fd37609, %fd2354, %fd17740;
	add.f64 	%fd37611, %fd37611, %fd37609;
	abs.f64 	%fd17741, %fd37609;
	abs.f64 	%fd17742, %fd37611;
	mul.f64 	%fd17743, %fd17742, 0d3E9421F5F40D8376;
	setp.lt.f64 	%p2817, %fd17741, %fd17743;
	@%p2817 bra 	$L__BB3_1873;
	add.s32 	%r15019, %r15019, 16;
	setp.eq.s32 	%p2818, %r15019, 100000001;
	@%p2818 bra 	$L__BB3_1884;
$L__BB3_1872:
	add.f64 	%fd2362, %fd37608, 0d3FF0000000000000;
	div.rn.f64 	%fd17665, %fd37612, %fd2362;
	mul.f64 	%fd2363, %fd37609, %fd17665;
	add.f64 	%fd37611, %fd37611, %fd2363;
	abs.f64 	%fd17666, %fd2363;
	abs.f64 	%fd17667, %fd37611;
	mul.f64 	%fd17668, %fd17667, 0d3E9421F5F40D8376;
	setp.geu.f64 	%p2802, %fd17666, %fd17668;
	@%p2802 bra 	$L__BB3_1856;
$L__BB3_1873:
	{
	.reg .b32 %temp; 
	mov.b64 	{%temp, %r15020}, %fd37612;
	}
	{
	.reg .b32 %temp; 
	mov.b64 	{%r15021, %temp}, %fd37612;
	}
	setp.gt.s32 	%p2819, %r15020, 1048575;
	mov.b32 	%r15022, -1023;
	@%p2819 bra 	$L__BB3_1875;
	mul.f64 	%fd17745, %fd869, %fd2306;
	mul.f64 	%fd37612, %fd17745, 0d4350000000000000;
	{
	.reg .b32 %temp; 
	mov.b64 	{%temp, %r15020}, %fd37612;
	}
	{
	.reg .b32 %temp; 
	mov.b64 	{%r15021, %temp}, %fd37612;
	}
	mov.b32 	%r15022, -1077;
$L__BB3_1875:
	add.s32 	%r7756, %r15020, -1;
	setp.gt.u32 	%p2820, %r7756, 2146435070;
	@%p2820 bra 	$L__BB3_1879;
	shr.u32 	%r7759, %r15020, 20;
	add.s32 	%r15023, %r15022, %r7759;
	and.b32  	%r7760, %r15020, 1048575;
	or.b32  	%r7761, %r7760, 1072693248;
	mov.b64 	%fd37613, {%r15021, %r7761};
	setp.lt.u32 	%p2822, %r7761, 1073127583;
	@%p2822 bra 	$L__BB3_1878;
	{
	.reg .b32 %temp; 
	mov.b64 	{%r7762, %temp}, %fd37613;
	}
	{
	.reg .b32 %temp; 
	mov.b64 	{%temp, %r7763}, %fd37613;
	}
	add.s32 	%r7764, %r7763, -1048576;
	mov.b64 	%fd37613, {%r7762, %r7764};
	add.s32 	%r15023, %r15023, 1;
$L__BB3_1878:
	add.f64 	%fd17747, %fd37613, 0dBFF0000000000000;
	add.f64 	%fd17748, %fd37613, 0d3FF0000000000000;
	rcp.approx.ftz.f64 	%fd17749, %fd17748;
	neg.f64 	%fd17750, %fd17748;
	fma.rn.f64 	%fd17751, %fd17750, %fd17749, 0d3FF0000000000000;
	fma.rn.f64 	%fd17752, %fd17751, %fd17751, %fd17751;
	fma.rn.f64 	%fd17753, %fd17752, %fd17749, %fd17749;
	mul.f64 	%fd17754, %fd17747, %fd17753;
	fma.rn.f64 	%fd17755, %fd17747, %fd17753, %fd17754;
	mul.f64 	%fd17756, %fd17755, %fd17755;
	fma.rn.f64 	%fd17757, %fd17756, 0d3EB1380B3AE80F1E, 0d3ED0EE258B7A8B04;
	fma.rn.f64 	%fd17758, %fd17757, %fd17756, 0d3EF3B2669F02676F;
	fma.rn.f64 	%fd17759, %fd17758, %fd17756, 0d3F1745CBA9AB0956;
	fma.rn.f64 	%fd17760, %fd17759, %fd17756, 0d3F3C71C72D1B5154;
	fma.rn.f64 	%fd17761, %fd17760, %fd17756, 0d3F624924923BE72D;
	fma.rn.f64 	%fd17762, %fd17761, %fd17756, 0d3F8999999999A3C4;
	fma.rn.f64 	%fd17763, %fd17762, %fd17756, 0d3FB5555555555554;
	sub.f64 	%fd17764, %fd17747, %fd17755;
	add.f64 	%fd17765, %fd17764, %fd17764;
	neg.f64 	%fd17766, %fd17755;
	fma.rn.f64 	%fd17767, %fd17766, %fd17747, %fd17765;
	mul.f64 	%fd17768, %fd17753, %fd17767;
	mul.f64 	%fd17769, %fd17756, %fd17763;
	fma.rn.f64 	%fd17770, %fd17769, %fd17755, %fd17768;
	xor.b32  	%r7765, %r15023, -2147483648;
	mov.b32 	%r7766, 1127219200;
	mov.b64 	%fd17771, {%r7765, %r7766};
	sub.f64 	%fd17772, %fd17771, %fd159;
	fma.rn.f64 	%fd17773, %fd17772, 0d3FE62E42FEFA39EF, %fd17755;
	fma.rn.f64 	%fd17774, %fd17772, 0dBFE62E42FEFA39EF, %fd17773;
	sub.f64 	%fd17775, %fd17774, %fd17755;
	sub.f64 	%fd17776, %fd17770, %fd17775;
	fma.rn.f64 	%fd17777, %fd17772, 0d3C7ABC9E3B39803F, %fd17776;
	add.f64 	%fd37614, %fd17773, %fd17777;
	bra.uni 	$L__BB3_1880;
$L__BB3_1879:
	fma.rn.f64 	%fd17746, %fd37612, 0d7FF0000000000000, 0d7FF0000000000000;
	{
	.reg .b32 %temp; 
	mov.b64 	{%temp, %r7757}, %fd37612;
	}
	and.b32  	%r7758, %r7757, 2147483647;
	setp.eq.s32 	%p2821, %r7758, 0;
	selp.f64 	%fd37614, 0dFFF0000000000000, %fd17746, %p2821;
$L__BB3_1880:
	mul.f64 	%fd17778, %fd37614, 0d4016000000000000;
	mul.f64 	%fd17779, %fd869, %fd2306;
	sub.f64 	%fd17780, %fd17778, %fd17779;
	sub.f64 	%fd17781, %fd2286, %fd37607;
	add.f64 	%fd2375, %fd17781, %fd17780;
	fma.rn.f64 	%fd17782, %fd2375, 0d3FF71547652B82FE, 0d4338000000000000;
	{
	.reg .b32 %temp; 
	mov.b64 	{%r762, %temp}, %fd17782;
	}
	mov.f64 	%fd17783, 0dC338000000000000;
	add.rn.f64 	%fd17784, %fd17782, %fd17783;
	fma.rn.f64 	%fd17785, %fd17784, 0dBFE62E42FEFA39EF, %fd2375;
	fma.rn.f64 	%fd17786, %fd17784, 0dBC7ABC9E3B39803F, %fd17785;
	fma.rn.f64 	%fd17787, %fd17786, 0d3E5ADE1569CE2BDF, 0d3E928AF3FCA213EA;
	fma.rn.f64 	%fd17788, %fd17787, %fd17786, 0d3EC71DEE62401315;
	fma.rn.f64 	%fd17789, %fd17788, %fd17786, 0d3EFA01997C89EB71;
	fma.rn.f64 	%fd17790, %fd17789, %fd17786, 0d3F2A01A014761F65;
	fma.rn.f64 	%fd17791, %fd17790, %fd17786, 0d3F56C16C1852B7AF;
	fma.rn.f64 	%fd17792, %fd17791, %fd17786, 0d3F81111111122322;
	fma.rn.f64 	%fd17793, %fd17792, %fd17786, 0d3FA55555555502A1;
	fma.rn.f64 	%fd17794, %fd17793, %fd17786, 0d3FC5555555555511;
	fma.rn.f64 	%fd17795, %fd17794, %fd17786, 0d3FE000000000000B;
	fma.rn.f64 	%fd17796, %fd17795, %fd17786, 0d3FF0000000000000;
	fma.rn.f64 	%fd17797, %fd17796, %fd17786, 0d3FF0000000000000;
	{
	.reg .b32 %temp; 
	mov.b64 	{%r763, %temp}, %fd17797;
	}
	{
	.reg .b32 %temp; 
	mov.b64 	{%temp, %r764}, %fd17797;
	}
	shl.b32 	%r7767, %r762, 20;
	add.s32 	%r7768, %r7767, %r764;
	mov.b64 	%fd37615, {%r763, %r7768};
	{
	.reg .b32 %temp; 
	mov.b64 	{%temp, %r7769}, %fd2375;
	}
	mov.b32 	%f236, %r7769;
	abs.f32 	%f52, %f236;
	setp.lt.f32 	%p2823, %f52, 0f4086232B;
	@%p2823 bra 	$L__BB3_1883;
	setp.lt.f64 	%p2824, %fd2375, 0d0000000000000000;
	add.f64 	%fd17798, %fd2375, 0d7FF0000000000000;
	selp.f64 	%fd37615, 0d0000000000000000, %fd17798, %p2824;
	setp.geu.f32 	%p2825, %f52, 0f40874800;
	@%p2825 bra 	$L__BB3_1883;
	shr.u32 	%r7770, %r762, 31;
	add.s32 	%r7771, %r762, %r7770;
	shr.s32 	%r7772, %r7771, 1;
	shl.b32 	%r7773, %r7772, 20;
	add.s32 	%r7774, %r764, %r7773;
	mov.b64 	%fd17799, {%r763, %r7774};
	sub.s32 	%r7775, %r762, %r7772;
	shl.b32 	%r7776, %r7775, 20;
	add.s32 	%r7777, %r7776, 1072693248;
	mov.b32 	%r7778, 0;
	mov.b64 	%fd17800, {%r7778, %r7777};
	mul.f64 	%fd37615, %fd17800, %fd17799;
$L__BB3_1883:
	mul.f64 	%fd37616, %fd37611, %fd37615;
	bra.uni 	$L__BB3_1885;
$L__BB3_1884:
	mov.u64 	%rd116, $str$5;
	cvta.global.u64 	%rd117, %rd116;
	{ // callseq 543, 0
	.param .b64 param0;
	st.param.b64 	[param0], %rd117;
	.param .b64 param1;
	st.param.b64 	[param1], 0;
	.param .b32 retval0;
	call.uni (retval0), 
	vprintf, 
	(
	param0, 
	param1
	);
	ld.param.b32 	%r7752, [retval0];
	} // callseq 543
$L__BB3_1885:
	mov.f64 	%fd17801, 0d3FF0000000000000;
	sub.f64 	%fd37629, %fd17801, %fd37616;
	bra.uni 	$L__BB3_1911;
$L__BB3_1886:
	mov.b32 	%r15026, -1023;
	mov.f64 	%fd37617, 0d3FFC4E06B9F096A3;
	@%p2752 bra 	$L__BB3_1888;
	mov.f64 	%fd37617, 0d435C4E06B9F096A3;
	{
	.reg .b32 %temp; 
	mov.b64 	{%temp, %r15015}, %fd37617;
	}
	{
	.reg .b32 %temp; 
	mov.b64 	{%r15016, %temp}, %fd37617;
	}
	mov.b32 	%r15026, -1077;
$L__BB3_1888:
	add.s32 	%r7690, %r15015, -1;
	setp.gt.u32 	%p2773, %r7690, 2146435070;
	@%p2773 bra 	$L__BB3_1892;
	shr.u32 	%r7693, %r15015, 20;
	add.s32 	%r15027, %r15026, %r7693;
	and.b32  	%r7694, %r15015, 1048575;
	or.b32  	%r7695, %r7694, 1072693248;
	mov.b64 	%fd37618, {%r15016, %r7695};
	setp.lt.u32 	%p2775, %r7695, 1073127583;
	@%p2775 bra 	$L__BB3_1891;
	{
	.reg .b32 %temp; 
	mov.b64 	{%r7696, %temp}, %fd37618;
	}
	{
	.reg .b32 %temp; 
	mov.b64 	{%temp, %r7697}, %fd37618;
	}
	add.s32 	%r7698, %r7697, -1048576;
	mov.b64 	%fd37618, {%r7696, %r7698};
	add.s32 	%r15027, %r15027, 1;
$L__BB3_1891:
	add.f64 	%fd17483, %fd37618, 0dBFF0000000000000;
	add.f64 	%fd17484, %fd37618, 0d3FF0000000000000;
	rcp.approx.ftz.f64 	%fd17485, %fd17484;
	neg.f64 	%fd17486, %fd17484;
	fma.rn.f64 	%fd17487, %fd17486, %fd17485, 0d3FF0000000000000;
	fma.rn.f64 	%fd17488, %fd17487, %fd17487, %fd17487;
	fma.rn.f64 	%fd17489, %fd17488, %fd17485, %fd17485;
	mul.f64 	%fd17490, %fd17483, %fd17489;
	fma.rn.f64 	%fd17491, %fd17483, %fd17489, %fd17490;
	mul.f64 	%fd17492, %fd17491, %fd17491;
	fma.rn.f64 	%fd17493, %fd17492, 0d3EB1380B3AE80F1E, 0d3ED0EE258B7A8B04;
	fma.rn.f64 	%fd17494, %fd17493, %fd17492, 0d3EF3B2669F02676F;
	fma.rn.f64 	%fd17495, %fd17494, %fd17492, 0d3F1745CBA9AB0956;
	fma.rn.f64 	%fd17496, %fd17495, %fd17492, 0d3F3C71C72D1B5154;
	fma.rn.f64 	%fd17497, %fd17496, %fd17492, 0d3F624924923BE72D;
	fma.rn.f64 	%fd17498, %fd17497, %fd17492, 0d3F8999999999A3C4;
	fma.rn.f64 	%fd17499, %fd17498, %fd17492, 0d3FB5555555555554;
	sub.f64 	%fd17500, %fd17483, %fd17491;
	add.f64 	%fd17501, %fd17500, %fd17500;
	neg.f64 	%fd17502, %fd17491;
	fma.rn.f64 	%fd17503, %fd17502, %fd17483, %fd17501;
	mul.f64 	%fd17504, %fd17489, %fd17503;
	mul.f64 	%fd17505, %fd17492, %fd17499;
	fma.rn.f64 	%fd17506, %fd17505, %fd17491, %fd17504;
	xor.b32  	%r7699, %r15027, -2147483648;
	mov.b32 	%r7700, 1127219200;
	mov.b64 	%fd17507, {%r7699, %r7700};
	sub.f64 	%fd17508, %fd17507, %fd159;
	fma.rn.f64 	%fd17509, %fd17508, 0d3FE62E42FEFA39EF, %fd17491;
	fma.rn.f64 	%fd17510, %fd17508, 0dBFE62E42FEFA39EF, %fd17509;
	sub.f64 	%fd17511, %fd17510, %fd17491;
	sub.f64 	%fd17512, %fd17506, %fd17511;
	fma.rn.f64 	%fd17513, %fd17508, 0d3C7ABC9E3B39803F, %fd17512;
	add.f64 	%fd37619, %fd17509, %fd17513;
	bra.uni 	$L__BB3_1893;
$L__BB3_1892:
	fma.rn.f64 	%fd17482, %fd37617, 0d7FF0000000000000, 0d7FF0000000000000;
	{
	.reg .b32 %temp; 
	mov.b64 	{%temp, %r7691}, %fd37617;
	}
	and.b32  	%r7692, %r7691, 2147483647;
	setp.eq.s32 	%p2774, %r7692, 0;
	selp.f64 	%fd37619, 0dFFF0000000000000, %fd17482, %p2774;
$L__BB3_1893:
	fma.rn.f64 	%fd17515, %fd869, %fd2306, 0d3FF0000000000000;
	add.f64 	%fd37623, %fd17515, 0dC016000000000000;
	rcp.rn.f64 	%fd37624, %fd37623;
	mov.b32 	%r15028, 1;
	mov.f64 	%fd37622, 0d46293E5939A08CE9;
	mov.f64 	%fd37621, %fd37624;
	bra.uni 	$L__BB3_1898;
$L__BB3_1894:
	add.s32 	%r7703, %r15028, 1;
	not.b32 	%r7704, %r15028;
	cvt.rn.f64.s32 	%fd17529, %r7704;
	cvt.rn.f64.u32 	%fd17530, %r7703;
	add.f64 	%fd17531, %fd17530, 0dC016000000000000;
	mul.f64 	%fd17532, %fd17531, %fd17529;
	add.f64 	%fd2392, %fd2408, 0d4000000000000000;
	fma.rn.f64 	%fd17533, %fd17532, %fd2410, %fd2392;
	abs.f64 	%fd17534, %fd17533;
	setp.lt.f64 	%p2779, %fd17534, 0d39B4484BFEEBC2A0;
	div.rn.f64 	%fd17535, %fd17532, %fd2409;
	add.f64 	%fd17536, %fd2392, %fd17535;
	abs.f64 	%fd17537, %fd17536;
	setp.lt.f64 	%p2780, %fd17537, 0d39B4484BFEEBC2A0;
	selp.f64 	%fd2393, 0d39B4484BFEEBC2A0, %fd17536, %p2780;
	rcp.rn.f64 	%fd17538, %fd17533;
	selp.f64 	%fd2394, 0d46293E5939A08CE9, %fd17538, %p2779;
	mul.f64 	%fd17539, %fd2394, %fd2393;
	mul.f64 	%fd37624, %fd37624, %fd17539;
	add.f64 	%fd17540, %fd17539, 0dBFF0000000000000;
	abs.f64 	%fd17541, %fd17540;
	setp.lt.f64 	%p2781, %fd17541, 0d3E9421F5F40D8376;
	@%p2781 bra 	$L__BB3_1900;
	add.s32 	%r7705, %r15028, 2;
	sub.s32 	%r7706, -2, %r15028;
	cvt.rn.f64.s32 	%fd17542, %r7706;
	cvt.rn.f64.u32 	%fd17543, %r7705;
	add.f64 	%fd17544, %fd17543, 0dC016000000000000;
	mul.f64 	%fd17545, %fd17544, %fd17542;
	add.f64 	%fd2396, %fd2392, 0d4000000000000000;
	fma.rn.f64 	%fd17546, %fd17545, %fd2394, %fd2396;
	abs.f64 	%fd17547, %fd17546;
	setp.lt.f64 	%p2782, %fd17547, 0d39B4484BFEEBC2A0;
	div.rn.f64 	%fd17548, %fd17545, %fd2393;
	add.f64 	%fd17549, %fd2396, %fd17548;
	abs.f64 	%fd17550, %fd17549;
	setp.lt.f64 	%p2783, %fd17550, 0d39B4484BFEEBC2A0;
	selp.f64 	%fd2397, 0d39B4484BFEEBC2A0, %fd17549, %p2783;
	rcp.rn.f64 	%fd17551, %fd17546;
	selp.f64 	%fd2398, 0d46293E5939A08CE9, %fd17551, %p2782;
	mul.f64 	%fd17552, %fd2398, %fd2397;
	mul.f64 	%fd37624, %fd37624, %fd17552;
	add.f64 	%fd17553, %fd17552, 0dBFF0000000000000;
	abs.f64 	%fd17554, %fd17553;
	setp.lt.f64 	%p2784, %fd17554, 0d3E9421F5F40D8376;
	@%p2784 bra 	$L__BB3_1900;
	add.s32 	%r7707, %r15028, 3;
	sub.s32 	%r7708, -3, %r15028;
	cvt.rn.f64.s32 	%fd17555, %r7708;
	cvt.rn.f64.u32 	%fd17556, %r7707;
	add.f64 	%fd17557, %fd17556, 0dC016000000000000;
	mul.f64 	%fd17558, %fd17557, %fd17555;
	add.f64 	%fd37623, %fd2396, 0d4000000000000000;
	fma.rn.f64 	%fd17559, %fd17558, %fd2398, %fd37623;
	abs.f64 	%fd17560, %fd17559;
	setp.lt.f64 	%p2785, %fd17560, 0d39B4484BFEEBC2A0;
	div.rn.f64 	%fd17561, %fd17558, %fd2397;
	add.f64 	%fd17562, %fd37623, %fd17561;
	abs.f64 	%fd17563, %fd17562;
	setp.lt.f64 	%p2786, %fd17563, 0d39B4484BFEEBC2A0;
	selp.f64 	%fd37622, 0d39B4484BFEEBC2A0, %fd17562, %p2786;
	rcp.rn.f64 	%fd17564, %fd17559;
	selp.f64 	%fd37621, 0d46293E5939A08CE9, %fd17564, %p2785;
	mul.f64 	%fd17565, %fd37621, %fd37622;
	mul.f64 	%fd37624, %fd37624, %fd17565;
	add.f64 	%fd17566, %fd17565, 0dBFF0000000000000;
	abs.f64 	%fd17567, %fd17566;
	setp.lt.f64 	%p2787, %fd17567, 0d3E9421F5F40D8376;
	@%p2787 bra 	$L__BB3_1900;
	add.s32 	%r15028, %r15028, 4;
	setp.eq.s32 	%p2788, %r15028, 100000001;
	@%p2788 bra 	$L__BB3_1899;
$L__BB3_1898:
	neg.s32 	%r7702, %r15028;
	cvt.rn.f64.s32 	%fd17516, %r7702;
	cvt.rn.f64.u32 	%fd17517, %r15028;
	add.f64 	%fd17518, %fd17517, 0dC016000000000000;
	mul.f64 	%fd17519, %fd17518, %fd17516;
	add.f64 	%fd2408, %fd37623, 0d4000000000000000;
	fma.rn.f64 	%fd17520, %fd17519, %fd37621, %fd2408;
	abs.f64 	%fd17521, %fd17520;
	setp.lt.f64 	%p2776, %fd17521, 0d39B4484BFEEBC2A0;
	div.rn.f64 	%fd17522, %fd17519, %fd37622;
	add.f64 	%fd17523, %fd2408, %fd17522;
	abs.f64 	%fd17524, %fd17523;
	setp.lt.f64 	%p2777, %fd17524, 0d39B4484BFEEBC2A0;
	selp.f64 	%fd2409, 0d39B4484BFEEBC2A0, %fd17523, %p2777;
	rcp.rn.f64 	%fd17525, %fd17520;
	selp.f64 	%fd2410, 0d46293E5939A08CE9, %fd17525, %p2776;
	mul.f64 	%fd17526, %fd2410, %fd2409;
	mul.f64 	%fd37624, %fd37624, %fd17526;
	add.f64 	%fd17527, %fd17526, 0dBFF0000000000000;
	abs.f64 	%fd17528, %fd17527;
	setp.lt.f64 	%p2778, %fd17528, 0d3E9421F5F40D8376;
	@%p2778 bra 	$L__BB3_1900;
	bra.uni 	$L__BB3_1894;
$L__BB3_1899:
	mov.u64 	%rd112, $str$3;
	cvta.global.u64 	%rd113, %rd112;
	{ // callseq 541, 0
	.param .b64 param0;
	st.param.b64 	[param0], %rd113;
	.param .b64 param1;
	st.param.b64 	[param1], 0;
	.param .b32 retval0;
	call.uni (retval0), 
	vprintf, 
	(
	param0, 
	param1
	);
	ld.param.b32 	%r7709, [retval0];
	} // callseq 541
$L__BB3_1900:
	{
	.reg .b32 %temp; 
	mov.b64 	{%temp, %r15029}, %fd37625;
	}
	{
	.reg .b32 %temp; 
	mov.b64 	{%r15030, %temp}, %fd37625;
	}
	setp.gt.s32 	%p2789, %r15029, 1048575;
	mov.b32 	%r15031, -1023;
	@%p2789 bra 	$L__BB3_1902;
	mul.f64 	%fd17568, %fd869, %fd2306;
	mul.f64 	%fd37625, %fd17568, 0d4350000000000000;
	{
	.reg .b32 %temp; 
	mov.b64 	{%temp, %r15029}, %fd37625;
	}
	{
	.reg .b32 %temp; 
	mov.b64 	{%r15030, %temp}, %fd37625;
	}
	mov.b32 	%r15031, -1077;
$L__BB3_1902:
	add.s32 	%r7713, %r15029, -1;
	setp.gt.u32 	%p2790, %r7713, 2146435070;
	@%p2790 bra 	$L__BB3_1906;
	shr.u32 	%r7716, %r15029, 20;
	add.s32 	%r15032, %r15031, %r7716;
	and.b32  	%r7717, %r15029, 1048575;
	or.b32  	%r7718, %r7717, 1072693248;
	mov.b64 	%fd37626, {%r15030, %r7718};
	setp.lt.u32 	%p2792, %r7718, 1073127583;
	@%p2792 bra 	$L__BB3_1905;
	{
	.reg .b32 %temp; 
	mov.b64 	{%r7719, %temp}, %fd37626;
	}
	{
	.reg .b32 %temp; 
	mov.b64 	{%temp, %r7720}, %fd37626;
	}
	add.s32 	%r7721, %r7720, -1048576;
	mov.b64 	%fd37626, {%r7719, %r7721};
	add.s32 	%r15032, %r15032, 1;
$L__BB3_1905:
	add.f64 	%fd17570, %fd37626, 0dBFF0000000000000;
	add.f64 	%fd17571, %fd37626, 0d3FF0000000000000;
	rcp.approx.ftz.f64 	%fd17572, %fd17571;
	neg.f64 	%fd17573, %fd17571;
	fma.rn.f64 	%fd17574, %fd17573, %fd17572, 0d3FF0000000000000;
	fma.rn.f64 	%fd17575, %fd17574, %fd17574, %fd17574;
	fma.rn.f64 	%fd17576, %fd17575, %fd17572, %fd17572;
	mul.f64 	%fd17577, %fd17570, %fd17576;
	fma.rn.f64 	%fd17578, %fd17570, %fd17576, %fd17577;
	mul.f64 	%fd17579, %fd17578, %fd17578;
	fma.rn.f64 	%fd17580, %fd17579, 0d3EB1380B3AE80F1E, 0d3ED0EE258B7A8B04;
	fma.rn.f64 	%fd17581, %fd17580, %fd17579, 0d3EF3B2669F02676F;
	fma.rn.f64 	%fd17582, %fd17581, %fd17579, 0d3F1745CBA9AB0956;
	fma.rn.f64 	%fd17583, %fd17582, %fd17579, 0d3F3C71C72D1B5154;
	fma.rn.f64 	%fd17584, %fd17583, %fd17579, 0d3F624924923BE72D;
	fma.rn.f64 	%fd17585, %fd17584, %fd17579, 0d3F8999999999A3C4;
	fma.rn.f64 	%fd17586, %fd17585, %fd17579, 0d3FB5555555555554;
	sub.f64 	%fd17587, %fd17570, %fd17578;
	add.f64 	%fd17588, %fd17587, %fd17587;
	neg.f64 	%fd17589, %fd17578;
	fma.rn.f64 	%fd17590, %fd17589, %fd17570, %fd17588;
	mul.f64 	%fd17591, %fd17576, %fd17590;
	mul.f64 	%fd17592, %fd17579, %fd17586;
	fma.rn.f64 	%fd17593, %fd17592, %fd17578, %fd17591;
	xor.b32  	%r7722, %r15032, -2147483648;
	mov.b32 	%r7723, 1127219200;
	mov.b64 	%fd17594, {%r7722, %r7723};
	sub.f64 	%fd17595, %fd17594, %fd159;
	fma.rn.f64 	%fd17596, %fd17595, 0d3FE62E42FEFA39EF, %fd17578;
	fma.rn.f64 	%fd17597, %fd17595, 0dBFE62E42FEFA39EF, %fd17596;
	sub.f64 	%fd17598, %fd17597, %fd17578;
	sub.f64 	%fd17599, %fd17593, %fd17598;
	fma.rn.f64 	%fd17600, %fd17595, 0d3C7ABC9E3B39803F, %fd17599;
	add.f64 	%fd37627, %fd17596, %fd17600;
	bra.uni 	$L__BB3_1907;
$L__BB3_1906:
	fma.rn.f64 	%fd17569, %fd37625, 0d7FF0000000000000, 0d7FF0000000000000;
	{
	.reg .b32 %temp; 
	mov.b64 	{%temp, %r7714}, %fd37625;
	}
	and.b32  	%r7715, %r7714, 2147483647;
	setp.eq.s32 	%p2791, %r7715, 0;
	selp.f64 	%fd37627, 0dFFF0000000000000, %fd17569, %p2791;
$L__BB3_1907:
	mul.f64 	%fd17601, %fd37627, 0d4016000000000000;
	mul.f64 	%fd17602, %fd869, %fd2306;
	sub.f64 	%fd17603, %fd17601, %fd17602;
	sub.f64 	%fd17604, %fd2286, %fd37619;
	add.f64 	%fd2422, %fd17604, %fd17603;
	fma.rn.f64 	%fd17605, %fd2422, 0d3FF71547652B82FE, 0d4338000000000000;
	{
	.reg .b32 %temp; 
	mov.b64 	{%r785, %temp}, %fd17605;
	}
	mov.f64 	%fd17606, 0dC338000000000000;
	add.rn.f64 	%fd17607, %fd17605, %fd17606;
	fma.rn.f64 	%fd17608, %fd17607, 0dBFE62E42FEFA39EF, %fd2422;
	fma.rn.f64 	%fd17609, %fd17607, 0dBC7ABC9E3B39803F, %fd17608;
	fma.rn.f64 	%fd17610, %fd17609, 0d3E5ADE1569CE2BDF, 0d3E928AF3FCA213EA;
	fma.rn.f64 	%fd17611, %fd17610, %fd17609, 0d3EC71DEE62401315;
	fma.rn.f64 	%fd17612, %fd17611, %fd17609, 0d3EFA01997C89EB71;
	fma.rn.f64 	%fd17613, %fd17612, %fd17609, 0d3F2A01A014761F65;
	fma.rn.f64 	%fd17614, %fd17613, %fd17609, 0d3F56C16C1852B7AF;
	fma.rn.f64 	%fd17615, %fd17614, %fd17609, 0d3F81111111122322;
	fma.rn.f64 	%fd17616, %fd17615, %fd17609, 0d3FA55555555502A1;
	fma.rn.f64 	%fd17617, %fd17616, %fd17609, 0d3FC5555555555511;
	fma.rn.f64 	%fd17618, %fd17617, %fd17609, 0d3FE000000000000B;
	fma.rn.f64 	%fd17619, %fd17618, %fd17609, 0d3FF0000000000000;
	fma.rn.f64 	%fd17620, %fd17619, %fd17609, 0d3FF0000000000000;
	{
	.reg .b32 %temp; 
	mov.b64 	{%r786, %temp}, %fd17620;
	}
	{
	.reg .b32 %temp; 
	mov.b64 	{%temp, %r787}, %fd17620;
	}
	shl.b32 	%r7724, %r785, 20;
	add.s32 	%r7725, %r7724, %r787;
	mov.b64 	%fd37628, {%r786, %r7725};
	{
	.reg .b32 %temp; 
	mov.b64 	{%temp, %r7726}, %fd2422;
	}
	mov.b32 	%f235, %r7726;
	abs.f32 	%f53, %f235;
	setp.lt.f32 	%p2793, %f53, 0f4086232B;
	@%p2793 bra 	$L__BB3_1910;
	setp.lt.f64 	%p2794, %fd2422, 0d0000000000000000;
	add.f64 	%fd17621, %fd2422, 0d7FF0000000000000;
	selp.f64 	%fd37628, 0d0000000000000000, %fd17621, %p2794;
	setp.geu.f32 	%p2795, %f53, 0f40874800;
	@%p2795 bra 	$L__BB3_1910;
	shr.u32 	%r7727, %r785, 31;
	add.s32 	%r7728, %r785, %r7727;
	shr.s32 	%r7729, %r7728, 1;
	shl.b32 	%r7730, %r7729, 20;
	add.s32 	%r7731, %r787, %r7730;
	mov.b64 	%fd17622, {%r786, %r7731};
	sub.s32 	%r7732, %r785, %r7729;
	shl.b32 	%r7733, %r7732, 20;
	add.s32 	%r7734, %r7733, 1072693248;
	mov.b32 	%r7735, 0;
	mov.b64 	%fd17623, {%r7735, %r7734};
	mul.f64 	%fd37628, %fd17623, %fd17622;
$L__BB3_1910:
	mul.f64 	%fd37629, %fd37624, %fd37628;
$L__BB3_1911:
	mul.f64 	%fd2429, %fd2299, %fd37629;
	mov.f64 	%fd17802, 0d4013000000000000;
	{
	.reg .b32 %temp; 
	mov.b64 	{%temp, %r788}, %fd17802;
	}
	@%p2737 bra 	$L__BB3_1913;
	and.b32  	%r7779, %r788, 2146435072;
	setp.eq.s32 	%p2828, %r7779, 1076887552;
	selp.b32 	%r7780, %r717, 0, %p2828;
	setp.lt.s32 	%p2829, %r788, 0;
	or.b32  	%r7781, %r7780, 2146435072;
	selp.b32 	%r7782, %r7781, %r7780, %p2829;
	mov.b32 	%r7783, 0;
	mov.b64 	%fd37631, {%r7783, %r7782};
	bra.uni 	$L__BB3_1914;
$L__BB3_1913:
	setp.lt.s32 	%p2827, %r717, 0;
	{ // callseq 544, 0
	.param .b64 param0;
	st.param.f64 	[param0], %fd2272;
	.param .b64 param1;
	st.param.f64 	[param1], 0d4013000000000000;
	.param .b64 retval0;
	call.uni (retval0), 
	__internal_accurate_pow, 
	(
	param0, 
	param1
	);
	ld.param.f64 	%fd17803, [retval0];
	} // callseq 544
	selp.f64 	%fd37631, 0dFFF8000000000000, %fd17803, %p2827;
$L__BB3_1914:
	add.f64 	%fd17805, %fd869, 0d4013000000000000;
	{
	.reg .b32 %temp; 
	mov.b64 	{%temp, %r7784}, %fd17805;
	}
	and.b32  	%r7785, %r7784, 2146435072;
	setp.ne.s32 	%p2830, %r7785, 2146435072;
	@%p2830 bra 	$L__BB3_1919;
	setp.num.f64 	%p2831, %fd869, %fd869;
	@%p2831 bra 	$L__BB3_1917;
	mov.f64 	%fd17806, 0d4013000000000000;
	add.rn.f64 	%fd37631, %fd869, %fd17806;
	bra.uni 	$L__BB3_1919;
$L__BB3_1917:
	setp.neu.f64 	%p2832, %fd2272, 0d7FF0000000000000;
	@%p2832 bra 	$L__BB3_1919;
	and.b32  	%r7786, %r788, 2146435072;
	setp.eq.s32 	%p2833, %r7786, 1076887552;
	setp.lt.s32 	%p2834, %r717, 0;
	setp.lt.s32 	%p2835, %r788, 0;
	selp.b32 	%r7787, 0, 2146435072, %p2835;
	and.b32  	%r7788, %r788, 2147483647;
	setp.ne.s32 	%p2836, %r7788, 1071644672;
	or.b32  	%r7789, %r7787, -2147483648;
	selp.b32 	%r7790, %r7789, %r7787, %p2836;
	selp.b32 	%r7791, %r7790, %r7787, %p2833;
	selp.b32 	%r7792, %r7791, %r7787, %p2834;
	mov.b32 	%r7793, 0;
	mov.b64 	%fd37631, {%r7793, %r7792};
$L__BB3_1919:
	selp.f64 	%fd2436, 0d3FF0000000000000, %fd37631, %p2760;
	mov.f64 	%fd37632, 0d4024800000000000;
	{
	.reg .b32 %temp; 
	mov.b64 	{%temp, %r15033}, %fd37632;
	}
	{
	.reg .b32 %temp; 
	mov.b64 	{%r15034, %temp}, %fd37632;
	}
	setp.gt.s32 	%p2838, %r15033, 1048575;
	mov.b32 	%r15035, -1023;
	@%p2838 bra 	$L__BB3_1921;
	mov.f64 	%fd37632, 0d4384800000000000;
	{
	.reg .b32 %temp; 
	mov.b64 	{%temp, %r15033}, %fd37632;
	}
	{
	.reg .b32 %temp; 
	mov.b64 	{%r15034, %temp}, %fd37632;
	}
	mov.b32 	%r15035, -1077;
$L__BB3_1921:
	add.s32 	%r7796, %r15033, -1;
	setp.gt.u32 	%p2839, %r7796, 2146435070;
	@%p2839 bra 	$L__BB3_1925;
	shr.u32 	%r7799, %r15033, 20;
	add.s32 	%r15036, %r15035, %r7799;
	and.b32  	%r7800, %r15033, 1048575;
	or.b32  	%r7801, %r7800, 1072693248;
	mov.b64 	%fd37633, {%r15034, %r7801};
	setp.lt.u32 	%p2841, %r7801, 1073127583;
	@%p2841 bra 	$L__BB3_1924;
	{
	.reg .b32 %temp; 
	mov.b64 	{%r7802, %temp}, %fd37633;
	}
	{
	.reg .b32 %temp; 
	mov.b64 	{%temp, %r7803}, %fd37633;
	}
	add.s32 	%r7804, %r7803, -1048576;
	mov.b64 	%fd37633, {%r7802, %r7804};
	add.s32 	%r15036, %r15036, 1;
$L__BB3_1924:
	add.f64 	%fd17810, %fd37633, 0dBFF0000000000000;
	add.f64 	%fd17811, %fd37633, 0d3FF0000000000000;
	rcp.approx.ftz.f64 	%fd17812, %fd17811;
	neg.f64 	%fd17813, %fd17811;
	fma.rn.f64 	%fd17814, %fd17813, %fd17812, 0d3FF0000000000000;
	fma.rn.f64 	%fd17815, %fd17814, %fd17814, %fd17814;
	fma.rn.f64 	%fd17816, %fd17815, %fd17812, %fd17812;
	mul.f64 	%fd17817, %fd17810, %fd17816;
	fma.rn.f64 	%fd17818, %fd17810, %fd17816, %fd17817;
	mul.f64 	%fd17819, %fd17818, %fd17818;
	fma.rn.f64 	%fd17820, %fd17819, 0d3EB1380B3AE80F1E, 0d3ED0EE258B7A8B04;
	fma.rn.f64 	%fd17821, %fd17820, %fd17819, 0d3EF3B2669F02676F;
	fma.rn.f64 	%fd17822, %fd17821, %fd17819, 0d3F1745CBA9AB0956;
	fma.rn.f64 	%fd17823, %fd17822, %fd17819, 0d3F3C71C72D1B5154;
	fma.rn.f64 	%fd17824, %fd17823, %fd17819, 0d3F624924923BE72D;
	fma.rn.f64 	%fd17825, %fd17824, %fd17819, 0d3F8999999999A3C4;
	fma.rn.f64 	%fd17826, %fd17825, %fd17819, 0d3FB5555555555554;
	sub.f64 	%fd17827, %fd17810, %fd17818;
	add.f64 	%fd17828, %fd17827, %fd17827;
	neg.f64 	%fd17829, %fd17818;
	fma.rn.f64 	%fd17830, %fd17829, %fd17810, %fd17828;
	mul.f64 	%fd17831, %fd17816, %fd17830;
	mul.f64 	%fd17832, %fd17819, %fd17826;
	fma.rn.f64 	%fd17833, %fd17832, %fd17818, %fd17831;
	xor.b32  	%r7805, %r15036, -2147483648;
	mov.b32 	%r7806, 1127219200;
	mov.b64 	%fd17834, {%r7805, %r7806};
	sub.f64 	%fd17835, %fd17834, %fd159;
	fma.rn.f64 	%fd17836, %fd17835, 0d3FE62E42FEFA39EF, %fd17818;
	fma.rn.f64 	%fd17837, %fd17835, 0dBFE62E42FEFA39EF, %fd17836;
	sub.f64 	%fd17838, %fd17837, %fd17818;
	sub.f64 	%fd17839, %fd17833, %fd17838;
	fma.rn.f64 	%fd17840, %fd17835, 0d3C7ABC9E3B39803F, %fd17839;
	add.f64 	%fd37634, %fd17836, %fd17840;
	bra.uni 	$L__BB3_1926;
$L__BB3_1925:
	fma.rn.f64 	%fd17809, %fd37632, 0d7FF0000000000000, 0d7FF0000000000000;
	{
	.reg .b32 %temp; 
	mov.b64 	{%temp, %r7797}, %fd37632;
	}
	and.b32  	%r7798, %r7797, 2147483647;
	setp.eq.s32 	%p2840, %r7798, 0;
	selp.f64 	%fd37634, 0dFFF0000000000000, %fd17809, %p2840;
$L__BB3_1926:
	fma.rn.f64 	%fd2444, %fd37634, 0dC015000000000000, 0d4024800000000000;
	mov.f64 	%fd37635, 0d400289A4E5827C1E;
	{
	.reg .b32 %temp; 
	mov.b64 	{%temp, %r15041}, %fd37635;
	}
	{
	.reg .b32 %temp; 
	mov.b64 	{%r15042, %temp}, %fd37635;
	}
	setp.gt.s32 	%p2842, %r15041, 1048575;
	mov.b32 	%r15039, -1023;
	mov.u32 	%r15037, %r15041;
	mov.u32 	%r15038, %r15042;
	@%p2842 bra 	$L__BB3_1928;
	mov.f64 	%fd37635, 0d436289A4E5827C1E;
	{
	.reg .b32 %temp; 
	mov.b64 	{%temp, %r15037}, %fd37635;
	}
	{
	.reg .b32 %temp; 
	mov.b64 	{%r15038, %temp}, %fd37635;
	}
	mov.b32 	%r15039, -1077;
$L__BB3_1928:
	add.s32 	%r7809, %r15037, -1;
	setp.gt.u32 	%p2843, %r7809, 2146435070;
	@%p2843 bra 	$L__BB3_1932;
	shr.u32 	%r7812, %r15037, 20;
	add.s32 	%r15040, %r15039, %r7812;
	and.b32  	%r7813, %r15037, 1048575;
	or.b32  	%r7814, %r7813, 1072693248;
	mov.b64 	%fd37636, {%r15038, %r7814};
	setp.lt.u32 	%p2845, %r7814, 1073127583;
	@%p2845 bra 	$L__BB3_1931;
	{
	.reg .b32 %temp; 
	mov.b64 	{%r7815, %temp}, %fd37636;
	}
	{
	.reg .b32 %temp; 
	mov.b64 	{%temp, %r7816}, %fd37636;
	}
	add.s32 	%r7817, %r7816, -1048576;
	mov.b64 	%fd37636, {%r7815, %r7817};
	add.s32 	%r15040, %r15040, 1;
$L__BB3_1931:
	add.f64 	%fd17844, %fd37636, 0dBFF0000000000000;
	add.f64 	%fd17845, %fd37636, 0d3FF0000000000000;
	rcp.approx.ftz.f64 	%fd17846, %fd17845;
	neg.f64 	%fd17847, %fd17845;
	fma.rn.f64 	%fd17848, %fd17847, %fd17846, 0d3FF0000000000000;
	fma.rn.f64 	%fd17849, %fd17848, %fd17848, %fd17848;
	fma.rn.f64 	%fd17850, %fd17849, %fd17846, %fd17846;
	mul.f64 	%fd17851, %fd17844, %fd17850;
	fma.rn.f64 	%fd17852, %fd17844, %fd17850, %fd17851;
	mul.f64 	%fd17853, %fd17852, %fd17852;
	fma.rn.f64 	%fd17854, %fd17853, 0d3EB1380B3AE80F1E, 0d3ED0EE258B7A8B04;
	fma.rn.f64 	%fd17855, %fd17854, %fd17853, 0d3EF3B2669F02676F;
	fma.rn.f64 	%fd17856, %fd17855, %fd17853, 0d3F1745CBA9AB0956;
	fma.rn.f64 	%fd17857, %fd17856, %fd17853, 0d3F3C71C72D1B5154;
	fma.rn.f64 	%fd17858, %fd17857, %fd17853, 0d3F624924923BE72D;
	fma.rn.f64 	%fd17859, %fd17858, %fd17853, 0d3F8999999999A3C4;
	fma.rn.f64 	%fd17860, %fd17859, %fd17853, 0d3FB5555555555554;
	sub.f64 	%fd17861, %fd17844, %fd17852;
	add.f64 	%fd17862, %fd17861, %fd17861;
	neg.f64 	%fd17863, %fd17852;
	fma.rn.f64 	%fd17864, %fd17863, %fd17844, %fd17862;
	mul.f64 	%fd17865, %fd17850, %fd17864;
	mul.f64 	%fd17866, %fd17853, %fd17860;
	fma.rn.f64 	%fd17867, %fd17866, %fd17852, %fd17865;
	xor.b32  	%r7818, %r15040, -2147483648;
	mov.b32 	%r7819, 1127219200;
	mov.b64 	%fd17868, {%r7818, %r7819};
	sub.f64 	%fd17869, %fd17868, %fd159;
	fma.rn.f64 	%fd17870, %fd17869, 0d3FE62E42FEFA39EF, %fd17852;
	fma.rn.f64 	%fd17871, %fd17869, 0dBFE62E42FEFA39EF, %fd17870;
	sub.f64 	%fd17872, %fd17871, %fd17852;
	sub.f64 	%fd17873, %fd17867, %fd17872;
	fma.rn.f64 	%fd17874, %fd17869, 0d3C7ABC9E3B39803F, %fd17873;
	add.f64 	%fd37637, %fd17870, %fd17874;
	bra.uni 	$L__BB3_1933;
$L__BB3_1932:
	fma.rn.f64 	%fd17843, %fd37635, 0d7FF0000000000000, 0d7FF0000000000000;
	{
	.reg .b32 %temp; 
	mov.b64 	{%temp, %r7810}, %fd37635;
	}
	and.b32  	%r7811, %r7810, 2147483647;
	setp.eq.s32 	%p2844, %r7811, 0;
	selp.f64 	%fd37637, 0dFFF0000000000000, %fd17843, %p2844;
$L__BB3_1933:
	sub.f64 	%fd2452, %fd37637, %fd2444;
	fma.rn.f64 	%fd17875, %fd2452, 0d3FF71547652B82FE, 0d4338000000000000;
	{
	.reg .b32 %temp; 
	mov.b64 	{%r809, %temp}, %fd17875;
	}
	mov.f64 	%fd17876, 0dC338000000000000;
	add.rn.f64 	%fd17877, %fd17875, %fd17876;
	fma.rn.f64 	%fd17878, %fd17877, 0dBFE62E42FEFA39EF, %fd2452;
	fma.rn.f64 	%fd17879, %fd17877, 0dBC7ABC9E3B39803F, %fd17878;
	fma.rn.f64 	%fd17880, %fd17879, 0d3E5ADE1569CE2BDF, 0d3E928AF3FCA213EA;
	fma.rn.f64 	%fd17881, %fd17880, %fd17879, 0d3EC71DEE62401315;
	fma.rn.f64 	%fd17882, %fd17881, %fd17879, 0d3EFA01997C89EB71;
	fma.rn.f64 	%fd17883, %fd17882, %fd17879, 0d3F2A01A014761F65;
	fma.rn.f64 	%fd17884, %fd17883, %fd17879, 0d3F56C16C1852B7AF;
	fma.rn.f64 	%fd17885, %fd17884, %fd17879, 0d3F81111111122322;
	fma.rn.f64 	%fd17886, %fd17885, %fd17879, 0d3FA55555555502A1;
	fma.rn.f64 	%fd17887, %fd17886, %fd17879, 0d3FC5555555555511;
	fma.rn.f64 	%fd17888, %fd17887, %fd17879, 0d3FE000000000000B;
	fma.rn.f64 	%fd17889, %fd17888, %fd17879, 0d3FF0000000000000;
	fma.rn.f64 	%fd17890, %fd17889, %fd17879, 0d3FF0000000000000;
	{
	.reg .b32 %temp; 
	mov.b64 	{%r810, %temp}, %fd17890;
	}
	{
	.reg .b32 %temp; 
	mov.b64 	{%temp, %r811}, %fd17890;
	}
	shl.b32 	%r7820, %r809, 20;
	add.s32 	%r7821, %r7820, %r811;
	mov.b64 	%fd37638, {%r810, %r7821};
	{
	.reg .b32 %temp; 
	mov.b64 	{%temp, %r7822}, %fd2452;
	}
	mov.b32 	%f237, %r7822;
	abs.f32 	%f54, %f237;
	setp.lt.f32 	%p2846, %f54, 0f4086232B;
	@%p2846 bra 	$L__BB3_1936;
	setp.lt.f64 	%p2847, %fd2452, 0d0000000000000000;
	add.f64 	%fd17891, %fd2452, 0d7FF0000000000000;
	selp.f64 	%fd37638, 0d0000000000000000, %fd17891, %p2847;
	setp.geu.f32 	%p2848, %f54, 0f40874800;
	@%p2848 bra 	$L__BB3_1936;
	shr.u32 	%r7823, %r809, 31;
	add.s32 	%r7824, %r809, %r7823;
	shr.s32 	%r7825, %r7824, 1;
	shl.b32 	%r7826, %r7825, 20;
	add.s32 	%r7827, %r811, %r7826;
	mov.b64 	%fd17892, {%r810, %r7827};
	sub.s32 	%r7828, %r809, %r7825;
	shl.b32 	%r7829, %r7828, 20;
	add.s32 	%r7830, %r7829, 1072693248;
	mov.b32 	%r7831, 0;
	mov.b64 	%fd17893, {%r7831, %r7830};
	mul.f64 	%fd37638, %fd17893, %fd17892;
$L__BB3_1936:
	mul.f64 	%fd37659, %fd869, %fd2306;
	setp.geu.f64 	%p2849, %fd37659, 0d0000000000000000;
	div.rn.f64 	%fd17895, %fd857, %fd2436;
	mul.f64 	%fd2457, %fd17895, %fd37638;
	@%p2849 bra 	$L__BB3_1938;
	mov.u64 	%rd118, $str$7;
	cvta.global.u64 	%rd119, %rd118;
	{ // callseq 545, 0
	.param .b64 param0;
	st.param.b64 	[param0], %rd119;
	.param .b64 param1;
	st.param.b64 	[param1], 0;
	.param .b32 retval0;
	call.uni (retval0), 
	vprintf, 
	(
	param0, 
	param1
	);
	ld.param.b32 	%r7832, [retval0];
	} // callseq 545
$L__BB3_1938:
	setp.geu.f64 	%p2850, %fd37659, 0d4017000000000000;
	@%p2850 bra 	$L__BB3_1980;
	mov.b32 	%r15043, -1023;
	mov.f64 	%fd37639, 0d400289A4E5827C1E;
	@%p2842 bra 	$L__BB3_1941;
	mov.f64 	%fd37639, 0d436289A4E5827C1E;
	{
	.reg .b32 %temp; 
	mov.b64 	{%temp, %r15041}, %fd37639;
	}
	{
	.reg .b32 %temp; 
	mov.b64 	{%r15042, %temp}, %fd37639;
	}
	mov.b32 	%r15043, -1077;
$L__BB3_1941:
	add.s32 	%r7884, %r15041, -1;
	setp.gt.u32 	%p2876, %r7884, 2146435070;
	@%p2876 bra 	$L__BB3_1945;
	shr.u32 	%r7887, %r15041, 20;
	add.s32 	%r15044, %r15043, %r7887;
	and.b32  	%r7888, %r15041, 1048575;
	or.b32  	%r7889, %r7888, 1072693248;
	mov.b64 	%fd37640, {%r15042, %r7889};
	setp.lt.u32 	%p2878, %r7889, 1073127583;
	@%p2878 bra 	$L__BB3_1944;
	{
	.reg .b32 %temp; 
	mov.b64 	{%r7890, %temp}, %fd37640;
	}
	{
	.reg .b32 %temp; 
	mov.b64 	{%temp, %r7891}, %fd37640;
	}
	add.s32 	%r7892, %r7891, -1048576;
	mov.b64 	%fd37640, {%r7890, %r7892};
	add.s32 	%r15044, %r15044, 1;
$L__BB3_1944:
	add.f64 	%fd18044, %fd37640, 0dBFF0000000000000;
	add.f64 	%fd18045, %fd37640, 0d3FF0000000000000;
	rcp.approx.ftz.f64 	%fd18046, %fd18045;
	neg.f64 	%fd18047, %fd18045;
	fma.rn.f64 	%fd18048, %fd18047, %fd18046, 0d3FF0000000000000;
	fma.rn.f64 	%fd18049, %fd18048, %fd18048, %fd18048;
	fma.rn.f64 	%fd18050, %fd18049, %fd18046, %fd18046;
	mul.f64 	%fd18051, %fd18044, %fd18050;
	fma.rn.f64 	%fd18052, %fd18044, %fd18050, %fd18051;
	mul.f64 	%fd18053, %fd18052, %fd18052;
	fma.rn.f64 	%fd18054, %fd18053, 0d3EB1380B3AE80F1E, 0d3ED0EE258B7A8B04;
	fma.rn.f64 	%fd18055, %fd18054, %fd18053, 0d3EF3B2669F02676F;
	fma.rn.f64 	%fd18056, %fd18055, %fd18053, 0d3F1745CBA9AB0956;
	fma.rn.f64 	%fd18057, %fd18056, %fd18053, 0d3F3C71C72D1B5154;
	fma.rn.f64 	%fd18058, %fd18057, %fd18053, 0d3F624924923BE72D;
	fma.rn.f64 	%fd18059, %fd18058, %fd18053, 0d3F8999999999A3C4;
	fma.rn.f64 	%fd18060, %fd18059, %fd18053, 0d3FB5555555555554;
	sub.f64 	%fd18061, %fd18044, %fd18052;
	add.f64 	%fd18062, %fd18061, %fd18061;
	neg.f64 	%fd18063, %fd18052;
	fma.rn.f64 	%fd18064, %fd18063, %fd18044, %fd18062;
	mul.f64 	%fd18065, %fd18050, %fd18064;
	mul.f64 	%fd18066, %fd18053, %fd18060;
	fma.rn.f64 	%fd18067, %fd18066, %fd18052, %fd18065;
	xor.b32  	%r7893, %r15044, -2147483648;
	mov.b32 	%r7894, 1127219200;
	mov.b64 	%fd18068, {%r7893, %r7894};
	sub.f64 	%fd18069, %fd18068, %fd159;
	fma.rn.f64 	%fd18070, %fd18069, 0d3FE62E42FEFA39EF, %fd18052;
	fma.rn.f64 	%fd18071, %fd18069, 0dBFE62E42FEFA39EF, %fd18070;
	sub.f64 	%fd18072, %fd18071, %fd18052;
	sub.f64 	%fd18073, %fd18067, %fd18072;
	fma.rn.f64 	%fd18074, %fd18069, 0d3C7ABC9E3B39803F, %fd18073;
	add.f64 	%fd37641, %fd18070, %fd18074;
	bra.uni 	$L__BB3_1946;
$L__BB3_1945:
	fma.rn.f64 	%fd18043, %fd37639, 0d7FF0000000000000, 0d7FF0000000000000;
	{
	.reg .b32 %temp; 
	mov.b64 	{%temp, %r7885}, %fd37639;
	}
	and.b32  	%r7886, %r7885, 2147483647;
	setp.eq.s32 	%p2877, %r7886, 0;
	selp.f64 	%fd37641, 0dFFF0000000000000, %fd18043, %p2877;
$L__BB3_1946:
	mul.f64 	%fd37646, %fd869, %fd2306;
	setp.le.f64 	%p2879, %fd37646, 0d0000000000000000;
	mov.f64 	%fd37650, 0d0000000000000000;
	@%p2879 bra 	$L__BB3_1948;
	mov.b32 	%r15045, 1;
	mov.f64 	%fd37643, 0d3FCAF286BCA1AF28;
	mov.f64 	%fd37642, 0d4013000000000000;
	mov.f64 	%fd37645, %fd37643;
	bra.uni 	$L__BB3_1966;
$L__BB3_1948:
	setp.geu.f64 	%p2880, %fd37646, 0d0000000000000000;
	@%p2880 bra 	$L__BB3_1979;
	mov.u64 	%rd122, $str$4;
	cvta.global.u64 	%rd123, %rd122;
	{ // callseq 547, 0
	.param .b64 param0;
	st.param.b64 	[param0], %rd123;
	.param .b64 param1;
	st.param.b64 	[param1], 0;
	.param .b32 retval0;
	call.uni (retval0), 
	vprintf, 
	(
	param0, 
	param1
	);
	ld.param.b32 	%r7895, [retval0];
	} // callseq 547
	bra.uni 	$L__BB3_1979;
$L__BB3_1950:
	add.f64 	%fd2465, %fd2513, 0d3FF0000000000000;
	div.rn.f64 	%fd18087, %fd37646, %fd2465;
	mul.f64 	%fd2466, %fd2514, %fd18087;
	add.f64 	%fd37645, %fd37645, %fd2466;
	abs.f64 	%fd18088, %fd2466;
	abs.f64 	%fd18089, %fd37645;
	mul.f64 	%fd18090, %fd18089, 0d3E9421F5F40D8376;
	setp.lt.f64 	%p2882, %fd18088, %fd18090;
	@%p2882 bra 	$L__BB3_1967;
	add.f64 	%fd2468, %fd2465, 0d3FF0000000000000;
	div.rn.f64 	%fd18092, %fd37646, %fd2468;
	mul.f64 	%fd2469, %fd2466, %fd18092;
	add.f64 	%fd37645, %fd37645, %fd2469;
	abs.f64 	%fd18093, %fd2469;
	abs.f64 	%fd18094, %fd37645;
	mul.f64 	%fd18095, %fd18094, 0d3E9421F5F40D8376;
	setp.lt.f64 	%p2883, %fd18093, %fd18095;
	@%p2883 bra 	$L__BB3_1967;
	add.f64 	%fd2471, %fd2468, 0d3FF0000000000000;
	div.rn.f64 	%fd18097, %fd37646, %fd2471;
	mul.f64 	%fd2472, %fd2469, %fd18097;
	add.f64 	%fd37645, %fd37645, %fd2472;
	abs.f64 	%fd18098, %fd2472;
	abs.f64 	%fd18099, %fd37645;
	mul.f64 	%fd18100, %fd18099, 0d3E9421F5F40D8376;
	setp.lt.f64 	%p2884, %fd18098, %fd18100;
	@%p2884 bra 	$L__BB3_1967;
	add.f64 	%fd2474, %fd2471, 0d3FF0000000000000;
	div.rn.f64 	%fd18102, %fd37646, %fd2474;
	mul.f64 	%fd2475, %fd2472, %fd18102;
	add.f64 	%fd37645, %fd37645, %fd2475;
	abs.f64 	%fd18103, %fd2475;
	abs.f64 	%fd18104, %fd37645;
	mul.f64 	%fd18105, %fd18104, 0d3E9421F5F40D8376;
	setp.lt.f64 	%p2885, %fd18103, %fd18105;
	@%p2885 bra 	$L__BB3_1967;
	add.f64 	%fd2477, %fd2474, 0d3FF0000000000000;
	div.rn.f64 	%fd18107, %fd37646, %fd2477;
	mul.f64 	%fd2478, %fd2475, %fd18107;
	add.f64 	%fd37645, %fd37645, %fd2478;
	abs.f64 	%fd18108, %fd2478;
	abs.f64 	%fd18109, %fd37645;
	mul.f64 	%fd18110, %fd18109, 0d3E9421F5F40D8376;
	setp.lt.f64 	%p2886, %fd18108, %fd18110;
	@%p2886 bra 	$L__BB3_1967;
	add.f64 	%fd2480, %fd2477, 0d3FF0000000000000;
	div.rn.f64 	%fd18112, %fd37646, %fd2480;
	mul.f64 	%fd2481, %fd2478, %fd18112;
	add.f64 	%fd37645, %fd37645, %fd2481;
	abs.f64 	%fd18113, %fd2481;
	abs.f64 	%fd18114, %fd37645;
	mul.f64 	%fd18115, %fd18114, 0d3E9421F5F40D8376;
	setp.lt.f64 	%p2887, %fd18113, %fd18115;
	@%p2887 bra 	$L__BB3_1967;
	add.f64 	%fd2483, %fd2480, 0d3FF0000000000000;
	div.rn.f64 	%fd18117, %fd37646, %fd2483;
	mul.f64 	%fd2484, %fd2481, %fd18117;
	add.f64 	%fd37645, %fd37645, %fd2484;
	abs.f64 	%fd18118, %fd2484;
	abs.f64 	%fd18119, %fd37645;
	mul.f64 	%fd18120, %fd18119, 0d3E9421F5F40D8376;
	setp.lt.f64 	%p2888, %fd18118, %fd18120;
	@%p2888 bra 	$L__BB3_1967;
	add.f64 	%fd2486, %fd2483, 0d3FF0000000000000;
	div.rn.f64 	%fd18122, %fd37646, %fd2486;
	mul.f64 	%fd2487, %fd2484, %fd18122;
	add.f64 	%fd37645, %fd37645, %fd2487;
	abs.f64 	%fd18123, %fd2487;
	abs.f64 	%fd18124, %fd37645;
	mul.f64 	%fd18125, %fd18124, 0d3E9421F5F40D8376;
	setp.lt.f64 	%p2889, %fd18123, %fd18125;
	@%p2889 bra 	$L__BB3_1967;
	add.f64 	%fd2489, %fd2486, 0d3FF0000000000000;
	div.rn.f64 	%fd18127, %fd37646, %fd2489;
	mul.f64 	%fd2490, %fd2487, %fd18127;
	add.f64 	%fd37645, %fd37645, %fd2490;
	abs.f64 	%fd18128, %fd2490;
	abs.f64 	%fd18129, %fd37645;
	mul.f64 	%fd18130, %fd18129, 0d3E9421F5F40D8376;
	setp.lt.f64 	%p2890, %fd18128, %fd18130;
	@%p2890 bra 	$L__BB3_1967;
	add.f64 	%fd2492, %fd2489, 0d3FF0000000000000;
	div.rn.f64 	%fd18132, %fd37646, %fd2492;
	mul.f64 	%fd2493, %fd2490, %fd18132;
	add.f64 	%fd37645, %fd37645, %fd2493;
	abs.f64 	%fd18133, %fd2493;
	abs.f64 	%fd18134, %fd37645;
	mul.f64 	%fd18135, %fd18134, 0d3E9421F5F40D8376;
	setp.lt.f64 	%p2891, %fd18133, %fd18135;
	@%p2891 bra 	$L__BB3_1967;
	add.f64 	%fd2495, %fd2492, 0d3FF0000000000000;
	div.rn.f64 	%fd18137, %fd37646, %fd2495;
	mul.f64 	%fd2496, %fd2493, %fd18137;
	add.f64 	%fd37645, %fd37645, %fd2496;
	abs.f64 	%fd18138, %fd2496;
	abs.f64 	%fd18139, %fd37645;
	mul.f64 	%fd18140, %fd18139, 0d3E9421F5F40D8376;
	setp.lt.f64 	%p2892, %fd18138, %fd18140;
	@%p2892 bra 	$L__BB3_1967;
	add.f64 	%fd2498, %fd2495, 0d3FF0000000000000;
	div.rn.f64 	%fd18142, %fd37646, %fd2498;
	mul.f64 	%fd2499, %fd2496, %fd18142;
	add.f64 	%fd37645, %fd37645, %fd2499;
	abs.f64 	%fd18143, %fd2499;
	abs.f64 	%fd18144, %fd37645;
	mul.f64 	%fd18145, %fd18144, 0d3E9421F5F40D8376;
	setp.lt.f64 	%p2893, %fd18143, %fd18145;
	@%p2893 bra 	$L__BB3_1967;
	add.f64 	%fd2501, %fd2498, 0d3FF0000000000000;
	div.rn.f64 	%fd18147, %fd37646, %fd2501;
	mul.f64 	%fd2502, %fd2499, %fd18147;
	add.f64 	%fd37645, %fd37645, %fd2502;
	abs.f64 	%fd18148, %fd2502;
	abs.f64 	%fd18149, %fd37645;
	mul.f64 	%fd18150, %fd18149, 0d3E9421F5F40D8376;
	setp.lt.f64 	%p2894, %fd18148, %fd18150;
	@%p2894 bra 	$L__BB3_1967;
	add.f64 	%fd2504, %fd2501, 0d3FF0000000000000;
	div.rn.f64 	%fd18152, %fd37646, %fd2504;
	mul.f64 	%fd2505, %fd2502, %fd18152;
	add.f64 	%fd37645, %fd37645, %fd2505;
	abs.f64 	%fd18153, %fd2505;
	abs.f64 	%fd18154, %fd37645;
	mul.f64 	%fd18155, %fd18154, 0d3E9421F5F40D8376;
	setp.lt.f64 	%p2895, %fd18153, %fd18155;
	@%p2895 bra 	$L__BB3_1967;
	add.f64 	%fd37642, %fd2504, 0d3FF0000000000000;
	div.rn.f64 	%fd18157, %fd37646, %fd37642;
	mul.f64 	%fd37643, %fd2505, %fd18157;
	add.f64 	%fd37645, %fd37645, %fd37643;
	abs.f64 	%fd18158, %fd37643;
	abs.f64 	%fd18159, %fd37645;
	mul.f64 	%fd18160, %fd18159, 0d3E9421F5F40D8376;
	setp.lt.f64 	%p2896, %fd18158, %fd18160;
	@%p2896 bra 	$L__BB3_1967;
	add.s32 	%r15045, %r15045, 16;
	setp.eq.s32 	%p2897, %r15045, 100000001;
	@%p2897 bra 	$L__BB3_1978;
$L__BB3_1966:
	add.f64 	%fd2513, %fd37642, 0d3FF0000000000000;
	div.rn.f64 	%fd18082, %fd37646, %fd2513;
	mul.f64 	%fd2514, %fd37643, %fd18082;
	add.f64 	%fd37645, %fd37645, %fd2514;
	abs.f64 	%fd18083, %fd2514;
	abs.f64 	%fd18084, %fd37645;
	mul.f64 	%fd18085, %fd18084, 0d3E9421F5F40D8376;
	setp.geu.f64 	%p2881, %fd18083, %fd18085;
	@%p2881 bra 	$L__BB3_1950;
$L__BB3_1967:
	{
	.reg .b32 %temp; 
	mov.b64 	{%temp, %r15046}, %fd37646;
	}
	{
	.reg .b32 %temp; 
	mov.b64 	{%r15047, %temp}, %fd37646;
	}
	setp.gt.s32 	%p2898, %r15046, 1048575;
	mov.b32 	%r15048, -1023;
	@%p2898 bra 	$L__BB3_1969;
	mul.f64 	%fd18162, %fd869, %fd2306;
	mul.f64 	%fd37646, %fd18162, 0d4350000000000000;
	{
	.reg .b32 %temp; 
	mov.b64 	{%temp, %r15046}, %fd37646;
	}
	{
	.reg .b32 %temp; 
	mov.b64 	{%r15047, %temp}, %fd37646;
	}
	mov.b32 	%r15048, -1077;
$L__BB3_1969:
	add.s32 	%r7902, %r15046, -1;
	setp.gt.u32 	%p2899, %r7902, 2146435070;
	@%p2899 bra 	$L__BB3_1973;
	shr.u32 	%r7905, %r15046, 20;
	add.s32 	%r15049, %r15048, %r7905;
	and.b32  	%r7906, %r15046, 1048575;
	or.b32  	%r7907, %r7906, 1072693248;
	mov.b64 	%fd37647, {%r15047, %r7907};
	setp.lt.u32 	%p2901, %r7907, 1073127583;
	@%p2901 bra 	$L__BB3_1972;
	{
	.reg .b32 %temp; 
	mov.b64 	{%r7908, %temp}, %fd37647;
	}
	{
	.reg .b32 %temp; 
	mov.b64 	{%temp, %r7909}, %fd37647;
	}
	add.s32 	%r7910, %r7909, -1048576;
	mov.b64 	%fd37647, {%r7908, %r7910};
	add.s32 	%r15049, %r15049, 1;
$L__BB3_1972:
	add.f64 	%fd18164, %fd37647, 0dBFF0000000000000;
	add.f64 	%fd18165, %fd37647, 0d3FF0000000000000;
	rcp.approx.ftz.f64 	%fd18166, %fd18165;
	neg.f64 	%fd18167, %fd18165;
	fma.rn.f64 	%fd18168, %fd18167, %fd18166, 0d3FF0000000000000;
	fma.rn.f64 	%fd18169, %fd18168, %fd18168, %fd18168;
	fma.rn.f64 	%fd18170, %fd18169, %fd18166, %fd18166;
	mul.f64 	%fd18171, %fd18164, %fd18170;
	fma.rn.f64 	%fd18172, %fd18164, %fd18170, %fd18171;
	mul.f64 	%fd18173, %fd18172, %fd18172;
	fma.rn.f64 	%fd18174, %fd18173, 0d3EB1380B3AE80F1E, 0d3ED0EE258B7A8B04;
	fma.rn.f64 	%fd18175, %fd18174, %fd18173, 0d3EF3B2669F02676F;
	fma.rn.f64 	%fd18176, %fd18175, %fd18173, 0d3F1745CBA9AB0956;
	fma.rn.f64 	%fd18177, %fd18176, %fd18173, 0d3F3C71C72D1B5154;
	fma.rn.f64 	%fd18178, %fd18177, %fd18173, 0d3F624924923BE72D;
	fma.rn.f64 	%fd18179, %fd18178, %fd18173, 0d3F8999999999A3C4;
	fma.rn.f64 	%fd18180, %fd18179, %fd18173, 0d3FB5555555555554;
	sub.f64 	%fd18181, %fd18164, %fd18172;
	add.f64 	%fd18182, %fd18181, %fd18181;
	neg.f64 	%fd18183, %fd18172;
	fma.rn.f64 	%fd18184, %fd18183, %fd18164, %fd18182;
	mul.f64 	%fd18185, %fd18170, %fd18184;
	mul.f64 	%fd18186, %fd18173, %fd18180;
	fma.rn.f64 	%fd18187, %fd18186, %fd18172, %fd18185;
	xor.b32  	%r7911, %r15049, -2147483648;
	mov.b32 	%r7912, 1127219200;
	mov.b64 	%fd18188, {%r7911, %r7912};
	sub.f64 	%fd18189, %fd18188, %fd159;
	fma.rn.f64 	%fd18190, %fd18189, 0d3FE62E42FEFA39EF, %fd18172;
	fma.rn.f64 	%fd18191, %fd18189, 0dBFE62E42FEFA39EF, %fd18190;
	sub.f64 	%fd18192, %fd18191, %fd18172;
	sub.f64 	%fd18193, %fd18187, %fd18192;
	fma.rn.f64 	%fd18194, %fd18189, 0d3C7ABC9E3B39803F, %fd18193;
	add.f64 	%fd37648, %fd18190, %fd18194;
	bra.uni 	$L__BB3_1974;
$L__BB3_1973:
	fma.rn.f64 	%fd18163, %fd37646, 0d7FF0000000000000, 0d7FF0000000000000;
	{
	.reg .b32 %temp; 
	mov.b64 	{%temp, %r7903}, %fd37646;
	}
	and.b32  	%r7904, %r7903, 2147483647;
	setp.eq.s32 	%p2900, %r7904, 0;
	selp.f64 	%fd37648, 0dFFF0000000000000, %fd18163, %p2900;
$L__BB3_1974:
	mul.f64 	%fd18195, %fd37648, 0d4013000000000000;
	mul.f64 	%fd18196, %fd869, %fd2306;
	sub.f64 	%fd18197, %fd18195, %fd18196;
	sub.f64 	%fd18198, %fd2444, %fd37641;
	add.f64 	%fd2526, %fd18198, %fd18197;
	fma.rn.f64 	%fd18199, %fd2526, 0d3FF71547652B82FE, 0d4338000000000000;
	{
	.reg .b32 %temp; 
	mov.b64 	{%r832, %temp}, %fd18199;
	}
	mov.f64 	%fd18200, 0dC338000000000000;
	add.rn.f64 	%fd18201, %fd18199, %fd18200;
	fma.rn.f64 	%fd18202, %fd18201, 0dBFE62E42FEFA39EF, %fd2526;
	fma.rn.f64 	%fd18203, %fd18201, 0dBC7ABC9E3B39803F, %fd18202;
	fma.rn.f64 	%fd18204, %fd18203, 0d3E5ADE1569CE2BDF, 0d3E928AF3FCA213EA;
	fma.rn.f64 	%fd18205, %fd18204, %fd18203, 0d3EC71DEE62401315;
	fma.rn.f64 	%fd18206, %fd18205, %fd18203, 0d3EFA01997C89EB71;
	fma.rn.f64 	%fd18207, %fd18206, %fd18203, 0d3F2A01A014761F65;
	fma.rn.f64 	%fd18208, %fd18207, %fd18203, 0d3F56C16C1852B7AF;
	fma.rn.f64 	%fd18209, %fd18208, %fd18203, 0d3F81111111122322;
	fma.rn.f64 	%fd18210, %fd18209, %fd18203, 0d3FA55555555502A1;
	fma.rn.f64 	%fd18211, %fd18210, %fd18203, 0d3FC5555555555511;
	fma.rn.f64 	%fd18212, %fd18211, %fd18203, 0d3FE000000000000B;
	fma.rn.f64 	%fd18213, %fd18212, %fd18203, 0d3FF0000000000000;
	fma.rn.f64 	%fd18214, %fd18213, %fd18203, 0d3FF0000000000000;
	{
	.reg .b32 %temp; 
	mov.b64 	{%r833, %temp}, %fd18214;
	}
	{
	.reg .b32 %temp; 
	mov.b64 	{%temp, %r834}, %fd18214;
	}
	shl.b32 	%r7913, %r832, 20;
	add.s32 	%r7914, %r7913, %r834;
	mov.b64 	%fd37649, {%r833, %r7914};
	{
	.reg .b32 %temp; 
	mov.b64 	{%temp, %r7915}, %fd2526;
	}
	mov.b32 	%f239, %r7915;
	abs.f32 	%f55, %f239;
	setp.lt.f32 	%p2902, %f55, 0f4086232B;
	@%p2902 bra 	$L__BB3_1977;
	setp.lt.f64 	%p2903, %fd2526, 0d0000000000000000;
	add.f64 	%fd18215, %fd2526, 0d7FF0000000000000;
	selp.f64 	%fd37649, 0d0000000000000000, %fd18215, %p2903;
	setp.geu.f32 	%p2904, %f55, 0f40874800;
	@%p2904 bra 	$L__BB3_1977;
	shr.u32 	%r7916, %r832, 31;
	add.s32 	%r7917, %r832, %r7916;
	shr.s32 	%r7918, %r7917, 1;
	shl.b32 	%r7919, %r7918, 20;
	add.s32 	%r7920, %r834, %r7919;
	mov.b64 	%fd18216, {%r833, %r7920};
	sub.s32 	%r7921, %r832, %r7918;
	shl.b32 	%r7922, %r7921, 20;
	add.s32 	%r7923, %r7922, 1072693248;
	mov.b32 	%r7924, 0;
	mov.b64 	%fd18217, {%r7924, %r7923};
	mul.f64 	%fd37649, %fd18217, %fd18216;
$L__BB3_1977:
	mul.f64 	%fd37650, %fd37645, %fd37649;
	bra.uni 	$L__BB3_1979;
$L__BB3_1978:
	mov.u64 	%rd124, $str$5;
	cvta.global.u64 	%rd125, %rd124;
	{ // callseq 548, 0
	.param .b64 param0;
	st.param.b64 	[param0], %rd125;
	.param .b64 param1;
	st.param.b64 	[param1], 0;
	.param .b32 retval0;
	call.uni (retval0), 
	vprintf, 
	(
	param0, 
	param1
	);
	ld.param.b32 	%r7898, [retval0];
	} // callseq 548
$L__BB3_1979:
	mov.f64 	%fd18218, 0d3FF0000000000000;
	sub.f64 	%fd37663, %fd18218, %fd37650;
	bra.uni 	$L__BB3_2005;
$L__BB3_1980:
	mov.b32 	%r15052, -1023;
	mov.f64 	%fd37651, 0d400289A4E5827C1E;
	@%p2842 bra 	$L__BB3_1982;
	mov.f64 	%fd37651, 0d436289A4E5827C1E;
	{
	.reg .b32 %temp; 
	mov.b64 	{%temp, %r15041}, %fd37651;
	}
	{
	.reg .b32 %temp; 
	mov.b64 	{%r15042, %temp}, %fd37651;
	}
	mov.b32 	%r15052, -1077;
$L__BB3_1982:
	add.s32 	%r7836, %r15041, -1;
	setp.gt.u32 	%p2852, %r7836, 2146435070;
	@%p2852 bra 	$L__BB3_1986;
	shr.u32 	%r7839, %r15041, 20;
	add.s32 	%r15053, %r15052, %r7839;
	and.b32  	%r7840, %r15041, 1048575;
	or.b32  	%r7841, %r7840, 1072693248;
	mov.b64 	%fd37652, {%r15042, %r7841};
	setp.lt.u32 	%p2854, %r7841, 1073127583;
	@%p2854 bra 	$L__BB3_1985;
	{
	.reg .b32 %temp; 
	mov.b64 	{%r7842, %temp}, %fd37652;
	}
	{
	.reg .b32 %temp; 
	mov.b64 	{%temp, %r7843}, %fd37652;
	}
	add.s32 	%r7844, %r7843, -1048576;
	mov.b64 	%fd37652, {%r7842, %r7844};
	add.s32 	%r15053, %r15053, 1;
$L__BB3_1985:
	add.f64 	%fd17900, %fd37652, 0dBFF0000000000000;
	add.f64 	%fd17901, %fd37652, 0d3FF0000000000000;
	rcp.approx.ftz.f64 	%fd17902, %fd17901;
	neg.f64 	%fd17903, %fd17901;
	fma.rn.f64 	%fd17904, %fd17903, %fd17902, 0d3FF0000000000000;
	fma.rn.f64 	%fd17905, %fd17904, %fd17904, %fd17904;
	fma.rn.f64 	%fd17906, %fd17905, %fd17902, %fd17902;
	mul.f64 	%fd17907, %fd17900, %fd17906;
	fma.rn.f64 	%fd17908, %fd17900, %fd17906, %fd17907;
	mul.f64 	%fd17909, %fd17908, %fd17908;
	fma.rn.f64 	%fd17910, %fd17909, 0d3EB1380B3AE80F1E, 0d3ED0EE258B7A8B04;
	fma.rn.f64 	%fd17911, %fd17910, %fd17909, 0d3EF3B2669F02676F;
	fma.rn.f64 	%fd17912, %fd17911, %fd17909, 0d3F1745CBA9AB0956;
	fma.rn.f64 	%fd17913, %fd17912, %fd17909, 0d3F3C71C72D1B5154;
	fma.rn.f64 	%fd17914, %fd17913, %fd17909, 0d3F624924923BE72D;
	fma.rn.f64 	%fd17915, %fd17914, %fd17909, 0d3F8999999999A3C4;
	fma.rn.f64 	%fd17916, %fd17915, %fd17909, 0d3FB5555555555554;
	sub.f64 	%fd17917, %fd17900, %fd17908;
	add.f64 	%fd17918, %fd17917, %fd17917;
	neg.f64 	%fd17919, %fd17908;
	fma.rn.f64 	%fd17920, %fd17919, %fd17900, %fd17918;
	mul.f64 	%fd17921, %fd17906, %fd17920;
	mul.f64 	%fd17922, %fd17909, %fd17916;
	fma.rn.f64 	%fd17923, %fd17922, %fd17908, %fd17921;
	xor.b32  	%r7845, %r15053, -2147483648;
	mov.b32 	%r7846, 1127219200;
	mov.b64 	%fd17924, {%r7845, %r7846};
	sub.f64 	%fd17925, %fd17924, %fd159;
	fma.rn.f64 	%fd17926, %fd17925, 0d3FE62E42FEFA39EF, %fd17908;
	fma.rn.f64 	%fd17927, %fd17925, 0dBFE62E42FEFA39EF, %fd17926;
	sub.f64 	%fd17928, %fd17927, %fd17908;
	sub.f64 	%fd17929, %fd17923, %fd17928;
	fma.rn.f64 	%fd17930, %fd17925, 0d3C7ABC9E3B39803F, %fd17929;
	add.f64 	%fd37653, %fd17926, %fd17930;
	bra.uni 	$L__BB3_1987;
$L__BB3_1986:
	fma.rn.f64 	%fd17899, %fd37651, 0d7FF0000000000000, 0d7FF0000000000000;
	{
	.reg .b32 %temp; 
	mov.b64 	{%temp, %r7837}, %fd37651;
	}
	and.b32  	%r7838, %r7837, 2147483647;
	setp.eq.s32 	%p2853, %r7838, 0;
	selp.f64 	%fd37653, 0dFFF0000000000000, %fd17899, %p2853;
$L__BB3_1987:
	fma.rn.f64 	%fd17932, %fd869, %fd2306, 0d3FF0000000000000;
	add.f64 	%fd37657, %fd17932, 0dC013000000000000;
	rcp.rn.f64 	%fd37658, %fd37657;
	mov.b32 	%r15054, 1;
	mov.f64 	%fd37656, 0d46293E5939A08CE9;
	mov.f64 	%fd37655, %fd37658;
	bra.uni 	$L__BB3_1992;
$L__BB3_1988:
	add.s32 	%r7849, %r15054, 1;
	not.b32 	%r7850, %r15054;
	cvt.rn.f64.s32 	%fd17946, %r7850;
	cvt.rn.f64.u32 	%fd17947, %r7849;
	add.f64 	%fd17948, %fd17947, 0dC013000000000000;
	mul.f64 	%fd17949, %fd17948, %fd17946;
	add.f64 	%fd2543, %fd2559, 0d4000000000000000;
	fma.rn.f64 	%fd17950, %fd17949, %fd2561, %fd2543;
	abs.f64 	%fd17951, %fd17950;
	setp.lt.f64 	%p2858, %fd17951, 0d39B4484BFEEBC2A0;
	div.rn.f64 	%fd17952, %fd17949, %fd2560;
	add.f64 	%fd17953, %fd2543, %fd17952;
	abs.f64 	%fd17954, %fd17953;
	setp.lt.f64 	%p2859, %fd17954, 0d39B4484BFEEBC2A0;
	selp.f64 	%fd2544, 0d39B4484BFEEBC2A0, %fd17953, %p2859;
	rcp.rn.f64 	%fd17955, %fd17950;
	selp.f64 	%fd2545, 0d46293E5939A08CE9, %fd17955, %p2858;
	mul.f64 	%fd17956, %fd2545, %fd2544;
	mul.f64 	%fd37658, %fd37658, %fd17956;
	add.f64 	%fd17957, %fd17956, 0dBFF0000000000000;
	abs.f64 	%fd17958, %fd17957;
	setp.lt.f64 	%p2860, %fd17958, 0d3E9421F5F40D8376;
	@%p2860 bra 	$L__BB3_1994;
	add.s32 	%r7851, %r15054, 2;
	sub.s32 	%r7852, -2, %r15054;
	cvt.rn.f64.s32 	%fd17959, %r7852;
	cvt.rn.f64.u32 	%fd17960, %r7851;
	add.f64 	%fd17961, %fd17960, 0dC013000000000000;
	mul.f64 	%fd17962, %fd17961, %fd17959;
	add.f64 	%fd2547, %fd2543, 0d4000000000000000;
	fma.rn.f64 	%fd17963, %fd17962, %fd2545, %fd2547;
	abs.f64 	%fd17964, %fd17963;
	setp.lt.f64 	%p2861, %fd17964, 0d39B4484BFEEBC2A0;
	div.rn.f64 	%fd17965, %fd17962, %fd2544;
	add.f64 	%fd17966, %fd2547, %fd17965;
	abs.f64 	%fd17967, %fd17966;
	setp.lt.f64 	%p2862, %fd17967, 0d39B4484BFEEBC2A0;
	selp.f64 	%fd2548, 0d39B4484BFEEBC2A0, %fd17966, %p2862;
	rcp.rn.f64 	%fd17968, %fd17963;
	selp.f64 	%fd2549, 0d46293E5939A08CE9, %fd17968, %p2861;
	mul.f64 	%fd17969, %fd2549, %fd2548;
	mul.f64 	%fd37658, %fd37658, %fd17969;
	add.f64 	%fd17970, %fd17969, 0dBFF0000000000000;
	abs.f64 	%fd17971, %fd17970;
	setp.lt.f64 	%p2863, %fd17971, 0d3E9421F5F40D8376;
	@%p2863 bra 	$L__BB3_1994;
	add.s32 	%r7853, %r15054, 3;
	sub.s32 	%r7854, -3, %r15054;
	cvt.rn.f64.s32 	%fd17972, %r7854;
	cvt.rn.f64.u32 	%fd17973, %r7853;
	add.f64 	%fd17974, %fd17973, 0dC013000000000000;
	mul.f64 	%fd17975, %fd17974, %fd17972;
	add.f64 	%fd37657, %fd2547, 0d4000000000000000;
	fma.rn.f64 	%fd17976, %fd17975, %fd2549, %fd37657;
	abs.f64 	%fd17977, %fd17976;
	setp.lt.f64 	%p2864, %fd17977, 0d39B4484BFEEBC2A0;
	div.rn.f64 	%fd17978, %fd17975, %fd2548;
	add.f64 	%fd17979, %fd37657, %fd17978;
	abs.f64 	%fd17980, %fd17979;
	setp.lt.f64 	%p2865, %fd17980, 0d39B4484BFEEBC2A0;
	selp.f64 	%fd37656, 0d39B4484BFEEBC2A0, %fd17979, %p2865;
	rcp.rn.f64 	%fd17981, %fd17976;
	selp.f64 	%fd37655, 0d46293E5939A08CE9, %fd17981, %p2864;
	mul.f64 	%fd17982, %fd37655, %fd37656;
	mul.f64 	%fd37658, %fd37658, %fd17982;
	add.f64 	%fd17983, %fd17982, 0dBFF0000000000000;
	abs.f64 	%fd17984, %fd17983;
	setp.lt.f64 	%p2866, %fd17984, 0d3E9421F5F40D8376;
	@%p2866 bra 	$L__BB3_1994;
	add.s32 	%r15054, %r15054, 4;
	setp.eq.s32 	%p2867, %r15054, 100000001;
	@%p2867 bra 	$L__BB3_1993;
$L__BB3_1992:
	neg.s32 	%r7848, %r15054;
	cvt.rn.f64.s32 	%fd17933, %r7848;
	cvt.rn.f64.u32 	%fd17934, %r15054;
	add.f64 	%fd17935, %fd17934, 0dC013000000000000;
	mul.f64 	%fd17936, %fd17935, %fd17933;
	add.f64 	%fd2559, %fd37657, 0d4000000000000000;
	fma.rn.f64 	%fd17937, %fd17936, %fd37655, %fd2559;
	abs.f64 	%fd17938, %fd17937;
	setp.lt.f64 	%p2855, %fd17938, 0d39B4484BFEEBC2A0;
	div.rn.f64 	%fd17939, %fd17936, %fd37656;
	add.f64 	%fd17940, %fd2559, %fd17939;
	abs.f64 	%fd17941, %fd17940;
	setp.lt.f64 	%p2856, %fd17941, 0d39B4484BFEEBC2A0;
	selp.f64 	%fd2560, 0d39B4484BFEEBC2A0, %fd17940, %p2856;
	rcp.rn.f64 	%fd17942, %fd17937;
	selp.f64 	%fd2561, 0d46293E5939A08CE9, %fd17942, %p2855;
	mul.f64 	%fd17943, %fd2561, %fd2560;
	mul.f64 	%fd37658, %fd37658, %fd17943;
	add.f64 	%fd17944, %fd17943, 0dBFF0000000000000;
	abs.f64 	%fd17945, %fd17944;
	setp.lt.f64 	%p2857, %fd17945, 0d3E9421F5F40D8376;
	@%p2857 bra 	$L__BB3_1994;
	bra.uni 	$L__BB3_1988;
$L__BB3_1993:
	mov.u64 	%rd120, $str$3;
	cvta.global.u64 	%rd121, %rd120;
	{ // callseq 546, 0
	.param .b64 param0;
	st.param.b64 	[param0], %rd121;
	.param .b64 param1;
	st.param.b64 	[param1], 0;
	.param .b32 retval0;
	call.uni (retval0), 
	vprintf, 
	(
	param0, 
	param1
	);
	ld.param.b32 	%r7855, [retval0];
	} // callseq 546
$L__BB3_1994:
	{
	.reg .b32 %temp; 
	mov.b64 	{%temp, %r15055}, %fd37659;
	}
	{
	.reg .b32 %temp; 
	mov.b64 	{%r15056, %temp}, %fd37659;
	}
	setp.gt.s32 	%p2868, %r15055, 1048575;
	mov.b32 	%r15057, -1023;
	@%p2868 bra 	$L__BB3_1996;
	mul.f64 	%fd17985, %fd869, %fd2306;
	mul.f64 	%fd37659, %fd17985, 0d4350000000000000;
	{
	.reg .b32 %temp; 
	mov.b64 	{%temp, %r15055}, %fd37659;
	}
	{
	.reg .b32 %temp; 
	mov.b64 	{%r15056, %temp}, %fd37659;
	}
	mov.b32 	%r15057, -1077;
$L__BB3_1996:
	add.s32 	%r7859, %r15055, -1;
	setp.gt.u32 	%p2869, %r7859, 2146435070;
	@%p2869 bra 	$L__BB3_2000;
	shr.u32 	%r7862, %r15055, 20;
	add.s32 	%r15058, %r15057, %r7862;
	and.b32  	%r7863, %r15055, 1048575;
	or.b32  	%r7864, %r7863, 1072693248;
	mov.b64 	%fd37660, {%r15056, %r7864};
	setp.lt.u32 	%p2871, %r7864, 1073127583;
	@%p2871 bra 	$L__BB3_1999;
	{
	.reg .b32 %temp; 
	mov.b64 	{%r7865, %temp}, %fd37660;
	}
	{
	.reg .b32 %temp; 
	mov.b64 	{%temp, %r7866}, %fd37660;
	}
	add.s32 	%r7867, %r7866, -1048576;
	mov.b64 	%fd37660, {%r7865, %r7867};
	add.s32 	%r15058, %r15058, 1;
$L__BB3_1999:
	add.f64 	%fd17987, %fd37660, 0dBFF0000000000000;
	add.f64 	%fd17988, %fd37660, 0d3FF0000000000000;
	rcp.approx.ftz.f64 	%fd17989, %fd17988;
	neg.f64 	%fd17990, %fd17988;
	fma.rn.f64 	%fd17991, %fd17990, %fd17989, 0d3FF0000000000000;
	fma.rn.f64 	%fd17992, %fd17991, %fd17991, %fd17991;
	fma.rn.f64 	%fd17993, %fd17992, %fd17989, %fd17989;
	mul.f64 	%fd17994, %fd17987, %fd17993;
	fma.rn.f64 	%fd17995, %fd17987, %fd17993, %fd17994;
	mul.f64 	%fd17996, %fd17995, %fd17995;
	fma.rn.f64 	%fd17997, %fd17996, 0d3EB1380B3AE80F1E, 0d3ED0EE258B7A8B04;
	fma.rn.f64 	%fd17998, %fd17997, %fd17996, 0d3EF3B2669F02676F;
	fma.rn.f64 	%fd17999, %fd17998, %fd17996, 0d3F1745CBA9AB0956;
	fma.rn.f64 	%fd18000, %fd17999, %fd17996, 0d3F3C71C72D1B5154;
	fma.rn.f64 	%fd18001, %fd18000, %fd17996, 0d3F624924923BE72D;
	fma.rn.f64 	%fd18002, %fd18001, %fd17996, 0d3F8999999999A3C4;
	fma.rn.f64 	%fd18003, %fd18002, %fd17996, 0d3FB5555555555554;
	sub.f64 	%fd18004, %fd17987, %fd17995;
	add.f64 	%fd18005, %fd18004, %fd18004;
	neg.f64 	%fd18006, %fd17995;
	fma.rn.f64 	%fd18007, %fd18006, %fd17987, %fd18005;
	mul.f64 	%fd18008, %fd17993, %fd18007;
	mul.f64 	%fd18009, %fd17996, %fd18003;
	fma.rn.f64 	%fd18010, %fd18009, %fd17995, %fd18008;
	xor.b32  	%r7868, %r15058, -2147483648;
	mov.b32 	%r7869, 1127219200;
	mov.b64 	%fd18011, {%r7868, %r7869};
	sub.f64 	%fd18012, %fd18011, %fd159;
	fma.rn.f64 	%fd18013, %fd18012, 0d3FE62E42FEFA39EF, %fd17995;
	fma.rn.f64 	%fd18014, %fd18012, 0dBFE62E42FEFA39EF, %fd18013;
	sub.f64 	%fd18015, %fd18014, %fd17995;
	sub.f64 	%fd18016, %fd18010, %fd18015;
	fma.rn.f64 	%fd18017, %fd18012, 0d3C7ABC9E3B39803F, %fd18016;
	add.f64 	%fd37661, %fd18013, %fd18017;
	bra.uni 	$L__BB3_2001;
$L__BB3_2000:
	fma.rn.f64 	%fd17986, %fd37659, 0d7FF0000000000000, 0d7FF0000000000000;
	{
	.reg .b32 %temp; 
	mov.b64 	{%temp, %r7860}, %fd37659;
	}
	and.b32  	%r7861, %r7860, 2147483647;
	setp.eq.s32 	%p2870, %r7861, 0;
	selp.f64 	%fd37661, 0dFFF0000000000000, %fd17986, %p2870;
$L__BB3_2001:
	mul.f64 	%fd18018, %fd37661, 0d4013000000000000;
	mul.f64 	%fd18019, %fd869, %fd2306;
	sub.f64 	%fd18020, %fd18018, %fd18019;
	sub.f64 	%fd18021, %fd2444, %fd37653;
	add.f64 	%fd2573, %fd18021, %fd18020;
	fma.rn.f64 	%fd18022, %fd2573, 0d3FF71547652B82FE, 0d4338000000000000;
	{
	.reg .b32 %temp; 
	mov.b64 	{%r855, %temp}, %fd18022;
	}
	mov.f64 	%fd18023, 0dC338000000000000;
	add.rn.f64 	%fd18024, %fd18022, %fd18023;
	fma.rn.f64 	%fd18025, %fd18024, 0dBFE62E42FEFA39EF, %fd2573;
	fma.rn.f64 	%fd18026, %fd18024, 0dBC7ABC9E3B39803F, %fd18025;
	fma.rn.f64 	%fd18027, %fd18026, 0d3E5ADE1569CE2BDF, 0d3E928AF3FCA213EA;
	fma.rn.f64 	%fd18028, %fd18027, %fd18026, 0d3EC71DEE62401315;
	fma.rn.f64 	%fd18029, %fd18028, %fd18026, 0d3EFA01997C89EB71;
	fma.rn.f64 	%fd18030, %fd18029, %fd18026, 0d3F2A01A014761F65;
	fma.rn.f64 	%fd18031, %fd18030, %fd18026, 0d3F56C16C1852B7AF;
	fma.rn.f64 	%fd18032, %fd18031, %fd18026, 0d3F81111111122322;
	fma.rn.f64 	%fd18033, %fd18032, %fd18026, 0d3FA55555555502A1;
	fma.rn.f64 	%fd18034, %fd18033, %fd18026, 0d3FC5555555555511;
	fma.rn.f64 	%fd18035, %fd18034, %fd18026, 0d3FE000000000000B;
	fma.rn.f64 	%fd18036, %fd18035, %fd18026, 0d3FF0000000000000;
	fma.rn.f64 	%fd18037, %fd18036, %fd18026, 0d3FF0000000000000;
	{
	.reg .b32 %temp; 
	mov.b64 	{%r856, %temp}, %fd18037;
	}
	{
	.reg .b32 %temp; 
	mov.b64 	{%temp, %r857}, %fd18037;
	}
	shl.b32 	%r7870, %r855, 20;
	add.s32 	%r7871, %r7870, %r857;
	mov.b64 	%fd37662, {%r856, %r7871};
	{
	.reg .b32 %temp; 
	mov.b64 	{%temp, %r7872}, %fd2573;
	}
	mov.b32 	%f238, %r7872;
	abs.f32 	%f56, %f238;
	setp.lt.f32 	%p2872, %f56, 0f4086232B;
	@%p2872 bra 	$L__BB3_2004;
	setp.lt.f64 	%p2873, %fd2573, 0d0000000000000000;
	add.f64 	%fd18038, %fd2573, 0d7FF0000000000000;
	selp.f64 	%fd37662, 0d0000000000000000, %fd18038, %p2873;
	setp.geu.f32 	%p2874, %f56, 0f40874800;
	@%p2874 bra 	$L__BB3_2004;
	shr.u32 	%r7873, %r855, 31;
	add.s32 	%r7874, %r855, %r7873;
	shr.s32 	%r7875, %r7874, 1;
	shl.b32 	%r7876, %r7875, 20;
	add.s32 	%r7877, %r857, %r7876;
	mov.b64 	%fd18039, {%r856, %r7877};
	sub.s32 	%r7878, %r855, %r7875;
	shl.b32 	%r7879, %r7878, 20;
	add.s32 	%r7880, %r7879, 1072693248;
	mov.b32 	%r7881, 0;
	mov.b64 	%fd18040, {%r7881, %r7880};
	mul.f64 	%fd37662, %fd18040, %fd18039;
$L__BB3_2004:
	mul.f64 	%fd37663, %fd37658, %fd37662;
$L__BB3_2005:
	setp.lt.s32 	%p2906, %r717, 0;
	mul.f64 	%fd2580, %fd2457, %fd37663;
	mov.f64 	%fd18219, 0d4010000000000000;
	{
	.reg .b32 %temp; 
	mov.b64 	{%temp, %r7925}, %fd18219;
	}
	and.b32  	%r7926, %r7925, 2146435072;
	setp.eq.s32 	%p2907, %r7926, 1072693248;
	{ // callseq 549, 0
	.param .b64 param0;
	st.param.f64 	[param0], %fd2272;
	.param .b64 param1;
	st.param.f64 	[param1], 0d4010000000000000;
	.param .b64 retval0;
	call.uni (retval0), 
	__internal_accurate_pow, 
	(
	param0, 
	param1
	);
	ld.param.f64 	%fd18220, [retval0];
	} // callseq 549
	neg.f64 	%fd18222, %fd18220;
	selp.f64 	%fd18223, %fd18222, %fd18220, %p2907;
	selp.f64 	%fd37665, %fd18223, %fd18220, %p2906;
	@%p2737 bra 	$L__BB3_2007;
	selp.b32 	%r7928, %r717, 0, %p2907;
	setp.lt.s32 	%p2909, %r7925, 0;
	or.b32  	%r7929, %r7928, 2146435072;
	selp.b32 	%r7930, %r7929, %r7928, %p2909;
	mov.b32 	%r7931, 0;
	mov.b64 	%fd37665, {%r7931, %r7930};
$L__BB3_2007:
	add.f64 	%fd18224, %fd869, 0d4010000000000000;
	{
	.reg .b32 %temp; 
	mov.b64 	{%temp, %r7932}, %fd18224;
	}
	and.b32  	%r7933, %r7932, 2146435072;
	setp.ne.s32 	%p2910, %r7933, 2146435072;
	@%p2910 bra 	$L__BB3_2012;
	setp.num.f64 	%p2911, %fd869, %fd869;
	@%p2911 bra 	$L__BB3_2010;
	mov.f64 	%fd18225, 0d4010000000000000;
	add.rn.f64 	%fd37665, %fd869, %fd18225;
	bra.uni 	$L__BB3_2012;
$L__BB3_2010:
	setp.neu.f64 	%p2912, %fd2272, 0d7FF0000000000000;
	@%p2912 bra 	$L__BB3_2012;
	setp.lt.s32 	%p2915, %r7925, 0;
	selp.b32 	%r7935, 0, 2146435072, %p2915;
	and.b32  	%r7936, %r7925, 2147483647;
	setp.ne.s32 	%p2916, %r7936, 1071644672;
	or.b32  	%r7937, %r7935, -2147483648;
	selp.b32 	%r7938, %r7937, %r7935, %p2916;
	selp.b32 	%r7939, %r7938, %r7935, %p2907;
	selp.b32 	%r7940, %r7939, %r7935, %p2906;
	mov.b32 	%r7941, 0;
	mov.b64 	%fd37665, {%r7941, %r7940};
$L__BB3_2012:
	setp.eq.f64 	%p2918, %fd869, 0d0000000000000000;
	setp.lt.s32 	%p2920, %r3910, 0;
	setp.eq.s32 	%p2921, %r240, 1073741824;
	selp.f64 	%fd2587, 0d3FF0000000000000, %fd37665, %p2760;
	{ // callseq 550, 0
	.param .b64 param0;
	st.param.f64 	[param0], %fd2272;
	.param .b64 param1;
	st.param.f64 	[param1], 0d4008000000000000;
	.param .b64 retval0;
	call.uni (retval0), 
	__internal_accurate_pow, 
	(
	param0, 
	param1
	);
	ld.param.f64 	%fd18226, [retval0];
	} // callseq 550
	neg.f64 	%fd18228, %fd18226;
	selp.f64 	%fd18229, %fd18228, %fd18226, %p2921;
	selp.f64 	%fd18230, %fd18229, %fd18226, %p2906;
	selp.b32 	%r7943, %r717, 0, %p2921;
	or.b32  	%r7944, %r7943, 2146435072;
	selp.b32 	%r7945, %r7944, %r7943, %p2920;
	mov.b32 	%r7946, 0;
	mov.b64 	%fd18231, {%r7946, %r7945};
	selp.f64 	%fd37666, %fd18231, %fd18230, %p2918;
	add.f64 	%fd18232, %fd869, 0d4008000000000000;
	{
	.reg .b32 %temp; 
	mov.b64 	{%temp, %r7947}, %fd18232;
	}
	and.b32  	%r7948, %r7947, 2146435072;
	setp.ne.s32 	%p2922, %r7948, 2146435072;
	@%p2922 bra 	$L__BB3_2017;
	setp.num.f64 	%p2923, %fd869, %fd869;
	@%p2923 bra 	$L__BB3_2015;
	mov.f64 	%fd18233, 0d4008000000000000;
	add.rn.f64 	%fd37666, %fd869, %fd18233;
	bra.uni 	$L__BB3_2017;
$L__BB3_2015:
	setp.neu.f64 	%p2924, %fd2272, 0d7FF0000000000000;
	@%p2924 bra 	$L__BB3_2017;
	setp.lt.s32 	%p2925, %r717, 0;
	and.b32  	%r7949, %r3910, 2146435072;
	setp.eq.s32 	%p2926, %r7949, 1073741824;
	and.b32  	%r7950, %r3910, 2147483647;
	setp.ne.s32 	%p2927, %r7950, 1071644672;
	selp.b32 	%r7951, 0, 2146435072, %p2920;
	or.b32  	%r7952, %r7951, -2147483648;
	selp.b32 	%r7953, %r7952, %r7951, %p2927;
	selp.b32 	%r7954, %r7953, %r7951, %p2926;
	selp.b32 	%r7955, %r7954, %r7951, %p2925;
	mov.b32 	%r7956, 0;
	mov.b64 	%fd37666, {%r7956, %r7955};
$L__BB3_2017:
	setp.eq.f64 	%p2929, %fd869, 0d3FF0000000000000;
	setp.neu.f64 	%p2930, %fd869, 0d0000000000000000;
	setp.lt.s32 	%p2931, %r717, 0;
	and.b32  	%r7957, %r3914, 2146435072;
	setp.eq.s32 	%p2932, %r7957, 1062207488;
	selp.f64 	%fd2592, 0d3FF0000000000000, %fd37666, %p2929;
	{ // callseq 551, 0
	.param .b64 param0;
	st.param.f64 	[param0], %fd2272;
	.param .b64 param1;
	st.param.f64 	[param1], 0d4000000000000000;
	.param .b64 retval0;
	call.uni (retval0), 
	__internal_accurate_pow, 
	(
	param0, 
	param1
	);
	ld.param.f64 	%fd18234, [retval0];
	} // callseq 551
	neg.f64 	%fd18236, %fd18234;
	selp.f64 	%fd18237, %fd18236, %fd18234, %p2932;
	selp.f64 	%fd37668, %fd18237, %fd18234, %p2931;
	@%p2930 bra 	$L__BB3_2019;
	selp.b32 	%r7959, %r717, 0, %p2932;
	setp.lt.s32 	%p2934, %r3914, 0;
	or.b32  	%r7960, %r7959, 2146435072;
	selp.b32 	%r7961, %r7960, %r7959, %p2934;
	mov.b32 	%r7962, 0;
	mov.b64 	%fd37668, {%r7962, %r7961};
$L__BB3_2019:
	add.f64 	%fd18238, %fd869, 0d4000000000000000;
	{
	.reg .b32 %temp; 
	mov.b64 	{%temp, %r7963}, %fd18238;
	}
	and.b32  	%r7964, %r7963, 2146435072;
	setp.ne.s32 	%p2935, %r7964, 2146435072;
	@%p2935 bra 	$L__BB3_2024;
	setp.num.f64 	%p2936, %fd869, %fd869;
	@%p2936 bra 	$L__BB3_2022;
	mov.f64 	%fd18239, 0d4000000000000000;
	add.rn.f64 	%fd37668, %fd869, %fd18239;
	bra.uni 	$L__BB3_2024;
$L__BB3_2022:
	setp.neu.f64 	%p2937, %fd2272, 0d7FF0000000000000;
	@%p2937 bra 	$L__BB3_2024;
	setp.lt.s32 	%p2940, %r3914, 0;
	selp.b32 	%r7966, 0, 2146435072, %p2940;
	and.b32  	%r7967, %r3914, 2147483647;
	setp.ne.s32 	%p2941, %r7967, 1071644672;
	or.b32  	%r7968, %r7966, -2147483648;
	selp.b32 	%r7969, %r7968, %r7966, %p2941;
	selp.b32 	%r7970, %r7969, %r7966, %p2932;
	selp.b32 	%r7971, %r7970, %r7966, %p2931;
	mov.b32 	%r7972, 0;
	mov.b64 	%fd37668, {%r7972, %r7971};
$L__BB3_2024:
	setp.neu.f64 	%p2942, %fd2236, 0d0000000000000000;
	mov.f64 	%fd18240, 0d3FE5555555555555;
	{
	.reg .b32 %temp; 
	mov.b64 	{%temp, %r859}, %fd18240;
	}
	@%p2942 bra 	$L__BB3_2026;
	and.b32  	%r7973, %r859, 2146435072;
	setp.eq.s32 	%p2944, %r7973, 1127219200;
	selp.b32 	%r7974, %r711, 0, %p2944;
	setp.lt.s32 	%p2945, %r859, 0;
	or.b32  	%r7975, %r7974, 2146435072;
	selp.b32 	%r7976, %r7975, %r7974, %p2945;
	mov.b32 	%r7977, 0;
	mov.b64 	%fd37670, {%r7977, %r7976};
	bra.uni 	$L__BB3_2027;
$L__BB3_2026:
	setp.lt.s32 	%p2943, %r711, 0;
	{ // callseq 552, 0
	.param .b64 param0;
	st.param.f64 	[param0], %fd2237;
	.param .b64 param1;
	st.param.f64 	[param1], 0d3FE5555555555555;
	.param .b64 retval0;
	call.uni (retval0), 
	__internal_accurate_pow, 
	(
	param0, 
	param1
	);
	ld.param.f64 	%fd18241, [retval0];
	} // callseq 552
	selp.f64 	%fd37670, 0dFFF8000000000000, %fd18241, %p2943;
$L__BB3_2027:
	add.f64 	%fd18243, %fd2236, 0d3FE5555555555555;
	{
	.reg .b32 %temp; 
	mov.b64 	{%temp, %r7978}, %fd18243;
	}
	and.b32  	%r7979, %r7978, 2146435072;
	setp.ne.s32 	%p2946, %r7979, 2146435072;
	@%p2946 bra 	$L__BB3_2032;
	setp.num.f64 	%p2947, %fd2236, %fd2236;
	@%p2947 bra 	$L__BB3_2030;
	mov.f64 	%fd18244, 0d3FE5555555555555;
	add.rn.f64 	%fd37670, %fd2236, %fd18244;
	bra.uni 	$L__BB3_2032;
$L__BB3_2030:
	setp.neu.f64 	%p2948, %fd2237, 0d7FF0000000000000;
	@%p2948 bra 	$L__BB3_2032;
	and.b32  	%r7980, %r859, 2146435072;
	setp.eq.s32 	%p2949, %r7980, 1127219200;
	setp.lt.s32 	%p2950, %r711, 0;
	setp.lt.s32 	%p2951, %r859, 0;
	selp.b32 	%r7981, 0, 2146435072, %p2951;
	and.b32  	%r7982, %r859, 2147483647;
	setp.ne.s32 	%p2952, %r7982, 1071644672;
	or.b32  	%r7983, %r7981, -2147483648;
	selp.b32 	%r7984, %r7983, %r7981, %p2952;
	selp.b32 	%r7985, %r7984, %r7981, %p2949;
	selp.b32 	%r7986, %r7985, %r7981, %p2950;
	mov.b32 	%r7987, 0;
	mov.b64 	%fd37670, {%r7987, %r7986};
$L__BB3_2032:
	setp.eq.f64 	%p2953, %fd2236, 0d3FF0000000000000;
	selp.f64 	%fd18245, 0d3FF0000000000000, %fd37670, %p2953;
	mul.f64 	%fd18246, %fd37668, 0d4008000000000000;
	selp.f64 	%fd18247, 0d4008000000000000, %fd18246, %p2929;
	mul.f64 	%fd18248, %fd18247, %fd18245;
	fma.rn.f64 	%fd18249, %fd2236, %fd2592, %fd18248;
	mul.f64 	%fd18250, %fd869, 0d4018000000000000;
	fma.rn.f64 	%fd18251, %fd18250, %fd2306, %fd18249;
	add.f64 	%fd18252, %fd18251, 0d4018000000000000;
	div.rn.f64 	%fd18253, %fd862, %fd2587;
	mul.f64 	%fd2605, %fd18253, %fd18252;
	neg.f64 	%fd18254, %fd869;
	mul.f64 	%fd2606, %fd2306, %fd18254;
	fma.rn.f64 	%fd18255, %fd2606, 0d3FF71547652B82FE, 0d4338000000000000;
	{
	.reg .b32 %temp; 
	mov.b64 	{%r860, %temp}, %fd18255;
	}
	mov.f64 	%fd18256, 0dC338000000000000;
	add.rn.f64 	%fd18257, %fd18255, %fd18256;
	fma.rn.f64 	%fd18258, %fd18257, 0dBFE62E42FEFA39EF, %fd2606;
	fma.rn.f64 	%fd18259, %fd18257, 0dBC7ABC9E3B39803F, %fd18258;
	fma.rn.f64 	%fd18260, %fd18259, 0d3E5ADE1569CE2BDF, 0d3E928AF3FCA213EA;
	fma.rn.f64 	%fd18261, %fd18260, %fd18259, 0d3EC71DEE62401315;
	fma.rn.f64 	%fd18262, %fd18261, %fd18259, 0d3EFA01997C89EB71;
	fma.rn.f64 	%fd18263, %fd18262, %fd18259, 0d3F2A01A014761F65;
	fma.rn.f64 	%fd18264, %fd18263, %fd18259, 0d3F56C16C1852B7AF;
	fma.rn.f64 	%fd18265, %fd18264, %fd18259, 0d3F81111111122322;
	fma.rn.f64 	%fd18266, %fd18265, %fd18259, 0d3FA55555555502A1;
	fma.rn.f64 	%fd18267, %fd18266, %fd18259, 0d3FC5555555555511;
	fma.rn.f64 	%fd18268, %fd18267, %fd18259, 0d3FE000000000000B;
	fma.rn.f64 	%fd18269, %fd18268, %fd18259, 0d3FF0000000000000;
	fma.rn.f64 	%fd18270, %fd18269, %fd18259, 0d3FF0000000000000;
	{
	.reg .b32 %temp; 
	mov.b64 	{%r861, %temp}, %fd18270;
	}
	{
	.reg .b32 %temp; 
	mov.b64 	{%temp, %r862}, %fd18270;
	}
	shl.b32 	%r7988, %r860, 20;
	add.s32 	%r7989, %r7988, %r862;
	mov.b64 	%fd37671, {%r861, %r7989};
	{
	.reg .b32 %temp; 
	mov.b64 	{%temp, %r7990}, %fd2606;
	}
	mov.b32 	%f240, %r7990;
	abs.f32 	%f57, %f240;
	setp.lt.f32 	%p2955, %f57, 0f4086232B;
	@%p2955 bra 	$L__BB3_2035;
	setp.lt.f64 	%p2956, %fd2606, 0d0000000000000000;
	add.f64 	%fd18271, %fd2606, 0d7FF0000000000000;
	selp.f64 	%fd37671, 0d0000000000000000, %fd18271, %p2956;
	setp.geu.f32 	%p2957, %f57, 0f40874800;
	@%p2957 bra 	$L__BB3_2035;
	shr.u32 	%r7991, %r860, 31;
	add.s32 	%r7992, %r860, %r7991;
	shr.s32 	%r7993, %r7992, 1;
	shl.b32 	%r7994, %r7993, 20;
	add.s32 	%r7995, %r862, %r7994;
	mov.b64 	%fd18272, {%r861, %r7995};
	sub.s32 	%r7996, %r860, %r7993;
	shl.b32 	%r7997, %r7996, 20;
	add.s32 	%r7998, %r7997, 1072693248;
	mov.b32 	%r7999, 0;
	mov.b64 	%fd18273, {%r7999, %r7998};
	mul.f64 	%fd37671, %fd18273, %fd18272;
$L__BB3_2035:
	add.f64 	%fd18274, %fd2429, %fd2580;
	fma.rn.f64 	%fd18275, %fd2605, %fd37671, %fd18274;
	mul.f64 	%fd18276, %fd1, 0d4008000000000000;
	mul.f64 	%fd18277, %fd18276, %fd5;
	mul.f64 	%fd18278, %fd4, 0d3CCF412AAC30D1B7;
	selp.f64 	%fd18279, 0d3FF0000000000000, %fd37579, %p2953;
	mul.f64 	%fd18280, %fd18278, %fd18279;
	div.rn.f64 	%fd18281, %fd18280, %fd18277;
	fma.rn.f64 	%fd37753, %fd2271, %fd18275, %fd18281;
	bra.uni 	$L__BB3_2276;
$L__BB3_2036:
	setp.eq.f64 	%p2449, %fd2236, 0d0000000000000000;
	setp.lt.s32 	%p2450, %r3910, 0;
	setp.eq.s32 	%p2451, %r240, 1073741824;
	{
	.reg .b32 %temp; 
	mov.b64 	{%temp, %r863}, %fd2236;
	}
	abs.f64 	%fd2612, %fd2236;
	{ // callseq 517, 0
	.param .b64 param0;
	st.param.f64 	[param0], %fd2612;
	.param .b64 param1;
	st.param.f64 	[param1], 0d4008000000000000;
	.param .b64 retval0;
	call.uni (retval0), 
	__internal_accurate_pow, 
	(
	param0, 
	param1
	);
	ld.param.f64 	%fd16361, [retval0];
	} // callseq 517
	setp.lt.s32 	%p2452, %r863, 0;
	neg.f64 	%fd16363, %fd16361;
	selp.f64 	%fd16364, %fd16363, %fd16361, %p2451;
	selp.f64 	%fd16365, %fd16364, %fd16361, %p2452;
	selp.b32 	%r7173, %r863, 0, %p2451;
	or.b32  	%r7174, %r7173, 2146435072;
	selp.b32 	%r7175, %r7174, %r7173, %p2450;
	mov.b32 	%r7176, 0;
	mov.b64 	%fd16366, {%r7176, %r7175};
	selp.f64 	%fd37672, %fd16366, %fd16365, %p2449;
	add.f64 	%fd16367, %fd2236, 0d4008000000000000;
	{
	.reg .b32 %temp; 
	mov.b64 	{%temp, %r7177}, %fd16367;
	}
	and.b32  	%r7178, %r7177, 2146435072;
	setp.ne.s32 	%p2453, %r7178, 2146435072;
	@%p2453 bra 	$L__BB3_2041;
	setp.num.f64 	%p2454, %fd2236, %fd2236;
	@%p2454 bra 	$L__BB3_2039;
	mov.f64 	%fd16368, 0d4008000000000000;
	add.rn.f64 	%fd37672, %fd2236, %fd16368;
	bra.uni 	$L__BB3_2041;
$L__BB3_2039:
	setp.neu.f64 	%p2455, %fd2612, 0d7FF0000000000000;
	@%p2455 bra 	$L__BB3_2041;
	setp.lt.s32 	%p2456, %r863, 0;
	setp.eq.s32 	%p2457, %r240, 1073741824;
	and.b32  	%r7180, %r3910, 2147483647;
	setp.ne.s32 	%p2458, %r7180, 1071644672;
	setp.lt.s32 	%p2459, %r3910, 0;
	selp.b32 	%r7181, 0, 2146435072, %p2459;
	or.b32  	%r7182, %r7181, -2147483648;
	selp.b32 	%r7183, %r7182, %r7181, %p2458;
	selp.b32 	%r7184, %r7183, %r7181, %p2457;
	selp.b32 	%r7185, %r7184, %r7181, %p2456;
	mov.b32 	%r7186, 0;
	mov.b64 	%fd37672, {%r7186, %r7185};
$L__BB3_2041:
	setp.neu.f64 	%p2460, %fd849, 0d0000000000000000;
	mov.f64 	%fd16369, 0d3FC5555555555555;
	{
	.reg .b32 %temp; 
	mov.b64 	{%temp, %r864}, %fd16369;
	}
	@%p2460 bra 	$L__BB3_2043;
	and.b32  	%r7187, %r864, 2146435072;
	setp.eq.s32 	%p2462, %r7187, 1127219200;
	selp.b32 	%r7188, %r210, 0, %p2462;
	setp.lt.s32 	%p2463, %r864, 0;
	or.b32  	%r7189, %r7188, 2146435072;
	selp.b32 	%r7190, %r7189, %r7188, %p2463;
	mov.b32 	%r7191, 0;
	mov.b64 	%fd37674, {%r7191, %r7190};
	bra.uni 	$L__BB3_2044;
$L__BB3_2043:
	setp.lt.s32 	%p2461, %r210, 0;
	{ // callseq 518, 0
	.param .b64 param0;
	st.param.f64 	[param0], %fd850;
	.param .b64 param1;
	st.param.f64 	[param1], 0d3FC5555555555555;
	.param .b64 retval0;
	call.uni (retval0), 
	__internal_accurate_pow, 
	(
	param0, 
	param1
	);
	ld.param.f64 	%fd16370, [retval0];
	} // callseq 518
	selp.f64 	%fd37674, 0dFFF8000000000000, %fd16370, %p2461;
$L__BB3_2044:
	add.f64 	%fd16372, %fd849, 0d3FC5555555555555;
	{
	.reg .b32 %temp; 
	mov.b64 	{%temp, %r7192}, %fd16372;
	}
	and.b32  	%r7193, %r7192, 2146435072;
	setp.ne.s32 	%p2464, %r7193, 2146435072;
	@%p2464 bra 	$L__BB3_2049;
	setp.num.f64 	%p2465, %fd849, %fd849;
	@%p2465 bra 	$L__BB3_2047;
	mov.f64 	%fd16373, 0d3FC5555555555555;
	add.rn.f64 	%fd37674, %fd849, %fd16373;
	bra.uni 	$L__BB3_2049;
$L__BB3_2047:
	setp.neu.f64 	%p2466, %fd850, 0d7FF0000000000000;
	@%p2466 bra 	$L__BB3_2049;
	and.b32  	%r7194, %r864, 2146435072;
	setp.eq.s32 	%p2467, %r7194, 1127219200;
	setp.lt.s32 	%p2468, %r210, 0;
	setp.lt.s32 	%p2469, %r864, 0;
	selp.b32 	%r7195, 0, 2146435072, %p2469;
	and.b32  	%r7196, %r864, 2147483647;
	setp.ne.s32 	%p2470, %r7196, 1071644672;
	or.b32  	%r7197, %r7195, -2147483648;
	selp.b32 	%r7198, %r7197, %r7195, %p2470;
	selp.b32 	%r7199, %r7198, %r7195, %p2467;
	selp.b32 	%r7200, %r7199, %r7195, %p2468;
	mov.b32 	%r7201, 0;
	mov.b64 	%fd37674, {%r7201, %r7200};
$L__BB3_2049:
	{
	.reg .b32 %temp; 
	mov.b64 	{%temp, %r865}, %fd869;
	}
	mov.f64 	%fd16374, 0d4016000000000000;
	{
	.reg .b32 %temp; 
	mov.b64 	{%temp, %r866}, %fd16374;
	}
	abs.f64 	%fd2623, %fd869;
	setp.neu.f64 	%p2471, %fd869, 0d0000000000000000;
	@%p2471 bra 	$L__BB3_2051;
	and.b32  	%r7202, %r866, 2146435072;
	setp.eq.s32 	%p2473, %r7202, 1075838976;
	selp.b32 	%r7203, %r865, 0, %p2473;
	setp.lt.s32 	%p2474, %r866, 0;
	or.b32  	%r7204, %r7203, 2146435072;
	selp.b32 	%r7205, %r7204, %r7203, %p2474;
	mov.b32 	%r7206, 0;
	mov.b64 	%fd37676, {%r7206, %r7205};
	bra.uni 	$L__BB3_2052;
$L__BB3_2051:
	setp.lt.s32 	%p2472, %r865, 0;
	{ // callseq 519, 0
	.param .b64 param0;
	st.param.f64 	[param0], %fd2623;
	.param .b64 param1;
	st.param.f64 	[param1], 0d4016000000000000;
	.param .b64 retval0;
	call.uni (retval0), 
	__internal_accurate_pow, 
	(
	param0, 
	param1
	);
	ld.param.f64 	%fd16375, [retval0];
	} // callseq 519
	selp.f64 	%fd37676, 0dFFF8000000000000, %fd16375, %p2472;
$L__BB3_2052:
	add.f64 	%fd16377, %fd869, 0d4016000000000000;
	{
	.reg .b32 %temp; 
	mov.b64 	{%temp, %r7207}, %fd16377;
	}
	and.b32  	%r7208, %r7207, 2146435072;
	setp.ne.s32 	%p2475, %r7208, 2146435072;
	@%p2475 bra 	$L__BB3_2057;
	setp.num.f64 	%p2476, %fd869, %fd869;
	@%p2476 bra 	$L__BB3_2055;
	mov.f64 	%fd16378, 0d4016000000000000;
	add.rn.f64 	%fd37676, %fd869, %fd16378;
	bra.uni 	$L__BB3_2057;
$L__BB3_2055:
	setp.neu.f64 	%p2477, %fd2623, 0d7FF0000000000000;
	@%p2477 bra 	$L__BB3_2057;
	setp.lt.s32 	%p2478, %r865, 0;
	and.b32  	%r7209, %r866, 2146435072;
	setp.eq.s32 	%p2479, %r7209, 1075838976;
	setp.lt.s32 	%p2480, %r866, 0;
	selp.b32 	%r7210, 0, 2146435072, %p2480;
	and.b32  	%r7211, %r866, 2147483647;
	setp.ne.s32 	%p2481, %r7211, 1071644672;
	or.b32  	%r7212, %r7210, -2147483648;
	selp.b32 	%r7213, %r7212, %r7210, %p2481;
	selp.b32 	%r7214, %r7213, %r7210, %p2479;
	selp.b32 	%r7215, %r7214, %r7210, %p2478;
	mov.b32 	%r7216, 0;
	mov.b64 	%fd37676, {%r7216, %r7215};
$L__BB3_2057:
	mov.f64 	%fd37677, 0d4026000000000000;
	{
	.reg .b32 %temp; 
	mov.b64 	{%temp, %r15059}, %fd37677;
	}
	{
	.reg .b32 %temp; 
	mov.b64 	{%r15060, %temp}, %fd37677;
	}
	setp.gt.s32 	%p2482, %r15059, 1048575;
	mov.b32 	%r15061, -1023;
	@%p2482 bra 	$L__BB3_2059;
	mov.f64 	%fd37677, 0d4386000000000000;
	{
	.reg .b32 %temp; 
	mov.b64 	{%temp, %r15059}, %fd37677;
	}
	{
	.reg .b32 %temp; 
	mov.b64 	{%r15060, %temp}, %fd37677;
	}
	mov.b32 	%r15061, -1077;
$L__BB3_2059:
	add.s32 	%r7219, %r15059, -1;
	setp.gt.u32 	%p2483, %r7219, 2146435070;
	@%p2483 bra 	$L__BB3_2063;
	shr.u32 	%r7222, %r15059, 20;
	add.s32 	%r15062, %r15061, %r7222;
	and.b32  	%r7223, %r15059, 1048575;
	or.b32  	%r7224, %r7223, 1072693248;
	mov.b64 	%fd37678, {%r15060, %r7224};
	setp.lt.u32 	%p2485, %r7224, 1073127583;
	@%p2485 bra 	$L__BB3_2062;
	{
	.reg .b32 %temp; 
	mov.b64 	{%r7225, %temp}, %fd37678;
	}
	{
	.reg .b32 %temp; 
	mov.b64 	{%temp, %r7226}, %fd37678;
	}
	add.s32 	%r7227, %r7226, -1048576;
	mov.b64 	%fd37678, {%r7225, %r7227};
	add.s32 	%r15062, %r15062, 1;
$L__BB3_2062:
	add.f64 	%fd16382, %fd37678, 0dBFF0000000000000;
	add.f64 	%fd16383, %fd37678, 0d3FF0000000000000;
	rcp.approx.ftz.f64 	%fd16384, %fd16383;
	neg.f64 	%fd16385, %fd16383;
	fma.rn.f64 	%fd16386, %fd16385, %fd16384, 0d3FF0000000000000;
	fma.rn.f64 	%fd16387, %fd16386, %fd16386, %fd16386;
	fma.rn.f64 	%fd16388, %fd16387, %fd16384, %fd16384;
	mul.f64 	%fd16389, %fd16382, %fd16388;
	fma.rn.f64 	%fd16390, %fd16382, %fd16388, %fd16389;
	mul.f64 	%fd16391, %fd16390, %fd16390;
	fma.rn.f64 	%fd16392, %fd16391, 0d3EB1380B3AE80F1E, 0d3ED0EE258B7A8B04;
	fma.rn.f64 	%fd16393, %fd16392, %fd16391, 0d3EF3B2669F02676F;
	fma.rn.f64 	%fd16394, %fd16393, %fd16391, 0d3F1745CBA9AB0956;
	fma.rn.f64 	%fd16395, %fd16394, %fd16391, 0d3F3C71C72D1B5154;
	fma.rn.f64 	%fd16396, %fd16395, %fd16391, 0d3F624924923BE72D;
	fma.rn.f64 	%fd16397, %fd16396, %fd16391, 0d3F8999999999A3C4;
	fma.rn.f64 	%fd16398, %fd16397, %fd16391, 0d3FB5555555555554;
	sub.f64 	%fd16399, %fd16382, %fd16390;
	add.f64 	%fd16400, %fd16399, %fd16399;
	neg.f64 	%fd16401, %fd16390;
	fma.rn.f64 	%fd16402, %fd16401, %fd16382, %fd16400;
	mul.f64 	%fd16403, %fd16388, %fd16402;
	mul.f64 	%fd16404, %fd16391, %fd16398;
	fma.rn.f64 	%fd16405, %fd16404, %fd16390, %fd16403;
	xor.b32  	%r7228, %r15062, -2147483648;
	mov.b32 	%r7229, 1127219200;
	mov.b64 	%fd16406, {%r7228, %r7229};
	sub.f64 	%fd16407, %fd16406, %fd159;
	fma.rn.f64 	%fd16408, %fd16407, 0d3FE62E42FEFA39EF, %fd16390;
	fma.rn.f64 	%fd16409, %fd16407, 0dBFE62E42FEFA39EF, %fd16408;
	sub.f64 	%fd16410, %fd16409, %fd16390;
	sub.f64 	%fd16411, %fd16405, %fd16410;
	fma.rn.f64 	%fd16412, %fd16407, 0d3C7ABC9E3B39803F, %fd16411;
	add.f64 	%fd37679, %fd16408, %fd16412;
	bra.uni 	$L__BB3_2064;
$L__BB3_2063:
	fma.rn.f64 	%fd16381, %fd37677, 0d7FF0000000000000, 0d7FF0000000000000;
	{
	.reg .b32 %temp; 
	mov.b64 	{%temp, %r7220}, %fd37677;
	}
	and.b32  	%r7221, %r7220, 2147483647;
	setp.eq.s32 	%p2484, %r7221, 0;
	selp.f64 	%fd37679, 0dFFF0000000000000, %fd16381, %p2484;
$L__BB3_2064:
	fma.rn.f64 	%fd2637, %fd37679, 0dC018000000000000, 0d4026000000000000;
	mov.f64 	%fd37680, 0d3FFC4E06B9F096A3;
	{
	.reg .b32 %temp; 
	mov.b64 	{%temp, %r15067}, %fd37680;
	}
	{
	.reg .b32 %temp; 
	mov.b64 	{%r15068, %temp}, %fd37680;
	}
	setp.gt.s32 	%p2486, %r15067, 1048575;
	mov.b32 	%r15065, -1023;
	mov.u32 	%r15063, %r15067;
	mov.u32 	%r15064, %r15068;
	@%p2486 bra 	$L__BB3_2066;
	mov.f64 	%fd37680, 0d435C4E06B9F096A3;
	{
	.reg .b32 %temp; 
	mov.b64 	{%temp, %r15063}, %fd37680;
	}
	{
	.reg .b32 %temp; 
	mov.b64 	{%r15064, %temp}, %fd37680;
	}
	mov.b32 	%r15065, -1077;
$L__BB3_2066:
	add.s32 	%r7232, %r15063, -1;
	setp.gt.u32 	%p2487, %r7232, 2146435070;
	@%p2487 bra 	$L__BB3_2070;
	shr.u32 	%r7235, %r15063, 20;
	add.s32 	%r15066, %r15065, %r7235;
	and.b32  	%r7236, %r15063, 1048575;
	or.b32  	%r7237, %r7236, 1072693248;
	mov.b64 	%fd37681, {%r15064, %r7237};
	setp.lt.u32 	%p2489, %r7237, 1073127583;
	@%p2489 bra 	$L__BB3_2069;
	{
	.reg .b32 %temp; 
	mov.b64 	{%r7238, %temp}, %fd37681;
	}
	{
	.reg .b32 %temp; 
	mov.b64 	{%temp, %r7239}, %fd37681;
	}
	add.s32 	%r7240, %r7239, -1048576;
	mov.b64 	%fd37681, {%r7238, %r7240};
	add.s32 	%r15066, %r15066, 1;
$L__BB3_2069:
	add.f64 	%fd16416, %fd37681, 0dBFF0000000000000;
	add.f64 	%fd16417, %fd37681, 0d3FF0000000000000;
	rcp.approx.ftz.f64 	%fd16418, %fd16417;
	neg.f64 	%fd16419, %fd16417;
	fma.rn.f64 	%fd16420, %fd16419, %fd16418, 0d3FF0000000000000;
	fma.rn.f64 	%fd16421, %fd16420, %fd16420, %fd16420;
	fma.rn.f64 	%fd16422, %fd16421, %fd16418, %fd16418;
	mul.f64 	%fd16423, %fd16416, %fd16422;
	fma.rn.f64 	%fd16424, %fd16416, %fd16422, %fd16423;
	mul.f64 	%fd16425, %fd16424, %fd16424;
	fma.rn.f64 	%fd16426, %fd16425, 0d3EB1380B3AE80F1E, 0d3ED0EE258B7A8B04;
	fma.rn.f64 	%fd16427, %fd16426, %fd16425, 0d3EF3B2669F02676F;
	fma.rn.f64 	%fd16428, %fd16427, %fd16425, 0d3F1745CBA9AB0956;
	fma.rn.f64 	%fd16429, %fd16428, %fd16425, 0d3F3C71C72D1B5154;
	fma.rn.f64 	%fd16430, %fd16429, %fd16425, 0d3F624924923BE72D;
	fma.rn.f64 	%fd16431, %fd16430, %fd16425, 0d3F8999999999A3C4;
	fma.rn.f64 	%fd16432, %fd16431, %fd16425, 0d3FB5555555555554;
	sub.f64 	%fd16433, %fd16416, %fd16424;
	add.f64 	%fd16434, %fd16433, %fd16433;
	neg.f64 	%fd16435, %fd16424;
	fma.rn.f64 	%fd16436, %fd16435, %fd16416, %fd16434;
	mul.f64 	%fd16437, %fd16422, %fd16436;
	mul.f64 	%fd16438, %fd16425, %fd16432;
	fma.rn.f64 	%fd16439, %fd16438, %fd16424, %fd16437;
	xor.b32  	%r7241, %r15066, -2147483648;
	mov.b32 	%r7242, 1127219200;
	mov.b64 	%fd16440, {%r7241, %r7242};
	sub.f64 	%fd16441, %fd16440, %fd159;
	fma.rn.f64 	%fd16442, %fd16441, 0d3FE62E42FEFA39EF, %fd16424;
	fma.rn.f64 	%fd16443, %fd16441, 0dBFE62E42FEFA39EF, %fd16442;
	sub.f64 	%fd16444, %fd16443, %fd16424;
	sub.f64 	%fd16445, %fd16439, %fd16444;
	fma.rn.f64 	%fd16446, %fd16441, 0d3C7ABC9E3B39803F, %fd16445;
	add.f64 	%fd37682, %fd16442, %fd16446;
	bra.uni 	$L__BB3_2071;
$L__BB3_2070:
	fma.rn.f64 	%fd16415, %fd37680, 0d7FF0000000000000, 0d7FF0000000000000;
	{
	.reg .b32 %temp; 
	mov.b64 	{%temp, %r7233}, %fd37680;
	}
	and.b32  	%r7234, %r7233, 2147483647;
	setp.eq.s32 	%p2488, %r7234, 0;
	selp.f64 	%fd37682, 0dFFF0000000000000, %fd16415, %p2488;
$L__BB3_2071:
	sub.f64 	%fd2645, %fd37682, %fd2637;
	fma.rn.f64 	%fd16447, %fd2645, 0d3FF71547652B82FE, 0d4338000000000000;
	{
	.reg .b32 %temp; 
	mov.b64 	{%r887, %temp}, %fd16447;
	}
	mov.f64 	%fd16448, 0dC338000000000000;
	add.rn.f64 	%fd16449, %fd16447, %fd16448;
	fma.rn.f64 	%fd16450, %fd16449, 0dBFE62E42FEFA39EF, %fd2645;
	fma.rn.f64 	%fd16451, %fd16449, 0dBC7ABC9E3B39803F, %fd16450;
	fma.rn.f64 	%fd16452, %fd16451, 0d3E5ADE1569CE2BDF, 0d3E928AF3FCA213EA;
	fma.rn.f64 	%fd16453, %fd16452, %fd16451, 0d3EC71DEE62401315;
	fma.rn.f64 	%fd16454, %fd16453, %fd16451, 0d3EFA01997C89EB71;
	fma.rn.f64 	%fd16455, %fd16454, %fd16451, 0d3F2A01A014761F65;
	fma.rn.f64 	%fd16456, %fd16455, %fd16451, 0d3F56C16C1852B7AF;
	fma.rn.f64 	%fd16457, %fd16456, %fd16451, 0d3F81111111122322;
	fma.rn.f64 	%fd16458, %fd16457, %fd16451, 0d3FA55555555502A1;
	fma.rn.f64 	%fd16459, %fd16458, %fd16451, 0d3FC5555555555511;
	fma.rn.f64 	%fd16460, %fd16459, %fd16451, 0d3FE000000000000B;
	fma.rn.f64 	%fd16461, %fd16460, %fd16451, 0d3FF0000000000000;
	fma.rn.f64 	%fd16462, %fd16461, %fd16451, 0d3FF0000000000000;
	{
	.reg .b32 %temp; 
	mov.b64 	{%r888, %temp}, %fd16462;
	}
	{
	.reg .b32 %temp; 
	mov.b64 	{%temp, %r889}, %fd16462;
	}
	shl.b32 	%r7243, %r887, 20;
	add.s32 	%r7244, %r7243, %r889;
	mov.b64 	%fd37683, {%r888, %r7244};
	{
	.reg .b32 %temp; 
	mov.b64 	{%temp, %r7245}, %fd2645;
	}
	mov.b32 	%f227, %r7245;
	abs.f32 	%f58, %f227;
	setp.lt.f32 	%p2490, %f58, 0f4086232B;
	@%p2490 bra 	$L__BB3_2074;
	setp.lt.f64 	%p2491, %fd2645, 0d0000000000000000;
	add.f64 	%fd16463, %fd2645, 0d7FF0000000000000;
	selp.f64 	%fd37683, 0d0000000000000000, %fd16463, %p2491;
	setp.geu.f32 	%p2492, %f58, 0f40874800;
	@%p2492 bra 	$L__BB3_2074;
	shr.u32 	%r7246, %r887, 31;
	add.s32 	%r7247, %r887, %r7246;
	shr.s32 	%r7248, %r7247, 1;
	shl.b32 	%r7249, %r7248, 20;
	add.s32 	%r7250, %r889, %r7249;
	mov.b64 	%fd16464, {%r888, %r7250};
	sub.s32 	%r7251, %r887, %r7248;
	shl.b32 	%r7252, %r7251, 20;
	add.s32 	%r7253, %r7252, 1072693248;
	mov.b32 	%r7254, 0;
	mov.b64 	%fd16465, {%r7254, %r7253};
	mul.f64 	%fd37683, %fd16465, %fd16464;
$L__BB3_2074:
	setp.neu.f64 	%p2493, %fd2236, 0d0000000000000000;
	rcp.rn.f64 	%fd16466, %fd37676;
	setp.eq.f64 	%p2494, %fd869, 0d3FF0000000000000;
	selp.f64 	%fd16467, 0d3FF0000000000000, %fd16466, %p2494;
	mul.f64 	%fd2650, %fd16467, %fd37683;
	@%p2493 bra 	$L__BB3_2076;
	setp.lt.s32 	%p2496, %r93, 0;
	setp.eq.s32 	%p2497, %r6054, 1127219200;
	selp.b32 	%r7256, %r863, 0, %p2497;
	or.b32  	%r7257, %r7256, 2146435072;
	selp.b32 	%r7258, %r7257, %r7256, %p2496;
	mov.b32 	%r7259, 0;
	mov.b64 	%fd37685, {%r7259, %r7258};
	bra.uni 	$L__BB3_2077;
$L__BB3_2076:
	setp.lt.s32 	%p2495, %r863, 0;
	{ // callseq 520, 0
	.param .b64 param0;
	st.param.f64 	[param0], %fd2612;
	.param .b64 param1;
	st.param.f64 	[param1], 0d3FD5555555555555;
	.param .b64 retval0;
	call.uni (retval0), 
	__internal_accurate_pow, 
	(
	param0, 
	param1
	);
	ld.param.f64 	%fd16468, [retval0];
	} // callseq 520
	selp.f64 	%fd37685, 0dFFF8000000000000, %fd16468, %p2495;
$L__BB3_2077:
	add.f64 	%fd16470, %fd2236, 0d3FD5555555555555;
	{
	.reg .b32 %temp; 
	mov.b64 	{%temp, %r7260}, %fd16470;
	}
	and.b32  	%r7261, %r7260, 2146435072;
	setp.ne.s32 	%p2498, %r7261, 2146435072;
	@%p2498 bra 	$L__BB3_2082;
	setp.num.f64 	%p2499, %fd2236, %fd2236;
	@%p2499 bra 	$L__BB3_2080;
	mov.f64 	%fd16471, 0d3FD5555555555555;
	add.rn.f64 	%fd37685, %fd2236, %fd16471;
	bra.uni 	$L__BB3_2082;
$L__BB3_2080:
	setp.neu.f64 	%p2500, %fd2612, 0d7FF0000000000000;
	@%p2500 bra 	$L__BB3_2082;
	setp.lt.s32 	%p2501, %r863, 0;
	setp.lt.s32 	%p2502, %r93, 0;
	selp.b32 	%r7262, 0, 2146435072, %p2502;
	or.b32  	%r7263, %r7262, -2147483648;
	selp.b32 	%r7264, %r7263, %r7262, %p5;
	selp.b32 	%r7265, %r7264, %r7262, %p2501;
	mov.b32 	%r7266, 0;
	mov.b64 	%fd37685, {%r7266, %r7265};
$L__BB3_2082:
	setp.eq.f64 	%p2503, %fd2236, 0d3FF0000000000000;
	selp.f64 	%fd2657, 0d3FF0000000000000, %fd37685, %p2503;
	mul.f64 	%fd37706, %fd869, %fd2657;
	setp.geu.f64 	%p2504, %fd37706, 0d0000000000000000;
	@%p2504 bra 	$L__BB3_2084;
	mov.u64 	%rd94, $str$7;
	cvta.global.u64 	%rd95, %rd94;
	{ // callseq 521, 0
	.param .b64 param0;
	st.param.b64 	[param0], %rd95;
	.param .b64 param1;
	st.param.b64 	[param1], 0;
	.param .b32 retval0;
	call.uni (retval0), 
	vprintf, 
	(
	param0, 
	param1
	);
	ld.param.b32 	%r7267, [retval0];
	} // callseq 521
$L__BB3_2084:
	setp.geu.f64 	%p2505, %fd37706, 0d401A000000000000;
	@%p2505 bra 	$L__BB3_2126;
	mov.b32 	%r15069, -1023;
	mov.f64 	%fd37686, 0d3FFC4E06B9F096A3;
	@%p2486 bra 	$L__BB3_2087;
	mov.f64 	%fd37686, 0d435C4E06B9F096A3;
	{
	.reg .b32 %temp; 
	mov.b64 	{%temp, %r15067}, %fd37686;
	}
	{
	.reg .b32 %temp; 
	mov.b64 	{%r15068, %temp}, %fd37686;
	}
	mov.b32 	%r15069, -1077;
$L__BB3_2087:
	add.s32 	%r7319, %r15067, -1;
	setp.gt.u32 	%p2531, %r7319, 2146435070;
	@%p2531 bra 	$L__BB3_2091;
	shr.u32 	%r7322, %r15067, 20;
	add.s32 	%r15070, %r15069, %r7322;
	and.b32  	%r7323, %r15067, 1048575;
	or.b32  	%r7324, %r7323, 1072693248;
	mov.b64 	%fd37687, {%r15068, %r7324};
	setp.lt.u32 	%p2533, %r7324, 1073127583;
	@%p2533 bra 	$L__BB3_2090;
	{
	.reg .b32 %temp; 
	mov.b64 	{%r7325, %temp}, %fd37687;
	}
	{
	.reg .b32 %temp; 
	mov.b64 	{%temp, %r7326}, %fd37687;
	}
	add.s32 	%r7327, %r7326, -1048576;
	mov.b64 	%fd37687, {%r7325, %r7327};
	add.s32 	%r15070, %r15070, 1;
$L__BB3_2090:
	add.f64 	%fd16621, %fd37687, 0dBFF0000000000000;
	add.f64 	%fd16622, %fd37687, 0d3FF0000000000000;
	rcp.approx.ftz.f64 	%fd16623, %fd16622;
	neg.f64 	%fd16624, %fd16622;
	fma.rn.f64 	%fd16625, %fd16624, %fd16623, 0d3FF0000000000000;
	fma.rn.f64 	%fd16626, %fd16625, %fd16625, %fd16625;
	fma.rn.f64 	%fd16627, %fd16626, %fd16623, %fd16623;
	mul.f64 	%fd16628, %fd16621, %fd16627;
	fma.rn.f64 	%fd16629, %fd16621, %fd16627, %fd16628;
	mul.f64 	%fd16630, %fd16629, %fd16629;
	fma.rn.f64 	%fd16631, %fd16630, 0d3EB1380B3AE80F1E, 0d3ED0EE258B7A8B04;
	fma.rn.f64 	%fd16632, %fd16631, %fd16630, 0d3EF3B2669F02676F;
	fma.rn.f64 	%fd16633, %fd16632, %fd16630, 0d3F1745CBA9AB0956;
	fma.rn.f64 	%fd16634, %fd16633, %fd16630, 0d3F3C71C72D1B5154;
	fma.rn.f64 	%fd16635, %fd16634, %fd16630, 0d3F624924923BE72D;
	fma.rn.f64 	%fd16636, %fd16635, %fd16630, 0d3F8999999999A3C4;
	fma.rn.f64 	%fd16637, %fd16636, %fd16630, 0d3FB5555555555554;
	sub.f64 	%fd16638, %fd16621, %fd16629;
	add.f64 	%fd16639, %fd16638, %fd16638;
	neg.f64 	%fd16640, %fd16629;
	fma.rn.f64 	%fd16641, %fd16640, %fd16621, %fd16639;
	mul.f64 	%fd16642, %fd16627, %fd16641;
	mul.f64 	%fd16643, %fd16630, %fd16637;
	fma.rn.f64 	%fd16644, %fd16643, %fd16629, %fd16642;
	xor.b32  	%r7328, %r15070, -2147483648;
	mov.b32 	%r7329, 1127219200;
	mov.b64 	%fd16645, {%r7328, %r7329};
	sub.f64 	%fd16646, %fd16645, %fd159;
	fma.rn.f64 	%fd16647, %fd16646, 0d3FE62E42FEFA39EF, %fd16629;
	fma.rn.f64 	%fd16648, %fd16646, 0dBFE62E42FEFA39EF, %fd16647;
	sub.f64 	%fd16649, %fd16648, %fd16629;
	sub.f64 	%fd16650, %fd16644, %fd16649;
	fma.rn.f64 	%fd16651, %fd16646, 0d3C7ABC9E3B39803F, %fd16650;
	add.f64 	%fd37688, %fd16647, %fd16651;
	bra.uni 	$L__BB3_2092;
$L__BB3_2091:
	fma.rn.f64 	%fd16620, %fd37686, 0d7FF0000000000000, 0d7FF0000000000000;
	{
	.reg .b32 %temp; 
	mov.b64 	{%temp, %r7320}, %fd37686;
	}
	and.b32  	%r7321, %r7320, 2147483647;
	setp.eq.s32 	%p2532, %r7321, 0;
	selp.f64 	%fd37688, 0dFFF0000000000000, %fd16620, %p2532;
$L__BB3_2092:
	mul.f64 	%fd37693, %fd869, %fd2657;
	setp.le.f64 	%p2534, %fd37693, 0d0000000000000000;
	mov.f64 	%fd37697, 0d0000000000000000;
	@%p2534 bra 	$L__BB3_2094;
	mov.b32 	%r15071, 1;
	mov.f64 	%fd37690, 0d3FC745D1745D1746;
	mov.f64 	%fd37689, 0d4016000000000000;
	mov.f64 	%fd37692, %fd37690;
	bra.uni 	$L__BB3_2112;
$L__BB3_2094:
	setp.geu.f64 	%p2535, %fd37693, 0d0000000000000000;
	@%p2535 bra 	$L__BB3_2125;
	mov.u64 	%rd98, $str$4;
	cvta.global.u64 	%rd99, %rd98;
	{ // callseq 523, 0
	.param .b64 param0;
	st.param.b64 	[param0], %rd99;
	.param .b64 param1;
	st.param.b64 	[param1], 0;
	.param .b32 retval0;
	call.uni (retval0), 
	vprintf, 
	(
	param0, 
	param1
	);
	ld.param.b32 	%r7330, [retval0];
	} // callseq 523
	bra.uni 	$L__BB3_2125;
$L__BB3_2096:
	add.f64 	%fd2665, %fd2713, 0d3FF0000000000000;
	div.rn.f64 	%fd16664, %fd37693, %fd2665;
	mul.f64 	%fd2666, %fd2714, %fd16664;
	add.f64 	%fd37692, %fd37692, %fd2666;
	abs.f64 	%fd16665, %fd2666;
	abs.f64 	%fd16666, %fd37692;
	mul.f64 	%fd16667, %fd16666, 0d3E9421F5F40D8376;
	setp.lt.f64 	%p2537, %fd16665, %fd16667;
	@%p2537 bra 	$L__BB3_2113;
	add.f64 	%fd2668, %fd2665, 0d3FF0000000000000;
	div.rn.f64 	%fd16669, %fd37693, %fd2668;
	mul.f64 	%fd2669, %fd2666, %fd16669;
	add.f64 	%fd37692, %fd37692, %fd2669;
	abs.f64 	%fd16670, %fd2669;
	abs.f64 	%fd16671, %fd37692;
	mul.f64 	%fd16672, %fd16671, 0d3E9421F5F40D8376;
	setp.lt.f64 	%p2538, %fd16670, %fd16672;
	@%p2538 bra 	$L__BB3_2113;
	add.f64 	%fd2671, %fd2668, 0d3FF0000000000000;
	div.rn.f64 	%fd16674, %fd37693, %fd2671;
	mul.f64 	%fd2672, %fd2669, %fd16674;
	add.f64 	%fd37692, %fd37692, %fd2672;
	abs.f64 	%fd16675, %fd2672;
	abs.f64 	%fd16676, %fd37692;
	mul.f64 	%fd16677, %fd16676, 0d3E9421F5F40D8376;
	setp.lt.f64 	%p2539, %fd16675, %fd16677;
	@%p2539 bra 	$L__BB3_2113;
	add.f64 	%fd2674, %fd2671, 0d3FF0000000000000;
	div.rn.f64 	%fd16679, %fd37693, %fd2674;
	mul.f64 	%fd2675, %fd2672, %fd16679;
	add.f64 	%fd37692, %fd37692, %fd2675;
	abs.f64 	%fd16680, %fd2675;
	abs.f64 	%fd16681, %fd37692;
	mul.f64 	%fd16682, %fd16681, 0d3E9421F5F40D8376;
	setp.lt.f64 	%p2540, %fd16680, %fd16682;
	@%p2540 bra 	$L__BB3_2113;
	add.f64 	%fd2677, %fd2674, 0d3FF0000000000000;
	div.rn.f64 	%fd16684, %fd37693, %fd2677;
	mul.f64 	%fd2678, %fd2675, %fd16684;
	add.f64 	%fd37692, %fd37692, %fd2678;
	abs.f64 	%fd16685, %fd2678;
	abs.f64 	%fd16686, %fd37692;
	mul.f64 	%fd16687, %fd16686, 0d3E9421F5F40D8376;
	setp.lt.f64 	%p2541, %fd16685, %fd16687;
	@%p2541 bra 	$L__BB3_2113;
	add.f64 	%fd2680, %fd2677, 0d3FF0000000000000;
	div.rn.f64 	%fd16689, %fd37693, %fd2680;
	mul.f64 	%fd2681, %fd2678, %fd16689;
	add.f64 	%fd37692, %fd37692, %fd2681;
	abs.f64 	%fd16690, %fd2681;
	abs.f64 	%fd16691, %fd37692;
	mul.f64 	%fd16692, %fd16691, 0d3E9421F5F40D8376;
	setp.lt.f64 	%p2542, %fd16690, %fd16692;
	@%p2542 bra 	$L__BB3_2113;
	add.f64 	%fd2683, %fd2680, 0d3FF0000000000000;
	div.rn.f64 	%fd16694, %fd37693, %fd2683;
	mul.f64 	%fd2684, %fd2681, %fd16694;
	add.f64 	%fd37692, %fd37692, %fd2684;
	abs.f64 	%fd16695, %fd2684;
	abs.f64 	%fd16696, %fd37692;
	mul.f64 	%fd16697, %fd16696, 0d3E9421F5F40D8376;
	setp.lt.f64 	%p2543, %fd16695, %fd16697;
	@%p2543 bra 	$L__BB3_2113;
	add.f64 	%fd2686, %fd2683, 0d3FF0000000000000;
	div.rn.f64 	%fd16699, %fd37693, %fd2686;
	mul.f64 	%fd2687, %fd2684, %fd16699;
	add.f64 	%fd37692, %fd37692, %fd2687;
	abs.f64 	%fd16700, %fd2687;
	abs.f64 	%fd16701, %fd37692;
	mul.f64 	%fd16702, %fd16701, 0d3E9421F5F40D8376;
	setp.lt.f64 	%p2544, %fd16700, %fd16702;
	@%p2544 bra 	$L__BB3_2113;
	add.f64 	%fd2689, %fd2686, 0d3FF0000000000000;
	div.rn.f64 	%fd16704, %fd37693, %fd2689;
	mul.f64 	%fd2690, %fd2687, %fd16704;
	add.f64 	%fd37692, %fd37692, %fd2690;
	abs.f64 	%fd16705, %fd2690;
	abs.f64 	%fd16706, %fd37692;
	mul.f64 	%fd16707, %fd16706, 0d3E9421F5F40D8376;
	setp.lt.f64 	%p2545, %fd16705, %fd16707;
	@%p2545 bra 	$L__BB3_2113;
	add.f64 	%fd2692, %fd2689, 0d3FF0000000000000;
	div.rn.f64 	%fd16709, %fd37693, %fd2692;
	mul.f64 	%fd2693, %fd2690, %fd16709;
	add.f64 	%fd37692, %fd37692, %fd2693;
	abs.f64 	%fd16710, %fd2693;
	abs.f64 	%fd16711, %fd37692;
	mul.f64 	%fd16712, %fd16711, 0d3E9421F5F40D8376;
	setp.lt.f64 	%p2546, %fd16710, %fd16712;
	@%p2546 bra 	$L__BB3_2113;
	add.f64 	%fd2695, %fd2692, 0d3FF0000000000000;
	div.rn.f64 	%fd16714, %fd37693, %fd2695;
	mul.f64 	%fd2696, %fd2693, %fd16714;
	add.f64 	%fd37692, %fd37692, %fd2696;
	abs.f64 	%fd16715, %fd2696;
	abs.f64 	%fd16716, %fd37692;
	mul.f64 	%fd16717, %fd16716, 0d3E9421F5F40D8376;
	setp.lt.f64 	%p2547, %fd16715, %fd16717;
	@%p2547 bra 	$L__BB3_2113;
	add.f64 	%fd2698, %fd2695, 0d3FF0000000000000;
	div.rn.f64 	%fd16719, %fd37693, %fd2698;
	mul.f64 	%fd2699, %fd2696, %fd16719;
	add.f64 	%fd37692, %fd37692, %fd2699;
	abs.f64 	%fd16720, %fd2699;
	abs.f64 	%fd16721, %fd37692;
	mul.f64 	%fd16722, %fd16721, 0d3E9421F5F40D8376;
	setp.lt.f64 	%p2548, %fd16720, %fd16722;
	@%p2548 bra 	$L__BB3_2113;
	add.f64 	%fd2701, %fd2698, 0d3FF0000000000000;
	div.rn.f64 	%fd16724, %fd37693, %fd2701;
	mul.f64 	%fd2702, %fd2699, %fd16724;
	add.f64 	%fd37692, %fd37692, %fd2702;
	abs.f64 	%fd16725, %fd2702;
	abs.f64 	%fd16726, %fd37692;
	mul.f64 	%fd16727, %fd16726, 0d3E9421F5F40D8376;
	setp.lt.f64 	%p2549, %fd16725, %fd16727;
	@%p2549 bra 	$L__BB3_2113;
	add.f64 	%fd2704, %fd2701, 0d3FF0000000000000;
	div.rn.f64 	%fd16729, %fd37693, %fd2704;
	mul.f64 	%fd2705, %fd2702, %fd16729;
	add.f64 	%fd37692, %fd37692, %fd2705;
	abs.f64 	%fd16730, %fd2705;
	abs.f64 	%fd16731, %fd37692;
	mul.f64 	%fd16732, %fd16731, 0d3E9421F5F40D8376;
	setp.lt.f64 	%p2550, %fd16730, %fd16732;
	@%p2550 bra 	$L__BB3_2113;
	add.f64 	%fd37689, %fd2704, 0d3FF0000000000000;
	div.rn.f64 	%fd16734, %fd37693, %fd37689;
	mul.f64 	%fd37690, %fd2705, %fd16734;
	add.f64 	%fd37692, %fd37692, %fd37690;
	abs.f64 	%fd16735, %fd37690;
	abs.f64 	%fd16736, %fd37692;
	mul.f64 	%fd16737, %fd16736, 0d3E9421F5F40D8376;
	setp.lt.f64 	%p2551, %fd16735, %fd16737;
	@%p2551 bra 	$L__BB3_2113;
	add.s32 	%r15071, %r15071, 16;
	setp.eq.s32 	%p2552, %r15071, 100000001;
	@%p2552 bra 	$L__BB3_2124;
$L__BB3_2112:
	add.f64 	%fd2713, %fd37689, 0d3FF0000000000000;
	div.rn.f64 	%fd16659, %fd37693, %fd2713;
	mul.f64 	%fd2714, %fd37690, %fd16659;
	add.f64 	%fd37692, %fd37692, %fd2714;
	abs.f64 	%fd16660, %fd2714;
	abs.f64 	%fd16661, %fd37692;
	mul.f64 	%fd16662, %fd16661, 0d3E9421F5F40D8376;
	setp.geu.f64 	%p2536, %fd16660, %fd16662;
	@%p2536 bra 	$L__BB3_2096;
$L__BB3_2113:
	{
	.reg .b32 %temp; 
	mov.b64 	{%temp, %r15072}, %fd37693;
	}
	{
	.reg .b32 %temp; 
	mov.b64 	{%r15073, %temp}, %fd37693;
	}
	setp.gt.s32 	%p2553, %r15072, 1048575;
	mov.b32 	%r15074, -1023;
	@%p2553 bra 	$L__BB3_2115;
	mul.f64 	%fd16739, %fd869, %fd2657;
	mul.f64 	%fd37693, %fd16739, 0d4350000000000000;
	{
	.reg .b32 %temp; 
	mov.b64 	{%temp, %r15072}, %fd37693;
	}
	{
	.reg .b32 %temp; 
	mov.b64 	{%r15073, %temp}, %fd37693;
	}
	mov.b32 	%r15074, -1077;
$L__BB3_2115:
	add.s32 	%r7337, %r15072, -1;
	setp.gt.u32 	%p2554, %r7337, 2146435070;
	@%p2554 bra 	$L__BB3_2119;
	shr.u32 	%r7340, %r15072, 20;
	add.s32 	%r15075, %r15074, %r7340;
	and.b32  	%r7341, %r15072, 1048575;
	or.b32  	%r7342, %r7341, 1072693248;
	mov.b64 	%fd37694, {%r15073, %r7342};
	setp.lt.u32 	%p2556, %r7342, 1073127583;
	@%p2556 bra 	$L__BB3_2118;
	{
	.reg .b32 %temp; 
	mov.b64 	{%r7343, %temp}, %fd37694;
	}
	{
	.reg .b32 %temp; 
	mov.b64 	{%temp, %r7344}, %fd37694;
	}
	add.s32 	%r7345, %r7344, -1048576;
	mov.b64 	%fd37694, {%r7343, %r7345};
	add.s32 	%r15075, %r15075, 1;
$L__BB3_2118:
	add.f64 	%fd16741, %fd37694, 0dBFF0000000000000;
	add.f64 	%fd16742, %fd37694, 0d3FF0000000000000;
	rcp.approx.ftz.f64 	%fd16743, %fd16742;
	neg.f64 	%fd16744, %fd16742;
	fma.rn.f64 	%fd16745, %fd16744, %fd16743, 0d3FF0000000000000;
	fma.rn.f64 	%fd16746, %fd16745, %fd16745, %fd16745;
	fma.rn.f64 	%fd16747, %fd16746, %fd16743, %fd16743;
	mul.f64 	%fd16748, %fd16741, %fd16747;
	fma.rn.f64 	%fd16749, %fd16741, %fd16747, %fd16748;
	mul.f64 	%fd16750, %fd16749, %fd16749;
	fma.rn.f64 	%fd16751, %fd16750, 0d3EB1380B3AE80F1E, 0d3ED0EE258B7A8B04;
	fma.rn.f64 	%fd16752, %fd16751, %fd16750, 0d3EF3B2669F02676F;
	fma.rn.f64 	%fd16753, %fd16752, %fd16750, 0d3F1745CBA9AB0956;
	fma.rn.f64 	%fd16754, %fd16753, %fd16750, 0d3F3C71C72D1B5154;
	fma.rn.f64 	%fd16755, %fd16754, %fd16750, 0d3F624924923BE72D;
	fma.rn.f64 	%fd16756, %fd16755, %fd16750, 0d3F8999999999A3C4;
	fma.rn.f64 	%fd16757, %fd16756, %fd16750, 0d3FB5555555555554;
	sub.f64 	%fd16758, %fd16741, %fd16749;
	add.f64 	%fd16759, %fd16758, %fd16758;
	neg.f64 	%fd16760, %fd16749;
	fma.rn.f64 	%fd16761, %fd16760, %fd16741, %fd16759;
	mul.f64 	%fd16762, %fd16747, %fd16761;
	mul.f64 	%fd16763, %fd16750, %fd16757;
	fma.rn.f64 	%fd16764, %fd16763, %fd16749, %fd16762;
	xor.b32  	%r7346, %r15075, -2147483648;
	mov.b32 	%r7347, 1127219200;
	mov.b64 	%fd16765, {%r7346, %r7347};
	sub.f64 	%fd16766, %fd16765, %fd159;
	fma.rn.f64 	%fd16767, %fd16766, 0d3FE62E42FEFA39EF, %fd16749;
	fma.rn.f64 	%fd16768, %fd16766, 0dBFE62E42FEFA39EF, %fd16767;
	sub.f64 	%fd16769, %fd16768, %fd16749;
	sub.f64 	%fd16770, %fd16764, %fd16769;
	fma.rn.f64 	%fd16771, %fd16766, 0d3C7ABC9E3B39803F, %fd16770;
	add.f64 	%fd37695, %fd16767, %fd16771;
	bra.uni 	$L__BB3_2120;
$L__BB3_2119:
	fma.rn.f64 	%fd16740, %fd37693, 0d7FF0000000000000, 0d7FF0000000000000;
	{
	.reg .b32 %temp; 
	mov.b64 	{%temp, %r7338}, %fd37693;
	}
	and.b32  	%r7339, %r7338, 2147483647;
	setp.eq.s32 	%p2555, %r7339, 0;
	selp.f64 	%fd37695, 0dFFF0000000000000, %fd16740, %p2555;
$L__BB3_2120:
	mul.f64 	%fd16772, %fd37695, 0d4016000000000000;
	mul.f64 	%fd16773, %fd869, %fd2657;
	sub.f64 	%fd16774, %fd16772, %fd16773;
	sub.f64 	%fd16775, %fd2637, %fd37688;
	add.f64 	%fd2726, %fd16775, %fd16774;
	fma.rn.f64 	%fd16776, %fd2726, 0d3FF71547652B82FE, 0d4338000000000000;
	{
	.reg .b32 %temp; 
	mov.b64 	{%r910, %temp}, %fd16776;
	}
	mov.f64 	%fd16777, 0dC338000000000000;
	add.rn.f64 	%fd16778, %fd16776, %fd16777;
	fma.rn.f64 	%fd16779, %fd16778, 0dBFE62E42FEFA39EF, %fd2726;
	fma.rn.f64 	%fd16780, %fd16778, 0dBC7ABC9E3B39803F, %fd16779;
	fma.rn.f64 	%fd16781, %fd16780, 0d3E5ADE1569CE2BDF, 0d3E928AF3FCA213EA;
	fma.rn.f64 	%fd16782, %fd16781, %fd16780, 0d3EC71DEE62401315;
	fma.rn.f64 	%fd16783, %fd16782, %fd16780, 0d3EFA01997C89EB71;
	fma.rn.f64 	%fd16784, %fd16783, %fd16780, 0d3F2A01A014761F65;
	fma.rn.f64 	%fd16785, %fd16784, %fd16780, 0d3F56C16C1852B7AF;
	fma.rn.f64 	%fd16786, %fd16785, %fd16780, 0d3F81111111122322;
	fma.rn.f64 	%fd16787, %fd16786, %fd16780, 0d3FA55555555502A1;
	fma.rn.f64 	%fd16788, %fd16787, %fd16780, 0d3FC5555555555511;
	fma.rn.f64 	%fd16789, %fd16788, %fd16780, 0d3FE000000000000B;
	fma.rn.f64 	%fd16790, %fd16789, %fd16780, 0d3FF0000000000000;
	fma.rn.f64 	%fd16791, %fd16790, %fd16780, 0d3FF0000000000000;
	{
	.reg .b32 %temp; 
	mov.b64 	{%r911, %temp}, %fd16791;
	}
	{
	.reg .b32 %temp; 
	mov.b64 	{%temp, %r912}, %fd16791;
	}
	shl.b32 	%r7348, %r910, 20;
	add.s32 	%r7349, %r7348, %r912;
	mov.b64 	%fd37696, {%r911, %r7349};
	{
	.reg .b32 %temp; 
	mov.b64 	{%temp, %r7350}, %fd2726;
	}
	mov.b32 	%f229, %r7350;
	abs.f32 	%f59, %f229;
	setp.lt.f32 	%p2557, %f59, 0f4086232B;
	@%p2557 bra 	$L__BB3_2123;
	setp.lt.f64 	%p2558, %fd2726, 0d0000000000000000;
	add.f64 	%fd16792, %fd2726, 0d7FF0000000000000;
	selp.f64 	%fd37696, 0d0000000000000000, %fd16792, %p2558;
	setp.geu.f32 	%p2559, %f59, 0f40874800;
	@%p2559 bra 	$L__BB3_2123;
	shr.u32 	%r7351, %r910, 31;
	add.s32 	%r7352, %r910, %r7351;
	shr.s32 	%r7353, %r7352, 1;
	shl.b32 	%r7354, %r7353, 20;
	add.s32 	%r7355, %r912, %r7354;
	mov.b64 	%fd16793, {%r911, %r7355};
	sub.s32 	%r7356, %r910, %r7353;
	shl.b32 	%r7357, %r7356, 20;
	add.s32 	%r7358, %r7357, 1072693248;
	mov.b32 	%r7359, 0;
	mov.b64 	%fd16794, {%r7359, %r7358};
	mul.f64 	%fd37696, %fd16794, %fd16793;
$L__BB3_2123:
	mul.f64 	%fd37697, %fd37692, %fd37696;
	bra.uni 	$L__BB3_2125;
$L__BB3_2124:
	mov.u64 	%rd100, $str$5;
	cvta.global.u64 	%rd101, %rd100;
	{ // callseq 524, 0
	.param .b64 param0;
	st.param.b64 	[param0], %rd101;
	.param .b64 param1;
	st.param.b64 	[param1], 0;
	.param .b32 retval0;
	call.uni (retval0), 
	vprintf, 
	(
	param0, 
	param1
	);
	ld.param.b32 	%r7333, [retval0];
	} // callseq 524
$L__BB3_2125:
	mov.f64 	%fd16795, 0d3FF0000000000000;
	sub.f64 	%fd37710, %fd16795, %fd37697;
	bra.uni 	$L__BB3_2151;
$L__BB3_2126:
	mov.b32 	%r15078, -1023;
	mov.f64 	%fd37698, 0d3FFC4E06B9F096A3;
	@%p2486 bra 	$L__BB3_2128;
	mov.f64 	%fd37698, 0d435C4E06B9F096A3;
	{
	.reg .b32 %temp; 
	mov.b64 	{%temp, %r15067}, %fd37698;
	}
	{
	.reg .b32 %temp; 
	mov.b64 	{%r15068, %temp}, %fd37698;
	}
	mov.b32 	%r15078, -1077;
$L__BB3_2128:
	add.s32 	%r7271, %r15067, -1;
	setp.gt.u32 	%p2507, %r7271, 2146435070;
	@%p2507 bra 	$L__BB3_2132;
	shr.u32 	%r7274, %r15067, 20;
	add.s32 	%r15079, %r15078, %r7274;
	and.b32  	%r7275, %r15067, 1048575;
	or.b32  	%r7276, %r7275, 1072693248;
	mov.b64 	%fd37699, {%r15068, %r7276};
	setp.lt.u32 	%p2509, %r7276, 1073127583;
	@%p2509 bra 	$L__BB3_2131;
	{
	.reg .b32 %temp; 
	mov.b64 	{%r7277, %temp}, %fd37699;
	}
	{
	.reg .b32 %temp; 
	mov.b64 	{%temp, %r7278}, %fd37699;
	}
	add.s32 	%r7279, %r7278, -1048576;
	mov.b64 	%fd37699, {%r7277, %r7279};
	add.s32 	%r15079, %r15079, 1;
$L__BB3_2131:
	add.f64 	%fd16477, %fd37699, 0dBFF0000000000000;
	add.f64 	%fd16478, %fd37699, 0d3FF0000000000000;
	rcp.approx.ftz.f64 	%fd16479, %fd16478;
	neg.f64 	%fd16480, %fd16478;
	fma.rn.f64 	%fd16481, %fd16480, %fd16479, 0d3FF0000000000000;
	fma.rn.f64 	%fd16482, %fd16481, %fd16481, %fd16481;
	fma.rn.f64 	%fd16483, %fd16482, %fd16479, %fd16479;
	mul.f64 	%fd16484, %fd16477, %fd16483;
	fma.rn.f64 	%fd16485, %fd16477, %fd16483, %fd16484;
	mul.f64 	%fd16486, %fd16485, %fd16485;
	fma.rn.f64 	%fd16487, %fd16486, 0d3EB1380B3AE80F1E, 0d3ED0EE258B7A8B04;
	fma.rn.f64 	%fd16488, %fd16487, %fd16486, 0d3EF3B2669F02676F;
	fma.rn.f64 	%fd16489, %fd16488, %fd16486, 0d3F1745CBA9AB0956;
	fma.rn.f64 	%fd16490, %fd16489, %fd16486, 0d3F3C71C72D1B5154;
	fma.rn.f64 	%fd16491, %fd16490, %fd16486, 0d3F624924923BE72D;
	fma.rn.f64 	%fd16492, %fd16491, %fd16486, 0d3F8999999999A3C4;
	fma.rn.f64 	%fd16493, %fd16492, %fd16486, 0d3FB5555555555554;
	sub.f64 	%fd16494, %fd16477, %fd16485;
	add.f64 	%fd16495, %fd16494, %fd16494;
	neg.f64 	%fd16496, %fd16485;
	fma.rn.f64 	%fd16497, %fd16496, %fd16477, %fd16495;
	mul.f64 	%fd16498, %fd16483, %fd16497;
	mul.f64 	%fd16499, %fd16486, %fd16493;
	fma.rn.f64 	%fd16500, %fd16499, %fd16485, %fd16498;
	xor.b32  	%r7280, %r15079, -2147483648;
	mov.b32 	%r7281, 1127219200;
	mov.b64 	%fd16501, {%r7280, %r7281};
	sub.f64 	%fd16502, %fd16501, %fd159;
	fma.rn.f64 	%fd16503, %fd16502, 0d3FE62E42FEFA39EF, %fd16485;
	fma.rn.f64 	%fd16504, %fd16502, 0dBFE62E42FEFA39EF, %fd16503;
	sub.f64 	%fd16505, %fd16504, %fd16485;
	sub.f64 	%fd16506, %fd16500, %fd16505;
	fma.rn.f64 	%fd16507, %fd16502, 0d3C7ABC9E3B39803F, %fd16506;
	add.f64 	%fd37700, %fd16503, %fd16507;
	bra.uni 	$L__BB3_2133;
$L__BB3_2132:
	fma.rn.f64 	%fd16476, %fd37698, 0d7FF0000000000000, 0d7FF0000000000000;
	{
	.reg .b32 %temp; 
	mov.b64 	{%temp, %r7272}, %fd37698;
	}
	and.b32  	%r7273, %r7272, 2147483647;
	setp.eq.s32 	%p2508, %r7273, 0;
	selp.f64 	%fd37700, 0dFFF0000000000000, %fd16476, %p2508;
$L__BB3_2133:
	fma.rn.f64 	%fd16509, %fd869, %fd2657, 0d3FF0000000000000;
	add.f64 	%fd37704, %fd16509, 0dC016000000000000;
	rcp.rn.f64 	%fd37705, %fd37704;
	mov.b32 	%r15080, 1;
	mov.f64 	%fd37703, 0d46293E5939A08CE9;
	mov.f64 	%fd37702, %fd37705;
	bra.uni 	$L__BB3_2138;
$L__BB3_2134:
	add.s32 	%r7284, %r15080, 1;
	not.b32 	%r7285, %r15080;
	cvt.rn.f64.s32 	%fd16523, %r7285;
	cvt.rn.f64.u32 	%fd16524, %r7284;
	add.f64 	%fd16525, %fd16524, 0dC016000000000000;
	mul.f64 	%fd16526, %fd16525, %fd16523;
	add.f64 	%fd2743, %fd2759, 0d4000000000000000;
	fma.rn.f64 	%fd16527, %fd16526, %fd2761, %fd2743;
	abs.f64 	%fd16528, %fd16527;
	setp.lt.f64 	%p2513, %fd16528, 0d39B4484BFEEBC2A0;
	div.rn.f64 	%fd16529, %fd16526, %fd2760;
	add.f64 	%fd16530, %fd2743, %fd16529;
	abs.f64 	%fd16531, %fd16530;
	setp.lt.f64 	%p2514, %fd16531, 0d39B4484BFEEBC2A0;
	selp.f64 	%fd2744, 0d39B4484BFEEBC2A0, %fd16530, %p2514;
	rcp.rn.f64 	%fd16532, %fd16527;
	selp.f64 	%fd2745, 0d46293E5939A08CE9, %fd16532, %p2513;
	mul.f64 	%fd16533, %fd2745, %fd2744;
	mul.f64 	%fd37705, %fd37705, %fd16533;
	add.f64 	%fd16534, %fd16533, 0dBFF0000000000000;
	abs.f64 	%fd16535, %fd16534;
	setp.lt.f64 	%p2515, %fd16535, 0d3E9421F5F40D8376;
	@%p2515 bra 	$L__BB3_2140;
	add.s32 	%r7286, %r15080, 2;
	sub.s32 	%r7287, -2, %r15080;
	cvt.rn.f64.s32 	%fd16536, %r7287;
	cvt.rn.f64.u32 	%fd16537, %r7286;
	add.f64 	%fd16538, %fd16537, 0dC016000000000000;
	mul.f64 	%fd16539, %fd16538, %fd16536;
	add.f64 	%fd2747, %fd2743, 0d4000000000000000;
	fma.rn.f64 	%fd16540, %fd16539, %fd2745, %fd2747;
	abs.f64 	%fd16541, %fd16540;
	setp.lt.f64 	%p2516, %fd16541, 0d39B4484BFEEBC2A0;
	div.rn.f64 	%fd16542, %fd16539, %fd2744;
	add.f64 	%fd16543, %fd2747, %fd16542;
	abs.f64 	%fd16544, %fd16543;
	setp.lt.f64 	%p2517, %fd16544, 0d39B4484BFEEBC2A0;
	selp.f64 	%fd2748, 0d39B4484BFEEBC2A0, %fd16543, %p2517;
	rcp.rn.f64 	%fd16545, %fd16540;
	selp.f64 	%fd2749, 0d46293E5939A08CE9, %fd16545, %p2516;
	mul.f64 	%fd16546, %fd2749, %fd2748;
	mul.f64 	%fd37705, %fd37705, %fd16546;
	add.f64 	%fd16547, %fd16546, 0dBFF0000000000000;
	abs.f64 	%fd16548, %fd16547;
	setp.lt.f64 	%p2518, %fd16548, 0d3E9421F5F40D8376;
	@%p2518 bra 	$L__BB3_2140;
	add.s32 	%r7288, %r15080, 3;
	sub.s32 	%r7289, -3, %r15080;
	cvt.rn.f64.s32 	%fd16549, %r7289;
	cvt.rn.f64.u32 	%fd16550, %r7288;
	add.f64 	%fd16551, %fd16550, 0dC016000000000000;
	mul.f64 	%fd16552, %fd16551, %fd16549;
	add.f64 	%fd37704, %fd2747, 0d4000000000000000;
	fma.rn.f64 	%fd16553, %fd16552, %fd2749, %fd37704;
	abs.f64 	%fd16554, %fd16553;
	setp.lt.f64 	%p2519, %fd16554, 0d39B4484BFEEBC2A0;
	div.rn.f64 	%fd16555, %fd16552, %fd2748;
	add.f64 	%fd16556, %fd37704, %fd16555;
	abs.f64 	%fd16557, %fd16556;
	setp.lt.f64 	%p2520, %fd16557, 0d39B4484BFEEBC2A0;
	selp.f64 	%fd37703, 0d39B4484BFEEBC2A0, %fd16556, %p2520;
	rcp.rn.f64 	%fd16558, %fd16553;
	selp.f64 	%fd37702, 0d46293E5939A08CE9, %fd16558, %p2519;
	mul.f64 	%fd16559, %fd37702, %fd37703;
	mul.f64 	%fd37705, %fd37705, %fd16559;
	add.f64 	%fd16560, %fd16559, 0dBFF0000000000000;
	abs.f64 	%fd16561, %fd16560;
	setp.lt.f64 	%p2521, %fd16561, 0d3E9421F5F40D8376;
	@%p2521 bra 	$L__BB3_2140;
	add.s32 	%r15080, %r15080, 4;
	setp.eq.s32 	%p2522, %r15080, 100000001;
	@%p2522 bra 	$L__BB3_2139;
$L__BB3_2138:
	neg.s32 	%r7283, %r15080;
	cvt.rn.f64.s32 	%fd16510, %r7283;
	cvt.rn.f64.u32 	%fd16511, %r15080;
	add.f64 	%fd16512, %fd16511, 0dC016000000000000;
	mul.f64 	%fd16513, %fd16512, %fd16510;
	add.f64 	%fd2759, %fd37704, 0d4000000000000000;
	fma.rn.f64 	%fd16514, %fd16513, %fd37702, %fd2759;
	abs.f64 	%fd16515, %fd16514;
	setp.lt.f64 	%p2510, %fd16515, 0d39B4484BFEEBC2A0;
	div.rn.f64 	%fd16516, %fd16513, %fd37703;
	add.f64 	%fd16517, %fd2759, %fd16516;
	abs.f64 	%fd16518, %fd16517;
	setp.lt.f64 	%p2511, %fd16518, 0d39B4484BFEEBC2A0;
	selp.f64 	%fd2760, 0d39B4484BFEEBC2A0, %fd16517, %p2511;
	rcp.rn.f64 	%fd16519, %fd16514;
	selp.f64 	%fd2761, 0d46293E5939A08CE9, %fd16519, %p2510;
	mul.f64 	%fd16520, %fd2761, %fd2760;
	mul.f64 	%fd37705, %fd37705, %fd16520;
	add.f64 	%fd16521, %fd16520, 0dBFF0000000000000;
	abs.f64 	%fd16522, %fd16521;
	setp.lt.f64 	%p2512, %fd16522, 0d3E9421F5F40D8376;
	@%p2512 bra 	$L__BB3_2140;
	bra.uni 	$L__BB3_2134;
$L__BB3_2139:
	mov.u64 	%rd96, $str$3;
	cvta.global.u64 	%rd97, %rd96;
	{ // callseq 522, 0
	.param .b64 param0;
	st.param.b64 	[param0], %rd97;
	.param .b64 param1;
	st.param.b64 	[param1], 0;
	.param .b32 retval0;
	call.uni (retval0), 
	vprintf, 
	(
	param0, 
	param1
	);
	ld.param.b32 	%r7290, [retval0];
	} // callseq 522
$L__BB3_2140:
	{
	.reg .b32 %temp; 
	mov.b64 	{%temp, %r15081}, %fd37706;
	}
	{
	.reg .b32 %temp; 
	mov.b64 	{%r15082, %temp}, %fd37706;
	}
	setp.gt.s32 	%p2523, %r15081, 1048575;
	mov.b32 	%r15083, -1023;
	@%p2523 bra 	$L__BB3_2142;
	mul.f64 	%fd16562, %fd869, %fd2657;
	mul.f64 	%fd37706, %fd16562, 0d4350000000000000;
	{
	.reg .b32 %temp; 
	mov.b64 	{%temp, %r15081}, %fd37706;
	}
	{
	.reg .b32 %temp; 
	mov.b64 	{%r15082, %temp}, %fd37706;
	}
	mov.b32 	%r15083, -1077;
$L__BB3_2142:
	add.s32 	%r7294, %r15081, -1;
	setp.gt.u32 	%p2524, %r7294, 2146435070;
	@%p2524 bra 	$L__BB3_2146;
	shr.u32 	%r7297, %r15081, 20;
	add.s32 	%r15084, %r15083, %r7297;
	and.b32  	%r7298, %r15081, 1048575;
	or.b32  	%r7299, %r7298, 1072693248;
	mov.b64 	%fd37707, {%r15082, %r7299};
	setp.lt.u32 	%p2526, %r7299, 1073127583;
	@%p2526 bra 	$L__BB3_2145;
	{
	.reg .b32 %temp; 
	mov.b64 	{%r7300, %temp}, %fd37707;
	}
	{
	.reg .b32 %temp; 
	mov.b64 	{%temp, %r7301}, %fd37707;
	}
	add.s32 	%r7302, %r7301, -1048576;
	mov.b64 	%fd37707, {%r7300, %r7302};
	add.s32 	%r15084, %r15084, 1;
$L__BB3_2145:
	add.f64 	%fd16564, %fd37707, 0dBFF0000000000000;
	add.f64 	%fd16565, %fd37707, 0d3FF0000000000000;
	rcp.approx.ftz.f64 	%fd16566, %fd16565;
	neg.f64 	%fd16567, %fd16565;
	fma.rn.f64 	%fd16568, %fd16567, %fd16566, 0d3FF0000000000000;
	fma.rn.f64 	%fd16569, %fd16568, %fd16568, %fd16568;
	fma.rn.f64 	%fd16570, %fd16569, %fd16566, %fd16566;
	mul.f64 	%fd16571, %fd16564, %fd16570;
	fma.rn.f64 	%fd16572, %fd16564, %fd16570, %fd16571;
	mul.f64 	%fd16573, %fd16572, %fd16572;
	fma.rn.f64 	%fd16574, %fd16573, 0d3EB1380B3AE80F1E, 0d3ED0EE258B7A8B04;
	fma.rn.f64 	%fd16575, %fd16574, %fd16573, 0d3EF3B2669F02676F;
	fma.rn.f64 	%fd16576, %fd16575, %fd16573, 0d3F1745CBA9AB0956;
	fma.rn.f64 	%fd16577, %fd16576, %fd16573, 0d3F3C71C72D1B5154;
	fma.rn.f64 	%fd16578, %fd16577, %fd16573, 0d3F624924923BE72D;
	fma.rn.f64 	%fd16579, %fd16578, %fd16573, 0d3F8999999999A3C4;
	fma.rn.f64 	%fd16580, %fd16579, %fd16573, 0d3FB5555555555554;
	sub.f64 	%fd16581, %fd16564, %fd16572;
	add.f64 	%fd16582, %fd16581, %fd16581;
	neg.f64 	%fd16583, %fd16572;
	fma.rn.f64 	%fd16584, %fd16583, %fd16564, %fd16582;
	mul.f64 	%fd16585, %fd16570, %fd16584;
	mul.f64 	%fd16586, %fd16573, %fd16580;
	fma.rn.f64 	%fd16587, %fd16586, %fd16572, %fd16585;
	xor.b32  	%r7303, %r15084, -2147483648;
	mov.b32 	%r7304, 1127219200;
	mov.b64 	%fd16588, {%r7303, %r7304};
	sub.f64 	%fd16589, %fd16588, %fd159;
	fma.rn.f64 	%fd16590, %fd16589, 0d3FE62E42FEFA39EF, %fd16572;
	fma.rn.f64 	%fd16591, %fd16589, 0dBFE62E42FEFA39EF, %fd16590;
	sub.f64 	%fd16592, %fd16591, %fd16572;
	sub.f64 	%fd16593, %fd16587, %fd16592;
	fma.rn.f64 	%fd16594, %fd16589, 0d3C7ABC9E3B39803F, %fd16593;
	add.f64 	%fd37708, %fd16590, %fd16594;
	bra.uni 	$L__BB3_2147;
$L__BB3_2146:
	fma.rn.f64 	%fd16563, %fd37706, 0d7FF0000000000000, 0d7FF0000000000000;
	{
	.reg .b32 %temp; 
	mov.b64 	{%temp, %r7295}, %fd37706;
	}
	and.b32  	%r7296, %r7295, 2147483647;
	setp.eq.s32 	%p2525, %r7296, 0;
	selp.f64 	%fd37708, 0dFFF0000000000000, %fd16563, %p2525;
$L__BB3_2147:
	mul.f64 	%fd16595, %fd37708, 0d4016000000000000;
	mul.f64 	%fd16596, %fd869, %fd2657;
	sub.f64 	%fd16597, %fd16595, %fd16596;
	sub.f64 	%fd16598, %fd2637, %fd37700;
	add.f64 	%fd2773, %fd16598, %fd16597;
	fma.rn.f64 	%fd16599, %fd2773, 0d3FF71547652B82FE, 0d4338000000000000;
	{
	.reg .b32 %temp; 
	mov.b64 	{%r933, %temp}, %fd16599;
	}
	mov.f64 	%fd16600, 0dC338000000000000;
	add.rn.f64 	%fd16601, %fd16599, %fd16600;
	fma.rn.f64 	%fd16602, %fd16601, 0dBFE62E42FEFA39EF, %fd2773;
	fma.rn.f64 	%fd16603, %fd16601, 0dBC7ABC9E3B39803F, %fd16602;
	fma.rn.f64 	%fd16604, %fd16603, 0d3E5ADE1569CE2BDF, 0d3E928AF3FCA213EA;
	fma.rn.f64 	%fd16605, %fd16604, %fd16603, 0d3EC71DEE62401315;
	fma.rn.f64 	%fd16606, %fd16605, %fd16603, 0d3EFA01997C89EB71;
	fma.rn.f64 	%fd16607, %fd16606, %fd16603, 0d3F2A01A014761F65;
	fma.rn.f64 	%fd16608, %fd16607, %fd16603, 0d3F56C16C1852B7AF;
	fma.rn.f64 	%fd16609, %fd16608, %fd16603, 0d3F81111111122322;
	fma.rn.f64 	%fd16610, %fd16609, %fd16603, 0d3FA55555555502A1;
	fma.rn.f64 	%fd16611, %fd16610, %fd16603, 0d3FC5555555555511;
	fma.rn.f64 	%fd16612, %fd16611, %fd16603, 0d3FE000000000000B;
	fma.rn.f64 	%fd16613, %fd16612, %fd16603, 0d3FF0000000000000;
	fma.rn.f64 	%fd16614, %fd16613, %fd16603, 0d3FF0000000000000;
	{
	.reg .b32 %temp; 
	mov.b64 	{%r934, %temp}, %fd16614;
	}
	{
	.reg .b32 %temp; 
	mov.b64 	{%temp, %r935}, %fd16614;
	}
	shl.b32 	%r7305, %r933, 20;
	add.s32 	%r7306, %r7305, %r935;
	mov.b64 	%fd37709, {%r934, %r7306};
	{
	.reg .b32 %temp; 
	mov.b64 	{%temp, %r7307}, %fd2773;
	}
	mov.b32 	%f228, %r7307;
	abs.f32 	%f60, %f228;
	setp.lt.f32 	%p2527, %f60, 0f4086232B;
	@%p2527 bra 	$L__BB3_2150;
	setp.lt.f64 	%p2528, %fd2773, 0d0000000000000000;
	add.f64 	%fd16615, %fd2773, 0d7FF0000000000000;
	selp.f64 	%fd37709, 0d0000000000000000, %fd16615, %p2528;
	setp.geu.f32 	%p2529, %f60, 0f40874800;
	@%p2529 bra 	$L__BB3_2150;
	shr.u32 	%r7308, %r933, 31;
	add.s32 	%r7309, %r933, %r7308;
	shr.s32 	%r7310, %r7309, 1;
	shl.b32 	%r7311, %r7310, 20;
	add.s32 	%r7312, %r935, %r7311;
	mov.b64 	%fd16616, {%r934, %r7312};
	sub.s32 	%r7313, %r933, %r7310;
	shl.b32 	%r7314, %r7313, 20;
	add.s32 	%r7315, %r7314, 1072693248;
	mov.b32 	%r7316, 0;
	mov.b64 	%fd16617, {%r7316, %r7315};
	mul.f64 	%fd37709, %fd16617, %fd16616;
$L__BB3_2150:
	mul.f64 	%fd37710, %fd37705, %fd37709;
$L__BB3_2151:
	mul.f64 	%fd2780, %fd2650, %fd37710;
	mov.f64 	%fd16796, 0d4013000000000000;
	{
	.reg .b32 %temp; 
	mov.b64 	{%temp, %r936}, %fd16796;
	}
	@%p2471 bra 	$L__BB3_2153;
	and.b32  	%r7360, %r936, 2146435072;
	setp.eq.s32 	%p2562, %r7360, 1076887552;
	selp.b32 	%r7361, %r865, 0, %p2562;
	setp.lt.s32 	%p2563, %r936, 0;
	or.b32  	%r7362, %r7361, 2146435072;
	selp.b32 	%r7363, %r7362, %r7361, %p2563;
	mov.b32 	%r7364, 0;
	mov.b64 	%fd37712, {%r7364, %r7363};
	bra.uni 	$L__BB3_2154;
$L__BB3_2153:
	setp.lt.s32 	%p2561, %r865, 0;
	{ // callseq 525, 0
	.param .b64 param0;
	st.param.f64 	[param0], %fd2623;
	.param .b64 param1;
	st.param.f64 	[param1], 0d4013000000000000;
	.param .b64 retval0;
	call.uni (retval0), 
	__internal_accurate_pow, 
	(
	param0, 
	param1
	);
	ld.param.f64 	%fd16797, [retval0];
	} // callseq 525
	selp.f64 	%fd37712, 0dFFF8000000000000, %fd16797, %p2561;
$L__BB3_2154:
	add.f64 	%fd16799, %fd869, 0d4013000000000000;
	{
	.reg .b32 %temp; 
	mov.b64 	{%temp, %r7365}, %fd16799;
	}
	and.b32  	%r7366, %r7365, 2146435072;
	setp.ne.s32 	%p2564, %r7366, 2146435072;
	@%p2564 bra 	$L__BB3_2159;
	setp.num.f64 	%p2565, %fd869, %fd869;
	@%p2565 bra 	$L__BB3_2157;
	mov.f64 	%fd16800, 0d4013000000000000;
	add.rn.f64 	%fd37712, %fd869, %fd16800;
	bra.uni 	$L__BB3_2159;
$L__BB3_2157:
	setp.neu.f64 	%p2566, %fd2623, 0d7FF0000000000000;
	@%p2566 bra 	$L__BB3_2159;
	and.b32  	%r7367, %r936, 2146435072;
	setp.eq.s32 	%p2567, %r7367, 1076887552;
	setp.lt.s32 	%p2568, %r865, 0;
	setp.lt.s32 	%p2569, %r936, 0;
	selp.b32 	%r7368, 0, 2146435072, %p2569;
	and.b32  	%r7369, %r936, 2147483647;
	setp.ne.s32 	%p2570, %r7369, 1071644672;
	or.b32  	%r7370, %r7368, -2147483648;
	selp.b32 	%r7371, %r7370, %r7368, %p2570;
	selp.b32 	%r7372, %r7371, %r7368, %p2567;
	selp.b32 	%r7373, %r7372, %r7368, %p2568;
	mov.b32 	%r7374, 0;
	mov.b64 	%fd37712, {%r7374, %r7373};
$L__BB3_2159:
	selp.f64 	%fd2787, 0d3FF0000000000000, %fd37712, %p2494;
	mov.f64 	%fd37713, 0d4024800000000000;
	{
	.reg .b32 %temp; 
	mov.b64 	{%temp, %r15085}, %fd37713;
	}
	{
	.reg .b32 %temp; 
	mov.b64 	{%r15086, %temp}, %fd37713;
	}
	setp.gt.s32 	%p2572, %r15085, 1048575;
	mov.b32 	%r15087, -1023;
	@%p2572 bra 	$L__BB3_2161;
	mov.f64 	%fd37713, 0d4384800000000000;
	{
	.reg .b32 %temp; 
	mov.b64 	{%temp, %r15085}, %fd37713;
	}
	{
	.reg .b32 %temp; 
	mov.b64 	{%r15086, %temp}, %fd37713;
	}
	mov.b32 	%r15087, -1077;
$L__BB3_2161:
	add.s32 	%r7377, %r15085, -1;
	setp.gt.u32 	%p2573, %r7377, 2146435070;
	@%p2573 bra 	$L__BB3_2165;
	shr.u32 	%r7380, %r15085, 20;
	add.s32 	%r15088, %r15087, %r7380;
	and.b32  	%r7381, %r15085, 1048575;
	or.b32  	%r7382, %r7381, 1072693248;
	mov.b64 	%fd37714, {%r15086, %r7382};
	setp.lt.u32 	%p2575, %r7382, 1073127583;
	@%p2575 bra 	$L__BB3_2164;
	{
	.reg .b32 %temp; 
	mov.b64 	{%r7383, %temp}, %fd37714;
	}
	{
	.reg .b32 %temp; 
	mov.b64 	{%temp, %r7384}, %fd37714;
	}
	add.s32 	%r7385, %r7384, -1048576;
	mov.b64 	%fd37714, {%r7383, %r7385};
	add.s32 	%r15088, %r15088, 1;
$L__BB3_2164:
	add.f64 	%fd16804, %fd37714, 0dBFF0000000000000;
	add.f64 	%fd16805, %fd37714, 0d3FF0000000000000;
	rcp.approx.ftz.f64 	%fd16806, %fd16805;
	neg.f64 	%fd16807, %fd16805;
	fma.rn.f64 	%fd16808, %fd16807, %fd16806, 0d3FF0000000000000;
	fma.rn.f64 	%fd16809, %fd16808, %fd16808, %fd16808;
	fma.rn.f64 	%fd16810, %fd16809, %fd16806, %fd16806;
	mul.f64 	%fd16811, %fd16804, %fd16810;
	fma.rn.f64 	%fd16812, %fd16804, %fd16810, %fd16811;
	mul.f64 	%fd16813, %fd16812, %fd16812;
	fma.rn.f64 	%fd16814, %fd16813, 0d3EB1380B3AE80F1E, 0d3ED0EE258B7A8B04;
	fma.rn.f64 	%fd16815, %fd16814, %fd16813, 0d3EF3B2669F02676F;
	fma.rn.f64 	%fd16816, %fd16815, %fd16813, 0d3F1745CBA9AB0956;
	fma.rn.f64 	%fd16817, %fd16816, %fd16813, 0d3F3C71C72D1B5154;
	fma.rn.f64 	%fd16818, %fd16817, %fd16813, 0d3F624924923BE72D;
	fma.rn.f64 	%fd16819, %fd16818, %fd16813, 0d3F8999999999A3C4;
	fma.rn.f64 	%fd16820, %fd16819, %fd16813, 0d3FB5555555555554;
	sub.f64 	%fd16821, %fd16804, %fd16812;
	add.f64 	%fd16822, %fd16821, %fd16821;
	neg.f64 	%fd16823, %fd16812;
	fma.rn.f64 	%fd16824, %fd16823, %fd16804, %fd16822;
	mul.f64 	%fd16825, %fd16810, %fd16824;
	mul.f64 	%fd16826, %fd16813, %fd16820;
	fma.rn.f64 	%fd16827, %fd16826, %fd16812, %fd16825;
	xor.b32  	%r7386, %r15088, -2147483648;
	mov.b32 	%r7387, 1127219200;
	mov.b64 	%fd16828, {%r7386, %r7387};
	sub.f64 	%fd16829, %fd16828, %fd159;
	fma.rn.f64 	%fd16830, %fd16829, 0d3FE62E42FEFA39EF, %fd16812;
	fma.rn.f64 	%fd16831, %fd16829, 0dBFE62E42FEFA39EF, %fd16830;
	sub.f64 	%fd16832, %fd16831, %fd16812;
	sub.f64 	%fd16833, %fd16827, %fd16832;
	fma.rn.f64 	%fd16834, %fd16829, 0d3C7ABC9E3B39803F, %fd16833;
	add.f64 	%fd37715, %fd16830, %fd16834;
	bra.uni 	$L__BB3_2166;
$L__BB3_2165:
	fma.rn.f64 	%fd16803, %fd37713, 0d7FF0000000000000, 0d7FF0000000000000;
	{
	.reg .b32 %temp; 
	mov.b64 	{%temp, %r7378}, %fd37713;
	}
	and.b32  	%r7379, %r7378, 2147483647;
	setp.eq.s32 	%p2574, %r7379, 0;
	selp.f64 	%fd37715, 0dFFF0000000000000, %fd16803, %p2574;
$L__BB3_2166:
	fma.rn.f64 	%fd2795, %fd37715, 0dC015000000000000, 0d4024800000000000;
	mov.f64 	%fd37716, 0d400289A4E5827C1E;
	{
	.reg .b32 %temp; 
	mov.b64 	{%temp, %r15093}, %fd37716;
	}
	{
	.reg .b32 %temp; 
	mov.b64 	{%r15094, %temp}, %fd37716;
	}
	setp.gt.s32 	%p2576, %r15093, 1048575;
	mov.b32 	%r15091, -1023;
	mov.u32 	%r15089, %r15093;
	mov.u32 	%r15090, %r15094;
	@%p2576 bra 	$L__BB3_2168;
	mov.f64 	%fd37716, 0d436289A4E5827C1E;
	{
	.reg .b32 %temp; 
	mov.b64 	{%temp, %r15089}, %fd37716;
	}
	{
	.reg .b32 %temp; 
	mov.b64 	{%r15090, %temp}, %fd37716;
	}
	mov.b32 	%r15091, -1077;
$L__BB3_2168:
	add.s32 	%r7390, %r15089, -1;
	setp.gt.u32 	%p2577, %r7390, 2146435070;
	@%p2577 bra 	$L__BB3_2172;
	shr.u32 	%r7393, %r15089, 20;
	add.s32 	%r15092, %r15091, %r7393;
	and.b32  	%r7394, %r15089, 1048575;
	or.b32  	%r7395, %r7394, 1072693248;
	mov.b64 	%fd37717, {%r15090, %r7395};
	setp.lt.u32 	%p2579, %r7395, 1073127583;
	@%p2579 bra 	$L__BB3_2171;
	{
	.reg .b32 %temp; 
	mov.b64 	{%r7396, %temp}, %fd37717;
	}
	{
	.reg .b32 %temp; 
	mov.b64 	{%temp, %r7397}, %fd37717;
	}
	add.s32 	%r7398, %r7397, -1048576;
	mov.b64 	%fd37717, {%r7396, %r7398};
	add.s32 	%r15092, %r15092, 1;
$L__BB3_2171:
	add.f64 	%fd16838, %fd37717, 0dBFF0000000000000;
	add.f64 	%fd16839, %fd37717, 0d3FF0000000000000;
	rcp.approx.ftz.f64 	%fd16840, %fd16839;
	neg.f64 	%fd16841, %fd16839;
	fma.rn.f64 	%fd16842, %fd16841, %fd16840, 0d3FF0000000000000;
	fma.rn.f64 	%fd16843, %fd16842, %fd16842, %fd16842;
	fma.rn.f64 	%fd16844, %fd16843, %fd16840, %fd16840;
	mul.f64 	%fd16845, %fd16838, %fd16844;
	fma.rn.f64 	%fd16846, %fd16838, %fd16844, %fd16845;
	mul.f64 	%fd16847, %fd16846, %fd16846;
	fma.rn.f64 	%fd16848, %fd16847, 0d3EB1380B3AE80F1E, 0d3ED0EE258B7A8B04;
	fma.rn.f64 	%fd16849, %fd16848, %fd16847, 0d3EF3B2669F02676F;
	fma.rn.f64 	%fd16850, %fd16849, %fd16847, 0d3F1745CBA9AB0956;
	fma.rn.f64 	%fd16851, %fd16850, %fd16847, 0d3F3C71C72D1B5154;
	fma.rn.f64 	%fd16852, %fd16851, %fd16847, 0d3F624924923BE72D;
	fma.rn.f64 	%fd16853, %fd16852, %fd16847, 0d3F8999999999A3C4;
	fma.rn.f64 	%fd16854, %fd16853, %fd16847, 0d3FB5555555555554;
	sub.f64 	%fd16855, %fd16838, %fd16846;
	add.f64 	%fd16856, %fd16855, %fd16855;
	neg.f64 	%fd16857, %fd16846;
	fma.rn.f64 	%fd16858, %fd16857, %fd16838, %fd16856;
	mul.f64 	%fd16859, %fd16844, %fd16858;
	mul.f64 	%fd16860, %fd16847, %fd16854;
	fma.rn.f64 	%fd16861, %fd16860, %fd16846, %fd16859;
	xor.b32  	%r7399, %r15092, -2147483648;
	mov.b32 	%r7400, 1127219200;
	mov.b64 	%fd16862, {%r7399, %r7400};
	sub.f64 	%fd16863, %fd16862, %fd159;
	fma.rn.f64 	%fd16864, %fd16863, 0d3FE62E42FEFA39EF, %fd16846;
	fma.rn.f64 	%fd16865, %fd16863, 0dBFE62E42FEFA39EF, %fd16864;
	sub.f64 	%fd16866, %fd16865, %fd16846;
	sub.f64 	%fd16867, %fd16861, %fd16866;
	fma.rn.f64 	%fd16868, %fd16863, 0d3C7ABC9E3B39803F, %fd16867;
	add.f64 	%fd37718, %fd16864, %fd16868;
	bra.uni 	$L__BB3_2173;
$L__BB3_2172:
	fma.rn.f64 	%fd16837, %fd37716, 0d7FF0000000000000, 0d7FF0000000000000;
	{
	.reg .b32 %temp; 
	mov.b64 	{%temp, %r7391}, %fd37716;
	}
	and.b32  	%r7392, %r7391, 2147483647;
	setp.eq.s32 	%p2578, %r7392, 0;
	selp.f64 	%fd37718, 0dFFF0000000000000, %fd16837, %p2578;
$L__BB3_2173:
	sub.f64 	%fd2803, %fd37718, %fd2795;
	fma.rn.f64 	%fd16869, %fd2803, 0d3FF71547652B82FE, 0d4338000000000000;
	{
	.reg .b32 %temp; 
	mov.b64 	{%r957, %temp}, %fd16869;
	}
	mov.f64 	%fd16870, 0dC338000000000000;
	add.rn.f64 	%fd16871, %fd16869, %fd16870;
	fma.rn.f64 	%fd16872, %fd16871, 0dBFE62E42FEFA39EF, %fd2803;
	fma.rn.f64 	%fd16873, %fd16871, 0dBC7ABC9E3B39803F, %fd16872;
	fma.rn.f64 	%fd16874, %fd16873, 0d3E5ADE1569CE2BDF, 0d3E928AF3FCA213EA;
	fma.rn.f64 	%fd16875, %fd16874, %fd16873, 0d3EC71DEE62401315;
	fma.rn.f64 	%fd16876, %fd16875, %fd16873, 0d3EFA01997C89EB71;
	fma.rn.f64 	%fd16877, %fd16876, %fd16873, 0d3F2A01A014761F65;
	fma.rn.f64 	%fd16878, %fd16877, %fd16873, 0d3F56C16C1852B7AF;
	fma.rn.f64 	%fd16879, %fd16878, %fd16873, 0d3F81111111122322;
	fma.rn.f64 	%fd16880, %fd16879, %fd16873, 0d3FA55555555502A1;
	fma.rn.f64 	%fd16881, %fd16880, %fd16873, 0d3FC5555555555511;
	fma.rn.f64 	%fd16882, %fd16881, %fd16873, 0d3FE000000000000B;
	fma.rn.f64 	%fd16883, %fd16882, %fd16873, 0d3FF0000000000000;
	fma.rn.f64 	%fd16884, %fd16883, %fd16873, 0d3FF0000000000000;
	{
	.reg .b32 %temp; 
	mov.b64 	{%r958, %temp}, %fd16884;
	}
	{
	.reg .b32 %temp; 
	mov.b64 	{%temp, %r959}, %fd16884;
	}
	shl.b32 	%r7401, %r957, 20;
	add.s32 	%r7402, %r7401, %r959;
	mov.b64 	%fd37719, {%r958, %r7402};
	{
	.reg .b32 %temp; 
	mov.b64 	{%temp, %r7403}, %fd2803;
	}
	mov.b32 	%f230, %r7403;
	abs.f32 	%f61, %f230;
	setp.lt.f32 	%p2580, %f61, 0f4086232B;
	@%p2580 bra 	$L__BB3_2176;
	setp.lt.f64 	%p2581, %fd2803, 0d0000000000000000;
	add.f64 	%fd16885, %fd2803, 0d7FF0000000000000;
	selp.f64 	%fd37719, 0d0000000000000000, %fd16885, %p2581;
	setp.geu.f32 	%p2582, %f61, 0f40874800;
	@%p2582 bra 	$L__BB3_2176;
	shr.u32 	%r7404, %r957, 31;
	add.s32 	%r7405, %r957, %r7404;
	shr.s32 	%r7406, %r7405, 1;
	shl.b32 	%r7407, %r7406, 20;
	add.s32 	%r7408, %r959, %r7407;
	mov.b64 	%fd16886, {%r958, %r7408};
	sub.s32 	%r7409, %r957, %r7406;
	shl.b32 	%r7410, %r7409, 20;
	add.s32 	%r7411, %r7410, 1072693248;
	mov.b32 	%r7412, 0;
	mov.b64 	%fd16887, {%r7412, %r7411};
	mul.f64 	%fd37719, %fd16887, %fd16886;
$L__BB3_2176:
	mul.f64 	%fd37740, %fd869, %fd2657;
	setp.geu.f64 	%p2583, %fd37740, 0d0000000000000000;
	div.rn.f64 	%fd16889, %fd857, %fd2787;
	mul.f64 	%fd2808, %fd16889, %fd37719;
	@%p2583 bra 	$L__BB3_2178;
	mov.u64 	%rd102, $str$7;
	cvta.global.u64 	%rd103, %rd102;
	{ // callseq 526, 0
	.param .b64 param0;
	st.param.b64 	[param0], %rd103;
	.param .b64 param1;
	st.param.b64 	[param1], 0;
	.param .b32 retval0;
	call.uni (retval0), 
	vprintf, 
	(
	param0, 
	param1
	);
	ld.param.b32 	%r7413, [retval0];
	} // callseq 526
$L__BB3_2178:
	setp.geu.f64 	%p2584, %fd37740, 0d4017000000000000;
	@%p2584 bra 	$L__BB3_2220;
	mov.b32 	%r15095, -1023;
	mov.f64 	%fd37720, 0d400289A4E5827C1E;
	@%p2576 bra 	$L__BB3_2181;
	mov.f64 	%fd37720, 0d436289A4E5827C1E;
	{
	.reg .b32 %temp; 
	mov.b64 	{%temp, %r15093}, %fd37720;
	}
	{
	.reg .b32 %temp; 
	mov.b64 	{%r15094, %temp}, %fd37720;
	}
	mov.b32 	%r15095, -1077;
$L__BB3_2181:
	add.s32 	%r7465, %r15093, -1;
	setp.gt.u32 	%p2610, %r7465, 2146435070;
	@%p2610 bra 	$L__BB3_2185;
	shr.u32 	%r7468, %r15093, 20;
	add.s32 	%r15096, %r15095, %r7468;
	and.b32  	%r7469, %r15093, 1048575;
	or.b32  	%r7470, %r7469, 1072693248;
	mov.b64 	%fd37721, {%r15094, %r7470};
	setp.lt.u32 	%p2612, %r7470, 1073127583;
	@%p2612 bra 	$L__BB3_2184;
	{
	.reg .b32 %temp; 
	mov.b64 	{%r7471, %temp}, %fd37721;
	}
	{
	.reg .b32 %temp; 
	mov.b64 	{%temp, %r7472}, %fd37721;
	}
	add.s32 	%r7473, %r7472, -1048576;
	mov.b64 	%fd37721, {%r7471, %r7473};
	add.s32 	%r15096, %r15096, 1;
$L__BB3_2184:
	add.f64 	%fd17038, %fd37721, 0dBFF0000000000000;
	add.f64 	%fd17039, %fd37721, 0d3FF0000000000000;
	rcp.approx.ftz.f64 	%fd17040, %fd17039;
	neg.f64 	%fd17041, %fd17039;
	fma.rn.f64 	%fd17042, %fd17041, %fd17040, 0d3FF0000000000000;
	fma.rn.f64 	%fd17043, %fd17042, %fd17042, %fd17042;
	fma.rn.f64 	%fd17044, %fd17043, %fd17040, %fd17040;
	mul.f64 	%fd17045, %fd17038, %fd17044;
	fma.rn.f64 	%fd17046, %fd17038, %fd17044, %fd17045;
	mul.f64 	%fd17047, %fd17046, %fd17046;
	fma.rn.f64 	%fd17048, %fd17047, 0d3EB1380B3AE80F1E, 0d3ED0EE258B7A8B04;
	fma.rn.f64 	%fd17049, %fd17048, %fd17047, 0d3EF3B2669F02676F;
	fma.rn.f64 	%fd17050, %fd17049, %fd17047, 0d3F1745CBA9AB0956;
	fma.rn.f64 	%fd17051, %fd17050, %fd17047, 0d3F3C71C72D1B5154;
	fma.rn.f64 	%fd17052, %fd17051, %fd17047, 0d3F624924923BE72D;
	fma.rn.f64 	%fd17053, %fd17052, %fd17047, 0d3F8999999999A3C4;
	fma.rn.f64 	%fd17054, %fd17053, %fd17047, 0d3FB5555555555554;
	sub.f64 	%fd17055, %fd17038, %fd17046;
	add.f64 	%fd17056, %fd17055, %fd17055;
	neg.f64 	%fd17057, %fd17046;
	fma.rn.f64 	%fd17058, %fd17057, %fd17038, %fd17056;
	mul.f64 	%fd17059, %fd17044, %fd17058;
	mul.f64 	%fd17060, %fd17047, %fd17054;
	fma.rn.f64 	%fd17061, %fd17060, %fd17046, %fd17059;
	xor.b32  	%r7474, %r15096, -2147483648;
	mov.b32 	%r7475, 1127219200;
	mov.b64 	%fd17062, {%r7474, %r7475};
	sub.f64 	%fd17063, %fd17062, %fd159;
	fma.rn.f64 	%fd17064, %fd17063, 0d3FE62E42FEFA39EF, %fd17046;
	fma.rn.f64 	%fd17065, %fd17063, 0dBFE62E42FEFA39EF, %fd17064;
	sub.f64 	%fd17066, %fd17065, %fd17046;
	sub.f64 	%fd17067, %fd17061, %fd17066;
	fma.rn.f64 	%fd17068, %fd17063, 0d3C7ABC9E3B39803F, %fd17067;
	add.f64 	%fd37722, %fd17064, %fd17068;
	bra.uni 	$L__BB3_2186;
$L__BB3_2185:
	fma.rn.f64 	%fd17037, %fd37720, 0d7FF0000000000000, 0d7FF0000000000000;
	{
	.reg .b32 %temp; 
	mov.b64 	{%temp, %r7466}, %fd37720;
	}
	and.b32  	%r7467, %r7466, 2147483647;
	setp.eq.s32 	%p2611, %r7467, 0;
	selp.f64 	%fd37722, 0dFFF0000000000000, %fd17037, %p2611;
$L__BB3_2186:
	mul.f64 	%fd37727, %fd869, %fd2657;
	setp.le.f64 	%p2613, %fd37727, 0d0000000000000000;
	mov.f64 	%fd37731, 0d0000000000000000;
	@%p2613 bra 	$L__BB3_2188;
	mov.b32 	%r15097, 1;
	mov.f64 	%fd37724, 0d3FCAF286BCA1AF28;
	mov.f64 	%fd37723, 0d4013000000000000;
	mov.f64 	%fd37726, %fd37724;
	bra.uni 	$L__BB3_2206;
$L__BB3_2188:
	setp.geu.f64 	%p2614, %fd37727, 0d0000000000000000;
	@%p2614 bra 	$L__BB3_2219;
	mov.u64 	%rd106, $str$4;
	cvta.global.u64 	%rd107, %rd106;
	{ // callseq 528, 0
	.param .b64 param0;
	st.param.b64 	[param0], %rd107;
	.param .b64 param1;
	st.param.b64 	[param1], 0;
	.param .b32 retval0;
	call.uni (retval0), 
	vprintf, 
	(
	param0, 
	param1
	);
	ld.param.b32 	%r7476, [retval0];
	} // callseq 528
	bra.uni 	$L__BB3_2219;
$L__BB3_2190:
	add.f64 	%fd2816, %fd2864, 0d3FF0000000000000;
	div.rn.f64 	%fd17081, %fd37727, %fd2816;
	mul.f64 	%fd2817, %fd2865, %fd17081;
	add.f64 	%fd37726, %fd37726, %fd2817;
	abs.f64 	%fd17082, %fd2817;
	abs.f64 	%fd17083, %fd37726;
	mul.f64 	%fd17084, %fd17083, 0d3E9421F5F40D8376;
	setp.lt.f64 	%p2616, %fd17082, %fd17084;
	@%p2616 bra 	$L__BB3_2207;
	add.f64 	%fd2819, %fd2816, 0d3FF0000000000000;
	div.rn.f64 	%fd17086, %fd37727, %fd2819;
	mul.f64 	%fd2820, %fd2817, %fd17086;
	add.f64 	%fd37726, %fd37726, %fd2820;
	abs.f64 	%fd17087, %fd2820;
	abs.f64 	%fd17088, %fd37726;
	mul.f64 	%fd17089, %fd17088, 0d3E9421F5F40D8376;
	setp.lt.f64 	%p2617, %fd17087, %fd17089;
	@%p2617 bra 	$L__BB3_2207;
	add.f64 	%fd2822, %fd2819, 0d3FF0000000000000;
	div.rn.f64 	%fd17091, %fd37727, %fd2822;
	mul.f64 	%fd2823, %fd2820, %fd17091;
	add.f64 	%fd37726, %fd37726, %fd2823;
	abs.f64 	%fd17092, %fd2823;
	abs.f64 	%fd17093, %fd37726;
	mul.f64 	%fd17094, %fd17093, 0d3E9421F5F40D8376;
	setp.lt.f64 	%p2618, %fd17092, %fd17094;
	@%p2618 bra 	$L__BB3_2207;
	add.f64 	%fd2825, %fd2822, 0d3FF0000000000000;
	div.rn.f64 	%fd17096, %fd37727, %fd2825;
	mul.f64 	%fd2826, %fd2823, %fd17096;
	add.f64 	%fd37726, %fd37726, %fd2826;
	abs.f64 	%fd17097, %fd2826;
	abs.f64 	%fd17098, %fd37726;
	mul.f64 	%fd17099, %fd17098, 0d3E9421F5F40D8376;
	setp.lt.f64 	%p2619, %fd17097, %fd17099;
	@%p2619 bra 	$L__BB3_2207;
	add.f64 	%fd2828, %fd2825, 0d3FF0000000000000;
	div.rn.f64 	%fd17101, %fd37727, %fd2828;
	mul.f64 	%fd2829, %fd2826, %fd17101;
	add.f64 	%fd37726, %fd37726, %fd2829;
	abs.f64 	%fd17102, %fd2829;
	abs.f64 	%fd17103, %fd37726;
	mul.f64 	%fd17104, %fd17103, 0d3E9421F5F40D8376;
	setp.lt.f64 	%p2620, %fd17102, %fd17104;
	@%p2620 bra 	$L__BB3_2207;
	add.f64 	%fd2831, %fd2828, 0d3FF0000000000000;
	div.rn.f64 	%fd17106, %fd37727, %fd2831;
	mul.f64 	%fd2832, %fd2829, %fd17106;
	add.f64 	%fd37726, %fd37726, %fd2832;
	abs.f64 	%fd17107, %fd2832;
	abs.f64 	%fd17108, %fd37726;
	mul.f64 	%fd17109, %fd17108, 0d3E9421F5F40D8376;
	setp.lt.f64 	%p2621, %fd17107, %fd17109;
	@%p2621 bra 	$L__BB3_2207;
	add.f64 	%fd2834, %fd2831, 0d3FF0000000000000;
	div.rn.f64 	%fd17111, %fd37727, %fd2834;
	mul.f64 	%fd2835, %fd2832, %fd17111;
	add.f64 	%fd37726, %fd37726, %fd2835;
	abs.f64 	%fd17112, %fd2835;
	abs.f64 	%fd17113, %fd37726;
	mul.f64 	%fd17114, %fd17113, 0d3E9421F5F40D8376;
	setp.lt.f64 	%p2622, %fd17112, %fd17114;
	@%p2622 bra 	$L__BB3_2207;
	add.f64 	%fd2837, %fd2834, 0d3FF0000000000000;
	div.rn.f64 	%fd17116, %fd37727, %fd2837;
	mul.f64 	%fd2838, %fd2835, %fd17116;
	add.f64 	%fd37726, %fd37726, %fd2838;
	abs.f64 	%fd17117, %fd2838;
	abs.f64 	%fd17118, %fd37726;
	mul.f64 	%fd17119, %fd17118, 0d3E9421F5F40D8376;
	setp.lt.f64 	%p2623, %fd17117, %fd17119;
	@%p2623 bra 	$L__BB3_2207;
	add.f64 	%fd2840, %fd2837, 0d3FF0000000000000;
	div.rn.f64 	%fd17121, %fd37727, %fd2840;
	mul.f64 	%fd2841, %fd2838, %fd17121;
	add.f64 	%fd37726, %fd37726, %fd2841;
	abs.f64 	%fd17122, %fd2841;
	abs.f64 	%fd17123, %fd37726;
	mul.f64 	%fd17124, %fd17123, 0d3E9421F5F40D8376;
	setp.lt.f64 	%p2624, %fd17122, %fd17124;
	@%p2624 bra 	$L__BB3_2207;
	add.f64 	%fd2843, %fd2840, 0d3FF0000000000000;
	div.rn.f64 	%fd17126, %fd37727, %fd2843;
	mul.f64 	%fd2844, %fd2841, %fd17126;
	add.f64 	%fd37726, %fd37726, %fd2844;
	abs.f64 	%fd17127, %fd2844;
	abs.f64 	%fd17128, %fd37726;
	mul.f64 	%fd17129, %fd17128, 0d3E9421F5F40D8376;
	setp.lt.f64 	%p2625, %fd17127, %fd17129;
	@%p2625 bra 	$L__BB3_2207;
	add.f64 	%fd2846, %fd2843, 0d3FF0000000000000;
	div.rn.f64 	%fd17131, %fd37727, %fd2846;
	mul.f64 	%fd2847, %fd2844, %fd17131;
	add.f64 	%fd37726, %fd37726, %fd2847;
	abs.f64 	%fd17132, %fd2847;
	abs.f64 	%fd17133, %fd37726;
	mul.f64 	%fd17134, %fd17133, 0d3E9421F5F40D8376;
	setp.lt.f64 	%p2626, %fd17132, %fd17134;
	@%p2626 bra 	$L__BB3_2207;
	add.f64 	%fd2849, %fd2846, 0d3FF0000000000000;
	div.rn.f64 	%fd17136, %fd37727, %fd2849;
	mul.f64 	%fd2850, %fd2847, %fd17136;
	add.f64 	%fd37726, %fd37726, %fd2850;
	abs.f64 	%fd17137, %fd2850;
	abs.f64 	%fd17138, %fd37726;
	mul.f64 	%fd17139, %fd17138, 0d3E9421F5F40D8376;
	setp.lt.f64 	%p2627, %fd17137, %fd17139;
	@%p2627 bra 	$L__BB3_2207;
	add.f64 	%fd2852, %fd2849, 0d3FF0000000000000;
	div.rn.f64 	%fd17141, %fd37727, %fd2852;
	mul.f64 	%fd2853, %fd2850, %fd17141;
	add.f64 	%fd37726, %fd37726, %fd2853;
	abs.f64 	%fd17142, %fd2853;
	abs.f64 	%fd17143, %fd37726;
	mul.f64 	%fd17144, %fd17143, 0d3E9421F5F40D8376;
	setp.lt.f64 	%p2628, %fd17142, %fd17144;
	@%p2628 bra 	$L__BB3_2207;
	add.f64 	%fd2855, %fd2852, 0d3FF0000000000000;
	div.rn.f64 	%fd17146, %fd37727, %fd2855;
	mul.f64 	%fd2856, %fd2853, %fd17146;
	add.f64 	%fd37726, %fd37726, %fd2856;
	abs.f64 	%fd17147, %fd2856;
	abs.f64 	%fd17148, %fd37726;
	mul.f64 	%fd17149, %fd17148, 0d3E9421F5F40D8376;
	setp.lt.f64 	%p2629, %fd17147, %fd17149;
	@%p2629 bra 	$L__BB3_2207;
	add.f64 	%fd37723, %fd2855, 0d3FF0000000000000;
	div.rn.f64 	%fd17151, %fd37727, %fd37723;
	mul.f64 	%fd37724, %fd2856, %fd17151;
	add.f64 	%fd37726, %fd37726, %fd37724;
	abs.f64 	%fd17152, %fd37724;
	abs.f64 	%fd17153, %fd37726;
	mul.f64 	%fd17154, %fd17153, 0d3E9421F5F40D8376;
	setp.lt.f64 	%p2630, %fd17152, %fd17154;
	@%p2630 bra 	$L__BB3_2207;
	add.s32 	%r15097, %r15097, 16;
	setp.eq.s32 	%p2631, %r15097, 100000001;
	@%p2631 bra 	$L__BB3_2218;
$L__BB3_2206:
	add.f64 	%fd2864, %fd37723, 0d3FF0000000000000;
	div.rn.f64 	%fd17076, %fd37727, %fd2864;
	mul.f64 	%fd2865, %fd37724, %fd17076;
	add.f64 	%fd37726, %fd37726, %fd2865;
	abs.f64 	%fd17077, %fd2865;
	abs.f64 	%fd17078, %fd37726;
	mul.f64 	%fd17079, %fd17078, 0d3E9421F5F40D8376;
	setp.geu.f64 	%p2615, %fd17077, %fd17079;
	@%p2615 bra 	$L__BB3_2190;
$L__BB3_2207:
	{
	.reg .b32 %temp; 
	mov.b64 	{%temp, %r15098}, %fd37727;
	}
	{
	.reg .b32 %temp; 
	mov.b64 	{%r15099, %temp}, %fd37727;
	}
	setp.gt.s32 	%p2632, %r15098, 1048575;
	mov.b32 	%r15100, -1023;
	@%p2632 bra 	$L__BB3_2209;
	mul.f64 	%fd17156, %fd869, %fd2657;
	mul.f64 	%fd37727, %fd17156, 0d4350000000000000;
	{
	.reg .b32 %temp; 
	mov.b64 	{%temp, %r15098}, %fd37727;
	}
	{
	.reg .b32 %temp; 
	mov.b64 	{%r15099, %temp}, %fd37727;
	}
	mov.b32 	%r15100, -1077;
$L__BB3_2209:
	add.s32 	%r7483, %r15098, -1;
	setp.gt.u32 	%p2633, %r7483, 2146435070;
	@%p2633 bra 	$L__BB3_2213;
	shr.u32 	%r7486, %r15098, 20;
	add.s32 	%r15101, %r15100, %r7486;
	and.b32  	%r7487, %r15098, 1048575;
	or.b32  	%r7488, %r7487, 1072693248;
	mov.b64 	%fd37728, {%r15099, %r7488};
	setp.lt.u32 	%p2635, %r7488, 1073127583;
	@%p2635 bra 	$L__BB3_2212;
	{
	.reg .b32 %temp; 
	mov.b64 	{%r7489, %temp}, %fd37728;
	}
	{
	.reg .b32 %temp; 
	mov.b64 	{%temp, %r7490}, %fd37728;
	}
	add.s32 	%r7491, %r7490, -1048576;
	mov.b64 	%fd37728, {%r7489, %r7491};
	add.s32 	%r15101, %r15101, 1;
$L__BB3_2212:
	add.f64 	%fd17158, %fd37728, 0dBFF0000000000000;
	add.f64 	%fd17159, %fd37728, 0d3FF0000000000000;
	rcp.approx.ftz.f64 	%fd17160, %fd17159;
	neg.f64 	%fd17161, %fd17159;
	fma.rn.f64 	%fd17162, %fd17161, %fd17160, 0d3FF0000000000000;
	fma.rn.f64 	%fd17163, %fd17162, %fd17162, %fd17162;
	fma.rn.f64 	%fd17164, %fd17163, %fd17160, %fd17160;
	mul.f64 	%fd17165, %fd17158, %fd17164;
	fma.rn.f64 	%fd17166, %fd17158, %fd17164, %fd17165;
	mul.f64 	%fd17167, %fd17166, %fd17166;
	fma.rn.f64 	%fd17168, %fd17167, 0d3EB1380B3AE80F1E, 0d3ED0EE258B7A8B04;
	fma.rn.f64 	%fd17169, %fd17168, %fd17167, 0d3EF3B2669F02676F;
	fma.rn.f64 	%fd17170, %fd17169, %fd17167, 0d3F1745CBA9AB0956;
	fma.rn.f64 	%fd17171, %fd17170, %fd17167, 0d3F3C71C72D1B5154;
	fma.rn.f64 	%fd17172, %fd17171, %fd17167, 0d3F624924923BE72D;
	fma.rn.f64 	%fd17173, %fd17172, %fd17167, 0d3F8999999999A3C4;
	fma.rn.f64 	%fd17174, %fd17173, %fd17167, 0d3FB5555555555554;
	sub.f64 	%fd17175, %fd17158, %fd17166;
	add.f64 	%fd17176, %fd17175, %fd17175;
	neg.f64 	%fd17177, %fd17166;
	fma.rn.f64 	%fd17178, %fd17177, %fd17158, %fd17176;
	mul.f64 	%fd17179, %fd17164, %fd17178;
	mul.f64 	%fd17180, %fd17167, %fd17174;
	fma.rn.f64 	%fd17181, %fd17180, %fd17166, %fd17179;
	xor.b32  	%r7492, %r15101, -2147483648;
	mov.b32 	%r7493, 1127219200;
	mov.b64 	%fd17182, {%r7492, %r7493};
	sub.f64 	%fd17183, %fd17182, %fd159;
	fma.rn.f64 	%fd17184, %fd17183, 0d3FE62E42FEFA39EF, %fd17166;
	fma.rn.f64 	%fd17185, %fd17183, 0dBFE62E42FEFA39EF, %fd17184;
	sub.f64 	%fd17186, %fd17185, %fd17166;
	sub.f64 	%fd17187, %fd17181, %fd17186;
	fma.rn.f64 	%fd17188, %fd17183, 0d3C7ABC9E3B39803F, %fd17187;
	add.f64 	%fd37729, %fd17184, %fd17188;
	bra.uni 	$L__BB3_2214;
$L__BB3_2213:
	fma.rn.f64 	%fd17157, %fd37727, 0d7FF0000000000000, 0d7FF0000000000000;
	{
	.reg .b32 %temp; 
	mov.b64 	{%temp, %r7484}, %fd37727;
	}
	and.b32  	%r7485, %r7484, 2147483647;
	setp.eq.s32 	%p2634, %r7485, 0;
	selp.f64 	%fd37729, 0dFFF0000000000000, %fd17157, %p2634;
$L__BB3_2214:
	mul.f64 	%fd17189, %fd37729, 0d4013000000000000;
	mul.f64 	%fd17190, %fd869, %fd2657;
	sub.f64 	%fd17191, %fd17189, %fd17190;
	sub.f64 	%fd17192, %fd2795, %fd37722;
	add.f64 	%fd2877, %fd17192, %fd17191;
	fma.rn.f64 	%fd17193, %fd2877, 0d3FF71547652B82FE, 0d4338000000000000;
	{
	.reg .b32 %temp; 
	mov.b64 	{%r980, %temp}, %fd17193;
	}
	mov.f64 	%fd17194, 0dC338000000000000;
	add.rn.f64 	%fd17195, %fd17193, %fd17194;
	fma.rn.f64 	%fd17196, %fd17195, 0dBFE62E42FEFA39EF, %fd2877;
	fma.rn.f64 	%fd17197, %fd17195, 0dBC7ABC9E3B39803F, %fd17196;
	fma.rn.f64 	%fd17198, %fd17197, 0d3E5ADE1569CE2BDF, 0d3E928AF3FCA213EA;
	fma.rn.f64 	%fd17199, %fd17198, %fd17197, 0d3EC71DEE62401315;
	fma.rn.f64 	%fd17200, %fd17199, %fd17197, 0d3EFA01997C89EB71;
	fma.rn.f64 	%fd17201, %fd17200, %fd17197, 0d3F2A01A014761F65;
	fma.rn.f64 	%fd17202, %fd17201, %fd17197, 0d3F56C16C1852B7AF;
	fma.rn.f64 	%fd17203, %fd17202, %fd17197, 0d3F81111111122322;
	fma.rn.f64 	%fd17204, %fd17203, %fd17197, 0d3FA55555555502A1;
	fma.rn.f64 	%fd17205, %fd17204, %fd17197, 0d3FC5555555555511;
	fma.rn.f64 	%fd17206, %fd17205, %fd17197, 0d3FE000000000000B;
	fma.rn.f64 	%fd17207, %fd17206, %fd17197, 0d3FF0000000000000;
	fma.rn.f64 	%fd17208, %fd17207, %fd17197, 0d3FF0000000000000;
	{
	.reg .b32 %temp; 
	mov.b64 	{%r981, %temp}, %fd17208;
	}
	{
	.reg .b32 %temp; 
	mov.b64 	{%temp, %r982}, %fd17208;
	}
	shl.b32 	%r7494, %r980, 20;
	add.s32 	%r7495, %r7494, %r982;
	mov.b64 	%fd37730, {%r981, %r7495};
	{
	.reg .b32 %temp; 
	mov.b64 	{%temp, %r7496}, %fd2877;
	}
	mov.b32 	%f232, %r7496;
	abs.f32 	%f62, %f232;
	setp.lt.f32 	%p2636, %f62, 0f4086232B;
	@%p2636 bra 	$L__BB3_2217;
	setp.lt.f64 	%p2637, %fd2877, 0d0000000000000000;
	add.f64 	%fd17209, %fd2877, 0d7FF0000000000000;
	selp.f64 	%fd37730, 0d0000000000000000, %fd17209, %p2637;
	setp.geu.f32 	%p2638, %f62, 0f40874800;
	@%p2638 bra 	$L__BB3_2217;
	shr.u32 	%r7497, %r980, 31;
	add.s32 	%r7498, %r980, %r7497;
	shr.s32 	%r7499, %r7498, 1;
	shl.b32 	%r7500, %r7499, 20;
	add.s32 	%r7501, %r982, %r7500;
	mov.b64 	%fd17210, {%r981, %r7501};
	sub.s32 	%r7502, %r980, %r7499;
	shl.b32 	%r7503, %r7502, 20;
	add.s32 	%r7504, %r7503, 1072693248;
	mov.b32 	%r7505, 0;
	mov.b64 	%fd17211, {%r7505, %r7504};
	mul.f64 	%fd37730, %fd17211, %fd17210;
$L__BB3_2217:
	mul.f64 	%fd37731, %fd37726, %fd37730;
	bra.uni 	$L__BB3_2219;
$L__BB3_2218:
	mov.u64 	%rd108, $str$5;
	cvta.global.u64 	%rd109, %rd108;
	{ // callseq 529, 0
	.param .b64 param0;
	st.param.b64 	[param0], %rd109;
	.param .b64 param1;
	st.param.b64 	[param1], 0;
	.param .b32 retval0;
	call.uni (retval0), 
	vprintf, 
	(
	param0, 
	param1
	);
	ld.param.b32 	%r7479, [retval0];
	} // callseq 529
$L__BB3_2219:
	mov.f64 	%fd17212, 0d3FF0000000000000;
	sub.f64 	%fd37744, %fd17212, %fd37731;
	bra.uni 	$L__BB3_2245;
$L__BB3_2220:
	mov.b32 	%r15104, -1023;
	mov.f64 	%fd37732, 0d400289A4E5827C1E;
	@%p2576 bra 	$L__BB3_2222;
	mov.f64 	%fd37732, 0d436289A4E5827C1E;
	{
	.reg .b32 %temp; 
	mov.b64 	{%temp, %r15093}, %fd37732;
	}
	{
	.reg .b32 %temp; 
	mov.b64 	{%r15094, %temp}, %fd37732;
	}
	mov.b32 	%r15104, -1077;
$L__BB3_2222:
	add.s32 	%r7417, %r15093, -1;
	setp.gt.u32 	%p2586, %r7417, 2146435070;
	@%p2586 bra 	$L__BB3_2226;
	shr.u32 	%r7420, %r15093, 20;
	add.s32 	%r15105, %r15104, %r7420;
	and.b32  	%r7421, %r15093, 1048575;
	or.b32  	%r7422, %r7421, 1072693248;
	mov.b64 	%fd37733, {%r15094, %r7422};
	setp.lt.u32 	%p2588, %r7422, 1073127583;
	@%p2588 bra 	$L__BB3_2225;
	{
	.reg .b32 %temp; 
	mov.b64 	{%r7423, %temp}, %fd37733;
	}
	{
	.reg .b32 %temp; 
	mov.b64 	{%temp, %r7424}, %fd37733;
	}
	add.s32 	%r7425, %r7424, -1048576;
	mov.b64 	%fd37733, {%r7423, %r7425};
	add.s32 	%r15105, %r15105, 1;
$L__BB3_2225:
	add.f64 	%fd16894, %fd37733, 0dBFF0000000000000;
	add.f64 	%fd16895, %fd37733, 0d3FF0000000000000;
	rcp.approx.ftz.f64 	%fd16896, %fd16895;
	neg.f64 	%fd16897, %fd16895;
	fma.rn.f64 	%fd16898, %fd16897, %fd16896, 0d3FF0000000000000;
	fma.rn.f64 	%fd16899, %fd16898, %fd16898, %fd16898;
	fma.rn.f64 	%fd16900, %fd16899, %fd16896, %fd16896;
	mul.f64 	%fd16901, %fd16894, %fd16900;
	fma.rn.f64 	%fd16902, %fd16894, %fd16900, %fd16901;
	mul.f64 	%fd16903, %fd16902, %fd16902;
	fma.rn.f64 	%fd16904, %fd16903, 0d3EB1380B3AE80F1E, 0d3ED0EE258B7A8B04;
	fma.rn.f64 	%fd16905, %fd16904, %fd16903, 0d3EF3B2669F02676F;
	fma.rn.f64 	%fd16906, %fd16905, %fd16903, 0d3F1745CBA9AB0956;
	fma.rn.f64 	%fd16907, %fd16906, %fd16903, 0d3F3C71C72D1B5154;
	fma.rn.f64 	%fd16908, %fd16907, %fd16903, 0d3F624924923BE72D;
	fma.rn.f64 	%fd16909, %fd16908, %fd16903, 0d3F8999999999A3C4;
	fma.rn.f64 	%fd16910, %fd16909, %fd16903, 0d3FB5555555555554;
	sub.f64 	%fd16911, %fd16894, %fd16902;
	add.f64 	%fd16912, %fd16911, %fd16911;
	neg.f64 	%fd16913, %fd16902;
	fma.rn.f64 	%fd16914, %fd16913, %fd16894, %fd16912;
	mul.f64 	%fd16915, %fd16900, %fd16914;
	mul.f64 	%fd16916, %fd16903, %fd16910;
	fma.rn.f64 	%fd16917, %fd16916, %fd16902, %fd16915;
	xor.b32  	%r7426, %r15105, -2147483648;
	mov.b32 	%r7427, 1127219200;
	mov.b64 	%fd16918, {%r7426, %r7427};
	sub.f64 	%fd16919, %fd16918, %fd159;
	fma.rn.f64 	%fd16920, %fd16919, 0d3FE62E42FEFA39EF, %fd16902;
	fma.rn.f64 	%fd16921, %fd16919, 0dBFE62E42FEFA39EF, %fd16920;
	sub.f64 	%fd16922, %fd16921, %fd16902;
	sub.f64 	%fd16923, %fd16917, %fd16922;
	fma.rn.f64 	%fd16924, %fd16919, 0d3C7ABC9E3B39803F, %fd16923;
	add.f64 	%fd37734, %fd16920, %fd16924;
	bra.uni 	$L__BB3_2227;
$L__BB3_2226:
	fma.rn.f64 	%fd16893, %fd37732, 0d7FF0000000000000, 0d7FF0000000000000;
	{
	.reg .b32 %temp; 
	mov.b64 	{%temp, %r7418}, %fd37732;
	}
	and.b32  	%r7419, %r7418, 2147483647;
	setp.eq.s32 	%p2587, %r7419, 0;
	selp.f64 	%fd37734, 0dFFF0000000000000, %fd16893, %p2587;
$L__BB3_2227:
	fma.rn.f64 	%fd16926, %fd869, %fd2657, 0d3FF0000000000000;
	add.f64 	%fd37738, %fd16926, 0dC013000000000000;
	rcp.rn.f64 	%fd37739, %fd37738;
	mov.b32 	%r15106, 1;
	mov.f64 	%fd37737, 0d46293E5939A08CE9;
	mov.f64 	%fd37736, %fd37739;
	bra.uni 	$L__BB3_2232;
$L__BB3_2228:
	add.s32 	%r7430, %r15106, 1;
	not.b32 	%r7431, %r15106;
	cvt.rn.f64.s32 	%fd16940, %r7431;
	cvt.rn.f64.u32 	%fd16941, %r7430;
	add.f64 	%fd16942, %fd16941, 0dC013000000000000;
	mul.f64 	%fd16943, %fd16942, %fd16940;
	add.f64 	%fd2894, %fd2910, 0d4000000000000000;
	fma.rn.f64 	%fd16944, %fd16943, %fd2912, %fd2894;
	abs.f64 	%fd16945, %fd16944;
	setp.lt.f64 	%p2592, %fd16945, 0d39B4484BFEEBC2A0;
	div.rn.f64 	%fd16946, %fd16943, %fd2911;
	add.f64 	%fd16947, %fd2894, %fd16946;
	abs.f64 	%fd16948, %fd16947;
	setp.lt.f64 	%p2593, %fd16948, 0d39B4484BFEEBC2A0;
	selp.f64 	%fd2895, 0d39B4484BFEEBC2A0, %fd16947, %p2593;
	rcp.rn.f64 	%fd16949, %fd16944;
	selp.f64 	%fd2896, 0d46293E5939A08CE9, %fd16949, %p2592;
	mul.f64 	%fd16950, %fd2896, %fd2895;
	mul.f64 	%fd37739, %fd37739, %fd16950;
	add.f64 	%fd16951, %fd16950, 0dBFF0000000000000;
	abs.f64 	%fd16952, %fd16951;
	setp.lt.f64 	%p2594, %fd16952, 0d3E9421F5F40D8376;
	@%p2594 bra 	$L__BB3_2234;
	add.s32 	%r7432, %r15106, 2;
	sub.s32 	%r7433, -2, %r15106;
	cvt.rn.f64.s32 	%fd16953, %r7433;
	cvt.rn.f64.u32 	%fd16954, %r7432;
	add.f64 	%fd16955, %fd16954, 0dC013000000000000;
	mul.f64 	%fd16956, %fd16955, %fd16953;
	add.f64 	%fd2898, %fd2894, 0d4000000000000000;
	fma.rn.f64 	%fd16957, %fd16956, %fd2896, %fd2898;
	abs.f64 	%fd16958, %fd16957;
	setp.lt.f64 	%p2595, %fd16958, 0d39B4484BFEEBC2A0;
	div.rn.f64 	%fd16959, %fd16956, %fd2895;
	add.f64 	%fd16960, %fd2898, %fd16959;
	abs.f64 	%fd16961, %fd16960;
	setp.lt.f64 	%p2596, %fd16961, 0d39B4484BFEEBC2A0;
	selp.f64 	%fd2899, 0d39B4484BFEEBC2A0, %fd16960, %p2596;
	rcp.rn.f64 	%fd16962, %fd16957;
	selp.f64 	%fd2900, 0d46293E5939A08CE9, %fd16962, %p2595;
	mul.f64 	%fd16963, %fd2900, %fd2899;
	mul.f64 	%fd37739, %fd37739, %fd16963;
	add.f64 	%fd16964, %fd16963, 0dBFF0000000000000;
	abs.f64 	%fd16965, %fd16964;
	setp.lt.f64 	%p2597, %fd16965, 0d3E9421F5F40D8376;
	@%p2597 bra 	$L__BB3_2234;
	add.s32 	%r7434, %r15106, 3;
	sub.s32 	%r7435, -3, %r15106;
	cvt.rn.f64.s32 	%fd16966, %r7435;
	cvt.rn.f64.u32 	%fd16967, %r7434;
	add.f64 	%fd16968, %fd16967, 0dC013000000000000;
	mul.f64 	%fd16969, %fd16968, %fd16966;
	add.f64 	%fd37738, %fd2898, 0d4000000000000000;
	fma.rn.f64 	%fd16970, %fd16969, %fd2900, %fd37738;
	abs.f64 	%fd16971, %fd16970;
	setp.lt.f64 	%p2598, %fd16971, 0d39B4484BFEEBC2A0;
	div.rn.f64 	%fd16972, %fd16969, %fd2899;
	add.f64 	%fd16973, %fd37738, %fd16972;
	abs.f64 	%fd16974, %fd16973;
	setp.lt.f64 	%p2599, %fd16974, 0d39B4484BFEEBC2A0;
	selp.f64 	%fd37737, 0d39B4484BFEEBC2A0, %fd16973, %p2599;
	rcp.rn.f64 	%fd16975, %fd16970;
	selp.f64 	%fd37736, 0d46293E5939A08CE9, %fd16975, %p2598;
	mul.f64 	%fd16976, %fd37736, %fd37737;
	mul.f64 	%fd37739, %fd37739, %fd16976;
	add.f64 	%fd16977, %fd16976, 0dBFF0000000000000;
	abs.f64 	%fd16978, %fd16977;
	setp.lt.f64 	%p2600, %fd16978, 0d3E9421F5F40D8376;
	@%p2600 bra 	$L__BB3_2234;
	add.s32 	%r15106, %r15106, 4;
	setp.eq.s32 	%p2601, %r15106, 100000001;
	@%p2601 bra 	$L__BB3_2233;
$L__BB3_2232:
	neg.s32 	%r7429, %r15106;
	cvt.rn.f64.s32 	%fd16927, %r7429;
	cvt.rn.f64.u32 	%fd16928, %r15106;
	add.f64 	%fd16929, %fd16928, 0dC013000000000000;
	mul.f64 	%fd16930, %fd16929, %fd16927;
	add.f64 	%fd2910, %fd37738, 0d4000000000000000;
	fma.rn.f64 	%fd16931, %fd16930, %fd37736, %fd2910;
	abs.f64 	%fd16932, %fd16931;
	setp.lt.f64 	%p2589, %fd16932, 0d39B4484BFEEBC2A0;
	div.rn.f64 	%fd16933, %fd16930, %fd37737;
	add.f64 	%fd16934, %fd2910, %fd16933;
	abs.f64 	%fd16935, %fd16934;
	setp.lt.f64 	%p2590, %fd16935, 0d39B4484BFEEBC2A0;
	selp.f64 	%fd2911, 0d39B4484BFEEBC2A0, %fd16934, %p2590;
	rcp.rn.f64 	%fd16936, %fd16931;
	selp.f64 	%fd2912, 0d46293E5939A08CE9, %fd16936, %p2589;
	mul.f64 	%fd16937, %fd2912, %fd2911;
	mul.f64 	%fd37739, %fd37739, %fd16937;
	add.f64 	%fd16938, %fd16937, 0dBFF0000000000000;
	abs.f64 	%fd16939, %fd16938;
	setp.lt.f64 	%p2591, %fd16939, 0d3E9421F5F40D8376;
	@%p2591 bra 	$L__BB3_2234;
	bra.uni 	$L__BB3_2228;
$L__BB3_2233:
	mov.u64 	%rd104, $str$3;
	cvta.global.u64 	%rd105, %rd104;
	{ // callseq 527, 0
	.param .b64 param0;
	st.param.b64 	[param0], %rd105;
	.param .b64 param1;
	st.param.b64 	[param1], 0;
	.param .b32 retval0;
	call.uni (retval0), 
	vprintf, 
	(
	param0, 
	param1
	);
	ld.param.b32 	%r7436, [retval0];
	} // callseq 527
$L__BB3_2234:
	{
	.reg .b32 %temp; 
	mov.b64 	{%temp, %r15107}, %fd37740;
	}
	{
	.reg .b32 %temp; 
	mov.b64 	{%r15108, %temp}, %fd37740;
	}
	setp.gt.s32 	%p2602, %r15107, 1048575;
	mov.b32 	%r15109, -1023;
	@%p2602 bra 	$L__BB3_2236;
	mul.f64 	%fd16979, %fd869, %fd2657;
	mul.f64 	%fd37740, %fd16979, 0d4350000000000000;
	{
	.reg .b32 %temp; 
	mov.b64 	{%temp, %r15107}, %fd37740;
	}
	{
	.reg .b32 %temp; 
	mov.b64 	{%r15108, %temp}, %fd37740;
	}
	mov.b32 	%r15109, -1077;
$L__BB3_2236:
	add.s32 	%r7440, %r15107, -1;
	setp.gt.u32 	%p2603, %r7440, 2146435070;
	@%p2603 bra 	$L__BB3_2240;
	shr.u32 	%r7443, %r15107, 20;
	add.s32 	%r15110, %r15109, %r7443;
	and.b32  	%r7444, %r15107, 1048575;
	or.b32  	%r7445, %r7444, 1072693248;
	mov.b64 	%fd37741, {%r15108, %r7445};
	setp.lt.u32 	%p2605, %r7445, 1073127583;
	@%p2605 bra 	$L__BB3_2239;
	{
	.reg .b32 %temp; 
	mov.b64 	{%r7446, %temp}, %fd37741;
	}
	{
	.reg .b32 %temp; 
	mov.b64 	{%temp, %r7447}, %fd37741;
	}
	add.s32 	%r7448, %r7447, -1048576;
	mov.b64 	%fd37741, {%r7446, %r7448};
	add.s32 	%r15110, %r15110, 1;
$L__BB3_2239:
	add.f64 	%fd16981, %fd37741, 0dBFF0000000000000;
	add.f64 	%fd16982, %fd37741, 0d3FF0000000000000;
	rcp.approx.ftz.f64 	%fd16983, %fd16982;
	neg.f64 	%fd16984, %fd16982;
	fma.rn.f64 	%fd16985, %fd16984, %fd16983, 0d3FF0000000000000;
	fma.rn.f64 	%fd16986, %fd16985, %fd16985, %fd16985;
	fma.rn.f64 	%fd16987, %fd16986, %fd16983, %fd16983;
	mul.f64 	%fd16988, %fd16981, %fd16987;
	fma.rn.f64 	%fd16989, %fd16981, %fd16987, %fd16988;
	mul.f64 	%fd16990, %fd16989, %fd16989;
	fma.rn.f64 	%fd16991, %fd16990, 0d3EB1380B3AE80F1E, 0d3ED0EE258B7A8B04;
	fma.rn.f64 	%fd16992, %fd16991, %fd16990, 0d3EF3B2669F02676F;
	fma.rn.f64 	%fd16993, %fd16992, %fd16990, 0d3F1745CBA9AB0956;
	fma.rn.f64 	%fd16994, %fd16993, %fd16990, 0d3F3C71C72D1B5154;
	fma.rn.f64 	%fd16995, %fd16994, %fd16990, 0d3F624924923BE72D;
	fma.rn.f64 	%fd16996, %fd16995, %fd16990, 0d3F8999999999A3C4;
	fma.rn.f64 	%fd16997, %fd16996, %fd16990, 0d3FB5555555555554;
	sub.f64 	%fd16998, %fd16981, %fd16989;
	add.f64 	%fd16999, %fd16998, %fd16998;
	neg.f64 	%fd17000, %fd16989;
	fma.rn.f64 	%fd17001, %fd17000, %fd16981, %fd16999;
	mul.f64 	%fd17002, %fd16987, %fd17001;
	mul.f64 	%fd17003, %fd16990, %fd16997;
	fma.rn.f64 	%fd17004, %fd17003, %fd16989, %fd17002;
	xor.b32  	%r7449, %r15110, -2147483648;
	mov.b32 	%r7450, 1127219200;
	mov.b64 	%fd17005, {%r7449, %r7450};
	sub.f64 	%fd17006, %fd17005, %fd159;
	fma.rn.f64 	%fd17007, %fd17006, 0d3FE62E42FEFA39EF, %fd16989;
	fma.rn.f64 	%fd17008, %fd17006, 0dBFE62E42FEFA39EF, %fd17007;
	sub.f64 	%fd17009, %fd17008, %fd16989;
	sub.f64 	%fd17010, %fd17004, %fd17009;
	fma.rn.f64 	%fd17011, %fd17006, 0d3C7ABC9E3B39803F, %fd17010;
	add.f64 	%fd37742, %fd17007, %fd17011;
	bra.uni 	$L__BB3_2241;
$L__BB3_2240:
	fma.rn.f64 	%fd16980, %fd37740, 0d7FF0000000000000, 0d7FF0000000000000;
	{
	.reg .b32 %temp; 
	mov.b64 	{%temp, %r7441}, %fd37740;
	}
	and.b32  	%r7442, %r7441, 2147483647;
	setp.eq.s32 	%p2604, %r7442, 0;
	selp.f64 	%fd37742, 0dFFF0000000000000, %fd16980, %p2604;
$L__BB3_2241:
	mul.f64 	%fd17012, %fd37742, 0d4013000000000000;
	mul.f64 	%fd17013, %fd869, %fd2657;
	sub.f64 	%fd17014, %fd17012, %fd17013;
	sub.f64 	%fd17015, %fd2795, %fd37734;
	add.f64 	%fd2924, %fd17015, %fd17014;
	fma.rn.f64 	%fd17016, %fd2924, 0d3FF71547652B82FE, 0d4338000000000000;
	{
	.reg .b32 %temp; 
	mov.b64 	{%r1003, %temp}, %fd17016;
	}
	mov.f64 	%fd17017, 0dC338000000000000;
	add.rn.f64 	%fd17018, %fd17016, %fd17017;
	fma.rn.f64 	%fd17019, %fd17018, 0dBFE62E42FEFA39EF, %fd2924;
	fma.rn.f64 	%fd17020, %fd17018, 0dBC7ABC9E3B39803F, %fd17019;
	fma.rn.f64 	%fd17021, %fd17020, 0d3E5ADE1569CE2BDF, 0d3E928AF3FCA213EA;
	fma.rn.f64 	%fd17022, %fd17021, %fd17020, 0d3EC71DEE62401315;
	fma.rn.f64 	%fd17023, %fd17022, %fd17020, 0d3EFA01997C89EB71;
	fma.rn.f64 	%fd17024, %fd17023, %fd17020, 0d3F2A01A014761F65;
	fma.rn.f64 	%fd17025, %fd17024, %fd17020, 0d3F56C16C1852B7AF;
	fma.rn.f64 	%fd17026, %fd17025, %fd17020, 0d3F81111111122322;
	fma.rn.f64 	%fd17027, %fd17026, %fd17020, 0d3FA55555555502A1;
	fma.rn.f64 	%fd17028, %fd17027, %fd17020, 0d3FC5555555555511;
	fma.rn.f64 	%fd17029, %fd17028, %fd17020, 0d3FE000000000000B;
	fma.rn.f64 	%fd17030, %fd17029, %fd17020, 0d3FF0000000000000;
	fma.rn.f64 	%fd17031, %fd17030, %fd17020, 0d3FF0000000000000;
	{
	.reg .b32 %temp; 
	mov.b64 	{%r1004, %temp}, %fd17031;
	}
	{
	.reg .b32 %temp; 
	mov.b64 	{%temp, %r1005}, %fd17031;
	}
	shl.b32 	%r7451, %r1003, 20;
	add.s32 	%r7452, %r7451, %r1005;
	mov.b64 	%fd37743, {%r1004, %r7452};
	{
	.reg .b32 %temp; 
	mov.b64 	{%temp, %r7453}, %fd2924;
	}
	mov.b32 	%f231, %r7453;
	abs.f32 	%f63, %f231;
	setp.lt.f32 	%p2606, %f63, 0f4086232B;
	@%p2606 bra 	$L__BB3_2244;
	setp.lt.f64 	%p2607, %fd2924, 0d0000000000000000;
	add.f64 	%fd17032, %fd2924, 0d7FF0000000000000;
	selp.f64 	%fd37743, 0d0000000000000000, %fd17032, %p2607;
	setp.geu.f32 	%p2608, %f63, 0f40874800;
	@%p2608 bra 	$L__BB3_2244;
	shr.u32 	%r7454, %r1003, 31;
	add.s32 	%r7455, %r1003, %r7454;
	shr.s32 	%r7456, %r7455, 1;
	shl.b32 	%r7457, %r7456, 20;
	add.s32 	%r7458, %r1005, %r7457;
	mov.b64 	%fd17033, {%r1004, %r7458};
	sub.s32 	%r7459, %r1003, %r7456;
	shl.b32 	%r7460, %r7459, 20;
	add.s32 	%r7461, %r7460, 1072693248;
	mov.b32 	%r7462, 0;
	mov.b64 	%fd17034, {%r7462, %r7461};
	mul.f64 	%fd37743, %fd17034, %fd17033;
$L__BB3_2244:
	mul.f64 	%fd37744, %fd37739, %fd37743;
$L__BB3_2245:
	setp.lt.s32 	%p2640, %r865, 0;
	mul.f64 	%fd2931, %fd2808, %fd37744;
	mov.f64 	%fd17213, 0d4010000000000000;
	{
	.reg .b32 %temp; 
	mov.b64 	{%temp, %r7506}, %fd17213;
	}
	and.b32  	%r7507, %r7506, 2146435072;
	setp.eq.s32 	%p2641, %r7507, 1072693248;
	{ // callseq 530, 0
	.param .b64 param0;
	st.param.f64 	[param0], %fd2623;
	.param .b64 param1;
	st.param.f64 	[param1], 0d4010000000000000;
	.param .b64 retval0;
	call.uni (retval0), 
	__internal_accurate_pow, 
	(
	param0, 
	param1
	);
	ld.param.f64 	%fd17214, [retval0];
	} // callseq 530
	neg.f64 	%fd17216, %fd17214;
	selp.f64 	%fd17217, %fd17216, %fd17214, %p2641;
	selp.f64 	%fd37746, %fd17217, %fd17214, %p2640;
	@%p2471 bra 	$L__BB3_2247;
	selp.b32 	%r7509, %r865, 0, %p2641;
	setp.lt.s32 	%p2643, %r7506, 0;
	or.b32  	%r7510, %r7509, 2146435072;
	selp.b32 	%r7511, %r7510, %r7509, %p2643;
	mov.b32 	%r7512, 0;
	mov.b64 	%fd37746, {%r7512, %r7511};
$L__BB3_2247:
	add.f64 	%fd17218, %fd869, 0d4010000000000000;
	{
	.reg .b32 %temp; 
	mov.b64 	{%temp, %r7513}, %fd17218;
	}
	and.b32  	%r7514, %r7513, 2146435072;
	setp.ne.s32 	%p2644, %r7514, 2146435072;
	@%p2644 bra 	$L__BB3_2252;
	setp.num.f64 	%p2645, %fd869, %fd869;
	@%p2645 bra 	$L__BB3_2250;
	mov.f64 	%fd17219, 0d4010000000000000;
	add.rn.f64 	%fd37746, %fd869, %fd17219;
	bra.uni 	$L__BB3_2252;
$L__BB3_2250:
	setp.neu.f64 	%p2646, %fd2623, 0d7FF0000000000000;
	@%p2646 bra 	$L__BB3_2252;
	setp.lt.s32 	%p2649, %r7506, 0;
	selp.b32 	%r7516, 0, 2146435072, %p2649;
	and.b32  	%r7517, %r7506, 2147483647;
	setp.ne.s32 	%p2650, %r7517, 1071644672;
	or.b32  	%r7518, %r7516, -2147483648;
	selp.b32 	%r7519, %r7518, %r7516, %p2650;
	selp.b32 	%r7520, %r7519, %r7516, %p2641;
	selp.b32 	%r7521, %r7520, %r7516, %p2640;
	mov.b32 	%r7522, 0;
	mov.b64 	%fd37746, {%r7522, %r7521};
$L__BB3_2252:
	setp.eq.f64 	%p2652, %fd869, 0d0000000000000000;
	setp.lt.s32 	%p2654, %r3910, 0;
	setp.eq.s32 	%p2655, %r240, 1073741824;
	selp.f64 	%fd2938, 0d3FF0000000000000, %fd37746, %p2494;
	{ // callseq 531, 0
	.param .b64 param0;
	st.param.f64 	[param0], %fd2623;
	.param .b64 param1;
	st.param.f64 	[param1], 0d4008000000000000;
	.param .b64 retval0;
	call.uni (retval0), 
	__internal_accurate_pow, 
	(
	param0, 
	param1
	);
	ld.param.f64 	%fd17220, [retval0];
	} // callseq 531
	neg.f64 	%fd17222, %fd17220;
	selp.f64 	%fd17223, %fd17222, %fd17220, %p2655;
	selp.f64 	%fd17224, %fd17223, %fd17220, %p2640;
	selp.b32 	%r7524, %r865, 0, %p2655;
	or.b32  	%r7525, %r7524, 2146435072;
	selp.b32 	%r7526, %r7525, %r7524, %p2654;
	mov.b32 	%r7527, 0;
	mov.b64 	%fd17225, {%r7527, %r7526};
	selp.f64 	%fd37747, %fd17225, %fd17224, %p2652;
	add.f64 	%fd17226, %fd869, 0d4008000000000000;
	{
	.reg .b32 %temp; 
	mov.b64 	{%temp, %r7528}, %fd17226;
	}
	and.b32  	%r7529, %r7528, 2146435072;
	setp.ne.s32 	%p2656, %r7529, 2146435072;
	@%p2656 bra 	$L__BB3_2257;
	setp.num.f64 	%p2657, %fd869, %fd869;
	@%p2657 bra 	$L__BB3_2255;
	mov.f64 	%fd17227, 0d4008000000000000;
	add.rn.f64 	%fd37747, %fd869, %fd17227;
	bra.uni 	$L__BB3_2257;
$L__BB3_2255:
	setp.neu.f64 	%p2658, %fd2623, 0d7FF0000000000000;
	@%p2658 bra 	$L__BB3_2257;
	setp.lt.s32 	%p2659, %r865, 0;
	and.b32  	%r7530, %r3910, 2146435072;
	setp.eq.s32 	%p2660, %r7530, 1073741824;
	and.b32  	%r7531, %r3910, 2147483647;
	setp.ne.s32 	%p2661, %r7531, 1071644672;
	selp.b32 	%r7532, 0, 2146435072, %p2654;
	or.b32  	%r7533, %r7532, -2147483648;
	selp.b32 	%r7534, %r7533, %r7532, %p2661;
	selp.b32 	%r7535, %r7534, %r7532, %p2660;
	selp.b32 	%r7536, %r7535, %r7532, %p2659;
	mov.b32 	%r7537, 0;
	mov.b64 	%fd37747, {%r7537, %r7536};
$L__BB3_2257:
	setp.eq.f64 	%p2663, %fd869, 0d3FF0000000000000;
	setp.neu.f64 	%p2664, %fd869, 0d0000000000000000;
	setp.lt.s32 	%p2665, %r865, 0;
	and.b32  	%r7538, %r3914, 2146435072;
	setp.eq.s32 	%p2666, %r7538, 1062207488;
	selp.f64 	%fd2943, 0d3FF0000000000000, %fd37747, %p2663;
	{ // callseq 532, 0
	.param .b64 param0;
	st.param.f64 	[param0], %fd2623;
	.param .b64 param1;
	st.param.f64 	[param1], 0d4000000000000000;
	.param .b64 retval0;
	call.uni (retval0), 
	__internal_accurate_pow, 
	(
	param0, 
	param1
	);
	ld.param.f64 	%fd17228, [retval0];
	} // callseq 532
	neg.f64 	%fd17230, %fd17228;
	selp.f64 	%fd17231, %fd17230, %fd17228, %p2666;
	selp.f64 	%fd37749, %fd17231, %fd17228, %p2665;
	@%p2664 bra 	$L__BB3_2259;
	selp.b32 	%r7540, %r865, 0, %p2666;
	setp.lt.s32 	%p2668, %r3914, 0;
	or.b32  	%r7541, %r7540, 2146435072;
	selp.b32 	%r7542, %r7541, %r7540, %p2668;
	mov.b32 	%r7543, 0;
	mov.b64 	%fd37749, {%r7543, %r7542};
$L__BB3_2259:
	add.f64 	%fd17232, %fd869, 0d4000000000000000;
	{
	.reg .b32 %temp; 
	mov.b64 	{%temp, %r7544}, %fd17232;
	}
	and.b32  	%r7545, %r7544, 2146435072;
	setp.ne.s32 	%p2669, %r7545, 2146435072;
	@%p2669 bra 	$L__BB3_2264;
	setp.num.f64 	%p2670, %fd869, %fd869;
	@%p2670 bra 	$L__BB3_2262;
	mov.f64 	%fd17233, 0d4000000000000000;
	add.rn.f64 	%fd37749, %fd869, %fd17233;
	bra.uni 	$L__BB3_2264;
$L__BB3_2262:
	setp.neu.f64 	%p2671, %fd2623, 0d7FF0000000000000;
	@%p2671 bra 	$L__BB3_2264;
	setp.lt.s32 	%p2674, %r3914, 0;
	selp.b32 	%r7547, 0, 2146435072, %p2674;
	and.b32  	%r7548, %r3914, 2147483647;
	setp.ne.s32 	%p2675, %r7548, 1071644672;
	or.b32  	%r7549, %r7547, -2147483648;
	selp.b32 	%r7550, %r7549, %r7547, %p2675;
	selp.b32 	%r7551, %r7550, %r7547, %p2666;
	selp.b32 	%r7552, %r7551, %r7547, %p2665;
	mov.b32 	%r7553, 0;
	mov.b64 	%fd37749, {%r7553, %r7552};
$L__BB3_2264:
	setp.neu.f64 	%p2676, %fd2236, 0d0000000000000000;
	mov.f64 	%fd17234, 0d3FE5555555555555;
	{
	.reg .b32 %temp; 
	mov.b64 	{%temp, %r1007}, %fd17234;
	}
	@%p2676 bra 	$L__BB3_2266;
	and.b32  	%r7554, %r1007, 2146435072;
	setp.eq.s32 	%p2678, %r7554, 1127219200;
	selp.b32 	%r7555, %r863, 0, %p2678;
	setp.lt.s32 	%p2679, %r1007, 0;
	or.b32  	%r7556, %r7555, 2146435072;
	selp.b32 	%r7557, %r7556, %r7555, %p2679;
	mov.b32 	%r7558, 0;
	mov.b64 	%fd37751, {%r7558, %r7557};
	bra.uni 	$L__BB3_2267;
$L__BB3_2266:
	setp.lt.s32 	%p2677, %r863, 0;
	{ // callseq 533, 0
	.param .b64 param0;
	st.param.f64 	[param0], %fd2612;
	.param .b64 param1;
	st.param.f64 	[param1], 0d3FE5555555555555;
	.param .b64 retval0;
	call.uni (retval0), 
	__internal_accurate_pow, 
	(
	param0, 
	param1
	);
	ld.param.f64 	%fd17235, [retval0];
	} // callseq 533
	selp.f64 	%fd37751, 0dFFF8000000000000, %fd17235, %p2677;
$L__BB3_2267:
	add.f64 	%fd17237, %fd2236, 0d3FE5555555555555;
	{
	.reg .b32 %temp; 
	mov.b64 	{%temp, %r7559}, %fd17237;
	}
	and.b32  	%r7560, %r7559, 2146435072;
	setp.ne.s32 	%p2680, %r7560, 2146435072;
	@%p2680 bra 	$L__BB3_2272;
	setp.num.f64 	%p2681, %fd2236, %fd2236;
	@%p2681 bra 	$L__BB3_2270;
	mov.f64 	%fd17238, 0d3FE5555555555555;
	add.rn.f64 	%fd37751, %fd2236, %fd17238;
	bra.uni 	$L__BB3_2272;
$L__BB3_2270:
	setp.neu.f64 	%p2682, %fd2612, 0d7FF0000000000000;
	@%p2682 bra 	$L__BB3_2272;
	and.b32  	%r7561, %r1007, 2146435072;
	setp.eq.s32 	%p2683, %r7561, 1127219200;
	setp.lt.s32 	%p2684, %r863, 0;
	setp.lt.s32 	%p2685, %r1007, 0;
	selp.b32 	%r7562, 0, 2146435072, %p2685;
	and.b32  	%r7563, %r1007, 2147483647;
	setp.ne.s32 	%p2686, %r7563, 1071644672;
	or.b32  	%r7564, %r7562, -2147483648;
	selp.b32 	%r7565, %r7564, %r7562, %p2686;
	selp.b32 	%r7566, %r7565, %r7562, %p2683;
	selp.b32 	%r7567, %r7566, %r7562, %p2684;
	mov.b32 	%r7568, 0;
	mov.b64 	%fd37751, {%r7568, %r7567};
$L__BB3_2272:
	setp.eq.f64 	%p2687, %fd2236, 0d3FF0000000000000;
	selp.f64 	%fd17239, 0d3FF0000000000000, %fd37751, %p2687;
	mul.f64 	%fd17240, %fd37749, 0d4008000000000000;
	selp.f64 	%fd17241, 0d4008000000000000, %fd17240, %p2663;
	mul.f64 	%fd17242, %fd17241, %fd17239;
	fma.rn.f64 	%fd17243, %fd2236, %fd2943, %fd17242;
	mul.f64 	%fd17244, %fd869, 0d4018000000000000;
	fma.rn.f64 	%fd17245, %fd17244, %fd2657, %fd17243;
	add.f64 	%fd17246, %fd17245, 0d4018000000000000;
	div.rn.f64 	%fd17247, %fd862, %fd2938;
	mul.f64 	%fd2956, %fd17247, %fd17246;
	neg.f64 	%fd17248, %fd869;
	mul.f64 	%fd2957, %fd2657, %fd17248;
	fma.rn.f64 	%fd17249, %fd2957, 0d3FF71547652B82FE, 0d4338000000000000;
	{
	.reg .b32 %temp; 
	mov.b64 	{%r1008, %temp}, %fd17249;
	}
	mov.f64 	%fd17250, 0dC338000000000000;
	add.rn.f64 	%fd17251, %fd17249, %fd17250;
	fma.rn.f64 	%fd17252, %fd17251, 0dBFE62E42FEFA39EF, %fd2957;
	fma.rn.f64 	%fd17253, %fd17251, 0dBC7ABC9E3B39803F, %fd17252;
	fma.rn.f64 	%fd17254, %fd17253, 0d3E5ADE1569CE2BDF, 0d3E928AF3FCA213EA;
	fma.rn.f64 	%fd17255, %fd17254, %fd17253, 0d3EC71DEE62401315;
	fma.rn.f64 	%fd17256, %fd17255, %fd17253, 0d3EFA01997C89EB71;
	fma.rn.f64 	%fd17257, %fd17256, %fd17253, 0d3F2A01A014761F65;
	fma.rn.f64 	%fd17258, %fd17257, %fd17253, 0d3F56C16C1852B7AF;
	fma.rn.f64 	%fd17259, %fd17258, %fd17253, 0d3F81111111122322;
	fma.rn.f64 	%fd17260, %fd17259, %fd17253, 0d3FA55555555502A1;
	fma.rn.f64 	%fd17261, %fd17260, %fd17253, 0d3FC5555555555511;
	fma.rn.f64 	%fd17262, %fd17261, %fd17253, 0d3FE000000000000B;
	fma.rn.f64 	%fd17263, %fd17262, %fd17253, 0d3FF0000000000000;
	fma.rn.f64 	%fd17264, %fd17263, %fd17253, 0d3FF0000000000000;
	{
	.reg .b32 %temp; 
	mov.b64 	{%r1009, %temp}, %fd17264;
	}
	{
	.reg .b32 %temp; 
	mov.b64 	{%temp, %r1010}, %fd17264;
	}
	shl.b32 	%r7569, %r1008, 20;
	add.s32 	%r7570, %r7569, %r1010;
	mov.b64 	%fd37752, {%r1009, %r7570};
	{
	.reg .b32 %temp; 
	mov.b64 	{%temp, %r7571}, %fd2957;
	}
	mov.b32 	%f233, %r7571;
	abs.f32 	%f64, %f233;
	setp.lt.f32 	%p2689, %f64, 0f4086232B;
	@%p2689 bra 	$L__BB3_2275;
	setp.lt.f64 	%p2690, %fd2957, 0d0000000000000000;
	add.f64 	%fd17265, %fd2957, 0d7FF0000000000000;
	selp.f64 	%fd37752, 0d0000000000000000, %fd17265, %p2690;
	setp.geu.f32 	%p2691, %f64, 0f40874800;
	@%p2691 bra 	$L__BB3_2275;
	shr.u32 	%r7572, %r1008, 31;
	add.s32 	%r7573, %r1008, %r7572;
	shr.s32 	%r7574, %r7573, 1;
	shl.b32 	%r7575, %r7574, 20;
	add.s32 	%r7576, %r1010, %r7575;
	mov.b64 	%fd17266, {%r1009, %r7576};
	sub.s32 	%r7577, %r1008, %r7574;
	shl.b32 	%r7578, %r7577, 20;
	add.s32 	%r7579, %r7578, 1072693248;
	mov.b32 	%r7580, 0;
	mov.b64 	%fd17267, {%r7580, %r7579};
	mul.f64 	%fd37752, %fd17267, %fd17266;
$L__BB3_2275:
	{ // callseq 534, 0
	.param .b64 param0;
	st.param.f64 	[param0], 0d4024000000000000;
	.param .b64 param1;
	st.param.f64 	[param1], 0dC03C000000000000;
	.param .b64 retval0;
	call.uni (retval0), 
	__internal_accurate_pow, 
	(
	param0, 
	param1
	);
	ld.param.f64 	%fd17268, [retval0];
	} // callseq 534
	add.f64 	%fd17270, %fd2780, %fd2931;
	fma.rn.f64 	%fd17271, %fd2956, %fd37752, %fd17270;
	setp.lt.s32 	%p2692, %r1, 0;
	mov.f64 	%fd17272, 0dC03C000000000000;
	{
	.reg .b32 %temp; 
	mov.b64 	{%temp, %r7581}, %fd17272;
	}
	and.b32  	%r7583, %r7581, 2146435072;
	setp.eq.s32 	%p2693, %r7583, 1074790400;
	neg.f64 	%fd17273, %fd17268;
	selp.f64 	%fd17274, %fd17273, %fd17268, %p2693;
	selp.f64 	%fd17275, %fd17274, %fd17268, %p2692;
	mul.f64 	%fd17276, %fd17275, 0d401B0A3D70A3D70A;
	mul.f64 	%fd17277, %fd3, %fd17276;
	add.f64 	%fd17278, %fd607, %fd607;
	setp.eq.f64 	%p2694, %fd849, 0d3FF0000000000000;
	selp.f64 	%fd17279, 0d3FF0000000000000, %fd37674, %p2694;
	mul.f64 	%fd17280, %fd17278, %fd17279;
	div.rn.f64 	%fd17281, %fd17277, %fd17280;
	mul.f64 	%fd17282, %fd1, 0d4008000000000000;
	mul.f64 	%fd17283, %fd17282, %fd5;
	mul.f64 	%fd17284, %fd4, 0d3CCF412AAC30D1B7;
	selp.f64 	%fd17285, 0d3FF0000000000000, %fd37672, %p2687;
	mul.f64 	%fd17286, %fd17284, %fd17285;
	div.rn.f64 	%fd17287, %fd17286, %fd17283;
	fma.rn.f64 	%fd37753, %fd17281, %fd17271, %fd17287;
$L__BB3_2276:
	mov.f64 	%fd37757, 0d4024000000000000;
	mov.f64 	%fd37756, 0d4034000000000000;
	mov.f64 	%fd37754, %fd39304;
	mov.f64 	%fd37755, %fd39305;
$L__BB3_2277:
	mov.f64 	%fd2967, %fd37757;
	mov.f64 	%fd2966, %fd37756;
	mul.f64 	%fd18284, %fd37755, %fd37754;
	setp.gt.f64 	%p2959, %fd18284, 0d0000000000000000;
	setp.leu.f64 	%p2960, %fd18284, 0d0000000000000000;
	mul.f64 	%fd37757, %fd2967, 0d3FE0000000000000;
	add.f64 	%fd37756, %fd2966, %fd2966;
	selp.f64 	%fd18285, %fd2967, %fd37757, %p2960;
	selp.f64 	%fd18286, %fd2966, %fd37756, %p2960;
	{ // callseq 553, 0
	.param .b64 param0;
	st.param.f64 	[param0], %fd1;
	.param .b64 param1;
	st.param.f64 	[param1], %fd18285;
	.param .b64 param2;
	st.param.f64 	[param2], %fd3;
	.param .b64 param3;
	st.param.f64 	[param3], %fd4;
	.param .b64 param4;
	st.param.f64 	[param4], %fd2;
	.param .b64 retval0;
	call.uni (retval0), 
	_Z7trans_fddddd, 
	(
	param0, 
	param1, 
	param2, 
	param3, 
	param4
	);
	ld.param.f64 	%fd37755, [retval0];
	} // callseq 553
	{ // callseq 554, 0
	.param .b64 param0;
	st.param.f64 	[param0], %fd1;
	.param .b64 param1;
	st.param.f64 	[param1], %fd18286;
	.param .b64 param2;
	st.param.f64 	[param2], %fd3;
	.param .b64 param3;
	st.param.f64 	[param3], %fd4;
	.param .b64 param4;
	st.param.f64 	[param4], %fd2;
	.param .b64 retval0;
	call.uni (retval0), 
	_Z7trans_fddddd, 
	(
	param0, 
	param1, 
	param2, 
	param3, 
	param4
	);
	ld.param.f64 	%fd37754, [retval0];
	} // callseq 554
	@%p2959 bra 	$L__BB3_2277;
	abs.f64 	%fd18289, %fd37755;
	abs.f64 	%fd18290, %fd37754;
	setp.lt.f64 	%p2961, %fd18289, %fd18290;
	selp.f64 	%fd37761, %fd37754, %fd37755, %p2961;
	selp.f64 	%fd37760, %fd37755, %fd37754, %p2961;
	selp.f64 	%fd37759, %fd2966, %fd2967, %p2961;
	selp.f64 	%fd37758, %fd2967, %fd2966, %p2961;
	mov.b32 	%r15111, 1;
	bra.uni 	$L__BB3_2287;
$L__BB3_2279:
	sub.f64 	%fd18298, %fd37758, %fd2994;
	mul.f64 	%fd18299, %fd18295, %fd18298;
	sub.f64 	%fd18300, %fd18295, %fd37760;
	div.rn.f64 	%fd18301, %fd18299, %fd18300;
	add.f64 	%fd2976, %fd2994, %fd18301;
	{ // callseq 556, 0
	.param .b64 param0;
	st.param.f64 	[param0], %fd1;
	.param .b64 param1;
	st.param.f64 	[param1], %fd2976;
	.param .b64 param2;
	st.param.f64 	[param2], %fd3;
	.param .b64 param3;
	st.param.f64 	[param3], %fd4;
	.param .b64 param4;
	st.param.f64 	[param4], %fd2;
	.param .b64 retval0;
	call.uni (retval0), 
	_Z7trans_fddddd, 
	(
	param0, 
	param1, 
	param2, 
	param3, 
	param4
	);
	ld.param.f64 	%fd18302, [retval0];
	} // callseq 556
	abs.f64 	%fd18304, %fd18301;
	setp.lt.f64 	%p2965, %fd18304, 0d3EE4F8B588E368F1;
	setp.eq.f64 	%p2966, %fd18302, 0d0000000000000000;
	or.pred  	%p2967, %p2965, %p2966;
	mov.f64 	%fd37762, %fd2976;
	@%p2967 bra 	$L__BB3_2288;
	sub.f64 	%fd18305, %fd2994, %fd2976;
	mul.f64 	%fd18306, %fd18302, %fd18305;
	sub.f64 	%fd18307, %fd18302, %fd18295;
	div.rn.f64 	%fd18308, %fd18306, %fd18307;
	add.f64 	%fd2978, %fd2976, %fd18308;
	{ // callseq 557, 0
	.param .b64 param0;
	st.param.f64 	[param0], %fd1;
	.param .b64 param1;
	st.param.f64 	[param1], %fd2978;
	.param .b64 param2;
	st.param.f64 	[param2], %fd3;
	.param .b64 param3;
	st.param.f64 	[param3], %fd4;
	.param .b64 param4;
	st.param.f64 	[param4], %fd2;
	.param .b64 retval0;
	call.uni (retval0), 
	_Z7trans_fddddd, 
	(
	param0, 
	param1, 
	param2, 
	param3, 
	param4
	);
	ld.param.f64 	%fd18309, [retval0];
	} // callseq 557
	abs.f64 	%fd18311, %fd18308;
	setp.lt.f64 	%p2968, %fd18311, 0d3EE4F8B588E368F1;
	setp.eq.f64 	%p2969, %fd18309, 0d0000000000000000;
	or.pred  	%p2970, %p2968, %p2969;
	mov.f64 	%fd37762, %fd2978;
	@%p2970 bra 	$L__BB3_2288;
	sub.f64 	%fd18312, %fd2976, %fd2978;
	mul.f64 	%fd18313, %fd18309, %fd18312;
	sub.f64 	%fd18314, %fd18309, %fd18302;
	div.rn.f64 	%fd18315, %fd18313, %fd18314;
	add.f64 	%fd2980, %fd2978, %fd18315;
	{ // callseq 558, 0
	.param .b64 param0;
	st.param.f64 	[param0], %fd1;
	.param .b64 param1;
	st.param.f64 	[param1], %fd2980;
	.param .b64 param2;
	st.param.f64 	[param2], %fd3;
	.param .b64 param3;
	st.param.f64 	[param3], %fd4;
	.param .b64 param4;
	st.param.f64 	[param4], %fd2;
	.param .b64 retval0;
	call.uni (retval0), 
	_Z7trans_fddddd, 
	(
	param0, 
	param1, 
	param2, 
	param3, 
	param4
	);
	ld.param.f64 	%fd18316, [retval0];
	} // callseq 558
	abs.f64 	%fd18318, %fd18315;
	setp.lt.f64 	%p2971, %fd18318, 0d3EE4F8B588E368F1;
	setp.eq.f64 	%p2972, %fd18316, 0d0000000000000000;
	or.pred  	%p2973, %p2971, %p2972;
	mov.f64 	%fd37762, %fd2980;
	@%p2973 bra 	$L__BB3_2288;
	sub.f64 	%fd18319, %fd2978, %fd2980;
	mul.f64 	%fd18320, %fd18316, %fd18319;
	sub.f64 	%fd18321, %fd18316, %fd18309;
	div.rn.f64 	%fd18322, %fd18320, %fd18321;
	add.f64 	%fd2982, %fd2980, %fd18322;
	{ // callseq 559, 0
	.param .b64 param0;
	st.param.f64 	[param0], %fd1;
	.param .b64 param1;
	st.param.f64 	[param1], %fd2982;
	.param .b64 param2;
	st.param.f64 	[param2], %fd3;
	.param .b64 param3;
	st.param.f64 	[param3], %fd4;
	.param .b64 param4;
	st.param.f64 	[param4], %fd2;
	.param .b64 retval0;
	call.uni (retval0), 
	_Z7trans_fddddd, 
	(
	param0, 
	param1, 
	param2, 
	param3, 
	param4
	);
	ld.param.f64 	%fd18323, [retval0];
	} // callseq 559
	abs.f64 	%fd18325, %fd18322;
	setp.lt.f64 	%p2974, %fd18325, 0d3EE4F8B588E368F1;
	setp.eq.f64 	%p2975, %fd18323, 0d0000000000000000;
	or.pred  	%p2976, %p2974, %p2975;
	mov.f64 	%fd37762, %fd2982;
	@%p2976 bra 	$L__BB3_2288;
	sub.f64 	%fd18326, %fd2980, %fd2982;
	mul.f64 	%fd18327, %fd18323, %fd18326;
	sub.f64 	%fd18328, %fd18323, %fd18316;
	div.rn.f64 	%fd18329, %fd18327, %fd18328;
	add.f64 	%fd2984, %fd2982, %fd18329;
	{ // callseq 560, 0
	.param .b64 param0;
	st.param.f64 	[param0], %fd1;
	.param .b64 param1;
	st.param.f64 	[param1], %fd2984;
	.param .b64 param2;
	st.param.f64 	[param2], %fd3;
	.param .b64 param3;
	st.param.f64 	[param3], %fd4;
	.param .b64 param4;
	st.param.f64 	[param4], %fd2;
	.param .b64 retval0;
	call.uni (retval0), 
	_Z7trans_fddddd, 
	(
	param0, 
	param1, 
	param2, 
	param3, 
	param4
	);
	ld.param.f64 	%fd18330, [retval0];
	} // callseq 560
	abs.f64 	%fd18332, %fd18329;
	setp.lt.f64 	%p2977, %fd18332, 0d3EE4F8B588E368F1;
	setp.eq.f64 	%p2978, %fd18330, 0d0000000000000000;
	or.pred  	%p2979, %p2977, %p2978;
	mov.f64 	%fd37762, %fd2984;
	@%p2979 bra 	$L__BB3_2288;
	sub.f64 	%fd18333, %fd2982, %fd2984;
	mul.f64 	%fd18334, %fd18330, %fd18333;
	sub.f64 	%fd18335, %fd18330, %fd18323;
	div.rn.f64 	%fd18336, %fd18334, %fd18335;
	add.f64 	%fd37759, %fd2984, %fd18336;
	{ // callseq 561, 0
	.param .b64 param0;
	st.param.f64 	[param0], %fd1;
	.param .b64 param1;
	st.param.f64 	[param1], %fd37759;
	.param .b64 param2;
	st.param.f64 	[param2], %fd3;
	.param .b64 param3;
	st.param.f64 	[param3], %fd4;
	.param .b64 param4;
	st.param.f64 	[param4], %fd2;
	.param .b64 retval0;
	call.uni (retval0), 
	_Z7trans_fddddd, 
	(
	param0, 
	param1, 
	param2, 
	param3, 
	param4
	);
	ld.param.f64 	%fd37761, [retval0];
	} // callseq 561
	abs.f64 	%fd18339, %fd18336;
	setp.lt.f64 	%p2980, %fd18339, 0d3EE4F8B588E368F1;
	setp.eq.f64 	%p2981, %fd37761, 0d0000000000000000;
	or.pred  	%p2982, %p2980, %p2981;
	mov.f64 	%fd37762, %fd37759;
	@%p2982 bra 	$L__BB3_2288;
	sub.f64 	%fd18340, %fd2984, %fd37759;
	mul.f64 	%fd18341, %fd37761, %fd18340;
	sub.f64 	%fd18342, %fd37761, %fd18330;
	div.rn.f64 	%fd18343, %fd18341, %fd18342;
	add.f64 	%fd37762, %fd37759, %fd18343;
	{ // callseq 562, 0
	.param .b64 param0;
	st.param.f64 	[param0], %fd1;
	.param .b64 param1;
	st.param.f64 	[param1], %fd37762;
	.param .b64 param2;
	st.param.f64 	[param2], %fd3;
	.param .b64 param3;
	st.param.f64 	[param3], %fd4;
	.param .b64 param4;
	st.param.f64 	[param4], %fd2;
	.param .b64 retval0;
	call.uni (retval0), 
	_Z7trans_fddddd, 
	(
	param0, 
	param1, 
	param2, 
	param3, 
	param4
	);
	ld.param.f64 	%fd37760, [retval0];
	} // callseq 562
	abs.f64 	%fd18346, %fd18343;
	setp.lt.f64 	%p2983, %fd18346, 0d3EE4F8B588E368F1;
	setp.eq.f64 	%p2984, %fd37760, 0d0000000000000000;
	or.pred  	%p2985, %p2983, %p2984;
	@%p2985 bra 	$L__BB3_2288;
	add.s32 	%r15111, %r15111, 8;
	setp.eq.s32 	%p2986, %r15111, 100000001;
	mov.f64 	%fd18347, 0d0000000000000000;
	mov.f64 	%fd37758, %fd37762;
	mov.f64 	%fd37762, %fd18347;
	@%p2986 bra 	$L__BB3_2288;
$L__BB3_2287:
	sub.f64 	%fd18291, %fd37759, %fd37758;
	mul.f64 	%fd18292, %fd37760, %fd18291;
	sub.f64 	%fd18293, %fd37760, %fd37761;
	div.rn.f64 	%fd18294, %fd18292, %fd18293;
	add.f64 	%fd2994, %fd37758, %fd18294;
	{ // callseq 555, 0
	.param .b64 param0;
	st.param.f64 	[param0], %fd1;
	.param .b64 param1;
	st.param.f64 	[param1], %fd2994;
	.param .b64 param2;
	st.param.f64 	[param2], %fd3;
	.param .b64 param3;
	st.param.f64 	[param3], %fd4;
	.param .b64 param4;
	st.param.f64 	[param4], %fd2;
	.param .b64 retval0;
	call.uni (retval0), 
	_Z7trans_fddddd, 
	(
	param0, 
	param1, 
	param2, 
	param3, 
	param4
	);
	ld.param.f64 	%fd18295, [retval0];
	} // callseq 555
	abs.f64 	%fd18297, %fd18294;
	setp.geu.f64 	%p2962, %fd18297, 0d3EE4F8B588E368F1;
	setp.neu.f64 	%p2963, %fd18295, 0d0000000000000000;
	and.pred  	%p2964, %p2962, %p2963;
	mov.f64 	%fd37762, %fd2994;
	@%p2964 bra 	$L__BB3_2279;
$L__BB3_2288:
	mul.f64 	%fd18348, %fd608, %fd37762;
	mul.f64 	%fd18349, %fd18348, 0d3A8067C6380646BA;
	div.rn.f64 	%fd2997, %fd1841, %fd18349;
	{
	.reg .b32 %temp; 
	mov.b64 	{%temp, %r15112}, %fd2997;
	}
	{
	.reg .b32 %temp; 
	mov.b64 	{%r15113, %temp}, %fd2997;
	}
	setp.gt.s32 	%p2987, %r15112, 1048575;
	mov.b32 	%r15114, -1023;
	mov.f64 	%fd37763, %fd2997;
	@%p2987 bra 	$L__BB3_2290;
	mul.f64 	%fd37763, %fd2997, 0d4350000000000000;
	{
	.reg .b32 %temp; 
	mov.b64 	{%temp, %r15112}, %fd37763;
	}
	{
	.reg .b32 %temp; 
	mov.b64 	{%r15113, %temp}, %fd37763;
	}
	mov.b32 	%r15114, -1077;
$L__BB3_2290:
	add.s32 	%r8003, %r15112, -1;
	setp.gt.u32 	%p2988, %r8003, 2146435070;
	@%p2988 bra 	$L__BB3_2294;
	shr.u32 	%r8006, %r15112, 20;
	add.s32 	%r15115, %r15114, %r8006;
	and.b32  	%r8007, %r15112, 1048575;
	or.b32  	%r8008, %r8007, 1072693248;
	mov.b64 	%fd37764, {%r15113, %r8008};
	setp.lt.u32 	%p2990, %r8008, 1073127583;
	@%p2990 bra 	$L__BB3_2293;
	{
	.reg .b32 %temp; 
	mov.b64 	{%r8009, %temp}, %fd37764;
	}
	{
	.reg .b32 %temp; 
	mov.b64 	{%temp, %r8010}, %fd37764;
	}
	add.s32 	%r8011, %r8010, -1048576;
	mov.b64 	%fd37764, {%r8009, %r8011};
	add.s32 	%r15115, %r15115, 1;
$L__BB3_2293:
	add.f64 	%fd18351, %fd37764, 0dBFF0000000000000;
	add.f64 	%fd18352, %fd37764, 0d3FF0000000000000;
	rcp.approx.ftz.f64 	%fd18353, %fd18352;
	neg.f64 	%fd18354, %fd18352;
	fma.rn.f64 	%fd18355, %fd18354, %fd18353, 0d3FF0000000000000;
	fma.rn.f64 	%fd18356, %fd18355, %fd18355, %fd18355;
	fma.rn.f64 	%fd18357, %fd18356, %fd18353, %fd18353;
	mul.f64 	%fd18358, %fd18351, %fd18357;
	fma.rn.f64 	%fd18359, %fd18351, %fd18357, %fd18358;
	mul.f64 	%fd18360, %fd18359, %fd18359;
	fma.rn.f64 	%fd18361, %fd18360, 0d3EB1380B3AE80F1E, 0d3ED0EE258B7A8B04;
	fma.rn.f64 	%fd18362, %fd18361, %fd18360, 0d3EF3B2669F02676F;
	fma.rn.f64 	%fd18363, %fd18362, %fd18360, 0d3F1745CBA9AB0956;
	fma.rn.f64 	%fd18364, %fd18363, %fd18360, 0d3F3C71C72D1B5154;
	fma.rn.f64 	%fd18365, %fd18364, %fd18360, 0d3F624924923BE72D;
	fma.rn.f64 	%fd18366, %fd18365, %fd18360, 0d3F8999999999A3C4;
	fma.rn.f64 	%fd18367, %fd18366, %fd18360, 0d3FB5555555555554;
	sub.f64 	%fd18368, %fd18351, %fd18359;
	add.f64 	%fd18369, %fd18368, %fd18368;
	neg.f64 	%fd18370, %fd18359;
	fma.rn.f64 	%fd18371, %fd18370, %fd18351, %fd18369;
	mul.f64 	%fd18372, %fd18357, %fd18371;
	mul.f64 	%fd18373, %fd18360, %fd18367;
	fma.rn.f64 	%fd18374, %fd18373, %fd18359, %fd18372;
	xor.b32  	%r8012, %r15115, -2147483648;
	mov.b32 	%r8013, 1127219200;
	mov.b64 	%fd18375, {%r8012, %r8013};
	sub.f64 	%fd18376, %fd18375, %fd159;
	fma.rn.f64 	%fd18377, %fd18376, 0d3FE62E42FEFA39EF, %fd18359;
	fma.rn.f64 	%fd18378, %fd18376, 0dBFE62E42FEFA39EF, %fd18377;
	sub.f64 	%fd18379, %fd18378, %fd18359;
	sub.f64 	%fd18380, %fd18374, %fd18379;
	fma.rn.f64 	%fd18381, %fd18376, 0d3C7ABC9E3B39803F, %fd18380;
	add.f64 	%fd37765, %fd18377, %fd18381;
	bra.uni 	$L__BB3_2295;
$L__BB3_2294:
	fma.rn.f64 	%fd18350, %fd37763, 0d7FF0000000000000, 0d7FF0000000000000;
	{
	.reg .b32 %temp; 
	mov.b64 	{%temp, %r8004}, %fd37763;
	}
	and.b32  	%r8005, %r8004, 2147483647;
	setp.eq.s32 	%p2989, %r8005, 0;
	selp.f64 	%fd37765, 0dFFF0000000000000, %fd18350, %p2989;
$L__BB3_2295:
	mul.f64 	%fd37791, %fd1840, %fd1900;
	setp.geu.f64 	%p2991, %fd37791, 0d0000000000000000;
	div.rn.f64 	%fd18382, %fd37765, %fd37505;
	add.f64 	%fd18383, %fd18382, 0d3FF0000000000000;
	setp.gtu.f64 	%p2992, %fd18383, 0d0000000000000000;
	and.pred  	%p2993, %p2991, %p2992;
	@%p2993 bra 	$L__BB3_2297;
	mov.u64 	%rd126, $str$6;
	cvta.global.u64 	%rd127, %rd126;
	{ // callseq 563, 0
	.param .b64 param0;
	st.param.b64 	[param0], %rd127;
	.param .b64 param1;
	st.param.b64 	[param1], 0;
	.param .b32 retval0;
	call.uni (retval0), 
	vprintf, 
	(
	param0, 
	param1
	);
	ld.param.b32 	%r8014, [retval0];
	} // callseq 563
$L__BB3_2297:
	add.f64 	%fd18384, %fd18383, 0d3FF0000000000000;
	setp.geu.f64 	%p2994, %fd37791, %fd18384;
	@%p2994 bra 	$L__BB3_2345;
	add.f64 	%fd37766, %fd18383, 0d4016000000000000;
	{
	.reg .b32 %temp; 
	mov.b64 	{%temp, %r15116}, %fd37766;
	}
	{
	.reg .b32 %temp; 
	mov.b64 	{%r15117, %temp}, %fd37766;
	}
	setp.gt.s32 	%p3023, %r15116, 1048575;
	mov.b32 	%r15118, -1023;
	@%p3023 bra 	$L__BB3_2300;
	mul.f64 	%fd37766, %fd37766, 0d4350000000000000;
	{
	.reg .b32 %temp; 
	mov.b64 	{%temp, %r15116}, %fd37766;
	}
	{
	.reg .b32 %temp; 
	mov.b64 	{%r15117, %temp}, %fd37766;
	}
	mov.b32 	%r15118, -1077;
$L__BB3_2300:
	add.s32 	%r8079, %r15116, -1;
	setp.gt.u32 	%p3024, %r8079, 2146435070;
	@%p3024 bra 	$L__BB3_2304;
	shr.u32 	%r8082, %r15116, 20;
	add.s32 	%r15119, %r15118, %r8082;
	and.b32  	%r8083, %r15116, 1048575;
	or.b32  	%r8084, %r8083, 1072693248;
	mov.b64 	%fd37767, {%r15117, %r8084};
	setp.lt.u32 	%p3026, %r8084, 1073127583;
	@%p3026 bra 	$L__BB3_2303;
	{
	.reg .b32 %temp; 
	mov.b64 	{%r8085, %temp}, %fd37767;
	}
	{
	.reg .b32 %temp; 
	mov.b64 	{%temp, %r8086}, %fd37767;
	}
	add.s32 	%r8087, %r8086, -1048576;
	mov.b64 	%fd37767, {%r8085, %r8087};
	add.s32 	%r15119, %r15119, 1;
$L__BB3_2303:
	add.f64 	%fd18589, %fd37767, 0dBFF0000000000000;
	add.f64 	%fd18590, %fd37767, 0d3FF0000000000000;
	rcp.approx.ftz.f64 	%fd18591, %fd18590;
	neg.f64 	%fd18592, %fd18590;
	fma.rn.f64 	%fd18593, %fd18592, %fd18591, 0d3FF0000000000000;
	fma.rn.f64 	%fd18594, %fd18593, %fd18593, %fd18593;
	fma.rn.f64 	%fd18595, %fd18594, %fd18591, %fd18591;
	mul.f64 	%fd18596, %fd18589, %fd18595;
	fma.rn.f64 	%fd18597, %fd18589, %fd18595, %fd18596;
	mul.f64 	%fd18598, %fd18597, %fd18597;
	fma.rn.f64 	%fd18599, %fd18598, 0d3EB1380B3AE80F1E, 0d3ED0EE258B7A8B04;
	fma.rn.f64 	%fd18600, %fd18599, %fd18598, 0d3EF3B2669F02676F;
	fma.rn.f64 	%fd18601, %fd18600, %fd18598, 0d3F1745CBA9AB0956;
	fma.rn.f64 	%fd18602, %fd18601, %fd18598, 0d3F3C71C72D1B5154;
	fma.rn.f64 	%fd18603, %fd18602, %fd18598, 0d3F624924923BE72D;
	fma.rn.f64 	%fd18604, %fd18603, %fd18598, 0d3F8999999999A3C4;
	fma.rn.f64 	%fd18605, %fd18604, %fd18598, 0d3FB5555555555554;
	sub.f64 	%fd18606, %fd18589, %fd18597;
	add.f64 	%fd18607, %fd18606, %fd18606;
	neg.f64 	%fd18608, %fd18597;
	fma.rn.f64 	%fd18609, %fd18608, %fd18589, %fd18607;
	mul.f64 	%fd18610, %fd18595, %fd18609;
	mul.f64 	%fd18611, %fd18598, %fd18605;
	fma.rn.f64 	%fd18612, %fd18611, %fd18597, %fd18610;
	xor.b32  	%r8088, %r15119, -2147483648;
	mov.b32 	%r8089, 1127219200;
	mov.b64 	%fd18613, {%r8088, %r8089};
	sub.f64 	%fd18614, %fd18613, %fd159;
	fma.rn.f64 	%fd18615, %fd18614, 0d3FE62E42FEFA39EF, %fd18597;
	fma.rn.f64 	%fd18616, %fd18614, 0dBFE62E42FEFA39EF, %fd18615;
	sub.f64 	%fd18617, %fd18616, %fd18597;
	sub.f64 	%fd18618, %fd18612, %fd18617;
	fma.rn.f64 	%fd18619, %fd18614, 0d3C7ABC9E3B39803F, %fd18618;
	add.f64 	%fd37768, %fd18615, %fd18619;
	bra.uni 	$L__BB3_2305;
$L__BB3_2304:
	fma.rn.f64 	%fd18588, %fd37766, 0d7FF0000000000000, 0d7FF0000000000000;
	{
	.reg .b32 %temp; 
	mov.b64 	{%temp, %r8080}, %fd37766;
	}
	and.b32  	%r8081, %r8080, 2147483647;
	setp.eq.s32 	%p3025, %r8081, 0;
	selp.f64 	%fd37768, 0dFFF0000000000000, %fd18588, %p3025;
$L__BB3_2305:
	add.f64 	%fd18620, %fd18383, 0d3FE0000000000000;
	mul.f64 	%fd18621, %fd18620, %fd37768;
	add.f64 	%fd18622, %fd18383, 0d4016000000000000;
	sub.f64 	%fd3017, %fd18622, %fd18621;
	mov.f64 	%fd18624, 0d40530B869F76170A;
	div.rn.f64 	%fd18625, %fd18624, %fd18384;
	add.f64 	%fd18626, %fd18625, 0d3FF00000000D0EC7;
	add.f64 	%fd18627, %fd18384, 0d3FF0000000000000;
	mov.f64 	%fd18628, 0dC055A0572B143656;
	div.rn.f64 	%fd18629, %fd18628, %fd18627;
	add.f64 	%fd18630, %fd18626, %fd18629;
	add.f64 	%fd18631, %fd18627, 0d3FF0000000000000;
	mov.f64 	%fd18632, 0d4038039BF13B4CC6;
	div.rn.f64 	%fd18633, %fd18632, %fd18631;
	add.f64 	%fd18634, %fd18630, %fd18633;
	add.f64 	%fd18635, %fd18631, 0d3FF0000000000000;
	mov.f64 	%fd18636, 0dBFF3B5348DCDCC8C;
	div.rn.f64 	%fd18637, %fd18636, %fd18635;
	add.f64 	%fd18638, %fd18634, %fd18637;
	add.f64 	%fd18639, %fd18635, 0d3FF0000000000000;
	mov.f64 	%fd18640, 0d3F53CD7319EC12D8;
	div.rn.f64 	%fd18641, %fd18640, %fd18639;
	add.f64 	%fd18642, %fd18638, %fd18641;
	add.f64 	%fd18643, %fd18639, 0d3FF0000000000000;
	mov.f64 	%fd18644, 0dBED6A1181C0E9888;
	div.rn.f64 	%fd18645, %fd18644, %fd18643;
	add.f64 	%fd18646, %fd18642, %fd18645;
	mul.f64 	%fd18647, %fd18646, 0d40040D931FF62706;
	div.rn.f64 	%fd37769, %fd18647, %fd18383;
	{
	.reg .b32 %temp; 
	mov.b64 	{%temp, %r15120}, %fd37769;
	}
	{
	.reg .b32 %temp; 
	mov.b64 	{%r15121, %temp}, %fd37769;
	}
	setp.gt.s32 	%p3027, %r15120, 1048575;
	mov.b32 	%r15122, -1023;
	@%p3027 bra 	$L__BB3_2307;
	mul.f64 	%fd37769, %fd37769, 0d4350000000000000;
	{
	.reg .b32 %temp; 
	mov.b64 	{%temp, %r15120}, %fd37769;
	}
	{
	.reg .b32 %temp; 
	mov.b64 	{%r15121, %temp}, %fd37769;
	}
	mov.b32 	%r15122, -1077;
$L__BB3_2307:
	add.s32 	%r8092, %r15120, -1;
	setp.gt.u32 	%p3028, %r8092, 2146435070;
	@%p3028 bra 	$L__BB3_2311;
	shr.u32 	%r8095, %r15120, 20;
	add.s32 	%r15123, %r15122, %r8095;
	and.b32  	%r8096, %r15120, 1048575;
	or.b32  	%r8097, %r8096, 1072693248;
	mov.b64 	%fd37770, {%r15121, %r8097};
	setp.lt.u32 	%p3030, %r8097, 1073127583;
	@%p3030 bra 	$L__BB3_2310;
	{
	.reg .b32 %temp; 
	mov.b64 	{%r8098, %temp}, %fd37770;
	}
	{
	.reg .b32 %temp; 
	mov.b64 	{%temp, %r8099}, %fd37770;
	}
	add.s32 	%r8100, %r8099, -1048576;
	mov.b64 	%fd37770, {%r8098, %r8100};
	add.s32 	%r15123, %r15123, 1;
$L__BB3_2310:
	add.f64 	%fd18649, %fd37770, 0dBFF0000000000000;
	add.f64 	%fd18650, %fd37770, 0d3FF0000000000000;
	rcp.approx.ftz.f64 	%fd18651, %fd18650;
	neg.f64 	%fd18652, %fd18650;
	fma.rn.f64 	%fd18653, %fd18652, %fd18651, 0d3FF0000000000000;
	fma.rn.f64 	%fd18654, %fd18653, %fd18653, %fd18653;
	fma.rn.f64 	%fd18655, %fd18654, %fd18651, %fd18651;
	mul.f64 	%fd18656, %fd18649, %fd18655;
	fma.rn.f64 	%fd18657, %fd18649, %fd18655, %fd18656;
	mul.f64 	%fd18658, %fd18657, %fd18657;
	fma.rn.f64 	%fd18659, %fd18658, 0d3EB1380B3AE80F1E, 0d3ED0EE258B7A8B04;
	fma.rn.f64 	%fd18660, %fd18659, %fd18658, 0d3EF3B2669F02676F;
	fma.rn.f64 	%fd18661, %fd18660, %fd18658, 0d3F1745CBA9AB0956;
	fma.rn.f64 	%fd18662, %fd18661, %fd18658, 0d3F3C71C72D1B5154;
	fma.rn.f64 	%fd18663, %fd18662, %fd18658, 0d3F624924923BE72D;
	fma.rn.f64 	%fd18664, %fd18663, %fd18658, 0d3F8999999999A3C4;
	fma.rn.f64 	%fd18665, %fd18664, %fd18658, 0d3FB5555555555554;
	sub.f64 	%fd18666, %fd18649, %fd18657;
	add.f64 	%fd18667, %fd18666, %fd18666;
	neg.f64 	%fd18668, %fd18657;
	fma.rn.f64 	%fd18669, %fd18668, %fd18649, %fd18667;
	mul.f64 	%fd18670, %fd18655, %fd18669;
	mul.f64 	%fd18671, %fd18658, %fd18665;
	fma.rn.f64 	%fd18672, %fd18671, %fd18657, %fd18670;
	xor.b32  	%r8101, %r15123, -2147483648;
	mov.b32 	%r8102, 1127219200;
	mov.b64 	%fd18673, {%r8101, %r8102};
	sub.f64 	%fd18674, %fd18673, %fd159;
	fma.rn.f64 	%fd18675, %fd18674, 0d3FE62E42FEFA39EF, %fd18657;
	fma.rn.f64 	%fd18676, %fd18674, 0dBFE62E42FEFA39EF, %fd18675;
	sub.f64 	%fd18677, %fd18676, %fd18657;
	sub.f64 	%fd18678, %fd18672, %fd18677;
	fma.rn.f64 	%fd18679, %fd18674, 0d3C7ABC9E3B39803F, %fd18678;
	add.f64 	%fd37771, %fd18675, %fd18679;
	bra.uni 	$L__BB3_2312;
$L__BB3_2311:
	fma.rn.f64 	%fd18648, %fd37769, 0d7FF0000000000000, 0d7FF0000000000000;
	{
	.reg .b32 %temp; 
	mov.b64 	{%temp, %r8093}, %fd37769;
	}
	and.b32  	%r8094, %r8093, 2147483647;
	setp.eq.s32 	%p3029, %r8094, 0;
	selp.f64 	%fd37771, 0dFFF0000000000000, %fd18648, %p3029;
$L__BB3_2312:
	mul.f64 	%fd37776, %fd1840, %fd1900;
	setp.gtu.f64 	%p3031, %fd37776, 0d0000000000000000;
	mov.f64 	%fd37795, 0d0000000000000000;
	@%p3031 bra 	$L__BB3_2315;
	setp.geu.f64 	%p3032, %fd37776, 0d0000000000000000;
	@%p3032 bra 	$L__BB3_2377;
	mov.u64 	%rd130, $str$4;
	cvta.global.u64 	%rd131, %rd130;
	{ // callseq 565, 0
	.param .b64 param0;
	st.param.b64 	[param0], %rd131;
	.param .b64 param1;
	st.param.b64 	[param1], 0;
	.param .b32 retval0;
	call.uni (retval0), 
	vprintf, 
	(
	param0, 
	param1
	);
	ld.param.b32 	%r8103, [retval0];
	} // callseq 565
	bra.uni 	$L__BB3_2377;
$L__BB3_2315:
	rcp.rn.f64 	%fd37773, %fd18383;
	mov.b32 	%r15124, 1;
	mov.f64 	%fd37772, %fd18383;
	mov.f64 	%fd37775, %fd37773;
	bra.uni 	$L__BB3_2332;
$L__BB3_2316:
	add.f64 	%fd3029, %fd3077, 0d3FF0000000000000;
	div.rn.f64 	%fd18688, %fd37776, %fd3029;
	mul.f64 	%fd3030, %fd3078, %fd18688;
	add.f64 	%fd37775, %fd37775, %fd3030;
	abs.f64 	%fd18689, %fd3030;
	abs.f64 	%fd18690, %fd37775;
	mul.f64 	%fd18691, %fd18690, 0d3E9421F5F40D8376;
	setp.lt.f64 	%p3034, %fd18689, %fd18691;
	@%p3034 bra 	$L__BB3_2333;
	add.f64 	%fd3032, %fd3029, 0d3FF0000000000000;
	div.rn.f64 	%fd18693, %fd37776, %fd3032;
	mul.f64 	%fd3033, %fd3030, %fd18693;
	add.f64 	%fd37775, %fd37775, %fd3033;
	abs.f64 	%fd18694, %fd3033;
	abs.f64 	%fd18695, %fd37775;
	mul.f64 	%fd18696, %fd18695, 0d3E9421F5F40D8376;
	setp.lt.f64 	%p3035, %fd18694, %fd18696;
	@%p3035 bra 	$L__BB3_2333;
	add.f64 	%fd3035, %fd3032, 0d3FF0000000000000;
	div.rn.f64 	%fd18698, %fd37776, %fd3035;
	mul.f64 	%fd3036, %fd3033, %fd18698;
	add.f64 	%fd37775, %fd37775, %fd3036;
	abs.f64 	%fd18699, %fd3036;
	abs.f64 	%fd18700, %fd37775;
	mul.f64 	%fd18701, %fd18700, 0d3E9421F5F40D8376;
	setp.lt.f64 	%p3036, %fd18699, %fd18701;
	@%p3036 bra 	$L__BB3_2333;
	add.f64 	%fd3038, %fd3035, 0d3FF0000000000000;
	div.rn.f64 	%fd18703, %fd37776, %fd3038;
	mul.f64 	%fd3039, %fd3036, %fd18703;
	add.f64 	%fd37775, %fd37775, %fd3039;
	abs.f64 	%fd18704, %fd3039;
	abs.f64 	%fd18705, %fd37775;
	mul.f64 	%fd18706, %fd18705, 0d3E9421F5F40D8376;
	setp.lt.f64 	%p3037, %fd18704, %fd18706;
	@%p3037 bra 	$L__BB3_2333;
	add.f64 	%fd3041, %fd3038, 0d3FF0000000000000;
	div.rn.f64 	%fd18708, %fd37776, %fd3041;
	mul.f64 	%fd3042, %fd3039, %fd18708;
	add.f64 	%fd37775, %fd37775, %fd3042;
	abs.f64 	%fd18709, %fd3042;
	abs.f64 	%fd18710, %fd37775;
	mul.f64 	%fd18711, %fd18710, 0d3E9421F5F40D8376;
	setp.lt.f64 	%p3038, %fd18709, %fd18711;
	@%p3038 bra 	$L__BB3_2333;
	add.f64 	%fd3044, %fd3041, 0d3FF0000000000000;
	div.rn.f64 	%fd18713, %fd37776, %fd3044;
	mul.f64 	%fd3045, %fd3042, %fd18713;
	add.f64 	%fd37775, %fd37775, %fd3045;
	abs.f64 	%fd18714, %fd3045;
	abs.f64 	%fd18715, %fd37775;
	mul.f64 	%fd18716, %fd18715, 0d3E9421F5F40D8376;
	setp.lt.f64 	%p3039, %fd18714, %fd18716;
	@%p3039 bra 	$L__BB3_2333;
	add.f64 	%fd3047, %fd3044, 0d3FF0000000000000;
	div.rn.f64 	%fd18718, %fd37776, %fd3047;
	mul.f64 	%fd3048, %fd3045, %fd18718;
	add.f64 	%fd37775, %fd37775, %fd3048;
	abs.f64 	%fd18719, %fd3048;
	abs.f64 	%fd18720, %fd37775;
	mul.f64 	%fd18721, %fd18720, 0d3E9421F5F40D8376;
	setp.lt.f64 	%p3040, %fd18719, %fd18721;
	@%p3040 bra 	$L__BB3_2333;
	add.f64 	%fd3050, %fd3047, 0d3FF0000000000000;
	div.rn.f64 	%fd18723, %fd37776, %fd3050;
	mul.f64 	%fd3051, %fd3048, %fd18723;
	add.f64 	%fd37775, %fd37775, %fd3051;
	abs.f64 	%fd18724, %fd3051;
	abs.f64 	%fd18725, %fd37775;
	mul.f64 	%fd18726, %fd18725, 0d3E9421F5F40D8376;
	setp.lt.f64 	%p3041, %fd18724, %fd18726;
	@%p3041 bra 	$L__BB3_2333;
	add.f64 	%fd3053, %fd3050, 0d3FF0000000000000;
	div.rn.f64 	%fd18728, %fd37776, %fd3053;
	mul.f64 	%fd3054, %fd3051, %fd18728;
	add.f64 	%fd37775, %fd37775, %fd3054;
	abs.f64 	%fd18729, %fd3054;
	abs.f64 	%fd18730, %fd37775;
	mul.f64 	%fd18731, %fd18730, 0d3E9421F5F40D8376;
	setp.lt.f64 	%p3042, %fd18729, %fd18731;
	@%p3042 bra 	$L__BB3_2333;
	add.f64 	%fd3056, %fd3053, 0d3FF0000000000000;
	div.rn.f64 	%fd18733, %fd37776, %fd3056;
	mul.f64 	%fd3057, %fd3054, %fd18733;
	add.f64 	%fd37775, %fd37775, %fd3057;
	abs.f64 	%fd18734, %fd3057;
	abs.f64 	%fd18735, %fd37775;
	mul.f64 	%fd18736, %fd18735, 0d3E9421F5F40D8376;
	setp.lt.f64 	%p3043, %fd18734, %fd18736;
	@%p3043 bra 	$L__BB3_2333;
	add.f64 	%fd3059, %fd3056, 0d3FF0000000000000;
	div.rn.f64 	%fd18738, %fd37776, %fd3059;
	mul.f64 	%fd3060, %fd3057, %fd18738;
	add.f64 	%fd37775, %fd37775, %fd3060;
	abs.f64 	%fd18739, %fd3060;
	abs.f64 	%fd18740, %fd37775;
	mul.f64 	%fd18741, %fd18740, 0d3E9421F5F40D8376;
	setp.lt.f64 	%p3044, %fd18739, %fd18741;
	@%p3044 bra 	$L__BB3_2333;
	add.f64 	%fd3062, %fd3059, 0d3FF0000000000000;
	div.rn.f64 	%fd18743, %fd37776, %fd3062;
	mul.f64 	%fd3063, %fd3060, %fd18743;
	add.f64 	%fd37775, %fd37775, %fd3063;
	abs.f64 	%fd18744, %fd3063;
	abs.f64 	%fd18745, %fd37775;
	mul.f64 	%fd18746, %fd18745, 0d3E9421F5F40D8376;
	setp.lt.f64 	%p3045, %fd18744, %fd18746;
	@%p3045 bra 	$L__BB3_2333;
	add.f64 	%fd3065, %fd3062, 0d3FF0000000000000;
	div.rn.f64 	%fd18748, %fd37776, %fd3065;
	mul.f64 	%fd3066, %fd3063, %fd18748;
	add.f64 	%fd37775, %fd37775, %fd3066;
	abs.f64 	%fd18749, %fd3066;
	abs.f64 	%fd18750, %fd37775;
	mul.f64 	%fd18751, %fd18750, 0d3E9421F5F40D8376;
	setp.lt.f64 	%p3046, %fd18749, %fd18751;
	@%p3046 bra 	$L__BB3_2333;
	add.f64 	%fd3068, %fd3065, 0d3FF0000000000000;
	div.rn.f64 	%fd18753, %fd37776, %fd3068;
	mul.f64 	%fd3069, %fd3066, %fd18753;
	add.f64 	%fd37775, %fd37775, %fd3069;
	abs.f64 	%fd18754, %fd3069;
	abs.f64 	%fd18755, %fd37775;
	mul.f64 	%fd18756, %fd18755, 0d3E9421F5F40D8376;
	setp.lt.f64 	%p3047, %fd18754, %fd18756;
	@%p3047 bra 	$L__BB3_2333;
	add.f64 	%fd37772, %fd3068, 0d3FF0000000000000;
	div.rn.f64 	%fd18758, %fd37776, %fd37772;
	mul.f64 	%fd37773, %fd3069, %fd18758;
	add.f64 	%fd37775, %fd37775, %fd37773;
	abs.f64 	%fd18759, %fd37773;
	abs.f64 	%fd18760, %fd37775;
	mul.f64 	%fd18761, %fd18760, 0d3E9421F5F40D8376;
	setp.lt.f64 	%p3048, %fd18759, %fd18761;
	@%p3048 bra 	$L__BB3_2333;
	add.s32 	%r15124, %r15124, 16;
	setp.eq.s32 	%p3049, %r15124, 100000001;
	@%p3049 bra 	$L__BB3_2344;
$L__BB3_2332:
	add.f64 	%fd3077, %fd37772, 0d3FF0000000000000;
	div.rn.f64 	%fd18683, %fd37776, %fd3077;
	mul.f64 	%fd3078, %fd37773, %fd18683;
	add.f64 	%fd37775, %fd37775, %fd3078;
	abs.f64 	%fd18684, %fd3078;
	abs.f64 	%fd18685, %fd37775;
	mul.f64 	%fd18686, %fd18685, 0d3E9421F5F40D8376;
	setp.geu.f64 	%p3033, %fd18684, %fd18686;
	@%p3033 bra 	$L__BB3_2316;
$L__BB3_2333:
	{
	.reg .b32 %temp; 
	mov.b64 	{%temp, %r15125}, %fd37776;
	}
	{
	.reg .b32 %temp; 
	mov.b64 	{%r15126, %temp}, %fd37776;
	}
	setp.gt.s32 	%p3050, %r15125, 1048575;
	mov.b32 	%r15127, -1023;
	@%p3050 bra 	$L__BB3_2335;
	mul.f64 	%fd18763, %fd1840, %fd1900;
	mul.f64 	%fd37776, %fd18763, 0d4350000000000000;
	{
	.reg .b32 %temp; 
	mov.b64 	{%temp, %r15125}, %fd37776;
	}
	{
	.reg .b32 %temp; 
	mov.b64 	{%r15126, %temp}, %fd37776;
	}
	mov.b32 	%r15127, -1077;
$L__BB3_2335:
	add.s32 	%r8110, %r15125, -1;
	setp.gt.u32 	%p3051, %r8110, 2146435070;
	@%p3051 bra 	$L__BB3_2339;
	shr.u32 	%r8113, %r15125, 20;
	add.s32 	%r15128, %r15127, %r8113;
	and.b32  	%r8114, %r15125, 1048575;
	or.b32  	%r8115, %r8114, 1072693248;
	mov.b64 	%fd37777, {%r15126, %r8115};
	setp.lt.u32 	%p3053, %r8115, 1073127583;
	@%p3053 bra 	$L__BB3_2338;
	{
	.reg .b32 %temp; 
	mov.b64 	{%r8116, %temp}, %fd37777;
	}
	{
	.reg .b32 %temp; 
	mov.b64 	{%temp, %r8117}, %fd37777;
	}
	add.s32 	%r8118, %r8117, -1048576;
	mov.b64 	%fd37777, {%r8116, %r8118};
	add.s32 	%r15128, %r15128, 1;
$L__BB3_2338:
	add.f64 	%fd18765, %fd37777, 0dBFF0000000000000;
	add.f64 	%fd18766, %fd37777, 0d3FF0000000000000;
	rcp.approx.ftz.f64 	%fd18767, %fd18766;
	neg.f64 	%fd18768, %fd18766;
	fma.rn.f64 	%fd18769, %fd18768, %fd18767, 0d3FF0000000000000;
	fma.rn.f64 	%fd18770, %fd18769, %fd18769, %fd18769;
	fma.rn.f64 	%fd18771, %fd18770, %fd18767, %fd18767;
	mul.f64 	%fd18772, %fd18765, %fd18771;
	fma.rn.f64 	%fd18773, %fd18765, %fd18771, %fd18772;
	mul.f64 	%fd18774, %fd18773, %fd18773;
	fma.rn.f64 	%fd18775, %fd18774, 0d3EB1380B3AE80F1E, 0d3ED0EE258B7A8B04;
	fma.rn.f64 	%fd18776, %fd18775, %fd18774, 0d3EF3B2669F02676F;
	fma.rn.f64 	%fd18777, %fd18776, %fd18774, 0d3F1745CBA9AB0956;
	fma.rn.f64 	%fd18778, %fd18777, %fd18774, 0d3F3C71C72D1B5154;
	fma.rn.f64 	%fd18779, %fd18778, %fd18774, 0d3F624924923BE72D;
	fma.rn.f64 	%fd18780, %fd18779, %fd18774, 0d3F8999999999A3C4;
	fma.rn.f64 	%fd18781, %fd18780, %fd18774, 0d3FB5555555555554;
	sub.f64 	%fd18782, %fd18765, %fd18773;
	add.f64 	%fd18783, %fd18782, %fd18782;
	neg.f64 	%fd18784, %fd18773;
	fma.rn.f64 	%fd18785, %fd18784, %fd18765, %fd18783;
	mul.f64 	%fd18786, %fd18771, %fd18785;
	mul.f64 	%fd18787, %fd18774, %fd18781;
	fma.rn.f64 	%fd18788, %fd18787, %fd18773, %fd18786;
	xor.b32  	%r8119, %r15128, -2147483648;
	mov.b32 	%r8120, 1127219200;
	mov.b64 	%fd18789, {%r8119, %r8120};
	sub.f64 	%fd18790, %fd18789, %fd159;
	fma.rn.f64 	%fd18791, %fd18790, 0d3FE62E42FEFA39EF, %fd18773;
	fma.rn.f64 	%fd18792, %fd18790, 0dBFE62E42FEFA39EF, %fd18791;
	sub.f64 	%fd18793, %fd18792, %fd18773;
	sub.f64 	%fd18794, %fd18788, %fd18793;
	fma.rn.f64 	%fd18795, %fd18790, 0d3C7ABC9E3B39803F, %fd18794;
	add.f64 	%fd37778, %fd18791, %fd18795;
	bra.uni 	$L__BB3_2340;
$L__BB3_2339:
	fma.rn.f64 	%fd18764, %fd37776, 0d7FF0000000000000, 0d7FF0000000000000;
	{
	.reg .b32 %temp; 
	mov.b64 	{%temp, %r8111}, %fd37776;
	}
	and.b32  	%r8112, %r8111, 2147483647;
	setp.eq.s32 	%p3052, %r8112, 0;
	selp.f64 	%fd37778, 0dFFF0000000000000, %fd18764, %p3052;
$L__BB3_2340:
	mul.f64 	%fd18796, %fd18383, %fd37778;
	mul.f64 	%fd18797, %fd1840, %fd1900;
	sub.f64 	%fd18798, %fd18796, %fd18797;
	sub.f64 	%fd18799, %fd3017, %fd37771;
	add.f64 	%fd3090, %fd18799, %fd18798;
	fma.rn.f64 	%fd18800, %fd3090, 0d3FF71547652B82FE, 0d4338000000000000;
	{
	.reg .b32 %temp; 
	mov.b64 	{%r1055, %temp}, %fd18800;
	}
	mov.f64 	%fd18801, 0dC338000000000000;
	add.rn.f64 	%fd18802, %fd18800, %fd18801;
	fma.rn.f64 	%fd18803, %fd18802, 0dBFE62E42FEFA39EF, %fd3090;
	fma.rn.f64 	%fd18804, %fd18802, 0dBC7ABC9E3B39803F, %fd18803;
	fma.rn.f64 	%fd18805, %fd18804, 0d3E5ADE1569CE2BDF, 0d3E928AF3FCA213EA;
	fma.rn.f64 	%fd18806, %fd18805, %fd18804, 0d3EC71DEE62401315;
	fma.rn.f64 	%fd18807, %fd18806, %fd18804, 0d3EFA01997C89EB71;
	fma.rn.f64 	%fd18808, %fd18807, %fd18804, 0d3F2A01A014761F65;
	fma.rn.f64 	%fd18809, %fd18808, %fd18804, 0d3F56C16C1852B7AF;
	fma.rn.f64 	%fd18810, %fd18809, %fd18804, 0d3F81111111122322;
	fma.rn.f64 	%fd18811, %fd18810, %fd18804, 0d3FA55555555502A1;
	fma.rn.f64 	%fd18812, %fd18811, %fd18804, 0d3FC5555555555511;
	fma.rn.f64 	%fd18813, %fd18812, %fd18804, 0d3FE000000000000B;
	fma.rn.f64 	%fd18814, %fd18813, %fd18804, 0d3FF0000000000000;
	fma.rn.f64 	%fd18815, %fd18814, %fd18804, 0d3FF0000000000000;
	{
	.reg .b32 %temp; 
	mov.b64 	{%r1056, %temp}, %fd18815;
	}
	{
	.reg .b32 %temp; 
	mov.b64 	{%temp, %r1057}, %fd18815;
	}
	shl.b32 	%r8121, %r1055, 20;
	add.s32 	%r8122, %r8121, %r1057;
	mov.b64 	%fd37779, {%r1056, %r8122};
	{
	.reg .b32 %temp; 
	mov.b64 	{%temp, %r8123}, %fd3090;
	}
	mov.b32 	%f242, %r8123;
	abs.f32 	%f65, %f242;
	setp.lt.f32 	%p3054, %f65, 0f4086232B;
	@%p3054 bra 	$L__BB3_2343;
	setp.lt.f64 	%p3055, %fd3090, 0d0000000000000000;
	add.f64 	%fd18816, %fd3090, 0d7FF0000000000000;
	selp.f64 	%fd37779, 0d0000000000000000, %fd18816, %p3055;
	setp.geu.f32 	%p3056, %f65, 0f40874800;
	@%p3056 bra 	$L__BB3_2343;
	shr.u32 	%r8124, %r1055, 31;
	add.s32 	%r8125, %r1055, %r8124;
	shr.s32 	%r8126, %r8125, 1;
	shl.b32 	%r8127, %r8126, 20;
	add.s32 	%r8128, %r1057, %r8127;
	mov.b64 	%fd18817, {%r1056, %r8128};
	sub.s32 	%r8129, %r1055, %r8126;
	shl.b32 	%r8130, %r8129, 20;
	add.s32 	%r8131, %r8130, 1072693248;
	mov.b32 	%r8132, 0;
	mov.b64 	%fd18818, {%r8132, %r8131};
	mul.f64 	%fd37779, %fd18818, %fd18817;
$L__BB3_2343:
	mul.f64 	%fd37795, %fd37775, %fd37779;
	bra.uni 	$L__BB3_2377;
$L__BB3_2344:
	mov.u64 	%rd132, $str$5;
	cvta.global.u64 	%rd133, %rd132;
	{ // callseq 566, 0
	.param .b64 param0;
	st.param.b64 	[param0], %rd133;
	.param .b64 param1;
	st.param.b64 	[param1], 0;
	.param .b32 retval0;
	call.uni (retval0), 
	vprintf, 
	(
	param0, 
	param1
	);
	ld.param.b32 	%r8106, [retval0];
	} // callseq 566
	bra.uni 	$L__BB3_2377;
$L__BB3_2345:
	add.f64 	%fd37780, %fd18383, 0d4016000000000000;
	{
	.reg .b32 %temp; 
	mov.b64 	{%temp, %r15129}, %fd37780;
	}
	{
	.reg .b32 %temp; 
	mov.b64 	{%r15130, %temp}, %fd37780;
	}
	setp.gt.s32 	%p2995, %r15129, 1048575;
	mov.b32 	%r15131, -1023;
	@%p2995 bra 	$L__BB3_2347;
	mul.f64 	%fd37780, %fd37780, 0d4350000000000000;
	{
	.reg .b32 %temp; 
	mov.b64 	{%temp, %r15129}, %fd37780;
	}
	{
	.reg .b32 %temp; 
	mov.b64 	{%r15130, %temp}, %fd37780;
	}
	mov.b32 	%r15131, -1077;
$L__BB3_2347:
	add.s32 	%r8018, %r15129, -1;
	setp.gt.u32 	%p2996, %r8018, 2146435070;
	@%p2996 bra 	$L__BB3_2351;
	shr.u32 	%r8021, %r15129, 20;
	add.s32 	%r15132, %r15131, %r8021;
	and.b32  	%r8022, %r15129, 1048575;
	or.b32  	%r8023, %r8022, 1072693248;
	mov.b64 	%fd37781, {%r15130, %r8023};
	setp.lt.u32 	%p2998, %r8023, 1073127583;
	@%p2998 bra 	$L__BB3_2350;
	{
	.reg .b32 %temp; 
	mov.b64 	{%r8024, %temp}, %fd37781;
	}
	{
	.reg .b32 %temp; 
	mov.b64 	{%temp, %r8025}, %fd37781;
	}
	add.s32 	%r8026, %r8025, -1048576;
	mov.b64 	%fd37781, {%r8024, %r8026};
	add.s32 	%r15132, %r15132, 1;
$L__BB3_2350:
	add.f64 	%fd18386, %fd37781, 0dBFF0000000000000;
	add.f64 	%fd18387, %fd37781, 0d3FF0000000000000;
	rcp.approx.ftz.f64 	%fd18388, %fd18387;
	neg.f64 	%fd18389, %fd18387;
	fma.rn.f64 	%fd18390, %fd18389, %fd18388, 0d3FF0000000000000;
	fma.rn.f64 	%fd18391, %fd18390, %fd18390, %fd18390;
	fma.rn.f64 	%fd18392, %fd18391, %fd18388, %fd18388;
	mul.f64 	%fd18393, %fd18386, %fd18392;
	fma.rn.f64 	%fd18394, %fd18386, %fd18392, %fd18393;
	mul.f64 	%fd18395, %fd18394, %fd18394;
	fma.rn.f64 	%fd18396, %fd18395, 0d3EB1380B3AE80F1E, 0d3ED0EE258B7A8B04;
	fma.rn.f64 	%fd18397, %fd18396, %fd18395, 0d3EF3B2669F02676F;
	fma.rn.f64 	%fd18398, %fd18397, %fd18395, 0d3F1745CBA9AB0956;
	fma.rn.f64 	%fd18399, %fd18398, %fd18395, 0d3F3C71C72D1B5154;
	fma.rn.f64 	%fd18400, %fd18399, %fd18395, 0d3F624924923BE72D;
	fma.rn.f64 	%fd18401, %fd18400, %fd18395, 0d3F8999999999A3C4;
	fma.rn.f64 	%fd18402, %fd18401, %fd18395, 0d3FB5555555555554;
	sub.f64 	%fd18403, %fd18386, %fd18394;
	add.f64 	%fd18404, %fd18403, %fd18403;
	neg.f64 	%fd18405, %fd18394;
	fma.rn.f64 	%fd18406, %fd18405, %fd18386, %fd18404;
	mul.f64 	%fd18407, %fd18392, %fd18406;
	mul.f64 	%fd18408, %fd18395, %fd18402;
	fma.rn.f64 	%fd18409, %fd18408, %fd18394, %fd18407;
	xor.b32  	%r8027, %r15132, -2147483648;
	mov.b32 	%r8028, 1127219200;
	mov.b64 	%fd18410, {%r8027, %r8028};
	sub.f64 	%fd18411, %fd18410, %fd159;
	fma.rn.f64 	%fd18412, %fd18411, 0d3FE62E42FEFA39EF, %fd18394;
	fma.rn.f64 	%fd18413, %fd18411, 0dBFE62E42FEFA39EF, %fd18412;
	sub.f64 	%fd18414, %fd18413, %fd18394;
	sub.f64 	%fd18415, %fd18409, %fd18414;
	fma.rn.f64 	%fd18416, %fd18411, 0d3C7ABC9E3B39803F, %fd18415;
	add.f64 	%fd37782, %fd18412, %fd18416;
	bra.uni 	$L__BB3_2352;
$L__BB3_2351:
	fma.rn.f64 	%fd18385, %fd37780, 0d7FF0000000000000, 0d7FF0000000000000;
	{
	.reg .b32 %temp; 
	mov.b64 	{%temp, %r8019}, %fd37780;
	}
	and.b32  	%r8020, %r8019, 2147483647;
	setp.eq.s32 	%p2997, %r8020, 0;
	selp.f64 	%fd37782, 0dFFF0000000000000, %fd18385, %p2997;
$L__BB3_2352:
	add.f64 	%fd18417, %fd18383, 0d3FE0000000000000;
	mul.f64 	%fd18418, %fd18417, %fd37782;
	add.f64 	%fd18419, %fd18383, 0d4016000000000000;
	sub.f64 	%fd3105, %fd18419, %fd18418;
	mov.f64 	%fd18421, 0d40530B869F76170A;
	div.rn.f64 	%fd18422, %fd18421, %fd18384;
	add.f64 	%fd18423, %fd18422, 0d3FF00000000D0EC7;
	add.f64 	%fd18424, %fd18384, 0d3FF0000000000000;
	mov.f64 	%fd18425, 0dC055A0572B143656;
	div.rn.f64 	%fd18426, %fd18425, %fd18424;
	add.f64 	%fd18427, %fd18423, %fd18426;
	add.f64 	%fd18428, %fd18424, 0d3FF0000000000000;
	mov.f64 	%fd18429, 0d4038039BF13B4CC6;
	div.rn.f64 	%fd18430, %fd18429, %fd18428;
	add.f64 	%fd18431, %fd18427, %fd18430;
	add.f64 	%fd18432, %fd18428, 0d3FF0000000000000;
	mov.f64 	%fd18433, 0dBFF3B5348DCDCC8C;
	div.rn.f64 	%fd18434, %fd18433, %fd18432;
	add.f64 	%fd18435, %fd18431, %fd18434;
	add.f64 	%fd18436, %fd18432, 0d3FF0000000000000;
	mov.f64 	%fd18437, 0d3F53CD7319EC12D8;
	div.rn.f64 	%fd18438, %fd18437, %fd18436;
	add.f64 	%fd18439, %fd18435, %fd18438;
	add.f64 	%fd18440, %fd18436, 0d3FF0000000000000;
	mov.f64 	%fd18441, 0dBED6A1181C0E9888;
	div.rn.f64 	%fd18442, %fd18441, %fd18440;
	add.f64 	%fd18443, %fd18439, %fd18442;
	mul.f64 	%fd18444, %fd18443, 0d40040D931FF62706;
	div.rn.f64 	%fd37783, %fd18444, %fd18383;
	{
	.reg .b32 %temp; 
	mov.b64 	{%temp, %r15133}, %fd37783;
	}
	{
	.reg .b32 %temp; 
	mov.b64 	{%r15134, %temp}, %fd37783;
	}
	setp.gt.s32 	%p2999, %r15133, 1048575;
	mov.b32 	%r15135, -1023;
	@%p2999 bra 	$L__BB3_2354;
	mul.f64 	%fd37783, %fd37783, 0d4350000000000000;
	{
	.reg .b32 %temp; 
	mov.b64 	{%temp, %r15133}, %fd37783;
	}
	{
	.reg .b32 %temp; 
	mov.b64 	{%r15134, %temp}, %fd37783;
	}
	mov.b32 	%r15135, -1077;
$L__BB3_2354:
	add.s32 	%r8031, %r15133, -1;
	setp.gt.u32 	%p3000, %r8031, 2146435070;
	@%p3000 bra 	$L__BB3_2358;
	shr.u32 	%r8034, %r15133, 20;
	add.s32 	%r15136, %r15135, %r8034;
	and.b32  	%r8035, %r15133, 1048575;
	or.b32  	%r8036, %r8035, 1072693248;
	mov.b64 	%fd37784, {%r15134, %r8036};
	setp.lt.u32 	%p3002, %r8036, 1073127583;
	@%p3002 bra 	$L__BB3_2357;
	{
	.reg .b32 %temp; 
	mov.b64 	{%r8037, %temp}, %fd37784;
	}
	{
	.reg .b32 %temp; 
	mov.b64 	{%temp, %r8038}, %fd37784;
	}
	add.s32 	%r8039, %r8038, -1048576;
	mov.b64 	%fd37784, {%r8037, %r8039};
	add.s32 	%r15136, %r15136, 1;
$L__BB3_2357:
	add.f64 	%fd18446, %fd37784, 0dBFF0000000000000;
	add.f64 	%fd18447, %fd37784, 0d3FF0000000000000;
	rcp.approx.ftz.f64 	%fd18448, %fd18447;
	neg.f64 	%fd18449, %fd18447;
	fma.rn.f64 	%fd18450, %fd18449, %fd18448, 0d3FF0000000000000;
	fma.rn.f64 	%fd18451, %fd18450, %fd18450, %fd18450;
	fma.rn.f64 	%fd18452, %fd18451, %fd18448, %fd18448;
	mul.f64 	%fd18453, %fd18446, %fd18452;
	fma.rn.f64 	%fd18454, %fd18446, %fd18452, %fd18453;
	mul.f64 	%fd18455, %fd18454, %fd18454;
	fma.rn.f64 	%fd18456, %fd18455, 0d3EB1380B3AE80F1E, 0d3ED0EE258B7A8B04;
	fma.rn.f64 	%fd18457, %fd18456, %fd18455, 0d3EF3B2669F02676F;
	fma.rn.f64 	%fd18458, %fd18457, %fd18455, 0d3F1745CBA9AB0956;
	fma.rn.f64 	%fd18459, %fd18458, %fd18455, 0d3F3C71C72D1B5154;
	fma.rn.f64 	%fd18460, %fd18459, %fd18455, 0d3F624924923BE72D;
	fma.rn.f64 	%fd18461, %fd18460, %fd18455, 0d3F8999999999A3C4;
	fma.rn.f64 	%fd18462, %fd18461, %fd18455, 0d3FB5555555555554;
	sub.f64 	%fd18463, %fd18446, %fd18454;
	add.f64 	%fd18464, %fd18463, %fd18463;
	neg.f64 	%fd18465, %fd18454;
	fma.rn.f64 	%fd18466, %fd18465, %fd18446, %fd18464;
	mul.f64 	%fd18467, %fd18452, %fd18466;
	mul.f64 	%fd18468, %fd18455, %fd18462;
	fma.rn.f64 	%fd18469, %fd18468, %fd18454, %fd18467;
	xor.b32  	%r8040, %r15136, -2147483648;
	mov.b32 	%r8041, 1127219200;
	mov.b64 	%fd18470, {%r8040, %r8041};
	sub.f64 	%fd18471, %fd18470, %fd159;
	fma.rn.f64 	%fd18472, %fd18471, 0d3FE62E42FEFA39EF, %fd18454;
	fma.rn.f64 	%fd18473, %fd18471, 0dBFE62E42FEFA39EF, %fd18472;
	sub.f64 	%fd18474, %fd18473, %fd18454;
	sub.f64 	%fd18475, %fd18469, %fd18474;
	fma.rn.f64 	%fd18476, %fd18471, 0d3C7ABC9E3B39803F, %fd18475;
	add.f64 	%fd37785, %fd18472, %fd18476;
	bra.uni 	$L__BB3_2359;
$L__BB3_2358:
	fma.rn.f64 	%fd18445, %fd37783, 0d7FF0000000000000, 0d7FF0000000000000;
	{
	.reg .b32 %temp; 
	mov.b64 	{%temp, %r8032}, %fd37783;
	}
	and.b32  	%r8033, %r8032, 2147483647;
	setp.eq.s32 	%p3001, %r8033, 0;
	selp.f64 	%fd37785, 0dFFF0000000000000, %fd18445, %p3001;
$L__BB3_2359:
	sub.f64 	%fd3115, %fd37785, %fd3105;
	fma.rn.f64 	%fd18478, %fd1840, %fd1900, 0d3FF0000000000000;
	sub.f64 	%fd37789, %fd18478, %fd18383;
	rcp.rn.f64 	%fd37790, %fd37789;
	mov.b32 	%r15137, 1;
	mov.f64 	%fd37788, 0d46293E5939A08CE9;
	mov.f64 	%fd37787, %fd37790;
	bra.uni 	$L__BB3_2364;
$L__BB3_2360:
	add.s32 	%r8044, %r15137, 1;
	not.b32 	%r8045, %r15137;
	cvt.rn.f64.s32 	%fd18492, %r8045;
	cvt.rn.f64.u32 	%fd18493, %r8044;
	sub.f64 	%fd18494, %fd18493, %fd18383;
	mul.f64 	%fd18495, %fd18494, %fd18492;
	add.f64 	%fd3118, %fd3134, 0d4000000000000000;
	fma.rn.f64 	%fd18496, %fd18495, %fd3136, %fd3118;
	abs.f64 	%fd18497, %fd18496;
	setp.lt.f64 	%p3006, %fd18497, 0d39B4484BFEEBC2A0;
	div.rn.f64 	%fd18498, %fd18495, %fd3135;
	add.f64 	%fd18499, %fd3118, %fd18498;
	abs.f64 	%fd18500, %fd18499;
	setp.lt.f64 	%p3007, %fd18500, 0d39B4484BFEEBC2A0;
	selp.f64 	%fd3119, 0d39B4484BFEEBC2A0, %fd18499, %p3007;
	rcp.rn.f64 	%fd18501, %fd18496;
	selp.f64 	%fd3120, 0d46293E5939A08CE9, %fd18501, %p3006;
	mul.f64 	%fd18502, %fd3120, %fd3119;
	mul.f64 	%fd37790, %fd37790, %fd18502;
	add.f64 	%fd18503, %fd18502, 0dBFF0000000000000;
	abs.f64 	%fd18504, %fd18503;
	setp.lt.f64 	%p3008, %fd18504, 0d3E9421F5F40D8376;
	@%p3008 bra 	$L__BB3_2366;
	add.s32 	%r8046, %r15137, 2;
	sub.s32 	%r8047, -2, %r15137;
	cvt.rn.f64.s32 	%fd18505, %r8047;
	cvt.rn.f64.u32 	%fd18506, %r8046;
	sub.f64 	%fd18507, %fd18506, %fd18383;
	mul.f64 	%fd18508, %fd18507, %fd18505;
	add.f64 	%fd3122, %fd3118, 0d4000000000000000;
	fma.rn.f64 	%fd18509, %fd18508, %fd3120, %fd3122;
	abs.f64 	%fd18510, %fd18509;
	setp.lt.f64 	%p3009, %fd18510, 0d39B4484BFEEBC2A0;
	div.rn.f64 	%fd18511, %fd18508, %fd3119;
	add.f64 	%fd18512, %fd3122, %fd18511;
	abs.f64 	%fd18513, %fd18512;
	setp.lt.f64 	%p3010, %fd18513, 0d39B4484BFEEBC2A0;
	selp.f64 	%fd3123, 0d39B4484BFEEBC2A0, %fd18512, %p3010;
	rcp.rn.f64 	%fd18514, %fd18509;
	selp.f64 	%fd3124, 0d46293E5939A08CE9, %fd18514, %p3009;
	mul.f64 	%fd18515, %fd3124, %fd3123;
	mul.f64 	%fd37790, %fd37790, %fd18515;
	add.f64 	%fd18516, %fd18515, 0dBFF0000000000000;
	abs.f64 	%fd18517, %fd18516;
	setp.lt.f64 	%p3011, %fd18517, 0d3E9421F5F40D8376;
	@%p3011 bra 	$L__BB3_2366;
	add.s32 	%r8048, %r15137, 3;
	sub.s32 	%r8049, -3, %r15137;
	cvt.rn.f64.s32 	%fd18518, %r8049;
	cvt.rn.f64.u32 	%fd18519, %r8048;
	sub.f64 	%fd18520, %fd18519, %fd18383;
	mul.f64 	%fd18521, %fd18520, %fd18518;
	add.f64 	%fd37789, %fd3122, 0d4000000000000000;
	fma.rn.f64 	%fd18522, %fd18521, %fd3124, %fd37789;
	abs.f64 	%fd18523, %fd18522;
	setp.lt.f64 	%p3012, %fd18523, 0d39B4484BFEEBC2A0;
	div.rn.f64 	%fd18524, %fd18521, %fd3123;
	add.f64 	%fd18525, %fd37789, %fd18524;
	abs.f64 	%fd18526, %fd18525;
	setp.lt.f64 	%p3013, %fd18526, 0d39B4484BFEEBC2A0;
	selp.f64 	%fd37788, 0d39B4484BFEEBC2A0, %fd18525, %p3013;
	rcp.rn.f64 	%fd18527, %fd18522;
	selp.f64 	%fd37787, 0d46293E5939A08CE9, %fd18527, %p3012;
	mul.f64 	%fd18528, %fd37787, %fd37788;
	mul.f64 	%fd37790, %fd37790, %fd18528;
	add.f64 	%fd18529, %fd18528, 0dBFF0000000000000;
	abs.f64 	%fd18530, %fd18529;
	setp.lt.f64 	%p3014, %fd18530, 0d3E9421F5F40D8376;
	@%p3014 bra 	$L__BB3_2366;
	add.s32 	%r15137, %r15137, 4;
	setp.eq.s32 	%p3015, %r15137, 100000001;
	@%p3015 bra 	$L__BB3_2365;
$L__BB3_2364:
	neg.s32 	%r8043, %r15137;
	cvt.rn.f64.s32 	%fd18479, %r8043;
	cvt.rn.f64.u32 	%fd18480, %r15137;
	sub.f64 	%fd18481, %fd18480, %fd18383;
	mul.f64 	%fd18482, %fd18481, %fd18479;
	add.f64 	%fd3134, %fd37789, 0d4000000000000000;
	fma.rn.f64 	%fd18483, %fd18482, %fd37787, %fd3134;
	abs.f64 	%fd18484, %fd18483;
	setp.lt.f64 	%p3003, %fd18484, 0d39B4484BFEEBC2A0;
	div.rn.f64 	%fd18485, %fd18482, %fd37788;
	add.f64 	%fd18486, %fd3134, %fd18485;
	abs.f64 	%fd18487, %fd18486;
	setp.lt.f64 	%p3004, %fd18487, 0d39B4484BFEEBC2A0;
	selp.f64 	%fd3135, 0d39B4484BFEEBC2A0, %fd18486, %p3004;
	rcp.rn.f64 	%fd18488, %fd18483;
	selp.f64 	%fd3136, 0d46293E5939A08CE9, %fd18488, %p3003;
	mul.f64 	%fd18489, %fd3136, %fd3135;
	mul.f64 	%fd37790, %fd37790, %fd18489;
	add.f64 	%fd18490, %fd18489, 0dBFF0000000000000;
	abs.f64 	%fd18491, %fd18490;
	setp.lt.f64 	%p3005, %fd18491, 0d3E9421F5F40D8376;
	@%p3005 bra 	$L__BB3_2366;
	bra.uni 	$L__BB3_2360;
$L__BB3_2365:
	mov.u64 	%rd128, $str$3;
	cvta.global.u64 	%rd129, %rd128;
	{ // callseq 564, 0
	.param .b64 param0;
	st.param.b64 	[param0], %rd129;
	.param .b64 param1;
	st.param.b64 	[param1], 0;
	.param .b32 retval0;
	call.uni (retval0), 
	vprintf, 
	(
	param0, 
	param1
	);
	ld.param.b32 	%r8050, [retval0];
	} // callseq 564
$L__BB3_2366:
	{
	.reg .b32 %temp; 
	mov.b64 	{%temp, %r15138}, %fd37791;
	}
	{
	.reg .b32 %temp; 
	mov.b64 	{%r15139, %temp}, %fd37791;
	}
	setp.gt.s32 	%p3016, %r15138, 1048575;
	mov.b32 	%r15140, -1023;
	@%p3016 bra 	$L__BB3_2368;
	mul.f64 	%fd18531, %fd1840, %fd1900;
	mul.f64 	%fd37791, %fd18531, 0d4350000000000000;
	{
	.reg .b32 %temp; 
	mov.b64 	{%temp, %r15138}, %fd37791;
	}
	{
	.reg .b32 %temp; 
	mov.b64 	{%r15139, %temp}, %fd37791;
	}
	mov.b32 	%r15140, -1077;
$L__BB3_2368:
	add.s32 	%r8054, %r15138, -1;
	setp.gt.u32 	%p3017, %r8054, 2146435070;
	@%p3017 bra 	$L__BB3_2372;
	shr.u32 	%r8057, %r15138, 20;
	add.s32 	%r15141, %r15140, %r8057;
	and.b32  	%r8058, %r15138, 1048575;
	or.b32  	%r8059, %r8058, 1072693248;
	mov.b64 	%fd37792, {%r15139, %r8059};
	setp.lt.u32 	%p3019, %r8059, 1073127583;
	@%p3019 bra 	$L__BB3_2371;
	{
	.reg .b32 %temp; 
	mov.b64 	{%r8060, %temp}, %fd37792;
	}
	{
	.reg .b32 %temp; 
	mov.b64 	{%temp, %r8061}, %fd37792;
	}
	add.s32 	%r8062, %r8061, -1048576;
	mov.b64 	%fd37792, {%r8060, %r8062};
	add.s32 	%r15141, %r15141, 1;
$L__BB3_2371:
	add.f64 	%fd18533, %fd37792, 0dBFF0000000000000;
	add.f64 	%fd18534, %fd37792, 0d3FF0000000000000;
	rcp.approx.ftz.f64 	%fd18535, %fd18534;
	neg.f64 	%fd18536, %fd18534;
	fma.rn.f64 	%fd18537, %fd18536, %fd18535, 0d3FF0000000000000;
	fma.rn.f64 	%fd18538, %fd18537, %fd18537, %fd18537;
	fma.rn.f64 	%fd18539, %fd18538, %fd18535, %fd18535;
	mul.f64 	%fd18540, %fd18533, %fd18539;
	fma.rn.f64 	%fd18541, %fd18533, %fd18539, %fd18540;
	mul.f64 	%fd18542, %fd18541, %fd18541;
	fma.rn.f64 	%fd18543, %fd18542, 0d3EB1380B3AE80F1E, 0d3ED0EE258B7A8B04;
	fma.rn.f64 	%fd18544, %fd18543, %fd18542, 0d3EF3B2669F02676F;
	fma.rn.f64 	%fd18545, %fd18544, %fd18542, 0d3F1745CBA9AB0956;
	fma.rn.f64 	%fd18546, %fd18545, %fd18542, 0d3F3C71C72D1B5154;
	fma.rn.f64 	%fd18547, %fd18546, %fd18542, 0d3F624924923BE72D;
	fma.rn.f64 	%fd18548, %fd18547, %fd18542, 0d3F8999999999A3C4;
	fma.rn.f64 	%fd18549, %fd18548, %fd18542, 0d3FB5555555555554;
	sub.f64 	%fd18550, %fd18533, %fd18541;
	add.f64 	%fd18551, %fd18550, %fd18550;
	neg.f64 	%fd18552, %fd18541;
	fma.rn.f64 	%fd18553, %fd18552, %fd18533, %fd18551;
	mul.f64 	%fd18554, %fd18539, %fd18553;
	mul.f64 	%fd18555, %fd18542, %fd18549;
	fma.rn.f64 	%fd18556, %fd18555, %fd18541, %fd18554;
	xor.b32  	%r8063, %r15141, -2147483648;
	mov.b32 	%r8064, 1127219200;
	mov.b64 	%fd18557, {%r8063, %r8064};
	sub.f64 	%fd18558, %fd18557, %fd159;
	fma.rn.f64 	%fd18559, %fd18558, 0d3FE62E42FEFA39EF, %fd18541;
	fma.rn.f64 	%fd18560, %fd18558, 0dBFE62E42FEFA39EF, %fd18559;
	sub.f64 	%fd18561, %fd18560, %fd18541;
	sub.f64 	%fd18562, %fd18556, %fd18561;
	fma.rn.f64 	%fd18563, %fd18558, 0d3C7ABC9E3B39803F, %fd18562;
	add.f64 	%fd37793, %fd18559, %fd18563;
	bra.uni 	$L__BB3_2373;
$L__BB3_2372:
	fma.rn.f64 	%fd18532, %fd37791, 0d7FF0000000000000, 0d7FF0000000000000;
	{
	.reg .b32 %temp; 
	mov.b64 	{%temp, %r8055}, %fd37791;
	}
	and.b32  	%r8056, %r8055, 2147483647;
	setp.eq.s32 	%p3018, %r8056, 0;
	selp.f64 	%fd37793, 0dFFF0000000000000, %fd18532, %p3018;
$L__BB3_2373:
	mul.f64 	%fd18564, %fd18383, %fd37793;
	mul.f64 	%fd18565, %fd1840, %fd1900;
	sub.f64 	%fd18566, %fd18564, %fd18565;
	sub.f64 	%fd3148, %fd18566, %fd3115;
	fma.rn.f64 	%fd18567, %fd3148, 0d3FF71547652B82FE, 0d4338000000000000;
	{
	.reg .b32 %temp; 
	mov.b64 	{%r1090, %temp}, %fd18567;
	}
	mov.f64 	%fd18568, 0dC338000000000000;
	add.rn.f64 	%fd18569, %fd18567, %fd18568;
	fma.rn.f64 	%fd18570, %fd18569, 0dBFE62E42FEFA39EF, %fd3148;
	fma.rn.f64 	%fd18571, %fd18569, 0dBC7ABC9E3B39803F, %fd18570;
	fma.rn.f64 	%fd18572, %fd18571, 0d3E5ADE1569CE2BDF, 0d3E928AF3FCA213EA;
	fma.rn.f64 	%fd18573, %fd18572, %fd18571, 0d3EC71DEE62401315;
	fma.rn.f64 	%fd18574, %fd18573, %fd18571, 0d3EFA01997C89EB71;
	fma.rn.f64 	%fd18575, %fd18574, %fd18571, 0d3F2A01A014761F65;
	fma.rn.f64 	%fd18576, %fd18575, %fd18571, 0d3F56C16C1852B7AF;
	fma.rn.f64 	%fd18577, %fd18576, %fd18571, 0d3F81111111122322;
	fma.rn.f64 	%fd18578, %fd18577, %fd18571, 0d3FA55555555502A1;
	fma.rn.f64 	%fd18579, %fd18578, %fd18571, 0d3FC5555555555511;
	fma.rn.f64 	%fd18580, %fd18579, %fd18571, 0d3FE000000000000B;
	fma.rn.f64 	%fd18581, %fd18580, %fd18571, 0d3FF0000000000000;
	fma.rn.f64 	%fd18582, %fd18581, %fd18571, 0d3FF0000000000000;
	{
	.reg .b32 %temp; 
	mov.b64 	{%r1091, %temp}, %fd18582;
	}
	{
	.reg .b32 %temp; 
	mov.b64 	{%temp, %r1092}, %fd18582;
	}
	shl.b32 	%r8065, %r1090, 20;
	add.s32 	%r8066, %r8065, %r1092;
	mov.b64 	%fd37794, {%r1091, %r8066};
	{
	.reg .b32 %temp; 
	mov.b64 	{%temp, %r8067}, %fd3148;
	}
	mov.b32 	%f241, %r8067;
	abs.f32 	%f66, %f241;
	setp.lt.f32 	%p3020, %f66, 0f4086232B;
	@%p3020 bra 	$L__BB3_2376;
	setp.lt.f64 	%p3021, %fd3148, 0d0000000000000000;
	add.f64 	%fd18583, %fd3148, 0d7FF0000000000000;
	selp.f64 	%fd37794, 0d0000000000000000, %fd18583, %p3021;
	setp.geu.f32 	%p3022, %f66, 0f40874800;
	@%p3022 bra 	$L__BB3_2376;
	shr.u32 	%r8068, %r1090, 31;
	add.s32 	%r8069, %r1090, %r8068;
	shr.s32 	%r8070, %r8069, 1;
	shl.b32 	%r8071, %r8070, 20;
	add.s32 	%r8072, %r1092, %r8071;
	mov.b64 	%fd18584, {%r1091, %r8072};
	sub.s32 	%r8073, %r1090, %r8070;
	shl.b32 	%r8074, %r8073, 20;
	add.s32 	%r8075, %r8074, 1072693248;
	mov.b32 	%r8076, 0;
	mov.b64 	%fd18585, {%r8076, %r8075};
	mul.f64 	%fd37794, %fd18585, %fd18584;
$L__BB3_2376:
	mul.f64 	%fd18586, %fd37790, %fd37794;
	mov.f64 	%fd18587, 0d3FF0000000000000;
	sub.f64 	%fd37795, %fd18587, %fd18586;
$L__BB3_2377:
	setp.gtu.f64 	%p3057, %fd18383, 0d0000000000000000;
	setp.geu.f64 	%p3058, %fd1900, 0d0000000000000000;
	mov.f64 	%fd18819, 0d3FF0000000000000;
	sub.f64 	%fd3155, %fd18819, %fd37795;
	and.pred  	%p3059, %p3058, %p3057;
	@%p3059 bra 	$L__BB3_2379;
	mov.u64 	%rd134, $str$6;
	cvta.global.u64 	%rd135, %rd134;
	{ // callseq 567, 0
	.param .b64 param0;
	st.param.b64 	[param0], %rd135;
	.param .b64 param1;
	st.param.b64 	[param1], 0;
	.param .b32 retval0;
	call.uni (retval0), 
	vprintf, 
	(
	param0, 
	param1
	);
	ld.param.b32 	%r8133, [retval0];
	} // callseq 567
$L__BB3_2379:
	setp.geu.f64 	%p3060, %fd1900, %fd18384;
	@%p3060 bra 	$L__BB3_2427;
	add.f64 	%fd37796, %fd18383, 0d4016000000000000;
	{
	.reg .b32 %temp; 
	mov.b64 	{%temp, %r15142}, %fd37796;
	}
	{
	.reg .b32 %temp; 
	mov.b64 	{%r15143, %temp}, %fd37796;
	}
	setp.gt.s32 	%p3089, %r15142, 1048575;
	mov.b32 	%r15144, -1023;
	@%p3089 bra 	$L__BB3_2382;
	add.f64 	%fd19023, %fd18383, 0d4016000000000000;
	mul.f64 	%fd37796, %fd19023, 0d4350000000000000;
	{
	.reg .b32 %temp; 
	mov.b64 	{%temp, %r15142}, %fd37796;
	}
	{
	.reg .b32 %temp; 
	mov.b64 	{%r15143, %temp}, %fd37796;
	}
	mov.b32 	%r15144, -1077;
$L__BB3_2382:
	add.s32 	%r8198, %r15142, -1;
	setp.gt.u32 	%p3090, %r8198, 2146435070;
	@%p3090 bra 	$L__BB3_2386;
	shr.u32 	%r8201, %r15142, 20;
	add.s32 	%r15145, %r15144, %r8201;
	and.b32  	%r8202, %r15142, 1048575;
	or.b32  	%r8203, %r8202, 1072693248;
	mov.b64 	%fd37797, {%r15143, %r8203};
	setp.lt.u32 	%p3092, %r8203, 1073127583;
	@%p3092 bra 	$L__BB3_2385;
	{
	.reg .b32 %temp; 
	mov.b64 	{%r8204, %temp}, %fd37797;
	}
	{
	.reg .b32 %temp; 
	mov.b64 	{%temp, %r8205}, %fd37797;
	}
	add.s32 	%r8206, %r8205, -1048576;
	mov.b64 	%fd37797, {%r8204, %r8206};
	add.s32 	%r15145, %r15145, 1;
$L__BB3_2385:
	add.f64 	%fd19025, %fd37797, 0dBFF0000000000000;
	add.f64 	%fd19026, %fd37797, 0d3FF0000000000000;
	rcp.approx.ftz.f64 	%fd19027, %fd19026;
	neg.f64 	%fd19028, %fd19026;
	fma.rn.f64 	%fd19029, %fd19028, %fd19027, 0d3FF0000000000000;
	fma.rn.f64 	%fd19030, %fd19029, %fd19029, %fd19029;
	fma.rn.f64 	%fd19031, %fd19030, %fd19027, %fd19027;
	mul.f64 	%fd19032, %fd19025, %fd19031;
	fma.rn.f64 	%fd19033, %fd19025, %fd19031, %fd19032;
	mul.f64 	%fd19034, %fd19033, %fd19033;
	fma.rn.f64 	%fd19035, %fd19034, 0d3EB1380B3AE80F1E, 0d3ED0EE258B7A8B04;
	fma.rn.f64 	%fd19036, %fd19035, %fd19034, 0d3EF3B2669F02676F;
	fma.rn.f64 	%fd19037, %fd19036, %fd19034, 0d3F1745CBA9AB0956;
	fma.rn.f64 	%fd19038, %fd19037, %fd19034, 0d3F3C71C72D1B5154;
	fma.rn.f64 	%fd19039, %fd19038, %fd19034, 0d3F624924923BE72D;
	fma.rn.f64 	%fd19040, %fd19039, %fd19034, 0d3F8999999999A3C4;
	fma.rn.f64 	%fd19041, %fd19040, %fd19034, 0d3FB5555555555554;
	sub.f64 	%fd19042, %fd19025, %fd19033;
	add.f64 	%fd19043, %fd19042, %fd19042;
	neg.f64 	%fd19044, %fd19033;
	fma.rn.f64 	%fd19045, %fd19044, %fd19025, %fd19043;
	mul.f64 	%fd19046, %fd19031, %fd19045;
	mul.f64 	%fd19047, %fd19034, %fd19041;
	fma.rn.f64 	%fd19048, %fd19047, %fd19033, %fd19046;
	xor.b32  	%r8207, %r15145, -2147483648;
	mov.b32 	%r8208, 1127219200;
	mov.b64 	%fd19049, {%r8207, %r8208};
	sub.f64 	%fd19050, %fd19049, %fd159;
	fma.rn.f64 	%fd19051, %fd19050, 0d3FE62E42FEFA39EF, %fd19033;
	fma.rn.f64 	%fd19052, %fd19050, 0dBFE62E42FEFA39EF, %fd19051;
	sub.f64 	%fd19053, %fd19052, %fd19033;
	sub.f64 	%fd19054, %fd19048, %fd19053;
	fma.rn.f64 	%fd19055, %fd19050, 0d3C7ABC9E3B39803F, %fd19054;
	add.f64 	%fd37798, %fd19051, %fd19055;
	bra.uni 	$L__BB3_2387;
$L__BB3_2386:
	fma.rn.f64 	%fd19024, %fd37796, 0d7FF0000000000000, 0d7FF0000000000000;
	{
	.reg .b32 %temp; 
	mov.b64 	{%temp, %r8199}, %fd37796;
	}
	and.b32  	%r8200, %r8199, 2147483647;
	setp.eq.s32 	%p3091, %r8200, 0;
	selp.f64 	%fd37798, 0dFFF0000000000000, %fd19024, %p3091;
$L__BB3_2387:
	add.f64 	%fd19056, %fd18383, 0d3FE0000000000000;
	mul.f64 	%fd19057, %fd19056, %fd37798;
	add.f64 	%fd19058, %fd18383, 0d4016000000000000;
	sub.f64 	%fd3165, %fd19058, %fd19057;
	mov.f64 	%fd19060, 0d40530B869F76170A;
	div.rn.f64 	%fd19061, %fd19060, %fd18384;
	add.f64 	%fd19062, %fd19061, 0d3FF00000000D0EC7;
	add.f64 	%fd19063, %fd18384, 0d3FF0000000000000;
	mov.f64 	%fd19064, 0dC055A0572B143656;
	div.rn.f64 	%fd19065, %fd19064, %fd19063;
	add.f64 	%fd19066, %fd19062, %fd19065;
	add.f64 	%fd19067, %fd19063, 0d3FF0000000000000;
	mov.f64 	%fd19068, 0d4038039BF13B4CC6;
	div.rn.f64 	%fd19069, %fd19068, %fd19067;
	add.f64 	%fd19070, %fd19066, %fd19069;
	add.f64 	%fd19071, %fd19067, 0d3FF0000000000000;
	mov.f64 	%fd19072, 0dBFF3B5348DCDCC8C;
	div.rn.f64 	%fd19073, %fd19072, %fd19071;
	add.f64 	%fd19074, %fd19070, %fd19073;
	add.f64 	%fd19075, %fd19071, 0d3FF0000000000000;
	mov.f64 	%fd19076, 0d3F53CD7319EC12D8;
	div.rn.f64 	%fd19077, %fd19076, %fd19075;
	add.f64 	%fd19078, %fd19074, %fd19077;
	add.f64 	%fd19079, %fd19075, 0d3FF0000000000000;
	mov.f64 	%fd19080, 0dBED6A1181C0E9888;
	div.rn.f64 	%fd19081, %fd19080, %fd19079;
	add.f64 	%fd19082, %fd19078, %fd19081;
	mul.f64 	%fd19083, %fd19082, 0d40040D931FF62706;
	div.rn.f64 	%fd37799, %fd19083, %fd18383;
	{
	.reg .b32 %temp; 
	mov.b64 	{%temp, %r15146}, %fd37799;
	}
	{
	.reg .b32 %temp; 
	mov.b64 	{%r15147, %temp}, %fd37799;
	}
	setp.gt.s32 	%p3093, %r15146, 1048575;
	mov.b32 	%r15148, -1023;
	@%p3093 bra 	$L__BB3_2389;
	mul.f64 	%fd37799, %fd37799, 0d4350000000000000;
	{
	.reg .b32 %temp; 
	mov.b64 	{%temp, %r15146}, %fd37799;
	}
	{
	.reg .b32 %temp; 
	mov.b64 	{%r15147, %temp}, %fd37799;
	}
	mov.b32 	%r15148, -1077;
$L__BB3_2389:
	add.s32 	%r8211, %r15146, -1;
	setp.gt.u32 	%p3094, %r8211, 2146435070;
	@%p3094 bra 	$L__BB3_2393;
	shr.u32 	%r8214, %r15146, 20;
	add.s32 	%r15149, %r15148, %r8214;
	and.b32  	%r8215, %r15146, 1048575;
	or.b32  	%r8216, %r8215, 1072693248;
	mov.b64 	%fd37800, {%r15147, %r8216};
	setp.lt.u32 	%p3096, %r8216, 1073127583;
	@%p3096 bra 	$L__BB3_2392;
	{
	.reg .b32 %temp; 
	mov.b64 	{%r8217, %temp}, %fd37800;
	}
	{
	.reg .b32 %temp; 
	mov.b64 	{%temp, %r8218}, %fd37800;
	}
	add.s32 	%r8219, %r8218, -1048576;
	mov.b64 	%fd37800, {%r8217, %r8219};
	add.s32 	%r15149, %r15149, 1;
$L__BB3_2392:
	add.f64 	%fd19085, %fd37800, 0dBFF0000000000000;
	add.f64 	%fd19086, %fd37800, 0d3FF0000000000000;
	rcp.approx.ftz.f64 	%fd19087, %fd19086;
	neg.f64 	%fd19088, %fd19086;
	fma.rn.f64 	%fd19089, %fd19088, %fd19087, 0d3FF0000000000000;
	fma.rn.f64 	%fd19090, %fd19089, %fd19089, %fd19089;
	fma.rn.f64 	%fd19091, %fd19090, %fd19087, %fd19087;
	mul.f64 	%fd19092, %fd19085, %fd19091;
	fma.rn.f64 	%fd19093, %fd19085, %fd19091, %fd19092;
	mul.f64 	%fd19094, %fd19093, %fd19093;
	fma.rn.f64 	%fd19095, %fd19094, 0d3EB1380B3AE80F1E, 0d3ED0EE258B7A8B04;
	fma.rn.f64 	%fd19096, %fd19095, %fd19094, 0d3EF3B2669F02676F;
	fma.rn.f64 	%fd19097, %fd19096, %fd19094, 0d3F1745CBA9AB0956;
	fma.rn.f64 	%fd19098, %fd19097, %fd19094, 0d3F3C71C72D1B5154;
	fma.rn.f64 	%fd19099, %fd19098, %fd19094, 0d3F624924923BE72D;
	fma.rn.f64 	%fd19100, %fd19099, %fd19094, 0d3F8999999999A3C4;
	fma.rn.f64 	%fd19101, %fd19100, %fd19094, 0d3FB5555555555554;
	sub.f64 	%fd19102, %fd19085, %fd19093;
	add.f64 	%fd19103, %fd19102, %fd19102;
	neg.f64 	%fd19104, %fd19093;
	fma.rn.f64 	%fd19105, %fd19104, %fd19085, %fd19103;
	mul.f64 	%fd19106, %fd19091, %fd19105;
	mul.f64 	%fd19107, %fd19094, %fd19101;
	fma.rn.f64 	%fd19108, %fd19107, %fd19093, %fd19106;
	xor.b32  	%r8220, %r15149, -2147483648;
	mov.b32 	%r8221, 1127219200;
	mov.b64 	%fd19109, {%r8220, %r8221};
	sub.f64 	%fd19110, %fd19109, %fd159;
	fma.rn.f64 	%fd19111, %fd19110, 0d3FE62E42FEFA39EF, %fd19093;
	fma.rn.f64 	%fd19112, %fd19110, 0dBFE62E42FEFA39EF, %fd19111;
	sub.f64 	%fd19113, %fd19112, %fd19093;
	sub.f64 	%fd19114, %fd19108, %fd19113;
	fma.rn.f64 	%fd19115, %fd19110, 0d3C7ABC9E3B39803F, %fd19114;
	add.f64 	%fd37801, %fd19111, %fd19115;
	bra.uni 	$L__BB3_2394;
$L__BB3_2393:
	fma.rn.f64 	%fd19084, %fd37799, 0d7FF0000000000000, 0d7FF0000000000000;
	{
	.reg .b32 %temp; 
	mov.b64 	{%temp, %r8212}, %fd37799;
	}
	and.b32  	%r8213, %r8212, 2147483647;
	setp.eq.s32 	%p3095, %r8213, 0;
	selp.f64 	%fd37801, 0dFFF0000000000000, %fd19084, %p3095;
$L__BB3_2394:
	setp.gtu.f64 	%p3097, %fd1900, 0d0000000000000000;
	mov.f64 	%fd37825, 0d0000000000000000;
	@%p3097 bra 	$L__BB3_2397;
	setp.geu.f64 	%p3098, %fd1900, 0d0000000000000000;
	@%p3098 bra 	$L__BB3_2459;
	mov.u64 	%rd138, $str$4;
	cvta.global.u64 	%rd139, %rd138;
	{ // callseq 569, 0
	.param .b64 param0;
	st.param.b64 	[param0], %rd139;
	.param .b64 param1;
	st.param.b64 	[param1], 0;
	.param .b32 retval0;
	call.uni (retval0), 
	vprintf, 
	(
	param0, 
	param1
	);
	ld.param.b32 	%r8222, [retval0];
	} // callseq 569
	bra.uni 	$L__BB3_2459;
$L__BB3_2397:
	rcp.rn.f64 	%fd37803, %fd18383;
	mov.b32 	%r15150, 1;
	mov.f64 	%fd37802, %fd18383;
	mov.f64 	%fd37805, %fd37803;
	bra.uni 	$L__BB3_2414;
$L__BB3_2398:
	add.f64 	%fd3176, %fd3224, 0d3FF0000000000000;
	div.rn.f64 	%fd19122, %fd1900, %fd3176;
	mul.f64 	%fd3177, %fd3225, %fd19122;
	add.f64 	%fd37805, %fd37805, %fd3177;
	abs.f64 	%fd19123, %fd3177;
	abs.f64 	%fd19124, %fd37805;
	mul.f64 	%fd19125, %fd19124, 0d3E9421F5F40D8376;
	setp.lt.f64 	%p3100, %fd19123, %fd19125;
	@%p3100 bra 	$L__BB3_2415;
	add.f64 	%fd3179, %fd3176, 0d3FF0000000000000;
	div.rn.f64 	%fd19126, %fd1900, %fd3179;
	mul.f64 	%fd3180, %fd3177, %fd19126;
	add.f64 	%fd37805, %fd37805, %fd3180;
	abs.f64 	%fd19127, %fd3180;
	abs.f64 	%fd19128, %fd37805;
	mul.f64 	%fd19129, %fd19128, 0d3E9421F5F40D8376;
	setp.lt.f64 	%p3101, %fd19127, %fd19129;
	@%p3101 bra 	$L__BB3_2415;
	add.f64 	%fd3182, %fd3179, 0d3FF0000000000000;
	div.rn.f64 	%fd19130, %fd1900, %fd3182;
	mul.f64 	%fd3183, %fd3180, %fd19130;
	add.f64 	%fd37805, %fd37805, %fd3183;
	abs.f64 	%fd19131, %fd3183;
	abs.f64 	%fd19132, %fd37805;
	mul.f64 	%fd19133, %fd19132, 0d3E9421F5F40D8376;
	setp.lt.f64 	%p3102, %fd19131, %fd19133;
	@%p3102 bra 	$L__BB3_2415;
	add.f64 	%fd3185, %fd3182, 0d3FF0000000000000;
	div.rn.f64 	%fd19134, %fd1900, %fd3185;
	mul.f64 	%fd3186, %fd3183, %fd19134;
	add.f64 	%fd37805, %fd37805, %fd3186;
	abs.f64 	%fd19135, %fd3186;
	abs.f64 	%fd19136, %fd37805;
	mul.f64 	%fd19137, %fd19136, 0d3E9421F5F40D8376;
	setp.lt.f64 	%p3103, %fd19135, %fd19137;
	@%p3103 bra 	$L__BB3_2415;
	add.f64 	%fd3188, %fd3185, 0d3FF0000000000000;
	div.rn.f64 	%fd19138, %fd1900, %fd3188;
	mul.f64 	%fd3189, %fd3186, %fd19138;
	add.f64 	%fd37805, %fd37805, %fd3189;
	abs.f64 	%fd19139, %fd3189;
	abs.f64 	%fd19140, %fd37805;
	mul.f64 	%fd19141, %fd19140, 0d3E9421F5F40D8376;
	setp.lt.f64 	%p3104, %fd19139, %fd19141;
	@%p3104 bra 	$L__BB3_2415;
	add.f64 	%fd3191, %fd3188, 0d3FF0000000000000;
	div.rn.f64 	%fd19142, %fd1900, %fd3191;
	mul.f64 	%fd3192, %fd3189, %fd19142;
	add.f64 	%fd37805, %fd37805, %fd3192;
	abs.f64 	%fd19143, %fd3192;
	abs.f64 	%fd19144, %fd37805;
	mul.f64 	%fd19145, %fd19144, 0d3E9421F5F40D8376;
	setp.lt.f64 	%p3105, %fd19143, %fd19145;
	@%p3105 bra 	$L__BB3_2415;
	add.f64 	%fd3194, %fd3191, 0d3FF0000000000000;
	div.rn.f64 	%fd19146, %fd1900, %fd3194;
	mul.f64 	%fd3195, %fd3192, %fd19146;
	add.f64 	%fd37805, %fd37805, %fd3195;
	abs.f64 	%fd19147, %fd3195;
	abs.f64 	%fd19148, %fd37805;
	mul.f64 	%fd19149, %fd19148, 0d3E9421F5F40D8376;
	setp.lt.f64 	%p3106, %fd19147, %fd19149;
	@%p3106 bra 	$L__BB3_2415;
	add.f64 	%fd3197, %fd3194, 0d3FF0000000000000;
	div.rn.f64 	%fd19150, %fd1900, %fd3197;
	mul.f64 	%fd3198, %fd3195, %fd19150;
	add.f64 	%fd37805, %fd37805, %fd3198;
	abs.f64 	%fd19151, %fd3198;
	abs.f64 	%fd19152, %fd37805;
	mul.f64 	%fd19153, %fd19152, 0d3E9421F5F40D8376;
	setp.lt.f64 	%p3107, %fd19151, %fd19153;
	@%p3107 bra 	$L__BB3_2415;
	add.f64 	%fd3200, %fd3197, 0d3FF0000000000000;
	div.rn.f64 	%fd19154, %fd1900, %fd3200;
	mul.f64 	%fd3201, %fd3198, %fd19154;
	add.f64 	%fd37805, %fd37805, %fd3201;
	abs.f64 	%fd19155, %fd3201;
	abs.f64 	%fd19156, %fd37805;
	mul.f64 	%fd19157, %fd19156, 0d3E9421F5F40D8376;
	setp.lt.f64 	%p3108, %fd19155, %fd19157;
	@%p3108 bra 	$L__BB3_2415;
	add.f64 	%fd3203, %fd3200, 0d3FF0000000000000;
	div.rn.f64 	%fd19158, %fd1900, %fd3203;
	mul.f64 	%fd3204, %fd3201, %fd19158;
	add.f64 	%fd37805, %fd37805, %fd3204;
	abs.f64 	%fd19159, %fd3204;
	abs.f64 	%fd19160, %fd37805;
	mul.f64 	%fd19161, %fd19160, 0d3E9421F5F40D8376;
	setp.lt.f64 	%p3109, %fd19159, %fd19161;
	@%p3109 bra 	$L__BB3_2415;
	add.f64 	%fd3206, %fd3203, 0d3FF0000000000000;
	div.rn.f64 	%fd19162, %fd1900, %fd3206;
	mul.f64 	%fd3207, %fd3204, %fd19162;
	add.f64 	%fd37805, %fd37805, %fd3207;
	abs.f64 	%fd19163, %fd3207;
	abs.f64 	%fd19164, %fd37805;
	mul.f64 	%fd19165, %fd19164, 0d3E9421F5F40D8376;
	setp.lt.f64 	%p3110, %fd19163, %fd19165;
	@%p3110 bra 	$L__BB3_2415;
	add.f64 	%fd3209, %fd3206, 0d3FF0000000000000;
	div.rn.f64 	%fd19166, %fd1900, %fd3209;
	mul.f64 	%fd3210, %fd3207, %fd19166;
	add.f64 	%fd37805, %fd37805, %fd3210;
	abs.f64 	%fd19167, %fd3210;
	abs.f64 	%fd19168, %fd37805;
	mul.f64 	%fd19169, %fd19168, 0d3E9421F5F40D8376;
	setp.lt.f64 	%p3111, %fd19167, %fd19169;
	@%p3111 bra 	$L__BB3_2415;
	add.f64 	%fd3212, %fd3209, 0d3FF0000000000000;
	div.rn.f64 	%fd19170, %fd1900, %fd3212;
	mul.f64 	%fd3213, %fd3210, %fd19170;
	add.f64 	%fd37805, %fd37805, %fd3213;
	abs.f64 	%fd19171, %fd3213;
	abs.f64 	%fd19172, %fd37805;
	mul.f64 	%fd19173, %fd19172, 0d3E9421F5F40D8376;
	setp.lt.f64 	%p3112, %fd19171, %fd19173;
	@%p3112 bra 	$L__BB3_2415;
	add.f64 	%fd3215, %fd3212, 0d3FF0000000000000;
	div.rn.f64 	%fd19174, %fd1900, %fd3215;
	mul.f64 	%fd3216, %fd3213, %fd19174;
	add.f64 	%fd37805, %fd37805, %fd3216;
	abs.f64 	%fd19175, %fd3216;
	abs.f64 	%fd19176, %fd37805;
	mul.f64 	%fd19177, %fd19176, 0d3E9421F5F40D8376;
	setp.lt.f64 	%p3113, %fd19175, %fd19177;
	@%p3113 bra 	$L__BB3_2415;
	add.f64 	%fd37802, %fd3215, 0d3FF0000000000000;
	div.rn.f64 	%fd19178, %fd1900, %fd37802;
	mul.f64 	%fd37803, %fd3216, %fd19178;
	add.f64 	%fd37805, %fd37805, %fd37803;
	abs.f64 	%fd19179, %fd37803;
	abs.f64 	%fd19180, %fd37805;
	mul.f64 	%fd19181, %fd19180, 0d3E9421F5F40D8376;
	setp.lt.f64 	%p3114, %fd19179, %fd19181;
	@%p3114 bra 	$L__BB3_2415;
	add.s32 	%r15150, %r15150, 16;
	setp.eq.s32 	%p3115, %r15150, 100000001;
	@%p3115 bra 	$L__BB3_2426;
$L__BB3_2414:
	add.f64 	%fd3224, %fd37802, 0d3FF0000000000000;
	div.rn.f64 	%fd19118, %fd1900, %fd3224;
	mul.f64 	%fd3225, %fd37803, %fd19118;
	add.f64 	%fd37805, %fd37805, %fd3225;
	abs.f64 	%fd19119, %fd3225;
	abs.f64 	%fd19120, %fd37805;
	mul.f64 	%fd19121, %fd19120, 0d3E9421F5F40D8376;
	setp.geu.f64 	%p3099, %fd19119, %fd19121;
	@%p3099 bra 	$L__BB3_2398;
$L__BB3_2415:
	{
	.reg .b32 %temp; 
	mov.b64 	{%temp, %r15151}, %fd1900;
	}
	{
	.reg .b32 %temp; 
	mov.b64 	{%r15152, %temp}, %fd1900;
	}
	setp.gt.s32 	%p3116, %r15151, 1048575;
	mov.b32 	%r15153, -1023;
	mov.f64 	%fd37806, %fd1900;
	@%p3116 bra 	$L__BB3_2417;
	mul.f64 	%fd37806, %fd1900, 0d4350000000000000;
	{
	.reg .b32 %temp; 
	mov.b64 	{%temp, %r15151}, %fd37806;
	}
	{
	.reg .b32 %temp; 
	mov.b64 	{%r15152, %temp}, %fd37806;
	}
	mov.b32 	%r15153, -1077;
$L__BB3_2417:
	add.s32 	%r8229, %r15151, -1;
	setp.gt.u32 	%p3117, %r8229, 2146435070;
	@%p3117 bra 	$L__BB3_2421;
	shr.u32 	%r8232, %r15151, 20;
	add.s32 	%r15154, %r15153, %r8232;
	and.b32  	%r8233, %r15151, 1048575;
	or.b32  	%r8234, %r8233, 1072693248;
	mov.b64 	%fd37807, {%r15152, %r8234};
	setp.lt.u32 	%p3119, %r8234, 1073127583;
	@%p3119 bra 	$L__BB3_2420;
	{
	.reg .b32 %temp; 
	mov.b64 	{%r8235, %temp}, %fd37807;
	}
	{
	.reg .b32 %temp; 
	mov.b64 	{%temp, %r8236}, %fd37807;
	}
	add.s32 	%r8237, %r8236, -1048576;
	mov.b64 	%fd37807, {%r8235, %r8237};
	add.s32 	%r15154, %r15154, 1;
$L__BB3_2420:
	add.f64 	%fd19184, %fd37807, 0dBFF0000000000000;
	add.f64 	%fd19185, %fd37807, 0d3FF0000000000000;
	rcp.approx.ftz.f64 	%fd19186, %fd19185;
	neg.f64 	%fd19187, %fd19185;
	fma.rn.f64 	%fd19188, %fd19187, %fd19186, 0d3FF0000000000000;
	fma.rn.f64 	%fd19189, %fd19188, %fd19188, %fd19188;
	fma.rn.f64 	%fd19190, %fd19189, %fd19186, %fd19186;
	mul.f64 	%fd19191, %fd19184, %fd19190;
	fma.rn.f64 	%fd19192, %fd19184, %fd19190, %fd19191;
	mul.f64 	%fd19193, %fd19192, %fd19192;
	fma.rn.f64 	%fd19194, %fd19193, 0d3EB1380B3AE80F1E, 0d3ED0EE258B7A8B04;
	fma.rn.f64 	%fd19195, %fd19194, %fd19193, 0d3EF3B2669F02676F;
	fma.rn.f64 	%fd19196, %fd19195, %fd19193, 0d3F1745CBA9AB0956;
	fma.rn.f64 	%fd19197, %fd19196, %fd19193, 0d3F3C71C72D1B5154;
	fma.rn.f64 	%fd19198, %fd19197, %fd19193, 0d3F624924923BE72D;
	fma.rn.f64 	%fd19199, %fd19198, %fd19193, 0d3F8999999999A3C4;
	fma.rn.f64 	%fd19200, %fd19199, %fd19193, 0d3FB5555555555554;
	sub.f64 	%fd19201, %fd19184, %fd19192;
	add.f64 	%fd19202, %fd19201, %fd19201;
	neg.f64 	%fd19203, %fd19192;
	fma.rn.f64 	%fd19204, %fd19203, %fd19184, %fd19202;
	mul.f64 	%fd19205, %fd19190, %fd19204;
	mul.f64 	%fd19206, %fd19193, %fd19200;
	fma.rn.f64 	%fd19207, %fd19206, %fd19192, %fd19205;
	xor.b32  	%r8238, %r15154, -2147483648;
	mov.b32 	%r8239, 1127219200;
	mov.b64 	%fd19208, {%r8238, %r8239};
	sub.f64 	%fd19209, %fd19208, %fd159;
	fma.rn.f64 	%fd19210, %fd19209, 0d3FE62E42FEFA39EF, %fd19192;
	fma.rn.f64 	%fd19211, %fd19209, 0dBFE62E42FEFA39EF, %fd19210;
	sub.f64 	%fd19212, %fd19211, %fd19192;
	sub.f64 	%fd19213, %fd19207, %fd19212;
	fma.rn.f64 	%fd19214, %fd19209, 0d3C7ABC9E3B39803F, %fd19213;
	add.f64 	%fd37808, %fd19210, %fd19214;
	bra.uni 	$L__BB3_2422;
$L__BB3_2421:
	fma.rn.f64 	%fd19183, %fd37806, 0d7FF0000000000000, 0d7FF0000000000000;
	{
	.reg .b32 %temp; 
	mov.b64 	{%temp, %r8230}, %fd37806;
	}
	and.b32  	%r8231, %r8230, 2147483647;
	setp.eq.s32 	%p3118, %r8231, 0;
	selp.f64 	%fd37808, 0dFFF0000000000000, %fd19183, %p3118;
$L__BB3_2422:
	mul.f64 	%fd19215, %fd18383, %fd37808;
	sub.f64 	%fd19216, %fd19215, %fd1900;
	sub.f64 	%fd19217, %fd3165, %fd37801;
	add.f64 	%fd3236, %fd19217, %fd19216;
	fma.rn.f64 	%fd19218, %fd3236, 0d3FF71547652B82FE, 0d4338000000000000;
	{
	.reg .b32 %temp; 
	mov.b64 	{%r1125, %temp}, %fd19218;
	}
	mov.f64 	%fd19219, 0dC338000000000000;
	add.rn.f64 	%fd19220, %fd19218, %fd19219;
	fma.rn.f64 	%fd19221, %fd19220, 0dBFE62E42FEFA39EF, %fd3236;
	fma.rn.f64 	%fd19222, %fd19220, 0dBC7ABC9E3B39803F, %fd19221;
	fma.rn.f64 	%fd19223, %fd19222, 0d3E5ADE1569CE2BDF, 0d3E928AF3FCA213EA;
	fma.rn.f64 	%fd19224, %fd19223, %fd19222, 0d3EC71DEE62401315;
	fma.rn.f64 	%fd19225, %fd19224, %fd19222, 0d3EFA01997C89EB71;
	fma.rn.f64 	%fd19226, %fd19225, %fd19222, 0d3F2A01A014761F65;
	fma.rn.f64 	%fd19227, %fd19226, %fd19222, 0d3F56C16C1852B7AF;
	fma.rn.f64 	%fd19228, %fd19227, %fd19222, 0d3F81111111122322;
	fma.rn.f64 	%fd19229, %fd19228, %fd19222, 0d3FA55555555502A1;
	fma.rn.f64 	%fd19230, %fd19229, %fd19222, 0d3FC5555555555511;
	fma.rn.f64 	%fd19231, %fd19230, %fd19222, 0d3FE000000000000B;
	fma.rn.f64 	%fd19232, %fd19231, %fd19222, 0d3FF0000000000000;
	fma.rn.f64 	%fd19233, %fd19232, %fd19222, 0d3FF0000000000000;
	{
	.reg .b32 %temp; 
	mov.b64 	{%r1126, %temp}, %fd19233;
	}
	{
	.reg .b32 %temp; 
	mov.b64 	{%temp, %r1127}, %fd19233;
	}
	shl.b32 	%r8240, %r1125, 20;
	add.s32 	%r8241, %r8240, %r1127;
	mov.b64 	%fd37809, {%r1126, %r8241};
	{
	.reg .b32 %temp; 
	mov.b64 	{%temp, %r8242}, %fd3236;
	}
	mov.b32 	%f244, %r8242;
	abs.f32 	%f67, %f244;
	setp.lt.f32 	%p3120, %f67, 0f4086232B;
	@%p3120 bra 	$L__BB3_2425;
	setp.lt.f64 	%p3121, %fd3236, 0d0000000000000000;
	add.f64 	%fd19234, %fd3236, 0d7FF0000000000000;
	selp.f64 	%fd37809, 0d0000000000000000, %fd19234, %p3121;
	setp.geu.f32 	%p3122, %f67, 0f40874800;
	@%p3122 bra 	$L__BB3_2425;
	shr.u32 	%r8243, %r1125, 31;
	add.s32 	%r8244, %r1125, %r8243;
	shr.s32 	%r8245, %r8244, 1;
	shl.b32 	%r8246, %r8245, 20;
	add.s32 	%r8247, %r1127, %r8246;
	mov.b64 	%fd19235, {%r1126, %r8247};
	sub.s32 	%r8248, %r1125, %r8245;
	shl.b32 	%r8249, %r8248, 20;
	add.s32 	%r8250, %r8249, 1072693248;
	mov.b32 	%r8251, 0;
	mov.b64 	%fd19236, {%r8251, %r8250};
	mul.f64 	%fd37809, %fd19236, %fd19235;
$L__BB3_2425:
	mul.f64 	%fd37825, %fd37805, %fd37809;
	bra.uni 	$L__BB3_2459;
$L__BB3_2426:
	mov.u64 	%rd140, $str$5;
	cvta.global.u64 	%rd141, %rd140;
	{ // callseq 570, 0
	.param .b64 param0;
	st.param.b64 	[param0], %rd141;
	.param .b64 param1;
	st.param.b64 	[param1], 0;
	.param .b32 retval0;
	call.uni (retval0), 
	vprintf, 
	(
	param0, 
	param1
	);
	ld.param.b32 	%r8225, [retval0];
	} // callseq 570
	bra.uni 	$L__BB3_2459;
$L__BB3_2427:
	add.f64 	%fd37810, %fd18383, 0d4016000000000000;
	{
	.reg .b32 %temp; 
	mov.b64 	{%temp, %r15155}, %fd37810;
	}
	{
	.reg .b32 %temp; 
	mov.b64 	{%r15156, %temp}, %fd37810;
	}
	setp.gt.s32 	%p3061, %r15155, 1048575;
	mov.b32 	%r15157, -1023;
	@%p3061 bra 	$L__BB3_2429;
	add.f64 	%fd18821, %fd18383, 0d4016000000000000;
	mul.f64 	%fd37810, %fd18821, 0d4350000000000000;
	{
	.reg .b32 %temp; 
	mov.b64 	{%temp, %r15155}, %fd37810;
	}
	{
	.reg .b32 %temp; 
	mov.b64 	{%r15156, %temp}, %fd37810;
	}
	mov.b32 	%r15157, -1077;
$L__BB3_2429:
	add.s32 	%r8137, %r15155, -1;
	setp.gt.u32 	%p3062, %r8137, 2146435070;
	@%p3062 bra 	$L__BB3_2433;
	shr.u32 	%r8140, %r15155, 20;
	add.s32 	%r15158, %r15157, %r8140;
	and.b32  	%r8141, %r15155, 1048575;
	or.b32  	%r8142, %r8141, 1072693248;
	mov.b64 	%fd37811, {%r15156, %r8142};
	setp.lt.u32 	%p3064, %r8142, 1073127583;
	@%p3064 bra 	$L__BB3_2432;
	{
	.reg .b32 %temp; 
	mov.b64 	{%r8143, %temp}, %fd37811;
	}
	{
	.reg .b32 %temp; 
	mov.b64 	{%temp, %r8144}, %fd37811;
	}
	add.s32 	%r8145, %r8144, -1048576;
	mov.b64 	%fd37811, {%r8143, %r8145};
	add.s32 	%r15158, %r15158, 1;
$L__BB3_2432:
	add.f64 	%fd18823, %fd37811, 0dBFF0000000000000;
	add.f64 	%fd18824, %fd37811, 0d3FF0000000000000;
	rcp.approx.ftz.f64 	%fd18825, %fd18824;
	neg.f64 	%fd18826, %fd18824;
	fma.rn.f64 	%fd18827, %fd18826, %fd18825, 0d3FF0000000000000;
	fma.rn.f64 	%fd18828, %fd18827, %fd18827, %fd18827;
	fma.rn.f64 	%fd18829, %fd18828, %fd18825, %fd18825;
	mul.f64 	%fd18830, %fd18823, %fd18829;
	fma.rn.f64 	%fd18831, %fd18823, %fd18829, %fd18830;
	mul.f64 	%fd18832, %fd18831, %fd18831;
	fma.rn.f64 	%fd18833, %fd18832, 0d3EB1380B3AE80F1E, 0d3ED0EE258B7A8B04;
	fma.rn.f64 	%fd18834, %fd18833, %fd18832, 0d3EF3B2669F02676F;
	fma.rn.f64 	%fd18835, %fd18834, %fd18832, 0d3F1745CBA9AB0956;
	fma.rn.f64 	%fd18836, %fd18835, %fd18832, 0d3F3C71C72D1B5154;
	fma.rn.f64 	%fd18837, %fd18836, %fd18832, 0d3F624924923BE72D;
	fma.rn.f64 	%fd18838, %fd18837, %fd18832, 0d3F8999999999A3C4;
	fma.rn.f64 	%fd18839, %fd18838, %fd18832, 0d3FB5555555555554;
	sub.f64 	%fd18840, %fd18823, %fd18831;
	add.f64 	%fd18841, %fd18840, %fd18840;
	neg.f64 	%fd18842, %fd18831;
	fma.rn.f64 	%fd18843, %fd18842, %fd18823, %fd18841;
	mul.f64 	%fd18844, %fd18829, %fd18843;
	mul.f64 	%fd18845, %fd18832, %fd18839;
	fma.rn.f64 	%fd18846, %fd18845, %fd18831, %fd18844;
	xor.b32  	%r8146, %r15158, -2147483648;
	mov.b32 	%r8147, 1127219200;
	mov.b64 	%fd18847, {%r8146, %r8147};
	sub.f64 	%fd18848, %fd18847, %fd159;
	fma.rn.f64 	%fd18849, %fd18848, 0d3FE62E42FEFA39EF, %fd18831;
	fma.rn.f64 	%fd18850, %fd18848, 0dBFE62E42FEFA39EF, %fd18849;
	sub.f64 	%fd18851, %fd18850, %fd18831;
	sub.f64 	%fd18852, %fd18846, %fd18851;
	fma.rn.f64 	%fd18853, %fd18848, 0d3C7ABC9E3B39803F, %fd18852;
	add.f64 	%fd37812, %fd18849, %fd18853;
	bra.uni 	$L__BB3_2434;
$L__BB3_2433:
	fma.rn.f64 	%fd18822, %fd37810, 0d7FF0000000000000, 0d7FF0000000000000;
	{
	.reg .b32 %temp; 
	mov.b64 	{%temp, %r8138}, %fd37810;
	}
	and.b32  	%r8139, %r8138, 2147483647;
	setp.eq.s32 	%p3063, %r8139, 0;
	selp.f64 	%fd37812, 0dFFF0000000000000, %fd18822, %p3063;
$L__BB3_2434:
	add.f64 	%fd18854, %fd18383, 0d3FE0000000000000;
	mul.f64 	%fd18855, %fd18854, %fd37812;
	add.f64 	%fd18856, %fd18383, 0d4016000000000000;
	sub.f64 	%fd3251, %fd18856, %fd18855;
	mov.f64 	%fd18858, 0d40530B869F76170A;
	div.rn.f64 	%fd18859, %fd18858, %fd18384;
	add.f64 	%fd18860, %fd18859, 0d3FF00000000D0EC7;
	add.f64 	%fd18861, %fd18384, 0d3FF0000000000000;
	mov.f64 	%fd18862, 0dC055A0572B143656;
	div.rn.f64 	%fd18863, %fd18862, %fd18861;
	add.f64 	%fd18864, %fd18860, %fd18863;
	add.f64 	%fd18865, %fd18861, 0d3FF0000000000000;
	mov.f64 	%fd18866, 0d4038039BF13B4CC6;
	div.rn.f64 	%fd18867, %fd18866, %fd18865;
	add.f64 	%fd18868, %fd18864, %fd18867;
	add.f64 	%fd18869, %fd18865, 0d3FF0000000000000;
	mov.f64 	%fd18870, 0dBFF3B5348DCDCC8C;
	div.rn.f64 	%fd18871, %fd18870, %fd18869;
	add.f64 	%fd18872, %fd18868, %fd18871;
	add.f64 	%fd18873, %fd18869, 0d3FF0000000000000;
	mov.f64 	%fd18874, 0d3F53CD7319EC12D8;
	div.rn.f64 	%fd18875, %fd18874, %fd18873;
	add.f64 	%fd18876, %fd18872, %fd18875;
	add.f64 	%fd18877, %fd18873, 0d3FF0000000000000;
	mov.f64 	%fd18878, 0dBED6A1181C0E9888;
	div.rn.f64 	%fd18879, %fd18878, %fd18877;
	add.f64 	%fd18880, %fd18876, %fd18879;
	mul.f64 	%fd18881, %fd18880, 0d40040D931FF62706;
	div.rn.f64 	%fd37813, %fd18881, %fd18383;
	{
	.reg .b32 %temp; 
	mov.b64 	{%temp, %r15159}, %fd37813;
	}
	{
	.reg .b32 %temp; 
	mov.b64 	{%r15160, %temp}, %fd37813;
	}
	setp.gt.s32 	%p3065, %r15159, 1048575;
	mov.b32 	%r15161, -1023;
	@%p3065 bra 	$L__BB3_2436;
	mul.f64 	%fd37813, %fd37813, 0d4350000000000000;
	{
	.reg .b32 %temp; 
	mov.b64 	{%temp, %r15159}, %fd37813;
	}
	{
	.reg .b32 %temp; 
	mov.b64 	{%r15160, %temp}, %fd37813;
	}
	mov.b32 	%r15161, -1077;
$L__BB3_2436:
	add.s32 	%r8150, %r15159, -1;
	setp.gt.u32 	%p3066, %r8150, 2146435070;
	@%p3066 bra 	$L__BB3_2440;
	shr.u32 	%r8153, %r15159, 20;
	add.s32 	%r15162, %r15161, %r8153;
	and.b32  	%r8154, %r15159, 1048575;
	or.b32  	%r8155, %r8154, 1072693248;
	mov.b64 	%fd37814, {%r15160, %r8155};
	setp.lt.u32 	%p3068, %r8155, 1073127583;
	@%p3068 bra 	$L__BB3_2439;
	{
	.reg .b32 %temp; 
	mov.b64 	{%r8156, %temp}, %fd37814;
	}
	{
	.reg .b32 %temp; 
	mov.b64 	{%temp, %r8157}, %fd37814;
	}
	add.s32 	%r8158, %r8157, -1048576;
	mov.b64 	%fd37814, {%r8156, %r8158};
	add.s32 	%r15162, %r15162, 1;
$L__BB3_2439:
	add.f64 	%fd18883, %fd37814, 0dBFF0000000000000;
	add.f64 	%fd18884, %fd37814, 0d3FF0000000000000;
	rcp.approx.ftz.f64 	%fd18885, %fd18884;
	neg.f64 	%fd18886, %fd18884;
	fma.rn.f64 	%fd18887, %fd18886, %fd18885, 0d3FF0000000000000;
	fma.rn.f64 	%fd18888, %fd18887, %fd18887, %fd18887;
	fma.rn.f64 	%fd18889, %fd18888, %fd18885, %fd18885;
	mul.f64 	%fd18890, %fd18883, %fd18889;
	fma.rn.f64 	%fd18891, %fd18883, %fd18889, %fd18890;
	mul.f64 	%fd18892, %fd18891, %fd18891;
	fma.rn.f64 	%fd18893, %fd18892, 0d3EB1380B3AE80F1E, 0d3ED0EE258B7A8B04;
	fma.rn.f64 	%fd18894, %fd18893, %fd18892, 0d3EF3B2669F02676F;
	fma.rn.f64 	%fd18895, %fd18894, %fd18892, 0d3F1745CBA9AB0956;
	fma.rn.f64 	%fd18896, %fd18895, %fd18892, 0d3F3C71C72D1B5154;
	fma.rn.f64 	%fd18897, %fd18896, %fd18892, 0d3F624924923BE72D;
	fma.rn.f64 	%fd18898, %fd18897, %fd18892, 0d3F8999999999A3C4;
	fma.rn.f64 	%fd18899, %fd18898, %fd18892, 0d3FB5555555555554;
	sub.f64 	%fd18900, %fd18883, %fd18891;
	add.f64 	%fd18901, %fd18900, %fd18900;
	neg.f64 	%fd18902, %fd18891;
	fma.rn.f64 	%fd18903, %fd18902, %fd18883, %fd18901;
	mul.f64 	%fd18904, %fd18889, %fd18903;
	mul.f64 	%fd18905, %fd18892, %fd18899;
	fma.rn.f64 	%fd18906, %fd18905, %fd18891, %fd18904;
	xor.b32  	%r8159, %r15162, -2147483648;
	mov.b32 	%r8160, 1127219200;
	mov.b64 	%fd18907, {%r8159, %r8160};
	sub.f64 	%fd18908, %fd18907, %fd159;
	fma.rn.f64 	%fd18909, %fd18908, 0d3FE62E42FEFA39EF, %fd18891;
	fma.rn.f64 	%fd18910, %fd18908, 0dBFE62E42FEFA39EF, %fd18909;
	sub.f64 	%fd18911, %fd18910, %fd18891;
	sub.f64 	%fd18912, %fd18906, %fd18911;
	fma.rn.f64 	%fd18913, %fd18908, 0d3C7ABC9E3B39803F, %fd18912;
	add.f64 	%fd37815, %fd18909, %fd18913;
	bra.uni 	$L__BB3_2441;
$L__BB3_2440:
	fma.rn.f64 	%fd18882, %fd37813, 0d7FF0000000000000, 0d7FF0000000000000;
	{
	.reg .b32 %temp; 
	mov.b64 	{%temp, %r8151}, %fd37813;
	}
	and.b32  	%r8152, %r8151, 2147483647;
	setp.eq.s32 	%p3067, %r8152, 0;
	selp.f64 	%fd37815, 0dFFF0000000000000, %fd18882, %p3067;
$L__BB3_2441:
	sub.f64 	%fd3261, %fd37815, %fd3251;
	add.f64 	%fd18915, %fd1900, 0d3FF0000000000000;
	sub.f64 	%fd37819, %fd18915, %fd18383;
	rcp.rn.f64 	%fd37820, %fd37819;
	mov.b32 	%r15163, 1;
	mov.f64 	%fd37818, 0d46293E5939A08CE9;
	mov.f64 	%fd37817, %fd37820;
	bra.uni 	$L__BB3_2446;
$L__BB3_2442:
	add.s32 	%r8163, %r15163, 1;
	not.b32 	%r8164, %r15163;
	cvt.rn.f64.s32 	%fd18929, %r8164;
	cvt.rn.f64.u32 	%fd18930, %r8163;
	sub.f64 	%fd18931, %fd18930, %fd18383;
	mul.f64 	%fd18932, %fd18931, %fd18929;
	add.f64 	%fd3264, %fd3280, 0d4000000000000000;
	fma.rn.f64 	%fd18933, %fd18932, %fd3282, %fd3264;
	abs.f64 	%fd18934, %fd18933;
	setp.lt.f64 	%p3072, %fd18934, 0d39B4484BFEEBC2A0;
	div.rn.f64 	%fd18935, %fd18932, %fd3281;
	add.f64 	%fd18936, %fd3264, %fd18935;
	abs.f64 	%fd18937, %fd18936;
	setp.lt.f64 	%p3073, %fd18937, 0d39B4484BFEEBC2A0;
	selp.f64 	%fd3265, 0d39B4484BFEEBC2A0, %fd18936, %p3073;
	rcp.rn.f64 	%fd18938, %fd18933;
	selp.f64 	%fd3266, 0d46293E5939A08CE9, %fd18938, %p3072;
	mul.f64 	%fd18939, %fd3266, %fd3265;
	mul.f64 	%fd37820, %fd37820, %fd18939;
	add.f64 	%fd18940, %fd18939, 0dBFF0000000000000;
	abs.f64 	%fd18941, %fd18940;
	setp.lt.f64 	%p3074, %fd18941, 0d3E9421F5F40D8376;
	@%p3074 bra 	$L__BB3_2448;
	add.s32 	%r8165, %r15163, 2;
	sub.s32 	%r8166, -2, %r15163;
	cvt.rn.f64.s32 	%fd18942, %r8166;
	cvt.rn.f64.u32 	%fd18943, %r8165;
	sub.f64 	%fd18944, %fd18943, %fd18383;
	mul.f64 	%fd18945, %fd18944, %fd18942;
	add.f64 	%fd3268, %fd3264, 0d4000000000000000;
	fma.rn.f64 	%fd18946, %fd18945, %fd3266, %fd3268;
	abs.f64 	%fd18947, %fd18946;
	setp.lt.f64 	%p3075, %fd18947, 0d39B4484BFEEBC2A0;
	div.rn.f64 	%fd18948, %fd18945, %fd3265;
	add.f64 	%fd18949, %fd3268, %fd18948;
	abs.f64 	%fd18950, %fd18949;
	setp.lt.f64 	%p3076, %fd18950, 0d39B4484BFEEBC2A0;
	selp.f64 	%fd3269, 0d39B4484BFEEBC2A0, %fd18949, %p3076;
	rcp.rn.f64 	%fd18951, %fd18946;
	selp.f64 	%fd3270, 0d46293E5939A08CE9, %fd18951, %p3075;
	mul.f64 	%fd18952, %fd3270, %fd3269;
	mul.f64 	%fd37820, %fd37820, %fd18952;
	add.f64 	%fd18953, %fd18952, 0dBFF0000000000000;
	abs.f64 	%fd18954, %fd18953;
	setp.lt.f64 	%p3077, %fd18954, 0d3E9421F5F40D8376;
	@%p3077 bra 	$L__BB3_2448;
	add.s32 	%r8167, %r15163, 3;
	sub.s32 	%r8168, -3, %r15163;
	cvt.rn.f64.s32 	%fd18955, %r8168;
	cvt.rn.f64.u32 	%fd18956, %r8167;
	sub.f64 	%fd18957, %fd18956, %fd18383;
	mul.f64 	%fd18958, %fd18957, %fd18955;
	add.f64 	%fd37819, %fd3268, 0d4000000000000000;
	fma.rn.f64 	%fd18959, %fd18958, %fd3270, %fd37819;
	abs.f64 	%fd18960, %fd18959;
	setp.lt.f64 	%p3078, %fd18960, 0d39B4484BFEEBC2A0;
	div.rn.f64 	%fd18961, %fd18958, %fd3269;
	add.f64 	%fd18962, %fd37819, %fd18961;
	abs.f64 	%fd18963, %fd18962;
	setp.lt.f64 	%p3079, %fd18963, 0d39B4484BFEEBC2A0;
	selp.f64 	%fd37818, 0d39B4484BFEEBC2A0, %fd18962, %p3079;
	rcp.rn.f64 	%fd18964, %fd18959;
	selp.f64 	%fd37817, 0d46293E5939A08CE9, %fd18964, %p3078;
	mul.f64 	%fd18965, %fd37817, %fd37818;
	mul.f64 	%fd37820, %fd37820, %fd18965;
	add.f64 	%fd18966, %fd18965, 0dBFF0000000000000;
	abs.f64 	%fd18967, %fd18966;
	setp.lt.f64 	%p3080, %fd18967, 0d3E9421F5F40D8376;
	@%p3080 bra 	$L__BB3_2448;
	add.s32 	%r15163, %r15163, 4;
	setp.eq.s32 	%p3081, %r15163, 100000001;
	@%p3081 bra 	$L__BB3_2447;
$L__BB3_2446:
	neg.s32 	%r8162, %r15163;
	cvt.rn.f64.s32 	%fd18916, %r8162;
	cvt.rn.f64.u32 	%fd18917, %r15163;
	sub.f64 	%fd18918, %fd18917, %fd18383;
	mul.f64 	%fd18919, %fd18918, %fd18916;
	add.f64 	%fd3280, %fd37819, 0d4000000000000000;
	fma.rn.f64 	%fd18920, %fd18919, %fd37817, %fd3280;
	abs.f64 	%fd18921, %fd18920;
	setp.lt.f64 	%p3069, %fd18921, 0d39B4484BFEEBC2A0;
	div.rn.f64 	%fd18922, %fd18919, %fd37818;
	add.f64 	%fd18923, %fd3280, %fd18922;
	abs.f64 	%fd18924, %fd18923;
	setp.lt.f64 	%p3070, %fd18924, 0d39B4484BFEEBC2A0;
	selp.f64 	%fd3281, 0d39B4484BFEEBC2A0, %fd18923, %p3070;
	rcp.rn.f64 	%fd18925, %fd18920;
	selp.f64 	%fd3282, 0d46293E5939A08CE9, %fd18925, %p3069;
	mul.f64 	%fd18926, %fd3282, %fd3281;
	mul.f64 	%fd37820, %fd37820, %fd18926;
	add.f64 	%fd18927, %fd18926, 0dBFF0000000000000;
	abs.f64 	%fd18928, %fd18927;
	setp.lt.f64 	%p3071, %fd18928, 0d3E9421F5F40D8376;
	@%p3071 bra 	$L__BB3_2448;
	bra.uni 	$L__BB3_2442;
$L__BB3_2447:
	mov.u64 	%rd136, $str$3;
	cvta.global.u64 	%rd137, %rd136;
	{ // callseq 568, 0
	.param .b64 param0;
	st.param.b64 	[param0], %rd137;
	.param .b64 param1;
	st.param.b64 	[param1], 0;
	.param .b32 retval0;
	call.uni (retval0), 
	vprintf, 
	(
	param0, 
	param1
	);
	ld.param.b32 	%r8169, [retval0];
	} // callseq 568
$L__BB3_2448:
	{
	.reg .b32 %temp; 
	mov.b64 	{%temp, %r15164}, %fd1900;
	}
	{
	.reg .b32 %temp; 
	mov.b64 	{%r15165, %temp}, %fd1900;
	}
	setp.gt.s32 	%p3082, %r15164, 1048575;
	mov.b32 	%r15166, -1023;
	mov.f64 	%fd37821, %fd1900;
	@%p3082 bra 	$L__BB3_2450;
	mul.f64 	%fd37821, %fd1900, 0d4350000000000000;
	{
	.reg .b32 %temp; 
	mov.b64 	{%temp, %r15164}, %fd37821;
	}
	{
	.reg .b32 %temp; 
	mov.b64 	{%r15165, %temp}, %fd37821;
	}
	mov.b32 	%r15166, -1077;
$L__BB3_2450:
	add.s32 	%r8173, %r15164, -1;
	setp.gt.u32 	%p3083, %r8173, 2146435070;
	@%p3083 bra 	$L__BB3_2454;
	shr.u32 	%r8176, %r15164, 20;
	add.s32 	%r15167, %r15166, %r8176;
	and.b32  	%r8177, %r15164, 1048575;
	or.b32  	%r8178, %r8177, 1072693248;
	mov.b64 	%fd37822, {%r15165, %r8178};
	setp.lt.u32 	%p3085, %r8178, 1073127583;
	@%p3085 bra 	$L__BB3_2453;
	{
	.reg .b32 %temp; 
	mov.b64 	{%r8179, %temp}, %fd37822;
	}
	{
	.reg .b32 %temp; 
	mov.b64 	{%temp, %r8180}, %fd37822;
	}
	add.s32 	%r8181, %r8180, -1048576;
	mov.b64 	%fd37822, {%r8179, %r8181};
	add.s32 	%r15167, %r15167, 1;
$L__BB3_2453:
	add.f64 	%fd18969, %fd37822, 0dBFF0000000000000;
	add.f64 	%fd18970, %fd37822, 0d3FF0000000000000;
	rcp.approx.ftz.f64 	%fd18971, %fd18970;
	neg.f64 	%fd18972, %fd18970;
	fma.rn.f64 	%fd18973, %fd18972, %fd18971, 0d3FF0000000000000;
	fma.rn.f64 	%fd18974, %fd18973, %fd18973, %fd18973;
	fma.rn.f64 	%fd18975, %fd18974, %fd18971, %fd18971;
	mul.f64 	%fd18976, %fd18969, %fd18975;
	fma.rn.f64 	%fd18977, %fd18969, %fd18975, %fd18976;
	mul.f64 	%fd18978, %fd18977, %fd18977;
	fma.rn.f64 	%fd18979, %fd18978, 0d3EB1380B3AE80F1E, 0d3ED0EE258B7A8B04;
	fma.rn.f64 	%fd18980, %fd18979, %fd18978, 0d3EF3B2669F02676F;
	fma.rn.f64 	%fd18981, %fd18980, %fd18978, 0d3F1745CBA9AB0956;
	fma.rn.f64 	%fd18982, %fd18981, %fd18978, 0d3F3C71C72D1B5154;
	fma.rn.f64 	%fd18983, %fd18982, %fd18978, 0d3F624924923BE72D;
	fma.rn.f64 	%fd18984, %fd18983, %fd18978, 0d3F8999999999A3C4;
	fma.rn.f64 	%fd18985, %fd18984, %fd18978, 0d3FB5555555555554;
	sub.f64 	%fd18986, %fd18969, %fd18977;
	add.f64 	%fd18987, %fd18986, %fd18986;
	neg.f64 	%fd18988, %fd18977;
	fma.rn.f64 	%fd18989, %fd18988, %fd18969, %fd18987;
	mul.f64 	%fd18990, %fd18975, %fd18989;
	mul.f64 	%fd18991, %fd18978, %fd18985;
	fma.rn.f64 	%fd18992, %fd18991, %fd18977, %fd18990;
	xor.b32  	%r8182, %r15167, -2147483648;
	mov.b32 	%r8183, 1127219200;
	mov.b64 	%fd18993, {%r8182, %r8183};
	sub.f64 	%fd18994, %fd18993, %fd159;
	fma.rn.f64 	%fd18995, %fd18994, 0d3FE62E42FEFA39EF, %fd18977;
	fma.rn.f64 	%fd18996, %fd18994, 0dBFE62E42FEFA39EF, %fd18995;
	sub.f64 	%fd18997, %fd18996, %fd18977;
	sub.f64 	%fd18998, %fd18992, %fd18997;
	fma.rn.f64 	%fd18999, %fd18994, 0d3C7ABC9E3B39803F, %fd18998;
	add.f64 	%fd37823, %fd18995, %fd18999;
	bra.uni 	$L__BB3_2455;
$L__BB3_2454:
	fma.rn.f64 	%fd18968, %fd37821, 0d7FF0000000000000, 0d7FF0000000000000;
	{
	.reg .b32 %temp; 
	mov.b64 	{%temp, %r8174}, %fd37821;
	}
	and.b32  	%r8175, %r8174, 2147483647;
	setp.eq.s32 	%p3084, %r8175, 0;
	selp.f64 	%fd37823, 0dFFF0000000000000, %fd18968, %p3084;
$L__BB3_2455:
	mul.f64 	%fd19000, %fd18383, %fd37823;
	sub.f64 	%fd19001, %fd19000, %fd1900;
	sub.f64 	%fd3293, %fd19001, %fd3261;
	fma.rn.f64 	%fd19002, %fd3293, 0d3FF71547652B82FE, 0d4338000000000000;
	{
	.reg .b32 %temp; 
	mov.b64 	{%r1160, %temp}, %fd19002;
	}
	mov.f64 	%fd19003, 0dC338000000000000;
	add.rn.f64 	%fd19004, %fd19002, %fd19003;
	fma.rn.f64 	%fd19005, %fd19004, 0dBFE62E42FEFA39EF, %fd3293;
	fma.rn.f64 	%fd19006, %fd19004, 0dBC7ABC9E3B39803F, %fd19005;
	fma.rn.f64 	%fd19007, %fd19006, 0d3E5ADE1569CE2BDF, 0d3E928AF3FCA213EA;
	fma.rn.f64 	%fd19008, %fd19007, %fd19006, 0d3EC71DEE62401315;
	fma.rn.f64 	%fd19009, %fd19008, %fd19006, 0d3EFA01997C89EB71;
	fma.rn.f64 	%fd19010, %fd19009, %fd19006, 0d3F2A01A014761F65;
	fma.rn.f64 	%fd19011, %fd19010, %fd19006, 0d3F56C16C1852B7AF;
	fma.rn.f64 	%fd19012, %fd19011, %fd19006, 0d3F81111111122322;
	fma.rn.f64 	%fd19013, %fd19012, %fd19006, 0d3FA55555555502A1;
	fma.rn.f64 	%fd19014, %fd19013, %fd19006, 0d3FC5555555555511;
	fma.rn.f64 	%fd19015, %fd19014, %fd19006, 0d3FE000000000000B;
	fma.rn.f64 	%fd19016, %fd19015, %fd19006, 0d3FF0000000000000;
	fma.rn.f64 	%fd19017, %fd19016, %fd19006, 0d3FF0000000000000;
	{
	.reg .b32 %temp; 
	mov.b64 	{%r1161, %temp}, %fd19017;
	}
	{
	.reg .b32 %temp; 
	mov.b64 	{%temp, %r1162}, %fd19017;
	}
	shl.b32 	%r8184, %r1160, 20;
	add.s32 	%r8185, %r8184, %r1162;
	mov.b64 	%fd37824, {%r1161, %r8185};
	{
	.reg .b32 %temp; 
	mov.b64 	{%temp, %r8186}, %fd3293;
	}
	mov.b32 	%f243, %r8186;
	abs.f32 	%f68, %f243;
	setp.lt.f32 	%p3086, %f68, 0f4086232B;
	@%p3086 bra 	$L__BB3_2458;
	setp.lt.f64 	%p3087, %fd3293, 0d0000000000000000;
	add.f64 	%fd19018, %fd3293, 0d7FF0000000000000;
	selp.f64 	%fd37824, 0d0000000000000000, %fd19018, %p3087;
	setp.geu.f32 	%p3088, %f68, 0f40874800;
	@%p3088 bra 	$L__BB3_2458;
	shr.u32 	%r8187, %r1160, 31;
	add.s32 	%r8188, %r1160, %r8187;
	shr.s32 	%r8189, %r8188, 1;
	shl.b32 	%r8190, %r8189, 20;
	add.s32 	%r8191, %r1162, %r8190;
	mov.b64 	%fd19019, {%r1161, %r8191};
	sub.s32 	%r8192, %r1160, %r8189;
	shl.b32 	%r8193, %r8192, 20;
	add.s32 	%r8194, %r8193, 1072693248;
	mov.b32 	%r8195, 0;
	mov.b64 	%fd19020, {%r8195, %r8194};
	mul.f64 	%fd37824, %fd19020, %fd19019;
$L__BB3_2458:
	mul.f64 	%fd19021, %fd37820, %fd37824;
	mov.f64 	%fd19022, 0d3FF0000000000000;
	sub.f64 	%fd37825, %fd19022, %fd19021;
$L__BB3_2459:
	mul.f64 	%fd37827, %fd2997, %fd37825;
	setp.eq.f64 	%p3123, %fd3155, 0d0000000000000000;
	@%p3123 bra 	$L__BB3_2466;
	add.f64 	%fd19237, %fd1840, 0dBFF0000000000000;
	mul.f64 	%fd19238, %fd19237, %fd1900;
	mov.f64 	%fd19239, 0d4005BF0A8B145769;
	{
	.reg .b32 %temp; 
	mov.b64 	{%temp, %r8252}, %fd19239;
	}
	{
	.reg .b32 %temp; 
	mov.b64 	{%temp, %r1163}, %fd19238;
	}
	shr.u32 	%r8253, %r1163, 20;
	and.b32  	%r8254, %r8253, 2047;
	add.s32 	%r8255, %r8254, -1012;
	mov.b64 	%rd142, %fd19238;
	shl.b64 	%rd143, %rd142, %r8255;
	setp.eq.s64 	%p3124, %rd143, -9223372036854775808;
	{ // callseq 571, 0
	.param .b64 param0;
	st.param.f64 	[param0], 0d4005BF0A8B145769;
	.param .b64 param1;
	st.param.f64 	[param1], %fd19238;
	.param .b64 retval0;
	call.uni (retval0), 
	__internal_accurate_pow, 
	(
	param0, 
	param1
	);
	ld.param.f64 	%fd19240, [retval0];
	} // callseq 571
	setp.lt.s32 	%p3125, %r8252, 0;
	neg.f64 	%fd19242, %fd19240;
	selp.f64 	%fd19243, %fd19242, %fd19240, %p3124;
	selp.f64 	%fd19244, %fd19243, %fd19240, %p3125;
	cvt.rzi.f64.f64 	%fd19245, %fd19238;
	setp.neu.f64 	%p3126, %fd19238, %fd19245;
	selp.f64 	%fd19247, 0dFFF8000000000000, %fd19244, %p3126;
	selp.f64 	%fd37826, %fd19247, %fd19244, %p3125;
	add.f64 	%fd19248, %fd19238, 0d4005BF0A8B145769;
	{
	.reg .b32 %temp; 
	mov.b64 	{%temp, %r8256}, %fd19248;
	}
	and.b32  	%r8257, %r8256, 2146435072;
	setp.ne.s32 	%p3127, %r8257, 2146435072;
	@%p3127 bra 	$L__BB3_2465;
	setp.num.f64 	%p3128, %fd19238, %fd19238;
	@%p3128 bra 	$L__BB3_2463;
	mov.f64 	%fd19250, 0d4005BF0A8B145769;
	add.rn.f64 	%fd37826, %fd19250, %fd19238;
	bra.uni 	$L__BB3_2465;
$L__BB3_2463:
	abs.f64 	%fd19249, %fd19238;
	setp.neu.f64 	%p3129, %fd19249, 0d7FF0000000000000;
	@%p3129 bra 	$L__BB3_2465;
	setp.lt.s32 	%p3130, %r1163, 0;
	selp.b32 	%r8258, 0, 2146435072, %p3130;
	mov.b32 	%r8259, 0;
	mov.b64 	%fd37826, {%r8259, %r8258};
$L__BB3_2465:
	setp.eq.f64 	%p3131, %fd19238, 0d0000000000000000;
	selp.f64 	%fd19251, 0d3FF0000000000000, %fd37826, %p3131;
	fma.rn.f64 	%fd37827, %fd3155, %fd19251, %fd37827;
$L__BB3_2466:
	fma.rn.f64 	%fd19252, %fd37753, %fd37827, %fd599;
	add.u64 	%rd145, %SP, 32;
	add.u64 	%rd146, %SPL, 32;
	st.local.f64 	[%rd146], %fd19252;
	mov.u64 	%rd147, $str$18;
	cvta.global.u64 	%rd148, %rd147;
	{ // callseq 572, 0
	.param .b64 param0;
	st.param.b64 	[param0], %rd148;
	.param .b64 param1;
	st.param.b64 	[param1], %rd145;
	.param .b32 retval0;
	call.uni (retval0), 
	vprintf, 
	(
	param0, 
	param1
	);
	ld.param.b32 	%r8260, [retval0];
	} // callseq 572
	add.f64 	%fd19253, %fd3, %fd3;
	mul.f64 	%fd19254, %fd19253, 0d3AE9BBD25BC98409;
	mul.f64 	%fd19255, %fd1, %fd19254;
	st.local.f64 	[%rd146], %fd19255;
	mov.u64 	%rd149, $str$19;
	cvta.global.u64 	%rd150, %rd149;
	{ // callseq 573, 0
	.param .b64 param0;
	st.param.b64 	[param0], %rd150;
	.param .b64 param1;
	st.param.b64 	[param1], %rd145;
	.param .b32 retval0;
	call.uni (retval0), 
	vprintf, 
	(
	param0, 
	param1
	);
	ld.param.b32 	%r8262, [retval0];
	} // callseq 573
	{
	.reg .b32 %temp; 
	mov.b64 	{%temp, %r1164}, %fd4;
	}
	mov.f64 	%fd19256, 0d4010000000000000;
	{
	.reg .b32 %temp; 
	mov.b64 	{%temp, %r8264}, %fd19256;
	}
	and.b32  	%r8265, %r8264, 2146435072;
	setp.eq.s32 	%p3132, %r8265, 1072693248;
	abs.f64 	%fd3308, %fd4;
	{ // callseq 574, 0
	.param .b64 param0;
	st.param.f64 	[param0], %fd3308;
	.param .b64 param1;
	st.param.f64 	[param1], 0d4010000000000000;
	.param .b64 retval0;
	call.uni (retval0), 
	__internal_accurate_pow, 
	(
	param0, 
	param1
	);
	ld.param.f64 	%fd19257, [retval0];
	} // callseq 574
	setp.lt.s32 	%p3133, %r1164, 0;
	neg.f64 	%fd19259, %fd19257;
	selp.f64 	%fd19260, %fd19259, %fd19257, %p3132;
	selp.f64 	%fd37829, %fd19260, %fd19257, %p3133;
	setp.neu.f64 	%p3134, %fd4, 0d0000000000000000;
	@%p3134 bra 	$L__BB3_2468;
	setp.eq.s32 	%p3135, %r8265, 1072693248;
	selp.b32 	%r8267, %r1164, 0, %p3135;
	setp.lt.s32 	%p3136, %r8264, 0;
	or.b32  	%r8268, %r8267, 2146435072;
	selp.b32 	%r8269, %r8268, %r8267, %p3136;
	mov.b32 	%r8270, 0;
	mov.b64 	%fd37829, {%r8270, %r8269};
$L__BB3_2468:
	add.f64 	%fd19261, %fd4, 0d4010000000000000;
	{
	.reg .b32 %temp; 
	mov.b64 	{%temp, %r8271}, %fd19261;
	}
	and.b32  	%r8272, %r8271, 2146435072;
	setp.ne.s32 	%p3137, %r8272, 2146435072;
	@%p3137 bra 	$L__BB3_2473;
	setp.num.f64 	%p3138, %fd4, %fd4;
	@%p3138 bra 	$L__BB3_2471;
	mov.f64 	%fd19262, 0d4010000000000000;
	add.rn.f64 	%fd37829, %fd4, %fd19262;
	bra.uni 	$L__BB3_2473;
$L__BB3_2471:
	setp.neu.f64 	%p3139, %fd3308, 0d7FF0000000000000;
	@%p3139 bra 	$L__BB3_2473;
	setp.lt.s32 	%p3140, %r1164, 0;
	setp.eq.s32 	%p3141, %r8265, 1072693248;
	setp.lt.s32 	%p3142, %r8264, 0;
	selp.b32 	%r8274, 0, 2146435072, %p3142;
	and.b32  	%r8275, %r8264, 2147483647;
	setp.ne.s32 	%p3143, %r8275, 1071644672;
	or.b32  	%r8276, %r8274, -2147483648;
	selp.b32 	%r8277, %r8276, %r8274, %p3143;
	selp.b32 	%r8278, %r8277, %r8274, %p3141;
	selp.b32 	%r8279, %r8278, %r8274, %p3140;
	mov.b32 	%r8280, 0;
	mov.b64 	%fd37829, {%r8280, %r8279};
$L__BB3_2473:
	setp.eq.f64 	%p3144, %fd4, 0d3FF0000000000000;
	mul.f64 	%fd19265, %fd37829, 0d3F2DBAD4666F00DC;
	selp.f64 	%fd3315, 0d3F2DBAD4666F00DC, %fd19265, %p3144;
	rcp.rn.f64 	%fd19266, %fd3315;
	mul.f64 	%fd3316, %fd1, %fd19266;
	mov.f64 	%fd37833, 0d4024000000000000;
	mov.f64 	%fd37832, 0d4034000000000000;
	mov.f64 	%fd37830, %fd39304;
	mov.f64 	%fd37831, %fd39305;
$L__BB3_2474:
	mov.f64 	%fd3320, %fd37833;
	mov.f64 	%fd3319, %fd37832;
	mul.f64 	%fd19267, %fd37831, %fd37830;
	setp.gt.f64 	%p3145, %fd19267, 0d0000000000000000;
	setp.leu.f64 	%p3146, %fd19267, 0d0000000000000000;
	mul.f64 	%fd37833, %fd3320, 0d3FE0000000000000;
	add.f64 	%fd37832, %fd3319, %fd3319;
	selp.f64 	%fd19268, %fd3320, %fd37833, %p3146;
	selp.f64 	%fd19269, %fd3319, %fd37832, %p3146;
	{ // callseq 575, 0
	.param .b64 param0;
	st.param.f64 	[param0], %fd1;
	.param .b64 param1;
	st.param.f64 	[param1], %fd19268;
	.param .b64 param2;
	st.param.f64 	[param2], %fd3;
	.param .b64 param3;
	st.param.f64 	[param3], %fd4;
	.param .b64 param4;
	st.param.f64 	[param4], %fd2;
	.param .b64 retval0;
	call.uni (retval0), 
	_Z7trans_fddddd, 
	(
	param0, 
	param1, 
	param2, 
	param3, 
	param4
	);
	ld.param.f64 	%fd37831, [retval0];
	} // callseq 575
	{ // callseq 576, 0
	.param .b64 param0;
	st.param.f64 	[param0], %fd1;
	.param .b64 param1;
	st.param.f64 	[param1], %fd19269;
	.param .b64 param2;
	st.param.f64 	[param2], %fd3;
	.param .b64 param3;
	st.param.f64 	[param3], %fd4;
	.param .b64 param4;
	st.param.f64 	[param4], %fd2;
	.param .b64 retval0;
	call.uni (retval0), 
	_Z7trans_fddddd, 
	(
	param0, 
	param1, 
	param2, 
	param3, 
	param4
	);
	ld.param.f64 	%fd37830, [retval0];
	} // callseq 576
	@%p3145 bra 	$L__BB3_2474;
	abs.f64 	%fd19272, %fd37831;
	abs.f64 	%fd19273, %fd37830;
	setp.lt.f64 	%p3147, %fd19272, %fd19273;
	selp.f64 	%fd37837, %fd37830, %fd37831, %p3147;
	selp.f64 	%fd37836, %fd37831, %fd37830, %p3147;
	selp.f64 	%fd37835, %fd3319, %fd3320, %p3147;
	selp.f64 	%fd37834, %fd3320, %fd3319, %p3147;
	mov.b32 	%r15168, 1;
	bra.uni 	$L__BB3_2484;
$L__BB3_2476:
	sub.f64 	%fd19281, %fd37834, %fd3347;
	mul.f64 	%fd19282, %fd19278, %fd19281;
	sub.f64 	%fd19283, %fd19278, %fd37836;
	div.rn.f64 	%fd19284, %fd19282, %fd19283;
	add.f64 	%fd3329, %fd3347, %fd19284;
	{ // callseq 578, 0
	.param .b64 param0;
	st.param.f64 	[param0], %fd1;
	.param .b64 param1;
	st.param.f64 	[param1], %fd3329;
	.param .b64 param2;
	st.param.f64 	[param2], %fd3;
	.param .b64 param3;
	st.param.f64 	[param3], %fd4;
	.param .b64 param4;
	st.param.f64 	[param4], %fd2;
	.param .b64 retval0;
	call.uni (retval0), 
	_Z7trans_fddddd, 
	(
	param0, 
	param1, 
	param2, 
	param3, 
	param4
	);
	ld.param.f64 	%fd19285, [retval0];
	} // callseq 578
	abs.f64 	%fd19287, %fd19284;
	setp.lt.f64 	%p3151, %fd19287, 0d3EE4F8B588E368F1;
	setp.eq.f64 	%p3152, %fd19285, 0d0000000000000000;
	or.pred  	%p3153, %p3151, %p3152;
	mov.f64 	%fd37838, %fd3329;
	@%p3153 bra 	$L__BB3_2485;
	sub.f64 	%fd19288, %fd3347, %fd3329;
	mul.f64 	%fd19289, %fd19285, %fd19288;
	sub.f64 	%fd19290, %fd19285, %fd19278;
	div.rn.f64 	%fd19291, %fd19289, %fd19290;
	add.f64 	%fd3331, %fd3329, %fd19291;
	{ // callseq 579, 0
	.param .b64 param0;
	st.param.f64 	[param0], %fd1;
	.param .b64 param1;
	st.param.f64 	[param1], %fd3331;
	.param .b64 param2;
	st.param.f64 	[param2], %fd3;
	.param .b64 param3;
	st.param.f64 	[param3], %fd4;
	.param .b64 param4;
	st.param.f64 	[param4], %fd2;
	.param .b64 retval0;
	call.uni (retval0), 
	_Z7trans_fddddd, 
	(
	param0, 
	param1, 
	param2, 
	param3, 
	param4
	);
	ld.param.f64 	%fd19292, [retval0];
	} // callseq 579
	abs.f64 	%fd19294, %fd19291;
	setp.lt.f64 	%p3154, %fd19294, 0d3EE4F8B588E368F1;
	setp.eq.f64 	%p3155, %fd19292, 0d0000000000000000;
	or.pred  	%p3156, %p3154, %p3155;
	mov.f64 	%fd37838, %fd3331;
	@%p3156 bra 	$L__BB3_2485;
	sub.f64 	%fd19295, %fd3329, %fd3331;
	mul.f64 	%fd19296, %fd19292, %fd19295;
	sub.f64 	%fd19297, %fd19292, %fd19285;
	div.rn.f64 	%fd19298, %fd19296, %fd19297;
	add.f64 	%fd3333, %fd3331, %fd19298;
	{ // callseq 580, 0
	.param .b64 param0;
	st.param.f64 	[param0], %fd1;
	.param .b64 param1;
	st.param.f64 	[param1], %fd3333;
	.param .b64 param2;
	st.param.f64 	[param2], %fd3;
	.param .b64 param3;
	st.param.f64 	[param3], %fd4;
	.param .b64 param4;
	st.param.f64 	[param4], %fd2;
	.param .b64 retval0;
	call.uni (retval0), 
	_Z7trans_fddddd, 
	(
	param0, 
	param1, 
	param2, 
	param3, 
	param4
	);
	ld.param.f64 	%fd19299, [retval0];
	} // callseq 580
	abs.f64 	%fd19301, %fd19298;
	setp.lt.f64 	%p3157, %fd19301, 0d3EE4F8B588E368F1;
	setp.eq.f64 	%p3158, %fd19299, 0d0000000000000000;
	or.pred  	%p3159, %p3157, %p3158;
	mov.f64 	%fd37838, %fd3333;
	@%p3159 bra 	$L__BB3_2485;
	sub.f64 	%fd19302, %fd3331, %fd3333;
	mul.f64 	%fd19303, %fd19299, %fd19302;
	sub.f64 	%fd19304, %fd19299, %fd19292;
	div.rn.f64 	%fd19305, %fd19303, %fd19304;
	add.f64 	%fd3335, %fd3333, %fd19305;
	{ // callseq 581, 0
	.param .b64 param0;
	st.param.f64 	[param0], %fd1;
	.param .b64 param1;
	st.param.f64 	[param1], %fd3335;
	.param .b64 param2;
	st.param.f64 	[param2], %fd3;
	.param .b64 param3;
	st.param.f64 	[param3], %fd4;
	.param .b64 param4;
	st.param.f64 	[param4], %fd2;
	.param .b64 retval0;
	call.uni (retval0), 
	_Z7trans_fddddd, 
	(
	param0, 
	param1, 
	param2, 
	param3, 
	param4
	);
	ld.param.f64 	%fd19306, [retval0];
	} // callseq 581
	abs.f64 	%fd19308, %fd19305;
	setp.lt.f64 	%p3160, %fd19308, 0d3EE4F8B588E368F1;
	setp.eq.f64 	%p3161, %fd19306, 0d0000000000000000;
	or.pred  	%p3162, %p3160, %p3161;
	mov.f64 	%fd37838, %fd3335;
	@%p3162 bra 	$L__BB3_2485;
	sub.f64 	%fd19309, %fd3333, %fd3335;
	mul.f64 	%fd19310, %fd19306, %fd19309;
	sub.f64 	%fd19311, %fd19306, %fd19299;
	div.rn.f64 	%fd19312, %fd19310, %fd19311;
	add.f64 	%fd3337, %fd3335, %fd19312;
	{ // callseq 582, 0
	.param .b64 param0;
	st.param.f64 	[param0], %fd1;
	.param .b64 param1;
	st.param.f64 	[param1], %fd3337;
	.param .b64 param2;
	st.param.f64 	[param2], %fd3;
	.param .b64 param3;
	st.param.f64 	[param3], %fd4;
	.param .b64 param4;
	st.param.f64 	[param4], %fd2;
	.param .b64 retval0;
	call.uni (retval0), 
	_Z7trans_fddddd, 
	(
	param0, 
	param1, 
	param2, 
	param3, 
	param4
	);
	ld.param.f64 	%fd19313, [retval0];
	} // callseq 582
	abs.f64 	%fd19315, %fd19312;
	setp.lt.f64 	%p3163, %fd19315, 0d3EE4F8B588E368F1;
	setp.eq.f64 	%p3164, %fd19313, 0d0000000000000000;
	or.pred  	%p3165, %p3163, %p3164;
	mov.f64 	%fd37838, %fd3337;
	@%p3165 bra 	$L__BB3_2485;
	sub.f64 	%fd19316, %fd3335, %fd3337;
	mul.f64 	%fd19317, %fd19313, %fd19316;
	sub.f64 	%fd19318, %fd19313, %fd19306;
	div.rn.f64 	%fd19319, %fd19317, %fd19318;
	add.f64 	%fd37835, %fd3337, %fd19319;
	{ // callseq 583, 0
	.param .b64 param0;
	st.param.f64 	[param0], %fd1;
	.param .b64 param1;
	st.param.f64 	[param1], %fd37835;
	.param .b64 param2;
	st.param.f64 	[param2], %fd3;
	.param .b64 param3;
	st.param.f64 	[param3], %fd4;
	.param .b64 param4;
	st.param.f64 	[param4], %fd2;
	.param .b64 retval0;
	call.uni (retval0), 
	_Z7trans_fddddd, 
	(
	param0, 
	param1, 
	param2, 
	param3, 
	param4
	);
	ld.param.f64 	%fd37837, [retval0];
	} // callseq 583
	abs.f64 	%fd19322, %fd19319;
	setp.lt.f64 	%p3166, %fd19322, 0d3EE4F8B588E368F1;
	setp.eq.f64 	%p3167, %fd37837, 0d0000000000000000;
	or.pred  	%p3168, %p3166, %p3167;
	mov.f64 	%fd37838, %fd37835;
	@%p3168 bra 	$L__BB3_2485;
	sub.f64 	%fd19323, %fd3337, %fd37835;
	mul.f64 	%fd19324, %fd37837, %fd19323;
	sub.f64 	%fd19325, %fd37837, %fd19313;
	div.rn.f64 	%fd19326, %fd19324, %fd19325;
	add.f64 	%fd37838, %fd37835, %fd19326;
	{ // callseq 584, 0
	.param .b64 param0;
	st.param.f64 	[param0], %fd1;
	.param .b64 param1;
	st.param.f64 	[param1], %fd37838;
	.param .b64 param2;
	st.param.f64 	[param2], %fd3;
	.param .b64 param3;
	st.param.f64 	[param3], %fd4;
	.param .b64 param4;
	st.param.f64 	[param4], %fd2;
	.param .b64 retval0;
	call.uni (retval0), 
	_Z7trans_fddddd, 
	(
	param0, 
	param1, 
	param2, 
	param3, 
	param4
	);
	ld.param.f64 	%fd37836, [retval0];
	} // callseq 584
	abs.f64 	%fd19329, %fd19326;
	setp.lt.f64 	%p3169, %fd19329, 0d3EE4F8B588E368F1;
	setp.eq.f64 	%p3170, %fd37836, 0d0000000000000000;
	or.pred  	%p3171, %p3169, %p3170;
	@%p3171 bra 	$L__BB3_2485;
	add.s32 	%r15168, %r15168, 8;
	setp.eq.s32 	%p3172, %r15168, 100000001;
	mov.f64 	%fd19330, 0d0000000000000000;
	mov.f64 	%fd37834, %fd37838;
	mov.f64 	%fd37838, %fd19330;
	@%p3172 bra 	$L__BB3_2485;
$L__BB3_2484:
	sub.f64 	%fd19274, %fd37835, %fd37834;
	mul.f64 	%fd19275, %fd37836, %fd19274;
	sub.f64 	%fd19276, %fd37836, %fd37837;
	div.rn.f64 	%fd19277, %fd19275, %fd19276;
	add.f64 	%fd3347, %fd37834, %fd19277;
	{ // callseq 577, 0
	.param .b64 param0;
	st.param.f64 	[param0], %fd1;
	.param .b64 param1;
	st.param.f64 	[param1], %fd3347;
	.param .b64 param2;
	st.param.f64 	[param2], %fd3;
	.param .b64 param3;
	st.param.f64 	[param3], %fd4;
	.param .b64 param4;
	st.param.f64 	[param4], %fd2;
	.param .b64 retval0;
	call.uni (retval0), 
	_Z7trans_fddddd, 
	(
	param0, 
	param1, 
	param2, 
	param3, 
	param4
	);
	ld.param.f64 	%fd19278, [retval0];
	} // callseq 577
	abs.f64 	%fd19280, %fd19277;
	setp.geu.f64 	%p3148, %fd19280, 0d3EE4F8B588E368F1;
	setp.neu.f64 	%p3149, %fd19278, 0d0000000000000000;
	and.pred  	%p3150, %p3148, %p3149;
	mov.f64 	%fd37838, %fd3347;
	@%p3150 bra 	$L__BB3_2476;
$L__BB3_2485:
	mul.f64 	%fd3350, %fd608, %fd37838;
	setp.neu.f64 	%p3173, %fd3350, 0d0000000000000000;
	@%p3173 bra 	$L__BB3_2487;
	add.u64 	%rd151, %SP, 0;
	add.u64 	%rd152, %SPL, 0;
	st.local.v2.f64 	[%rd152], {%fd1, %fd2};
	st.local.v2.f64 	[%rd152+16], {%fd3, %fd4};
	mov.u64 	%rd153, $str$8;
	cvta.global.u64 	%rd154, %rd153;
	{ // callseq 585, 0
	.param .b64 param0;
	st.param.b64 	[param0], %rd154;
	.param .b64 param1;
	st.param.b64 	[param1], %rd151;
	.param .b32 retval0;
	call.uni (retval0), 
	vprintf, 
	(
	param0, 
	param1
	);
	ld.param.b32 	%r8282, [retval0];
	} // callseq 585
$L__BB3_2487:
	setp.leu.f64 	%p3174, %fd6, 0d3FE0000000000000;
	@%p3174 bra 	$L__BB3_2758;
	setp.eq.f64 	%p3422, %fd3350, 0d0000000000000000;
	setp.lt.s32 	%p3423, %r3910, 0;
	and.b32  	%r8695, %r3910, 2146435072;
	setp.eq.s32 	%p3424, %r8695, 1073741824;
	{
	.reg .b32 %temp; 
	mov.b64 	{%temp, %r1168}, %fd3350;
	}
	abs.f64 	%fd3351, %fd3350;
	{ // callseq 604, 0
	.param .b64 param0;
	st.param.f64 	[param0], %fd3351;
	.param .b64 param1;
	st.param.f64 	[param1], 0d4008000000000000;
	.param .b64 retval0;
	call.uni (retval0), 
	__internal_accurate_pow, 
	(
	param0, 
	param1
	);
	ld.param.f64 	%fd20257, [retval0];
	} // callseq 604
	setp.lt.s32 	%p3425, %r1168, 0;
	neg.f64 	%fd20259, %fd20257;
	selp.f64 	%fd20260, %fd20259, %fd20257, %p3424;
	selp.f64 	%fd20261, %fd20260, %fd20257, %p3425;
	selp.b32 	%r8696, %r1168, 0, %p3424;
	or.b32  	%r8697, %r8696, 2146435072;
	selp.b32 	%r8698, %r8697, %r8696, %p3423;
	mov.b32 	%r8699, 0;
	mov.b64 	%fd20262, {%r8699, %r8698};
	selp.f64 	%fd37839, %fd20262, %fd20261, %p3422;
	add.f64 	%fd20263, %fd3350, 0d4008000000000000;
	{
	.reg .b32 %temp; 
	mov.b64 	{%temp, %r8700}, %fd20263;
	}
	and.b32  	%r8701, %r8700, 2146435072;
	setp.ne.s32 	%p3426, %r8701, 2146435072;
	@%p3426 bra 	$L__BB3_2493;
	setp.num.f64 	%p3427, %fd3350, %fd3350;
	@%p3427 bra 	$L__BB3_2491;
	mov.f64 	%fd20264, 0d4008000000000000;
	add.rn.f64 	%fd37839, %fd3350, %fd20264;
	bra.uni 	$L__BB3_2493;
$L__BB3_2491:
	setp.neu.f64 	%p3428, %fd3351, 0d7FF0000000000000;
	@%p3428 bra 	$L__BB3_2493;
	setp.lt.s32 	%p3429, %r1168, 0;
	setp.eq.s32 	%p3430, %r8695, 1073741824;
	and.b32  	%r8703, %r3910, 2147483647;
	setp.ne.s32 	%p3431, %r8703, 1071644672;
	setp.lt.s32 	%p3432, %r3910, 0;
	selp.b32 	%r8704, 0, 2146435072, %p3432;
	or.b32  	%r8705, %r8704, -2147483648;
	selp.b32 	%r8706, %r8705, %r8704, %p3431;
	selp.b32 	%r8707, %r8706, %r8704, %p3430;
	selp.b32 	%r8708, %r8707, %r8704, %p3429;
	mov.b32 	%r8709, 0;
	mov.b64 	%fd37839, {%r8709, %r8708};
$L__BB3_2493:
	setp.gtu.f64 	%p3433, %fd157, 0d4000000000000000;
	@%p3433 bra 	$L__BB3_2504;
	setp.gt.u32 	%p3434, %r97, 2146435070;
	mov.f64 	%fd37841, %fd39137;
	@%p3434 bra 	$L__BB3_2498;
	setp.lt.u32 	%p3435, %r99, 1073127583;
	mov.f64 	%fd37840, %fd39136;
	mov.u32 	%r15169, %r15990;
	@%p3435 bra 	$L__BB3_2497;
	add.s32 	%r15169, %r15990, 1;
	mov.f64 	%fd37840, %fd179;
$L__BB3_2497:
	add.f64 	%fd20265, %fd37840, 0dBFF0000000000000;
	add.f64 	%fd20266, %fd37840, 0d3FF0000000000000;
	rcp.approx.ftz.f64 	%fd20267, %fd20266;
	neg.f64 	%fd20268, %fd20266;
	fma.rn.f64 	%fd20269, %fd20268, %fd20267, 0d3FF0000000000000;
	fma.rn.f64 	%fd20270, %fd20269, %fd20269, %fd20269;
	fma.rn.f64 	%fd20271, %fd20270, %fd20267, %fd20267;
	mul.f64 	%fd20272, %fd20265, %fd20271;
	fma.rn.f64 	%fd20273, %fd20265, %fd20271, %fd20272;
	mul.f64 	%fd20274, %fd20273, %fd20273;
	fma.rn.f64 	%fd20275, %fd20274, 0d3EB1380B3AE80F1E, 0d3ED0EE258B7A8B04;
	fma.rn.f64 	%fd20276, %fd20275, %fd20274, 0d3EF3B2669F02676F;
	fma.rn.f64 	%fd20277, %fd20276, %fd20274, 0d3F1745CBA9AB0956;
	fma.rn.f64 	%fd20278, %fd20277, %fd20274, 0d3F3C71C72D1B5154;
	fma.rn.f64 	%fd20279, %fd20278, %fd20274, 0d3F624924923BE72D;
	fma.rn.f64 	%fd20280, %fd20279, %fd20274, 0d3F8999999999A3C4;
	fma.rn.f64 	%fd20281, %fd20280, %fd20274, 0d3FB5555555555554;
	sub.f64 	%fd20282, %fd20265, %fd20273;
	add.f64 	%fd20283, %fd20282, %fd20282;
	neg.f64 	%fd20284, %fd20273;
	fma.rn.f64 	%fd20285, %fd20284, %fd20265, %fd20283;
	mul.f64 	%fd20286, %fd20271, %fd20285;
	mul.f64 	%fd20287, %fd20274, %fd20281;
	fma.rn.f64 	%fd20288, %fd20287, %fd20273, %fd20286;
	xor.b32  	%r8710, %r15169, -2147483648;
	mov.b32 	%r8711, 1127219200;
	mov.b64 	%fd20289, {%r8710, %r8711};
	sub.f64 	%fd20290, %fd20289, %fd159;
	fma.rn.f64 	%fd20291, %fd20290, 0d3FE62E42FEFA39EF, %fd20273;
	fma.rn.f64 	%fd20292, %fd20290, 0dBFE62E42FEFA39EF, %fd20291;
	sub.f64 	%fd20293, %fd20292, %fd20273;
	sub.f64 	%fd20294, %fd20288, %fd20293;
	fma.rn.f64 	%fd20295, %fd20290, 0d3C7ABC9E3B39803F, %fd20294;
	add.f64 	%fd37841, %fd20291, %fd20295;
$L__BB3_2498:
	setp.lt.f64 	%p3436, %fd157, 0d400E000000000000;
	mov.f64 	%fd37843, %fd39133;
	@%p3436 bra 	$L__BB3_2503;
	setp.lt.f32 	%p3437, %f13, 0f4086232B;
	mov.f64 	%fd37842, %fd39138;
	@%p3437 bra 	$L__BB3_2502;
	add.f64 	%fd37842, %fd157, 0d7FF0000000000000;
	setp.geu.f32 	%p3438, %f13, 0f40874800;
	@%p3438 bra 	$L__BB3_2502;
	mov.f64 	%fd37842, %fd161;
$L__BB3_2502:
	div.rn.f64 	%fd20296, %fd37842, %fd162;
	mul.f64 	%fd37843, %fd163, %fd20296;
$L__BB3_2503:
	mul.f64 	%fd20297, %fd37841, %fd37843;
	sub.f64 	%fd37845, %fd165, %fd20297;
	bra.uni 	$L__BB3_2508;
$L__BB3_2504:
	setp.lt.f32 	%p3439, %f14, 0f4086232B;
	mov.f64 	%fd37844, %fd39140;
	@%p3439 bra 	$L__BB3_2507;
	setp.geu.f32 	%p3440, %f14, 0f40874800;
	mov.f64 	%fd37844, 0d0000000000000000;
	@%p3440 bra 	$L__BB3_2507;
	mov.f64 	%fd37844, %fd167;
$L__BB3_2507:
	div.rn.f64 	%fd20299, %fd37844, %fd162;
	mul.f64 	%fd37845, %fd168, %fd20299;
$L__BB3_2508:
	setp.gtu.f64 	%p3441, %fd157, 0d4000000000000000;
	@%p3441 bra 	$L__BB3_2519;
	setp.gt.u32 	%p3442, %r97, 2146435070;
	mov.f64 	%fd37847, %fd39137;
	@%p3442 bra 	$L__BB3_2513;
	setp.lt.u32 	%p3443, %r99, 1073127583;
	mov.f64 	%fd37846, %fd39136;
	mov.u32 	%r15170, %r15990;
	@%p3443 bra 	$L__BB3_2512;
	add.s32 	%r15170, %r15990, 1;
	mov.f64 	%fd37846, %fd179;
$L__BB3_2512:
	add.f64 	%fd20300, %fd37846, 0dBFF0000000000000;
	add.f64 	%fd20301, %fd37846, 0d3FF0000000000000;
	rcp.approx.ftz.f64 	%fd20302, %fd20301;
	neg.f64 	%fd20303, %fd20301;
	fma.rn.f64 	%fd20304, %fd20303, %fd20302, 0d3FF0000000000000;
	fma.rn.f64 	%fd20305, %fd20304, %fd20304, %fd20304;
	fma.rn.f64 	%fd20306, %fd20305, %fd20302, %fd20302;
	mul.f64 	%fd20307, %fd20300, %fd20306;
	fma.rn.f64 	%fd20308, %fd20300, %fd20306, %fd20307;
	mul.f64 	%fd20309, %fd20308, %fd20308;
	fma.rn.f64 	%fd20310, %fd20309, 0d3EB1380B3AE80F1E, 0d3ED0EE258B7A8B04;
	fma.rn.f64 	%fd20311, %fd20310, %fd20309, 0d3EF3B2669F02676F;
	fma.rn.f64 	%fd20312, %fd20311, %fd20309, 0d3F1745CBA9AB0956;
	fma.rn.f64 	%fd20313, %fd20312, %fd20309, 0d3F3C71C72D1B5154;
	fma.rn.f64 	%fd20314, %fd20313, %fd20309, 0d3F624924923BE72D;
	fma.rn.f64 	%fd20315, %fd20314, %fd20309, 0d3F8999999999A3C4;
	fma.rn.f64 	%fd20316, %fd20315, %fd20309, 0d3FB5555555555554;
	sub.f64 	%fd20317, %fd20300, %fd20308;
	add.f64 	%fd20318, %fd20317, %fd20317;
	neg.f64 	%fd20319, %fd20308;
	fma.rn.f64 	%fd20320, %fd20319, %fd20300, %fd20318;
	mul.f64 	%fd20321, %fd20306, %fd20320;
	mul.f64 	%fd20322, %fd20309, %fd20316;
	fma.rn.f64 	%fd20323, %fd20322, %fd20308, %fd20321;
	xor.b32  	%r8712, %r15170, -2147483648;
	mov.b32 	%r8713, 1127219200;
	mov.b64 	%fd20324, {%r8712, %r8713};
	sub.f64 	%fd20325, %fd20324, %fd159;
	fma.rn.f64 	%fd20326, %fd20325, 0d3FE62E42FEFA39EF, %fd20308;
	fma.rn.f64 	%fd20327, %fd20325, 0dBFE62E42FEFA39EF, %fd20326;
	sub.f64 	%fd20328, %fd20327, %fd20308;
	sub.f64 	%fd20329, %fd20323, %fd20328;
	fma.rn.f64 	%fd20330, %fd20325, 0d3C7ABC9E3B39803F, %fd20329;
	add.f64 	%fd37847, %fd20326, %fd20330;
$L__BB3_2513:
	setp.lt.f64 	%p3444, %fd157, 0d400E000000000000;
	mov.f64 	%fd37849, %fd39139;
	@%p3444 bra 	$L__BB3_2518;
	setp.lt.f32 	%p3445, %f13, 0f4086232B;
	mov.f64 	%fd37848, %fd39138;
	@%p3445 bra 	$L__BB3_2517;
	add.f64 	%fd37848, %fd157, 0d7FF0000000000000;
	setp.geu.f32 	%p3446, %f13, 0f40874800;
	@%p3446 bra 	$L__BB3_2517;
	mov.f64 	%fd37848, %fd161;
$L__BB3_2517:
	div.rn.f64 	%fd20331, %fd37848, %fd162;
	mul.f64 	%fd37849, %fd169, %fd20331;
$L__BB3_2518:
	fma.rn.f64 	%fd37851, %fd37847, %fd37849, %fd171;
	bra.uni 	$L__BB3_2523;
$L__BB3_2519:
	setp.lt.f32 	%p3447, %f14, 0f4086232B;
	mov.f64 	%fd37850, %fd39140;
	@%p3447 bra 	$L__BB3_2522;
	setp.geu.f32 	%p3448, %f14, 0f40874800;
	mov.f64 	%fd37850, 0d0000000000000000;
	@%p3448 bra 	$L__BB3_2522;
	mov.f64 	%fd37850, %fd167;
$L__BB3_2522:
	div.rn.f64 	%fd20333, %fd37850, %fd162;
	mul.f64 	%fd37851, %fd172, %fd20333;
$L__BB3_2523:
	setp.neu.f64 	%p3449, %fd849, 0d0000000000000000;
	fma.rn.f64 	%fd3378, %fd158, %fd37851, %fd37845;
	mov.f64 	%fd20334, 0d3FC5555555555555;
	{
	.reg .b32 %temp; 
	mov.b64 	{%temp, %r1173}, %fd20334;
	}
	@%p3449 bra 	$L__BB3_2525;
	and.b32  	%r8714, %r1173, 2146435072;
	setp.eq.s32 	%p3451, %r8714, 1127219200;
	selp.b32 	%r8715, %r210, 0, %p3451;
	setp.lt.s32 	%p3452, %r1173, 0;
	or.b32  	%r8716, %r8715, 2146435072;
	selp.b32 	%r8717, %r8716, %r8715, %p3452;
	mov.b32 	%r8718, 0;
	mov.b64 	%fd37853, {%r8718, %r8717};
	bra.uni 	$L__BB3_2526;
$L__BB3_2525:
	setp.lt.s32 	%p3450, %r210, 0;
	{ // callseq 605, 0
	.param .b64 param0;
	st.param.f64 	[param0], %fd850;
	.param .b64 param1;
	st.param.f64 	[param1], 0d3FC5555555555555;
	.param .b64 retval0;
	call.uni (retval0), 
	__internal_accurate_pow, 
	(
	param0, 
	param1
	);
	ld.param.f64 	%fd20335, [retval0];
	} // callseq 605
	selp.f64 	%fd37853, 0dFFF8000000000000, %fd20335, %p3450;
$L__BB3_2526:
	add.f64 	%fd20337, %fd849, 0d3FC5555555555555;
	{
	.reg .b32 %temp; 
	mov.b64 	{%temp, %r8719}, %fd20337;
	}
	and.b32  	%r8720, %r8719, 2146435072;
	setp.ne.s32 	%p3453, %r8720, 2146435072;
	@%p3453 bra 	$L__BB3_2531;
	setp.num.f64 	%p3454, %fd849, %fd849;
	@%p3454 bra 	$L__BB3_2529;
	mov.f64 	%fd20338, 0d3FC5555555555555;
	add.rn.f64 	%fd37853, %fd849, %fd20338;
	bra.uni 	$L__BB3_2531;
$L__BB3_2529:
	setp.neu.f64 	%p3455, %fd850, 0d7FF0000000000000;
	@%p3455 bra 	$L__BB3_2531;
	and.b32  	%r8721, %r1173, 2146435072;
	setp.eq.s32 	%p3456, %r8721, 1127219200;
	setp.lt.s32 	%p3457, %r210, 0;
	setp.lt.s32 	%p3458, %r1173, 0;
	selp.b32 	%r8722, 0, 2146435072, %p3458;
	and.b32  	%r8723, %r1173, 2147483647;
	setp.ne.s32 	%p3459, %r8723, 1071644672;
	or.b32  	%r8724, %r8722, -2147483648;
	selp.b32 	%r8725, %r8724, %r8722, %p3459;
	selp.b32 	%r8726, %r8725, %r8722, %p3456;
	selp.b32 	%r8727, %r8726, %r8722, %p3457;
	mov.b32 	%r8728, 0;
	mov.b64 	%fd37853, {%r8728, %r8727};
$L__BB3_2531:
	{ // callseq 606, 0
	.param .b64 param0;
	st.param.f64 	[param0], 0d4024000000000000;
	.param .b64 param1;
	st.param.f64 	[param1], 0dC03C000000000000;
	.param .b64 retval0;
	call.uni (retval0), 
	__internal_accurate_pow, 
	(
	param0, 
	param1
	);
	ld.param.f64 	%fd20339, [retval0];
	} // callseq 606
	setp.eq.f64 	%p3460, %fd849, 0d3FF0000000000000;
	selp.f64 	%fd20341, 0d3FF0000000000000, %fd37853, %p3460;
	mul.f64 	%fd20342, %fd3378, %fd20341;
	neg.f64 	%fd20343, %fd20339;
	mov.f64 	%fd20344, 0dC03C000000000000;
	{
	.reg .b32 %temp; 
	mov.b64 	{%temp, %r8729}, %fd20344;
	}
	and.b32  	%r8731, %r8729, 2146435072;
	setp.eq.s32 	%p3461, %r8731, 1074790400;
	setp.lt.s32 	%p3462, %r1, 0;
	selp.f64 	%fd20345, %fd20343, %fd20339, %p3461;
	selp.f64 	%fd20346, %fd20345, %fd20339, %p3462;
	mul.f64 	%fd20347, %fd20346, 0d401B0A3D70A3D70A;
	mul.f64 	%fd20348, %fd3, %fd20347;
	div.rn.f64 	%fd3385, %fd20348, %fd20342;
	{
	.reg .b32 %temp; 
	mov.b64 	{%temp, %r1174}, %fd869;
	}
	mov.f64 	%fd20349, 0d4016000000000000;
	{
	.reg .b32 %temp; 
	mov.b64 	{%temp, %r1175}, %fd20349;
	}
	abs.f64 	%fd3386, %fd869;
	setp.neu.f64 	%p3463, %fd869, 0d0000000000000000;
	@%p3463 bra 	$L__BB3_2533;
	and.b32  	%r8732, %r1175, 2146435072;
	setp.eq.s32 	%p3465, %r8732, 1075838976;
	selp.b32 	%r8733, %r1174, 0, %p3465;
	setp.lt.s32 	%p3466, %r1175, 0;
	or.b32  	%r8734, %r8733, 2146435072;
	selp.b32 	%r8735, %r8734, %r8733, %p3466;
	mov.b32 	%r8736, 0;
	mov.b64 	%fd37855, {%r8736, %r8735};
	bra.uni 	$L__BB3_2534;
$L__BB3_2533:
	setp.lt.s32 	%p3464, %r1174, 0;
	{ // callseq 607, 0
	.param .b64 param0;
	st.param.f64 	[param0], %fd3386;
	.param .b64 param1;
	st.param.f64 	[param1], 0d4016000000000000;
	.param .b64 retval0;
	call.uni (retval0), 
	__internal_accurate_pow, 
	(
	param0, 
	param1
	);
	ld.param.f64 	%fd20350, [retval0];
	} // callseq 607
	selp.f64 	%fd37855, 0dFFF8000000000000, %fd20350, %p3464;
$L__BB3_2534:
	add.f64 	%fd20352, %fd869, 0d4016000000000000;
	{
	.reg .b32 %temp; 
	mov.b64 	{%temp, %r8737}, %fd20352;
	}
	and.b32  	%r8738, %r8737, 2146435072;
	setp.ne.s32 	%p3467, %r8738, 2146435072;
	@%p3467 bra 	$L__BB3_2539;
	setp.num.f64 	%p3468, %fd869, %fd869;
	@%p3468 bra 	$L__BB3_2537;
	mov.f64 	%fd20353, 0d4016000000000000;
	add.rn.f64 	%fd37855, %fd869, %fd20353;
	bra.uni 	$L__BB3_2539;
$L__BB3_2537:
	setp.neu.f64 	%p3469, %fd3386, 0d7FF0000000000000;
	@%p3469 bra 	$L__BB3_2539;
	setp.lt.s32 	%p3470, %r1174, 0;
	and.b32  	%r8739, %r1175, 2146435072;
	setp.eq.s32 	%p3471, %r8739, 1075838976;
	setp.lt.s32 	%p3472, %r1175, 0;
	selp.b32 	%r8740, 0, 2146435072, %p3472;
	and.b32  	%r8741, %r1175, 2147483647;
	setp.ne.s32 	%p3473, %r8741, 1071644672;
	or.b32  	%r8742, %r8740, -2147483648;
	selp.b32 	%r8743, %r8742, %r8740, %p3473;
	selp.b32 	%r8744, %r8743, %r8740, %p3471;
	selp.b32 	%r8745, %r8744, %r8740, %p3470;
	mov.b32 	%r8746, 0;
	mov.b64 	%fd37855, {%r8746, %r8745};
$L__BB3_2539:
	mov.f64 	%fd37856, 0d4026000000000000;
	{
	.reg .b32 %temp; 
	mov.b64 	{%temp, %r15171}, %fd37856;
	}
	{
	.reg .b32 %temp; 
	mov.b64 	{%r15172, %temp}, %fd37856;
	}
	setp.gt.s32 	%p3474, %r15171, 1048575;
	mov.b32 	%r15173, -1023;
	@%p3474 bra 	$L__BB3_2541;
	mov.f64 	%fd37856, 0d4386000000000000;
	{
	.reg .b32 %temp; 
	mov.b64 	{%temp, %r15171}, %fd37856;
	}
	{
	.reg .b32 %temp; 
	mov.b64 	{%r15172, %temp}, %fd37856;
	}
	mov.b32 	%r15173, -1077;
$L__BB3_2541:
	add.s32 	%r8749, %r15171, -1;
	setp.gt.u32 	%p3475, %r8749, 2146435070;
	@%p3475 bra 	$L__BB3_2545;
	shr.u32 	%r8752, %r15171, 20;
	add.s32 	%r15174, %r15173, %r8752;
	and.b32  	%r8753, %r15171, 1048575;
	or.b32  	%r8754, %r8753, 1072693248;
	mov.b64 	%fd37857, {%r15172, %r8754};
	setp.lt.u32 	%p3477, %r8754, 1073127583;
	@%p3477 bra 	$L__BB3_2544;
	{
	.reg .b32 %temp; 
	mov.b64 	{%r8755, %temp}, %fd37857;
	}
	{
	.reg .b32 %temp; 
	mov.b64 	{%temp, %r8756}, %fd37857;
	}
	add.s32 	%r8757, %r8756, -1048576;
	mov.b64 	%fd37857, {%r8755, %r8757};
	add.s32 	%r15174, %r15174, 1;
$L__BB3_2544:
	add.f64 	%fd20357, %fd37857, 0dBFF0000000000000;
	add.f64 	%fd20358, %fd37857, 0d3FF0000000000000;
	rcp.approx.ftz.f64 	%fd20359, %fd20358;
	neg.f64 	%fd20360, %fd20358;
	fma.rn.f64 	%fd20361, %fd20360, %fd20359, 0d3FF0000000000000;
	fma.rn.f64 	%fd20362, %fd20361, %fd20361, %fd20361;
	fma.rn.f64 	%fd20363, %fd20362, %fd20359, %fd20359;
	mul.f64 	%fd20364, %fd20357, %fd20363;
	fma.rn.f64 	%fd20365, %fd20357, %fd20363, %fd20364;
	mul.f64 	%fd20366, %fd20365, %fd20365;
	fma.rn.f64 	%fd20367, %fd20366, 0d3EB1380B3AE80F1E, 0d3ED0EE258B7A8B04;
	fma.rn.f64 	%fd20368, %fd20367, %fd20366, 0d3EF3B2669F02676F;
	fma.rn.f64 	%fd20369, %fd20368, %fd20366, 0d3F1745CBA9AB0956;
	fma.rn.f64 	%fd20370, %fd20369, %fd20366, 0d3F3C71C72D1B5154;
	fma.rn.f64 	%fd20371, %fd20370, %fd20366, 0d3F624924923BE72D;
	fma.rn.f64 	%fd20372, %fd20371, %fd20366, 0d3F8999999999A3C4;
	fma.rn.f64 	%fd20373, %fd20372, %fd20366, 0d3FB5555555555554;
	sub.f64 	%fd20374, %fd20357, %fd20365;
	add.f64 	%fd20375, %fd20374, %fd20374;
	neg.f64 	%fd20376, %fd20365;
	fma.rn.f64 	%fd20377, %fd20376, %fd20357, %fd20375;
	mul.f64 	%fd20378, %fd20363, %fd20377;
	mul.f64 	%fd20379, %fd20366, %fd20373;
	fma.rn.f64 	%fd20380, %fd20379, %fd20365, %fd20378;
	xor.b32  	%r8758, %r15174, -2147483648;
	mov.b32 	%r8759, 1127219200;
	mov.b64 	%fd20381, {%r8758, %r8759};
	sub.f64 	%fd20382, %fd20381, %fd159;
	fma.rn.f64 	%fd20383, %fd20382, 0d3FE62E42FEFA39EF, %fd20365;
	fma.rn.f64 	%fd20384, %fd20382, 0dBFE62E42FEFA39EF, %fd20383;
	sub.f64 	%fd20385, %fd20384, %fd20365;
	sub.f64 	%fd20386, %fd20380, %fd20385;
	fma.rn.f64 	%fd20387, %fd20382, 0d3C7ABC9E3B39803F, %fd20386;
	add.f64 	%fd37858, %fd20383, %fd20387;
	bra.uni 	$L__BB3_2546;
$L__BB3_2545:
	fma.rn.f64 	%fd20356, %fd37856, 0d7FF0000000000000, 0d7FF0000000000000;
	{
	.reg .b32 %temp; 
	mov.b64 	{%temp, %r8750}, %fd37856;
	}
	and.b32  	%r8751, %r8750, 2147483647;
	setp.eq.s32 	%p3476, %r8751, 0;
	selp.f64 	%fd37858, 0dFFF0000000000000, %fd20356, %p3476;
$L__BB3_2546:
	fma.rn.f64 	%fd3400, %fd37858, 0dC018000000000000, 0d4026000000000000;
	mov.f64 	%fd37859, 0d3FFC4E06B9F096A3;
	{
	.reg .b32 %temp; 
	mov.b64 	{%temp, %r15179}, %fd37859;
	}
	{
	.reg .b32 %temp; 
	mov.b64 	{%r15180, %temp}, %fd37859;
	}
	setp.gt.s32 	%p3478, %r15179, 1048575;
	mov.b32 	%r15177, -1023;
	mov.u32 	%r15175, %r15179;
	mov.u32 	%r15176, %r15180;
	@%p3478 bra 	$L__BB3_2548;
	mov.f64 	%fd37859, 0d435C4E06B9F096A3;
	{
	.reg .b32 %temp; 
	mov.b64 	{%temp, %r15175}, %fd37859;
	}
	{
	.reg .b32 %temp; 
	mov.b64 	{%r15176, %temp}, %fd37859;
	}
	mov.b32 	%r15177, -1077;
$L__BB3_2548:
	add.s32 	%r8762, %r15175, -1;
	setp.gt.u32 	%p3479, %r8762, 2146435070;
	@%p3479 bra 	$L__BB3_2552;
	shr.u32 	%r8765, %r15175, 20;
	add.s32 	%r15178, %r15177, %r8765;
	and.b32  	%r8766, %r15175, 1048575;
	or.b32  	%r8767, %r8766, 1072693248;
	mov.b64 	%fd37860, {%r15176, %r8767};
	setp.lt.u32 	%p3481, %r8767, 1073127583;
	@%p3481 bra 	$L__BB3_2551;
	{
	.reg .b32 %temp; 
	mov.b64 	{%r8768, %temp}, %fd37860;
	}
	{
	.reg .b32 %temp; 
	mov.b64 	{%temp, %r8769}, %fd37860;
	}
	add.s32 	%r8770, %r8769, -1048576;
	mov.b64 	%fd37860, {%r8768, %r8770};
	add.s32 	%r15178, %r15178, 1;
$L__BB3_2551:
	add.f64 	%fd20391, %fd37860, 0dBFF0000000000000;
	add.f64 	%fd20392, %fd37860, 0d3FF0000000000000;
	rcp.approx.ftz.f64 	%fd20393, %fd20392;
	neg.f64 	%fd20394, %fd20392;
	fma.rn.f64 	%fd20395, %fd20394, %fd20393, 0d3FF0000000000000;
	fma.rn.f64 	%fd20396, %fd20395, %fd20395, %fd20395;
	fma.rn.f64 	%fd20397, %fd20396, %fd20393, %fd20393;
	mul.f64 	%fd20398, %fd20391, %fd20397;
	fma.rn.f64 	%fd20399, %fd20391, %fd20397, %fd20398;
	mul.f64 	%fd20400, %fd20399, %fd20399;
	fma.rn.f64 	%fd20401, %fd20400, 0d3EB1380B3AE80F1E, 0d3ED0EE258B7A8B04;
	fma.rn.f64 	%fd20402, %fd20401, %fd20400, 0d3EF3B2669F02676F;
	fma.rn.f64 	%fd20403, %fd20402, %fd20400, 0d3F1745CBA9AB0956;
	fma.rn.f64 	%fd20404, %fd20403, %fd20400, 0d3F3C71C72D1B5154;
	fma.rn.f64 	%fd20405, %fd20404, %fd20400, 0d3F624924923BE72D;
	fma.rn.f64 	%fd20406, %fd20405, %fd20400, 0d3F8999999999A3C4;
	fma.rn.f64 	%fd20407, %fd20406, %fd20400, 0d3FB5555555555554;
	sub.f64 	%fd20408, %fd20391, %fd20399;
	add.f64 	%fd20409, %fd20408, %fd20408;
	neg.f64 	%fd20410, %fd20399;
	fma.rn.f64 	%fd20411, %fd20410, %fd20391, %fd20409;
	mul.f64 	%fd20412, %fd20397, %fd20411;
	mul.f64 	%fd20413, %fd20400, %fd20407;
	fma.rn.f64 	%fd20414, %fd20413, %fd20399, %fd20412;
	xor.b32  	%r8771, %r15178, -2147483648;
	mov.b32 	%r8772, 1127219200;
	mov.b64 	%fd20415, {%r8771, %r8772};
	sub.f64 	%fd20416, %fd20415, %fd159;
	fma.rn.f64 	%fd20417, %fd20416, 0d3FE62E42FEFA39EF, %fd20399;
	fma.rn.f64 	%fd20418, %fd20416, 0dBFE62E42FEFA39EF, %fd20417;
	sub.f64 	%fd20419, %fd20418, %fd20399;
	sub.f64 	%fd20420, %fd20414, %fd20419;
	fma.rn.f64 	%fd20421, %fd20416, 0d3C7ABC9E3B39803F, %fd20420;
	add.f64 	%fd37861, %fd20417, %fd20421;
	bra.uni 	$L__BB3_2553;
$L__BB3_2552:
	fma.rn.f64 	%fd20390, %fd37859, 0d7FF0000000000000, 0d7FF0000000000000;
	{
	.reg .b32 %temp; 
	mov.b64 	{%temp, %r8763}, %fd37859;
	}
	and.b32  	%r8764, %r8763, 2147483647;
	setp.eq.s32 	%p3480, %r8764, 0;
	selp.f64 	%fd37861, 0dFFF0000000000000, %fd20390, %p3480;
$L__BB3_2553:
	sub.f64 	%fd3408, %fd37861, %fd3400;
	fma.rn.f64 	%fd20422, %fd3408, 0d3FF71547652B82FE, 0d4338000000000000;
	{
	.reg .b32 %temp; 
	mov.b64 	{%r1196, %temp}, %fd20422;
	}
	mov.f64 	%fd20423, 0dC338000000000000;
	add.rn.f64 	%fd20424, %fd20422, %fd20423;
	fma.rn.f64 	%fd20425, %fd20424, 0dBFE62E42FEFA39EF, %fd3408;
	fma.rn.f64 	%fd20426, %fd20424, 0dBC7ABC9E3B39803F, %fd20425;
	fma.rn.f64 	%fd20427, %fd20426, 0d3E5ADE1569CE2BDF, 0d3E928AF3FCA213EA;
	fma.rn.f64 	%fd20428, %fd20427, %fd20426, 0d3EC71DEE62401315;
	fma.rn.f64 	%fd20429, %fd20428, %fd20426, 0d3EFA01997C89EB71;
	fma.rn.f64 	%fd20430, %fd20429, %fd20426, 0d3F2A01A014761F65;
	fma.rn.f64 	%fd20431, %fd20430, %fd20426, 0d3F56C16C1852B7AF;
	fma.rn.f64 	%fd20432, %fd20431, %fd20426, 0d3F81111111122322;
	fma.rn.f64 	%fd20433, %fd20432, %fd20426, 0d3FA55555555502A1;
	fma.rn.f64 	%fd20434, %fd20433, %fd20426, 0d3FC5555555555511;
	fma.rn.f64 	%fd20435, %fd20434, %fd20426, 0d3FE000000000000B;
	fma.rn.f64 	%fd20436, %fd20435, %fd20426, 0d3FF0000000000000;
	fma.rn.f64 	%fd20437, %fd20436, %fd20426, 0d3FF0000000000000;
	{
	.reg .b32 %temp; 
	mov.b64 	{%r1197, %temp}, %fd20437;
	}
	{
	.reg .b32 %temp; 
	mov.b64 	{%temp, %r1198}, %fd20437;
	}
	shl.b32 	%r8773, %r1196, 20;
	add.s32 	%r8774, %r8773, %r1198;
	mov.b64 	%fd37862, {%r1197, %r8774};
	{
	.reg .b32 %temp; 
	mov.b64 	{%temp, %r8775}, %fd3408;
	}
	mov.b32 	%f252, %r8775;
	abs.f32 	%f69, %f252;
	setp.lt.f32 	%p3482, %f69, 0f4086232B;
	@%p3482 bra 	$L__BB3_2556;
	setp.lt.f64 	%p3483, %fd3408, 0d0000000000000000;
	add.f64 	%fd20438, %fd3408, 0d7FF0000000000000;
	selp.f64 	%fd37862, 0d0000000000000000, %fd20438, %p3483;
	setp.geu.f32 	%p3484, %f69, 0f40874800;
	@%p3484 bra 	$L__BB3_2556;
	shr.u32 	%r8776, %r1196, 31;
	add.s32 	%r8777, %r1196, %r8776;
	shr.s32 	%r8778, %r8777, 1;
	shl.b32 	%r8779, %r8778, 20;
	add.s32 	%r8780, %r1198, %r8779;
	mov.b64 	%fd20439, {%r1197, %r8780};
	sub.s32 	%r8781, %r1196, %r8778;
	shl.b32 	%r8782, %r8781, 20;
	add.s32 	%r8783, %r8782, 1072693248;
	mov.b32 	%r8784, 0;
	mov.b64 	%fd20440, {%r8784, %r8783};
	mul.f64 	%fd37862, %fd20440, %fd20439;
$L__BB3_2556:
	setp.neu.f64 	%p3485, %fd3350, 0d0000000000000000;
	rcp.rn.f64 	%fd20441, %fd37855;
	setp.eq.f64 	%p3486, %fd869, 0d3FF0000000000000;
	selp.f64 	%fd20442, 0d3FF0000000000000, %fd20441, %p3486;
	mul.f64 	%fd3413, %fd20442, %fd37862;
	@%p3485 bra 	$L__BB3_2558;
	setp.lt.s32 	%p3488, %r93, 0;
	and.b32  	%r8785, %r93, 2146435072;
	setp.eq.s32 	%p3489, %r8785, 1127219200;
	selp.b32 	%r8786, %r1168, 0, %p3489;
	or.b32  	%r8787, %r8786, 2146435072;
	selp.b32 	%r8788, %r8787, %r8786, %p3488;
	mov.b32 	%r8789, 0;
	mov.b64 	%fd37864, {%r8789, %r8788};
	bra.uni 	$L__BB3_2559;
$L__BB3_2558:
	setp.lt.s32 	%p3487, %r1168, 0;
	{ // callseq 608, 0
	.param .b64 param0;
	st.param.f64 	[param0], %fd3351;
	.param .b64 param1;
	st.param.f64 	[param1], 0d3FD5555555555555;
	.param .b64 retval0;
	call.uni (retval0), 
	__internal_accurate_pow, 
	(
	param0, 
	param1
	);
	ld.param.f64 	%fd20443, [retval0];
	} // callseq 608
	selp.f64 	%fd37864, 0dFFF8000000000000, %fd20443, %p3487;
$L__BB3_2559:
	add.f64 	%fd20445, %fd3350, 0d3FD5555555555555;
	{
	.reg .b32 %temp; 
	mov.b64 	{%temp, %r8790}, %fd20445;
	}
	and.b32  	%r8791, %r8790, 2146435072;
	setp.ne.s32 	%p3490, %r8791, 2146435072;
	@%p3490 bra 	$L__BB3_2564;
	setp.num.f64 	%p3491, %fd3350, %fd3350;
	@%p3491 bra 	$L__BB3_2562;
	mov.f64 	%fd20446, 0d3FD5555555555555;
	add.rn.f64 	%fd37864, %fd3350, %fd20446;
	bra.uni 	$L__BB3_2564;
$L__BB3_2562:
	setp.neu.f64 	%p3492, %fd3351, 0d7FF0000000000000;
	@%p3492 bra 	$L__BB3_2564;
	setp.lt.s32 	%p3493, %r1168, 0;
	setp.lt.s32 	%p3494, %r93, 0;
	selp.b32 	%r8792, 0, 2146435072, %p3494;
	or.b32  	%r8793, %r8792, -2147483648;
	selp.b32 	%r8794, %r8793, %r8792, %p5;
	selp.b32 	%r8795, %r8794, %r8792, %p3493;
	mov.b32 	%r8796, 0;
	mov.b64 	%fd37864, {%r8796, %r8795};
$L__BB3_2564:
	setp.eq.f64 	%p3495, %fd3350, 0d3FF0000000000000;
	selp.f64 	%fd3420, 0d3FF0000000000000, %fd37864, %p3495;
	mul.f64 	%fd37872, %fd869, %fd3420;
	setp.geu.f64 	%p3496, %fd37872, 0d0000000000000000;
	@%p3496 bra 	$L__BB3_2566;
	mov.u64 	%rd171, $str$7;
	cvta.global.u64 	%rd172, %rd171;
	{ // callseq 609, 0
	.param .b64 param0;
	st.param.b64 	[param0], %rd172;
	.param .b64 param1;
	st.param.b64 	[param1], 0;
	.param .b32 retval0;
	call.uni (retval0), 
	vprintf, 
	(
	param0, 
	param1
	);
	ld.param.b32 	%r8797, [retval0];
	} // callseq 609
$L__BB3_2566:
	setp.geu.f64 	%p3497, %fd37872, 0d401A000000000000;
	@%p3497 bra 	$L__BB3_2608;
	mov.b32 	%r15181, -1023;
	mov.f64 	%fd37865, 0d3FFC4E06B9F096A3;
	@%p3478 bra 	$L__BB3_2569;
	mov.f64 	%fd37865, 0d435C4E06B9F096A3;
	{
	.reg .b32 %temp; 
	mov.b64 	{%temp, %r15179}, %fd37865;
	}
	{
	.reg .b32 %temp; 
	mov.b64 	{%r15180, %temp}, %fd37865;
	}
	mov.b32 	%r15181, -1077;
$L__BB3_2569:
	add.s32 	%r8849, %r15179, -1;
	setp.gt.u32 	%p3523, %r8849, 2146435070;
	@%p3523 bra 	$L__BB3_2573;
	shr.u32 	%r8852, %r15179, 20;
	add.s32 	%r15182, %r15181, %r8852;
	and.b32  	%r8853, %r15179, 1048575;
	or.b32  	%r8854, %r8853, 1072693248;
	mov.b64 	%fd37866, {%r15180, %r8854};
	setp.lt.u32 	%p3525, %r8854, 1073127583;
	@%p3525 bra 	$L__BB3_2572;
	{
	.reg .b32 %temp; 
	mov.b64 	{%r8855, %temp}, %fd37866;
	}
	{
	.reg .b32 %temp; 
	mov.b64 	{%temp, %r8856}, %fd37866;
	}
	add.s32 	%r8857, %r8856, -1048576;
	mov.b64 	%fd37866, {%r8855, %r8857};
	add.s32 	%r15182, %r15182, 1;
$L__BB3_2572:
	add.f64 	%fd20596, %fd37866, 0dBFF0000000000000;
	add.f64 	%fd20597, %fd37866, 0d3FF0000000000000;
	rcp.approx.ftz.f64 	%fd20598, %fd20597;
	neg.f64 	%fd20599, %fd20597;
	fma.rn.f64 	%fd20600, %fd20599, %fd20598, 0d3FF0000000000000;
	fma.rn.f64 	%fd20601, %fd20600, %fd20600, %fd20600;
	fma.rn.f64 	%fd20602, %fd20601, %fd20598, %fd20598;
	mul.f64 	%fd20603, %fd20596, %fd20602;
	fma.rn.f64 	%fd20604, %fd20596, %fd20602, %fd20603;
	mul.f64 	%fd20605, %fd20604, %fd20604;
	fma.rn.f64 	%fd20606, %fd20605, 0d3EB1380B3AE80F1E, 0d3ED0EE258B7A8B04;
	fma.rn.f64 	%fd20607, %fd20606, %fd20605, 0d3EF3B2669F02676F;
	fma.rn.f64 	%fd20608, %fd20607, %fd20605, 0d3F1745CBA9AB0956;
	fma.rn.f64 	%fd20609, %fd20608, %fd20605, 0d3F3C71C72D1B5154;
	fma.rn.f64 	%fd20610, %fd20609, %fd20605, 0d3F624924923BE72D;
	fma.rn.f64 	%fd20611, %fd20610, %fd20605, 0d3F8999999999A3C4;
	fma.rn.f64 	%fd20612, %fd20611, %fd20605, 0d3FB5555555555554;
	sub.f64 	%fd20613, %fd20596, %fd20604;
	add.f64 	%fd20614, %fd20613, %fd20613;
	neg.f64 	%fd20615, %fd20604;
	fma.rn.f64 	%fd20616, %fd20615, %fd20596, %fd20614;
	mul.f64 	%fd20617, %fd20602, %fd20616;
	mul.f64 	%fd20618, %fd20605, %fd20612;
	fma.rn.f64 	%fd20619, %fd20618, %fd20604, %fd20617;
	xor.b32  	%r8858, %r15182, -2147483648;
	mov.b32 	%r8859, 1127219200;
	mov.b64 	%fd20620, {%r8858, %r8859};
	sub.f64 	%fd20621, %fd20620, %fd159;
	fma.rn.f64 	%fd20622, %fd20621, 0d3FE62E42FEFA39EF, %fd20604;
	fma.rn.f64 	%fd20623, %fd20621, 0dBFE62E42FEFA39EF, %fd20622;
	sub.f64 	%fd20624, %fd20623, %fd20604;
	sub.f64 	%fd20625, %fd20619, %fd20624;
	fma.rn.f64 	%fd20626, %fd20621, 0d3C7ABC9E3B39803F, %fd20625;
	add.f64 	%fd37867, %fd20622, %fd20626;
	bra.uni 	$L__BB3_2574;
$L__BB3_2573:
	fma.rn.f64 	%fd20595, %fd37865, 0d7FF0000000000000, 0d7FF0000000000000;
	{
	.reg .b32 %temp; 
	mov.b64 	{%temp, %r8850}, %fd37865;
	}
	and.b32  	%r8851, %r8850, 2147483647;
	setp.eq.s32 	%p3524, %r8851, 0;
	selp.f64 	%fd37867, 0dFFF0000000000000, %fd20595, %p3524;
$L__BB3_2574:
	setp.le.f64 	%p3526, %fd37872, 0d0000000000000000;
	mov.f64 	%fd37876, 0d0000000000000000;
	@%p3526 bra 	$L__BB3_2576;
	mov.b32 	%r15183, 1;
	mov.f64 	%fd37869, 0d3FC745D1745D1746;
	mov.f64 	%fd37868, 0d4016000000000000;
	mov.f64 	%fd37871, %fd37869;
	bra.uni 	$L__BB3_2594;
$L__BB3_2576:
	@%p3496 bra 	$L__BB3_2607;
	mov.u64 	%rd175, $str$4;
	cvta.global.u64 	%rd176, %rd175;
	{ // callseq 611, 0
	.param .b64 param0;
	st.param.b64 	[param0], %rd176;
	.param .b64 param1;
	st.param.b64 	[param1], 0;
	.param .b32 retval0;
	call.uni (retval0), 
	vprintf, 
	(
	param0, 
	param1
	);
	ld.param.b32 	%r8860, [retval0];
	} // callseq 611
	bra.uni 	$L__BB3_2607;
$L__BB3_2578:
	add.f64 	%fd3428, %fd3476, 0d3FF0000000000000;
	div.rn.f64 	%fd20639, %fd37872, %fd3428;
	mul.f64 	%fd3429, %fd3477, %fd20639;
	add.f64 	%fd37871, %fd37871, %fd3429;
	abs.f64 	%fd20640, %fd3429;
	abs.f64 	%fd20641, %fd37871;
	mul.f64 	%fd20642, %fd20641, 0d3E9421F5F40D8376;
	setp.lt.f64 	%p3529, %fd20640, %fd20642;
	@%p3529 bra 	$L__BB3_2595;
	add.f64 	%fd3431, %fd3428, 0d3FF0000000000000;
	div.rn.f64 	%fd20644, %fd37872, %fd3431;
	mul.f64 	%fd3432, %fd3429, %fd20644;
	add.f64 	%fd37871, %fd37871, %fd3432;
	abs.f64 	%fd20645, %fd3432;
	abs.f64 	%fd20646, %fd37871;
	mul.f64 	%fd20647, %fd20646, 0d3E9421F5F40D8376;
	setp.lt.f64 	%p3530, %fd20645, %fd20647;
	@%p3530 bra 	$L__BB3_2595;
	add.f64 	%fd3434, %fd3431, 0d3FF0000000000000;
	div.rn.f64 	%fd20649, %fd37872, %fd3434;
	mul.f64 	%fd3435, %fd3432, %fd20649;
	add.f64 	%fd37871, %fd37871, %fd3435;
	abs.f64 	%fd20650, %fd3435;
	abs.f64 	%fd20651, %fd37871;
	mul.f64 	%fd20652, %fd20651, 0d3E9421F5F40D8376;
	setp.lt.f64 	%p3531, %fd20650, %fd20652;
	@%p3531 bra 	$L__BB3_2595;
	add.f64 	%fd3437, %fd3434, 0d3FF0000000000000;
	div.rn.f64 	%fd20654, %fd37872, %fd3437;
	mul.f64 	%fd3438, %fd3435, %fd20654;
	add.f64 	%fd37871, %fd37871, %fd3438;
	abs.f64 	%fd20655, %fd3438;
	abs.f64 	%fd20656, %fd37871;
	mul.f64 	%fd20657, %fd20656, 0d3E9421F5F40D8376;
	setp.lt.f64 	%p3532, %fd20655, %fd20657;
	@%p3532 bra 	$L__BB3_2595;
	add.f64 	%fd3440, %fd3437, 0d3FF0000000000000;
	div.rn.f64 	%fd20659, %fd37872, %fd3440;
	mul.f64 	%fd3441, %fd3438, %fd20659;
	add.f64 	%fd37871, %fd37871, %fd3441;
	abs.f64 	%fd20660, %fd3441;
	abs.f64 	%fd20661, %fd37871;
	mul.f64 	%fd20662, %fd20661, 0d3E9421F5F40D8376;
	setp.lt.f64 	%p3533, %fd20660, %fd20662;
	@%p3533 bra 	$L__BB3_2595;
	add.f64 	%fd3443, %fd3440, 0d3FF0000000000000;
	div.rn.f64 	%fd20664, %fd37872, %fd3443;
	mul.f64 	%fd3444, %fd3441, %fd20664;
	add.f64 	%fd37871, %fd37871, %fd3444;
	abs.f64 	%fd20665, %fd3444;
	abs.f64 	%fd20666, %fd37871;
	mul.f64 	%fd20667, %fd20666, 0d3E9421F5F40D8376;
	setp.lt.f64 	%p3534, %fd20665, %fd20667;
	@%p3534 bra 	$L__BB3_2595;
	add.f64 	%fd3446, %fd3443, 0d3FF0000000000000;
	div.rn.f64 	%fd20669, %fd37872, %fd3446;
	mul.f64 	%fd3447, %fd3444, %fd20669;
	add.f64 	%fd37871, %fd37871, %fd3447;
	abs.f64 	%fd20670, %fd3447;
	abs.f64 	%fd20671, %fd37871;
	mul.f64 	%fd20672, %fd20671, 0d3E9421F5F40D8376;
	setp.lt.f64 	%p3535, %fd20670, %fd20672;
	@%p3535 bra 	$L__BB3_2595;
	add.f64 	%fd3449, %fd3446, 0d3FF0000000000000;
	div.rn.f64 	%fd20674, %fd37872, %fd3449;
	mul.f64 	%fd3450, %fd3447, %fd20674;
	add.f64 	%fd37871, %fd37871, %fd3450;
	abs.f64 	%fd20675, %fd3450;
	abs.f64 	%fd20676, %fd37871;
	mul.f64 	%fd20677, %fd20676, 0d3E9421F5F40D8376;
	setp.lt.f64 	%p3536, %fd20675, %fd20677;
	@%p3536 bra 	$L__BB3_2595;
	add.f64 	%fd3452, %fd3449, 0d3FF0000000000000;
	div.rn.f64 	%fd20679, %fd37872, %fd3452;
	mul.f64 	%fd3453, %fd3450, %fd20679;
	add.f64 	%fd37871, %fd37871, %fd3453;
	abs.f64 	%fd20680, %fd3453;
	abs.f64 	%fd20681, %fd37871;
	mul.f64 	%fd20682, %fd20681, 0d3E9421F5F40D8376;
	setp.lt.f64 	%p3537, %fd20680, %fd20682;
	@%p3537 bra 	$L__BB3_2595;
	add.f64 	%fd3455, %fd3452, 0d3FF0000000000000;
	div.rn.f64 	%fd20684, %fd37872, %fd3455;
	mul.f64 	%fd3456, %fd3453, %fd20684;
	add.f64 	%fd37871, %fd37871, %fd3456;
	abs.f64 	%fd20685, %fd3456;
	abs.f64 	%fd20686, %fd37871;
	mul.f64 	%fd20687, %fd20686, 0d3E9421F5F40D8376;
	setp.lt.f64 	%p3538, %fd20685, %fd20687;
	@%p3538 bra 	$L__BB3_2595;
	add.f64 	%fd3458, %fd3455, 0d3FF0000000000000;
	div.rn.f64 	%fd20689, %fd37872, %fd3458;
	mul.f64 	%fd3459, %fd3456, %fd20689;
	add.f64 	%fd37871, %fd37871, %fd3459;
	abs.f64 	%fd20690, %fd3459;
	abs.f64 	%fd20691, %fd37871;
	mul.f64 	%fd20692, %fd20691, 0d3E9421F5F40D8376;
	setp.lt.f64 	%p3539, %fd20690, %fd20692;
	@%p3539 bra 	$L__BB3_2595;
	add.f64 	%fd3461, %fd3458, 0d3FF0000000000000;
	div.rn.f64 	%fd20694, %fd37872, %fd3461;
	mul.f64 	%fd3462, %fd3459, %fd20694;
	add.f64 	%fd37871, %fd37871, %fd3462;
	abs.f64 	%fd20695, %fd3462;
	abs.f64 	%fd20696, %fd37871;
	mul.f64 	%fd20697, %fd20696, 0d3E9421F5F40D8376;
	setp.lt.f64 	%p3540, %fd20695, %fd20697;
	@%p3540 bra 	$L__BB3_2595;
	add.f64 	%fd3464, %fd3461, 0d3FF0000000000000;
	div.rn.f64 	%fd20699, %fd37872, %fd3464;
	mul.f64 	%fd3465, %fd3462, %fd20699;
	add.f64 	%fd37871, %fd37871, %fd3465;
	abs.f64 	%fd20700, %fd3465;
	abs.f64 	%fd20701, %fd37871;
	mul.f64 	%fd20702, %fd20701, 0d3E9421F5F40D8376;
	setp.lt.f64 	%p3541, %fd20700, %fd20702;
	@%p3541 bra 	$L__BB3_2595;
	add.f64 	%fd3467, %fd3464, 0d3FF0000000000000;
	div.rn.f64 	%fd20704, %fd37872, %fd3467;
	mul.f64 	%fd3468, %fd3465, %fd20704;
	add.f64 	%fd37871, %fd37871, %fd3468;
	abs.f64 	%fd20705, %fd3468;
	abs.f64 	%fd20706, %fd37871;
	mul.f64 	%fd20707, %fd20706, 0d3E9421F5F40D8376;
	setp.lt.f64 	%p3542, %fd20705, %fd20707;
	@%p3542 bra 	$L__BB3_2595;
	add.f64 	%fd37868, %fd3467, 0d3FF0000000000000;
	div.rn.f64 	%fd20709, %fd37872, %fd37868;
	mul.f64 	%fd37869, %fd3468, %fd20709;
	add.f64 	%fd37871, %fd37871, %fd37869;
	abs.f64 	%fd20710, %fd37869;
	abs.f64 	%fd20711, %fd37871;
	mul.f64 	%fd20712, %fd20711, 0d3E9421F5F40D8376;
	setp.lt.f64 	%p3543, %fd20710, %fd20712;
	@%p3543 bra 	$L__BB3_2595;
	add.s32 	%r15183, %r15183, 16;
	setp.eq.s32 	%p3544, %r15183, 100000001;
	@%p3544 bra 	$L__BB3_2606;
$L__BB3_2594:
	add.f64 	%fd3476, %fd37868, 0d3FF0000000000000;
	div.rn.f64 	%fd20634, %fd37872, %fd3476;
	mul.f64 	%fd3477, %fd37869, %fd20634;
	add.f64 	%fd37871, %fd37871, %fd3477;
	abs.f64 	%fd20635, %fd3477;
	abs.f64 	%fd20636, %fd37871;
	mul.f64 	%fd20637, %fd20636, 0d3E9421F5F40D8376;
	setp.geu.f64 	%p3528, %fd20635, %fd20637;
	@%p3528 bra 	$L__BB3_2578;
$L__BB3_2595:
	{
	.reg .b32 %temp; 
	mov.b64 	{%temp, %r15184}, %fd37872;
	}
	{
	.reg .b32 %temp; 
	mov.b64 	{%r15185, %temp}, %fd37872;
	}
	setp.gt.s32 	%p3545, %r15184, 1048575;
	mov.b32 	%r15186, -1023;
	@%p3545 bra 	$L__BB3_2597;
	mul.f64 	%fd20714, %fd869, %fd3420;
	mul.f64 	%fd37872, %fd20714, 0d4350000000000000;
	{
	.reg .b32 %temp; 
	mov.b64 	{%temp, %r15184}, %fd37872;
	}
	{
	.reg .b32 %temp; 
	mov.b64 	{%r15185, %temp}, %fd37872;
	}
	mov.b32 	%r15186, -1077;
$L__BB3_2597:
	add.s32 	%r8867, %r15184, -1;
	setp.gt.u32 	%p3546, %r8867, 2146435070;
	@%p3546 bra 	$L__BB3_2601;
	shr.u32 	%r8870, %r15184, 20;
	add.s32 	%r15187, %r15186, %r8870;
	and.b32  	%r8871, %r15184, 1048575;
	or.b32  	%r8872, %r8871, 1072693248;
	mov.b64 	%fd37873, {%r15185, %r8872};
	setp.lt.u32 	%p3548, %r8872, 1073127583;
	@%p3548 bra 	$L__BB3_2600;
	{
	.reg .b32 %temp; 
	mov.b64 	{%r8873, %temp}, %fd37873;
	}
	{
	.reg .b32 %temp; 
	mov.b64 	{%temp, %r8874}, %fd37873;
	}
	add.s32 	%r8875, %r8874, -1048576;
	mov.b64 	%fd37873, {%r8873, %r8875};
	add.s32 	%r15187, %r15187, 1;
$L__BB3_2600:
	add.f64 	%fd20716, %fd37873, 0dBFF0000000000000;
	add.f64 	%fd20717, %fd37873, 0d3FF0000000000000;
	rcp.approx.ftz.f64 	%fd20718, %fd20717;
	neg.f64 	%fd20719, %fd20717;
	fma.rn.f64 	%fd20720, %fd20719, %fd20718, 0d3FF0000000000000;
	fma.rn.f64 	%fd20721, %fd20720, %fd20720, %fd20720;
	fma.rn.f64 	%fd20722, %fd20721, %fd20718, %fd20718;
	mul.f64 	%fd20723, %fd20716, %fd20722;
	fma.rn.f64 	%fd20724, %fd20716, %fd20722, %fd20723;
	mul.f64 	%fd20725, %fd20724, %fd20724;
	fma.rn.f64 	%fd20726, %fd20725, 0d3EB1380B3AE80F1E, 0d3ED0EE258B7A8B04;
	fma.rn.f64 	%fd20727, %fd20726, %fd20725, 0d3EF3B2669F02676F;
	fma.rn.f64 	%fd20728, %fd20727, %fd20725, 0d3F1745CBA9AB0956;
	fma.rn.f64 	%fd20729, %fd20728, %fd20725, 0d3F3C71C72D1B5154;
	fma.rn.f64 	%fd20730, %fd20729, %fd20725, 0d3F624924923BE72D;
	fma.rn.f64 	%fd20731, %fd20730, %fd20725, 0d3F8999999999A3C4;
	fma.rn.f64 	%fd20732, %fd20731, %fd20725, 0d3FB5555555555554;
	sub.f64 	%fd20733, %fd20716, %fd20724;
	add.f64 	%fd20734, %fd20733, %fd20733;
	neg.f64 	%fd20735, %fd20724;
	fma.rn.f64 	%fd20736, %fd20735, %fd20716, %fd20734;
	mul.f64 	%fd20737, %fd20722, %fd20736;
	mul.f64 	%fd20738, %fd20725, %fd20732;
	fma.rn.f64 	%fd20739, %fd20738, %fd20724, %fd20737;
	xor.b32  	%r8876, %r15187, -2147483648;
	mov.b32 	%r8877, 1127219200;
	mov.b64 	%fd20740, {%r8876, %r8877};
	sub.f64 	%fd20741, %fd20740, %fd159;
	fma.rn.f64 	%fd20742, %fd20741, 0d3FE62E42FEFA39EF, %fd20724;
	fma.rn.f64 	%fd20743, %fd20741, 0dBFE62E42FEFA39EF, %fd20742;
	sub.f64 	%fd20744, %fd20743, %fd20724;
	sub.f64 	%fd20745, %fd20739, %fd20744;
	fma.rn.f64 	%fd20746, %fd20741, 0d3C7ABC9E3B39803F, %fd20745;
	add.f64 	%fd37874, %fd20742, %fd20746;
	bra.uni 	$L__BB3_2602;
$L__BB3_2601:
	fma.rn.f64 	%fd20715, %fd37872, 0d7FF0000000000000, 0d7FF0000000000000;
	{
	.reg .b32 %temp; 
	mov.b64 	{%temp, %r8868}, %fd37872;
	}
	and.b32  	%r8869, %r8868, 2147483647;
	setp.eq.s32 	%p3547, %r8869, 0;
	selp.f64 	%fd37874, 0dFFF0000000000000, %fd20715, %p3547;
$L__BB3_2602:
	mul.f64 	%fd20747, %fd37874, 0d4016000000000000;
	mul.f64 	%fd20748, %fd869, %fd3420;
	sub.f64 	%fd20749, %fd20747, %fd20748;
	sub.f64 	%fd20750, %fd3400, %fd37867;
	add.f64 	%fd3489, %fd20750, %fd20749;
	fma.rn.f64 	%fd20751, %fd3489, 0d3FF71547652B82FE, 0d4338000000000000;
	{
	.reg .b32 %temp; 
	mov.b64 	{%r1219, %temp}, %fd20751;
	}
	mov.f64 	%fd20752, 0dC338000000000000;
	add.rn.f64 	%fd20753, %fd20751, %fd20752;
	fma.rn.f64 	%fd20754, %fd20753, 0dBFE62E42FEFA39EF, %fd3489;
	fma.rn.f64 	%fd20755, %fd20753, 0dBC7ABC9E3B39803F, %fd20754;
	fma.rn.f64 	%fd20756, %fd20755, 0d3E5ADE1569CE2BDF, 0d3E928AF3FCA213EA;
	fma.rn.f64 	%fd20757, %fd20756, %fd20755, 0d3EC71DEE62401315;
	fma.rn.f64 	%fd20758, %fd20757, %fd20755, 0d3EFA01997C89EB71;
	fma.rn.f64 	%fd20759, %fd20758, %fd20755, 0d3F2A01A014761F65;
	fma.rn.f64 	%fd20760, %fd20759, %fd20755, 0d3F56C16C1852B7AF;
	fma.rn.f64 	%fd20761, %fd20760, %fd20755, 0d3F81111111122322;
	fma.rn.f64 	%fd20762, %fd20761, %fd20755, 0d3FA55555555502A1;
	fma.rn.f64 	%fd20763, %fd20762, %fd20755, 0d3FC5555555555511;
	fma.rn.f64 	%fd20764, %fd20763, %fd20755, 0d3FE000000000000B;
	fma.rn.f64 	%fd20765, %fd20764, %fd20755, 0d3FF0000000000000;
	fma.rn.f64 	%fd20766, %fd20765, %fd20755, 0d3FF0000000000000;
	{
	.reg .b32 %temp; 
	mov.b64 	{%r1220, %temp}, %fd20766;
	}
	{
	.reg .b32 %temp; 
	mov.b64 	{%temp, %r1221}, %fd20766;
	}
	shl.b32 	%r8878, %r1219, 20;
	add.s32 	%r8879, %r8878, %r1221;
	mov.b64 	%fd37875, {%r1220, %r8879};
	{
	.reg .b32 %temp; 
	mov.b64 	{%temp, %r8880}, %fd3489;
	}
	mov.b32 	%f254, %r8880;
	abs.f32 	%f70, %f254;
	setp.lt.f32 	%p3549, %f70, 0f4086232B;
	@%p3549 bra 	$L__BB3_2605;
	setp.lt.f64 	%p3550, %fd3489, 0d0000000000000000;
	add.f64 	%fd20767, %fd3489, 0d7FF0000000000000;
	selp.f64 	%fd37875, 0d0000000000000000, %fd20767, %p3550;
	setp.geu.f32 	%p3551, %f70, 0f40874800;
	@%p3551 bra 	$L__BB3_2605;
	shr.u32 	%r8881, %r1219, 31;
	add.s32 	%r8882, %r1219, %r8881;
	shr.s32 	%r8883, %r8882, 1;
	shl.b32 	%r8884, %r8883, 20;
	add.s32 	%r8885, %r1221, %r8884;
	mov.b64 	%fd20768, {%r1220, %r8885};
	sub.s32 	%r8886, %r1219, %r8883;
	shl.b32 	%r8887, %r8886, 20;
	add.s32 	%r8888, %r8887, 1072693248;
	mov.b32 	%r8889, 0;
	mov.b64 	%fd20769, {%r8889, %r8888};
	mul.f64 	%fd37875, %fd20769, %fd20768;
$L__BB3_2605:
	mul.f64 	%fd37876, %fd37871, %fd37875;
	bra.uni 	$L__BB3_2607;
$L__BB3_2606:
	mov.u64 	%rd177, $str$5;
	cvta.global.u64 	%rd178, %rd177;
	{ // callseq 612, 0
	.param .b64 param0;
	st.param.b64 	[param0], %rd178;
	.param .b64 param1;
	st.param.b64 	[param1], 0;
	.param .b32 retval0;
	call.uni (retval0), 
	vprintf, 
	(
	param0, 
	param1
	);
	ld.param.b32 	%r8863, [retval0];
	} // callseq 612
$L__BB3_2607:
	mov.f64 	%fd20770, 0d3FF0000000000000;
	sub.f64 	%fd37889, %fd20770, %fd37876;
	bra.uni 	$L__BB3_2633;
$L__BB3_2608:
	mov.b32 	%r15190, -1023;
	mov.f64 	%fd37877, 0d3FFC4E06B9F096A3;
	@%p3478 bra 	$L__BB3_2610;
	mov.f64 	%fd37877, 0d435C4E06B9F096A3;
	{
	.reg .b32 %temp; 
	mov.b64 	{%temp, %r15179}, %fd37877;
	}
	{
	.reg .b32 %temp; 
	mov.b64 	{%r15180, %temp}, %fd37877;
	}
	mov.b32 	%r15190, -1077;
$L__BB3_2610:
	add.s32 	%r8801, %r15179, -1;
	setp.gt.u32 	%p3499, %r8801, 2146435070;
	@%p3499 bra 	$L__BB3_2614;
	shr.u32 	%r8804, %r15179, 20;
	add.s32 	%r15191, %r15190, %r8804;
	and.b32  	%r8805, %r15179, 1048575;
	or.b32  	%r8806, %r8805, 1072693248;
	mov.b64 	%fd37878, {%r15180, %r8806};
	setp.lt.u32 	%p3501, %r8806, 1073127583;
	@%p3501 bra 	$L__BB3_2613;
	{
	.reg .b32 %temp; 
	mov.b64 	{%r8807, %temp}, %fd37878;
	}
	{
	.reg .b32 %temp; 
	mov.b64 	{%temp, %r8808}, %fd37878;
	}
	add.s32 	%r8809, %r8808, -1048576;
	mov.b64 	%fd37878, {%r8807, %r8809};
	add.s32 	%r15191, %r15191, 1;
$L__BB3_2613:
	add.f64 	%fd20452, %fd37878, 0dBFF0000000000000;
	add.f64 	%fd20453, %fd37878, 0d3FF0000000000000;
	rcp.approx.ftz.f64 	%fd20454, %fd20453;
	neg.f64 	%fd20455, %fd20453;
	fma.rn.f64 	%fd20456, %fd20455, %fd20454, 0d3FF0000000000000;
	fma.rn.f64 	%fd20457, %fd20456, %fd20456, %fd20456;
	fma.rn.f64 	%fd20458, %fd20457, %fd20454, %fd20454;
	mul.f64 	%fd20459, %fd20452, %fd20458;
	fma.rn.f64 	%fd20460, %fd20452, %fd20458, %fd20459;
	mul.f64 	%fd20461, %fd20460, %fd20460;
	fma.rn.f64 	%fd20462, %fd20461, 0d3EB1380B3AE80F1E, 0d3ED0EE258B7A8B04;
	fma.rn.f64 	%fd20463, %fd20462, %fd20461, 0d3EF3B2669F02676F;
	fma.rn.f64 	%fd20464, %fd20463, %fd20461, 0d3F1745CBA9AB0956;
	fma.rn.f64 	%fd20465, %fd20464, %fd20461, 0d3F3C71C72D1B5154;
	fma.rn.f64 	%fd20466, %fd20465, %fd20461, 0d3F624924923BE72D;
	fma.rn.f64 	%fd20467, %fd20466, %fd20461, 0d3F8999999999A3C4;
	fma.rn.f64 	%fd20468, %fd20467, %fd20461, 0d3FB5555555555554;
	sub.f64 	%fd20469, %fd20452, %fd20460;
	add.f64 	%fd20470, %fd20469, %fd20469;
	neg.f64 	%fd20471, %fd20460;
	fma.rn.f64 	%fd20472, %fd20471, %fd20452, %fd20470;
	mul.f64 	%fd20473, %fd20458, %fd20472;
	mul.f64 	%fd20474, %fd20461, %fd20468;
	fma.rn.f64 	%fd20475, %fd20474, %fd20460, %fd20473;
	xor.b32  	%r8810, %r15191, -2147483648;
	mov.b32 	%r8811, 1127219200;
	mov.b64 	%fd20476, {%r8810, %r8811};
	sub.f64 	%fd20477, %fd20476, %fd159;
	fma.rn.f64 	%fd20478, %fd20477, 0d3FE62E42FEFA39EF, %fd20460;
	fma.rn.f64 	%fd20479, %fd20477, 0dBFE62E42FEFA39EF, %fd20478;
	sub.f64 	%fd20480, %fd20479, %fd20460;
	sub.f64 	%fd20481, %fd20475, %fd20480;
	fma.rn.f64 	%fd20482, %fd20477, 0d3C7ABC9E3B39803F, %fd20481;
	add.f64 	%fd37879, %fd20478, %fd20482;
	bra.uni 	$L__BB3_2615;
$L__BB3_2614:
	fma.rn.f64 	%fd20451, %fd37877, 0d7FF0000000000000, 0d7FF0000000000000;
	{
	.reg .b32 %temp; 
	mov.b64 	{%temp, %r8802}, %fd37877;
	}
	and.b32  	%r8803, %r8802, 2147483647;
	setp.eq.s32 	%p3500, %r8803, 0;
	selp.f64 	%fd37879, 0dFFF0000000000000, %fd20451, %p3500;
$L__BB3_2615:
	fma.rn.f64 	%fd20484, %fd869, %fd3420, 0d3FF0000000000000;
	add.f64 	%fd37883, %fd20484, 0dC016000000000000;
	rcp.rn.f64 	%fd37884, %fd37883;
	mov.b32 	%r15192, 1;
	mov.f64 	%fd37882, 0d46293E5939A08CE9;
	mov.f64 	%fd37881, %fd37884;
	bra.uni 	$L__BB3_2620;
$L__BB3_2616:
	add.s32 	%r8814, %r15192, 1;
	not.b32 	%r8815, %r15192;
	cvt.rn.f64.s32 	%fd20498, %r8815;
	cvt.rn.f64.u32 	%fd20499, %r8814;
	add.f64 	%fd20500, %fd20499, 0dC016000000000000;
	mul.f64 	%fd20501, %fd20500, %fd20498;
	add.f64 	%fd3506, %fd3522, 0d4000000000000000;
	fma.rn.f64 	%fd20502, %fd20501, %fd3524, %fd3506;
	abs.f64 	%fd20503, %fd20502;
	setp.lt.f64 	%p3505, %fd20503, 0d39B4484BFEEBC2A0;
	div.rn.f64 	%fd20504, %fd20501, %fd3523;
	add.f64 	%fd20505, %fd3506, %fd20504;
	abs.f64 	%fd20506, %fd20505;
	setp.lt.f64 	%p3506, %fd20506, 0d39B4484BFEEBC2A0;
	selp.f64 	%fd3507, 0d39B4484BFEEBC2A0, %fd20505, %p3506;
	rcp.rn.f64 	%fd20507, %fd20502;
	selp.f64 	%fd3508, 0d46293E5939A08CE9, %fd20507, %p3505;
	mul.f64 	%fd20508, %fd3508, %fd3507;
	mul.f64 	%fd37884, %fd37884, %fd20508;
	add.f64 	%fd20509, %fd20508, 0dBFF0000000000000;
	abs.f64 	%fd20510, %fd20509;
	setp.lt.f64 	%p3507, %fd20510, 0d3E9421F5F40D8376;
	@%p3507 bra 	$L__BB3_2622;
	add.s32 	%r8816, %r15192, 2;
	sub.s32 	%r8817, -2, %r15192;
	cvt.rn.f64.s32 	%fd20511, %r8817;
	cvt.rn.f64.u32 	%fd20512, %r8816;
	add.f64 	%fd20513, %fd20512, 0dC016000000000000;
	mul.f64 	%fd20514, %fd20513, %fd20511;
	add.f64 	%fd3510, %fd3506, 0d4000000000000000;
	fma.rn.f64 	%fd20515, %fd20514, %fd3508, %fd3510;
	abs.f64 	%fd20516, %fd20515;
	setp.lt.f64 	%p3508, %fd20516, 0d39B4484BFEEBC2A0;
	div.rn.f64 	%fd20517, %fd20514, %fd3507;
	add.f64 	%fd20518, %fd3510, %fd20517;
	abs.f64 	%fd20519, %fd20518;
	setp.lt.f64 	%p3509, %fd20519, 0d39B4484BFEEBC2A0;
	selp.f64 	%fd3511, 0d39B4484BFEEBC2A0, %fd20518, %p3509;
	rcp.rn.f64 	%fd20520, %fd20515;
	selp.f64 	%fd3512, 0d46293E5939A08CE9, %fd20520, %p3508;
	mul.f64 	%fd20521, %fd3512, %fd3511;
	mul.f64 	%fd37884, %fd37884, %fd20521;
	add.f64 	%fd20522, %fd20521, 0dBFF0000000000000;
	abs.f64 	%fd20523, %fd20522;
	setp.lt.f64 	%p3510, %fd20523, 0d3E9421F5F40D8376;
	@%p3510 bra 	$L__BB3_2622;
	add.s32 	%r8818, %r15192, 3;
	sub.s32 	%r8819, -3, %r15192;
	cvt.rn.f64.s32 	%fd20524, %r8819;
	cvt.rn.f64.u32 	%fd20525, %r8818;
	add.f64 	%fd20526, %fd20525, 0dC016000000000000;
	mul.f64 	%fd20527, %fd20526, %fd20524;
	add.f64 	%fd37883, %fd3510, 0d4000000000000000;
	fma.rn.f64 	%fd20528, %fd20527, %fd3512, %fd37883;
	abs.f64 	%fd20529, %fd20528;
	setp.lt.f64 	%p3511, %fd20529, 0d39B4484BFEEBC2A0;
	div.rn.f64 	%fd20530, %fd20527, %fd3511;
	add.f64 	%fd20531, %fd37883, %fd20530;
	abs.f64 	%fd20532, %fd20531;
	setp.lt.f64 	%p3512, %fd20532, 0d39B4484BFEEBC2A0;
	selp.f64 	%fd37882, 0d39B4484BFEEBC2A0, %fd20531, %p3512;
	rcp.rn.f64 	%fd20533, %fd20528;
	selp.f64 	%fd37881, 0d46293E5939A08CE9, %fd20533, %p3511;
	mul.f64 	%fd20534, %fd37881, %fd37882;
	mul.f64 	%fd37884, %fd37884, %fd20534;
	add.f64 	%fd20535, %fd20534, 0dBFF0000000000000;
	abs.f64 	%fd20536, %fd20535;
	setp.lt.f64 	%p3513, %fd20536, 0d3E9421F5F40D8376;
	@%p3513 bra 	$L__BB3_2622;
	add.s32 	%r15192, %r15192, 4;
	setp.eq.s32 	%p3514, %r15192, 100000001;
	@%p3514 bra 	$L__BB3_2621;
$L__BB3_2620:
	neg.s32 	%r8813, %r15192;
	cvt.rn.f64.s32 	%fd20485, %r8813;
	cvt.rn.f64.u32 	%fd20486, %r15192;
	add.f64 	%fd20487, %fd20486, 0dC016000000000000;
	mul.f64 	%fd20488, %fd20487, %fd20485;
	add.f64 	%fd3522, %fd37883, 0d4000000000000000;
	fma.rn.f64 	%fd20489, %fd20488, %fd37881, %fd3522;
	abs.f64 	%fd20490, %fd20489;
	setp.lt.f64 	%p3502, %fd20490, 0d39B4484BFEEBC2A0;
	div.rn.f64 	%fd20491, %fd20488, %fd37882;
	add.f64 	%fd20492, %fd3522, %fd20491;
	abs.f64 	%fd20493, %fd20492;
	setp.lt.f64 	%p3503, %fd20493, 0d39B4484BFEEBC2A0;
	selp.f64 	%fd3523, 0d39B4484BFEEBC2A0, %fd20492, %p3503;
	rcp.rn.f64 	%fd20494, %fd20489;
	selp.f64 	%fd3524, 0d46293E5939A08CE9, %fd20494, %p3502;
	mul.f64 	%fd20495, %fd3524, %fd3523;
	mul.f64 	%fd37884, %fd37884, %fd20495;
	add.f64 	%fd20496, %fd20495, 0dBFF0000000000000;
	abs.f64 	%fd20497, %fd20496;
	setp.lt.f64 	%p3504, %fd20497, 0d3E9421F5F40D8376;
	@%p3504 bra 	$L__BB3_2622;
	bra.uni 	$L__BB3_2616;
$L__BB3_2621:
	mov.u64 	%rd173, $str$3;
	cvta.global.u64 	%rd174, %rd173;
	{ // callseq 610, 0
	.param .b64 param0;
	st.param.b64 	[param0], %rd174;
	.param .b64 param1;
	st.param.b64 	[param1], 0;
	.param .b32 retval0;
	call.uni (retval0), 
	vprintf, 
	(
	param0, 
	param1
	);
	ld.param.b32 	%r8820, [retval0];
	} // callseq 610
$L__BB3_2622:
	mul.f64 	%fd37885, %fd869, %fd3420;
	{
	.reg .b32 %temp; 
	mov.b64 	{%temp, %r15193}, %fd37885;
	}
	{
	.reg .b32 %temp; 
	mov.b64 	{%r15194, %temp}, %fd37885;
	}
	setp.gt.s32 	%p3515, %r15193, 1048575;
	mov.b32 	%r15195, -1023;
	@%p3515 bra 	$L__BB3_2624;
	mul.f64 	%fd20537, %fd869, %fd3420;
	mul.f64 	%fd37885, %fd20537, 0d4350000000000000;
	{
	.reg .b32 %temp; 
	mov.b64 	{%temp, %r15193}, %fd37885;
	}
	{
	.reg .b32 %temp; 
	mov.b64 	{%r15194, %temp}, %fd37885;
	}
	mov.b32 	%r15195, -1077;
$L__BB3_2624:
	add.s32 	%r8824, %r15193, -1;
	setp.gt.u32 	%p3516, %r8824, 2146435070;
	@%p3516 bra 	$L__BB3_2628;
	shr.u32 	%r8827, %r15193, 20;
	add.s32 	%r15196, %r15195, %r8827;
	and.b32  	%r8828, %r15193, 1048575;
	or.b32  	%r8829, %r8828, 1072693248;
	mov.b64 	%fd37886, {%r15194, %r8829};
	setp.lt.u32 	%p3518, %r8829, 1073127583;
	@%p3518 bra 	$L__BB3_2627;
	{
	.reg .b32 %temp; 
	mov.b64 	{%r8830, %temp}, %fd37886;
	}
	{
	.reg .b32 %temp; 
	mov.b64 	{%temp, %r8831}, %fd37886;
	}
	add.s32 	%r8832, %r8831, -1048576;
	mov.b64 	%fd37886, {%r8830, %r8832};
	add.s32 	%r15196, %r15196, 1;
$L__BB3_2627:
	add.f64 	%fd20539, %fd37886, 0dBFF0000000000000;
	add.f64 	%fd20540, %fd37886, 0d3FF0000000000000;
	rcp.approx.ftz.f64 	%fd20541, %fd20540;
	neg.f64 	%fd20542, %fd20540;
	fma.rn.f64 	%fd20543, %fd20542, %fd20541, 0d3FF0000000000000;
	fma.rn.f64 	%fd20544, %fd20543, %fd20543, %fd20543;
	fma.rn.f64 	%fd20545, %fd20544, %fd20541, %fd20541;
	mul.f64 	%fd20546, %fd20539, %fd20545;
	fma.rn.f64 	%fd20547, %fd20539, %fd20545, %fd20546;
	mul.f64 	%fd20548, %fd20547, %fd20547;
	fma.rn.f64 	%fd20549, %fd20548, 0d3EB1380B3AE80F1E, 0d3ED0EE258B7A8B04;
	fma.rn.f64 	%fd20550, %fd20549, %fd20548, 0d3EF3B2669F02676F;
	fma.rn.f64 	%fd20551, %fd20550, %fd20548, 0d3F1745CBA9AB0956;
	fma.rn.f64 	%fd20552, %fd20551, %fd20548, 0d3F3C71C72D1B5154;
	fma.rn.f64 	%fd20553, %fd20552, %fd20548, 0d3F624924923BE72D;
	fma.rn.f64 	%fd20554, %fd20553, %fd20548, 0d3F8999999999A3C4;
	fma.rn.f64 	%fd20555, %fd20554, %fd20548, 0d3FB5555555555554;
	sub.f64 	%fd20556, %fd20539, %fd20547;
	add.f64 	%fd20557, %fd20556, %fd20556;
	neg.f64 	%fd20558, %fd20547;
	fma.rn.f64 	%fd20559, %fd20558, %fd20539, %fd20557;
	mul.f64 	%fd20560, %fd20545, %fd20559;
	mul.f64 	%fd20561, %fd20548, %fd20555;
	fma.rn.f64 	%fd20562, %fd20561, %fd20547, %fd20560;
	xor.b32  	%r8833, %r15196, -2147483648;
	mov.b32 	%r8834, 1127219200;
	mov.b64 	%fd20563, {%r8833, %r8834};
	sub.f64 	%fd20564, %fd20563, %fd159;
	fma.rn.f64 	%fd20565, %fd20564, 0d3FE62E42FEFA39EF, %fd20547;
	fma.rn.f64 	%fd20566, %fd20564, 0dBFE62E42FEFA39EF, %fd20565;
	sub.f64 	%fd20567, %fd20566, %fd20547;
	sub.f64 	%fd20568, %fd20562, %fd20567;
	fma.rn.f64 	%fd20569, %fd20564, 0d3C7ABC9E3B39803F, %fd20568;
	add.f64 	%fd37887, %fd20565, %fd20569;
	bra.uni 	$L__BB3_2629;
$L__BB3_2628:
	fma.rn.f64 	%fd20538, %fd37885, 0d7FF0000000000000, 0d7FF0000000000000;
	{
	.reg .b32 %temp; 
	mov.b64 	{%temp, %r8825}, %fd37885;
	}
	and.b32  	%r8826, %r8825, 2147483647;
	setp.eq.s32 	%p3517, %r8826, 0;
	selp.f64 	%fd37887, 0dFFF0000000000000, %fd20538, %p3517;
$L__BB3_2629:
	mul.f64 	%fd20570, %fd37887, 0d4016000000000000;
	mul.f64 	%fd20571, %fd869, %fd3420;
	sub.f64 	%fd20572, %fd20570, %fd20571;
	sub.f64 	%fd20573, %fd3400, %fd37879;
	add.f64 	%fd3536, %fd20573, %fd20572;
	fma.rn.f64 	%fd20574, %fd3536, 0d3FF71547652B82FE, 0d4338000000000000;
	{
	.reg .b32 %temp; 
	mov.b64 	{%r1242, %temp}, %fd20574;
	}
	mov.f64 	%fd20575, 0dC338000000000000;
	add.rn.f64 	%fd20576, %fd20574, %fd20575;
	fma.rn.f64 	%fd20577, %fd20576, 0dBFE62E42FEFA39EF, %fd3536;
	fma.rn.f64 	%fd20578, %fd20576, 0dBC7ABC9E3B39803F, %fd20577;
	fma.rn.f64 	%fd20579, %fd20578, 0d3E5ADE1569CE2BDF, 0d3E928AF3FCA213EA;
	fma.rn.f64 	%fd20580, %fd20579, %fd20578, 0d3EC71DEE62401315;
	fma.rn.f64 	%fd20581, %fd20580, %fd20578, 0d3EFA01997C89EB71;
	fma.rn.f64 	%fd20582, %fd20581, %fd20578, 0d3F2A01A014761F65;
	fma.rn.f64 	%fd20583, %fd20582, %fd20578, 0d3F56C16C1852B7AF;
	fma.rn.f64 	%fd20584, %fd20583, %fd20578, 0d3F81111111122322;
	fma.rn.f64 	%fd20585, %fd20584, %fd20578, 0d3FA55555555502A1;
	fma.rn.f64 	%fd20586, %fd20585, %fd20578, 0d3FC5555555555511;
	fma.rn.f64 	%fd20587, %fd20586, %fd20578, 0d3FE000000000000B;
	fma.rn.f64 	%fd20588, %fd20587, %fd20578, 0d3FF0000000000000;
	fma.rn.f64 	%fd20589, %fd20588, %fd20578, 0d3FF0000000000000;
	{
	.reg .b32 %temp; 
	mov.b64 	{%r1243, %temp}, %fd20589;
	}
	{
	.reg .b32 %temp; 
	mov.b64 	{%temp, %r1244}, %fd20589;
	}
	shl.b32 	%r8835, %r1242, 20;
	add.s32 	%r8836, %r8835, %r1244;
	mov.b64 	%fd37888, {%r1243, %r8836};
	{
	.reg .b32 %temp; 
	mov.b64 	{%temp, %r8837}, %fd3536;
	}
	mov.b32 	%f253, %r8837;
	abs.f32 	%f71, %f253;
	setp.lt.f32 	%p3519, %f71, 0f4086232B;
	@%p3519 bra 	$L__BB3_2632;
	setp.lt.f64 	%p3520, %fd3536, 0d0000000000000000;
	add.f64 	%fd20590, %fd3536, 0d7FF0000000000000;
	selp.f64 	%fd37888, 0d0000000000000000, %fd20590, %p3520;
	setp.geu.f32 	%p3521, %f71, 0f40874800;
	@%p3521 bra 	$L__BB3_2632;
	shr.u32 	%r8838, %r1242, 31;
	add.s32 	%r8839, %r1242, %r8838;
	shr.s32 	%r8840, %r8839, 1;
	shl.b32 	%r8841, %r8840, 20;
	add.s32 	%r8842, %r1244, %r8841;
	mov.b64 	%fd20591, {%r1243, %r8842};
	sub.s32 	%r8843, %r1242, %r8840;
	shl.b32 	%r8844, %r8843, 20;
	add.s32 	%r8845, %r8844, 1072693248;
	mov.b32 	%r8846, 0;
	mov.b64 	%fd20592, {%r8846, %r8845};
	mul.f64 	%fd37888, %fd20592, %fd20591;
$L__BB3_2632:
	mul.f64 	%fd37889, %fd37884, %fd37888;
$L__BB3_2633:
	mul.f64 	%fd3543, %fd3413, %fd37889;
	mov.f64 	%fd20771, 0d4013000000000000;
	{
	.reg .b32 %temp; 
	mov.b64 	{%temp, %r1245}, %fd20771;
	}
	@%p3463 bra 	$L__BB3_2635;
	and.b32  	%r8890, %r1245, 2146435072;
	setp.eq.s32 	%p3554, %r8890, 1076887552;
	selp.b32 	%r8891, %r1174, 0, %p3554;
	setp.lt.s32 	%p3555, %r1245, 0;
	or.b32  	%r8892, %r8891, 2146435072;
	selp.b32 	%r8893, %r8892, %r8891, %p3555;
	mov.b32 	%r8894, 0;
	mov.b64 	%fd37891, {%r8894, %r8893};
	bra.uni 	$L__BB3_2636;
$L__BB3_2635:
	setp.lt.s32 	%p3553, %r1174, 0;
	{ // callseq 613, 0
	.param .b64 param0;
	st.param.f64 	[param0], %fd3386;
	.param .b64 param1;
	st.param.f64 	[param1], 0d4013000000000000;
	.param .b64 retval0;
	call.uni (retval0), 
	__internal_accurate_pow, 
	(
	param0, 
	param1
	);
	ld.param.f64 	%fd20772, [retval0];
	} // callseq 613
	selp.f64 	%fd37891, 0dFFF8000000000000, %fd20772, %p3553;
$L__BB3_2636:
	add.f64 	%fd20774, %fd869, 0d4013000000000000;
	{
	.reg .b32 %temp; 
	mov.b64 	{%temp, %r8895}, %fd20774;
	}
	and.b32  	%r8896, %r8895, 2146435072;
	setp.ne.s32 	%p3556, %r8896, 2146435072;
	@%p3556 bra 	$L__BB3_2641;
	setp.num.f64 	%p3557, %fd869, %fd869;
	@%p3557 bra 	$L__BB3_2639;
	mov.f64 	%fd20775, 0d4013000000000000;
	add.rn.f64 	%fd37891, %fd869, %fd20775;
	bra.uni 	$L__BB3_2641;
$L__BB3_2639:
	setp.neu.f64 	%p3558, %fd3386, 0d7FF0000000000000;
	@%p3558 bra 	$L__BB3_2641;
	and.b32  	%r8897, %r1245, 2146435072;
	setp.eq.s32 	%p3559, %r8897, 1076887552;
	setp.lt.s32 	%p3560, %r1174, 0;
	setp.lt.s32 	%p3561, %r1245, 0;
	selp.b32 	%r8898, 0, 2146435072, %p3561;
	and.b32  	%r8899, %r1245, 2147483647;
	setp.ne.s32 	%p3562, %r8899, 1071644672;
	or.b32  	%r8900, %r8898, -2147483648;
	selp.b32 	%r8901, %r8900, %r8898, %p3562;
	selp.b32 	%r8902, %r8901, %r8898, %p3559;
	selp.b32 	%r8903, %r8902, %r8898, %p3560;
	mov.b32 	%r8904, 0;
	mov.b64 	%fd37891, {%r8904, %r8903};
$L__BB3_2641:
	selp.f64 	%fd3550, 0d3FF0000000000000, %fd37891, %p3486;
	mov.f64 	%fd37892, 0d4024800000000000;
	{
	.reg .b32 %temp; 
	mov.b64 	{%temp, %r15197}, %fd37892;
	}
	{
	.reg .b32 %temp; 
	mov.b64 	{%r15198, %temp}, %fd37892;
	}
	setp.gt.s32 	%p3564, %r15197, 1048575;
	mov.b32 	%r15199, -1023;
	@%p3564 bra 	$L__BB3_2643;
	mov.f64 	%fd37892, 0d4384800000000000;
	{
	.reg .b32 %temp; 
	mov.b64 	{%temp, %r15197}, %fd37892;
	}
	{
	.reg .b32 %temp; 
	mov.b64 	{%r15198, %temp}, %fd37892;
	}
	mov.b32 	%r15199, -1077;
$L__BB3_2643:
	add.s32 	%r8907, %r15197, -1;
	setp.gt.u32 	%p3565, %r8907, 2146435070;
	@%p3565 bra 	$L__BB3_2647;
	shr.u32 	%r8910, %r15197, 20;
	add.s32 	%r15200, %r15199, %r8910;
	and.b32  	%r8911, %r15197, 1048575;
	or.b32  	%r8912, %r8911, 1072693248;
	mov.b64 	%fd37893, {%r15198, %r8912};
	setp.lt.u32 	%p3567, %r8912, 1073127583;
	@%p3567 bra 	$L__BB3_2646;
	{
	.reg .b32 %temp; 
	mov.b64 	{%r8913, %temp}, %fd37893;
	}
	{
	.reg .b32 %temp; 
	mov.b64 	{%temp, %r8914}, %fd37893;
	}
	add.s32 	%r8915, %r8914, -1048576;
	mov.b64 	%fd37893, {%r8913, %r8915};
	add.s32 	%r15200, %r15200, 1;
$L__BB3_2646:
	add.f64 	%fd20779, %fd37893, 0dBFF0000000000000;
	add.f64 	%fd20780, %fd37893, 0d3FF0000000000000;
	rcp.approx.ftz.f64 	%fd20781, %fd20780;
	neg.f64 	%fd20782, %fd20780;
	fma.rn.f64 	%fd20783, %fd20782, %fd20781, 0d3FF0000000000000;
	fma.rn.f64 	%fd20784, %fd20783, %fd20783, %fd20783;
	fma.rn.f64 	%fd20785, %fd20784, %fd20781, %fd20781;
	mul.f64 	%fd20786, %fd20779, %fd20785;
	fma.rn.f64 	%fd20787, %fd20779, %fd20785, %fd20786;
	mul.f64 	%fd20788, %fd20787, %fd20787;
	fma.rn.f64 	%fd20789, %fd20788, 0d3EB1380B3AE80F1E, 0d3ED0EE258B7A8B04;
	fma.rn.f64 	%fd20790, %fd20789, %fd20788, 0d3EF3B2669F02676F;
	fma.rn.f64 	%fd20791, %fd20790, %fd20788, 0d3F1745CBA9AB0956;
	fma.rn.f64 	%fd20792, %fd20791, %fd20788, 0d3F3C71C72D1B5154;
	fma.rn.f64 	%fd20793, %fd20792, %fd20788, 0d3F624924923BE72D;
	fma.rn.f64 	%fd20794, %fd20793, %fd20788, 0d3F8999999999A3C4;
	fma.rn.f64 	%fd20795, %fd20794, %fd20788, 0d3FB5555555555554;
	sub.f64 	%fd20796, %fd20779, %fd20787;
	add.f64 	%fd20797, %fd20796, %fd20796;
	neg.f64 	%fd20798, %fd20787;
	fma.rn.f64 	%fd20799, %fd20798, %fd20779, %fd20797;
	mul.f64 	%fd20800, %fd20785, %fd20799;
	mul.f64 	%fd20801, %fd20788, %fd20795;
	fma.rn.f64 	%fd20802, %fd20801, %fd20787, %fd20800;
	xor.b32  	%r8916, %r15200, -2147483648;
	mov.b32 	%r8917, 1127219200;
	mov.b64 	%fd20803, {%r8916, %r8917};
	sub.f64 	%fd20804, %fd20803, %fd159;
	fma.rn.f64 	%fd20805, %fd20804, 0d3FE62E42FEFA39EF, %fd20787;
	fma.rn.f64 	%fd20806, %fd20804, 0dBFE62E42FEFA39EF, %fd20805;
	sub.f64 	%fd20807, %fd20806, %fd20787;
	sub.f64 	%fd20808, %fd20802, %fd20807;
	fma.rn.f64 	%fd20809, %fd20804, 0d3C7ABC9E3B39803F, %fd20808;
	add.f64 	%fd37894, %fd20805, %fd20809;
	bra.uni 	$L__BB3_2648;
$L__BB3_2647:
	fma.rn.f64 	%fd20778, %fd37892, 0d7FF0000000000000, 0d7FF0000000000000;
	{
	.reg .b32 %temp; 
	mov.b64 	{%temp, %r8908}, %fd37892;
	}
	and.b32  	%r8909, %r8908, 2147483647;
	setp.eq.s32 	%p3566, %r8909, 0;
	selp.f64 	%fd37894, 0dFFF0000000000000, %fd20778, %p3566;
$L__BB3_2648:
	fma.rn.f64 	%fd3558, %fd37894, 0dC015000000000000, 0d4024800000000000;
	mov.f64 	%fd37895, 0d400289A4E5827C1E;
	{
	.reg .b32 %temp; 
	mov.b64 	{%temp, %r15205}, %fd37895;
	}
	{
	.reg .b32 %temp; 
	mov.b64 	{%r15206, %temp}, %fd37895;
	}
	setp.gt.s32 	%p3568, %r15205, 1048575;
	mov.b32 	%r15203, -1023;
	mov.u32 	%r15201, %r15205;
	mov.u32 	%r15202, %r15206;
	@%p3568 bra 	$L__BB3_2650;
	mov.f64 	%fd37895, 0d436289A4E5827C1E;
	{
	.reg .b32 %temp; 
	mov.b64 	{%temp, %r15201}, %fd37895;
	}
	{
	.reg .b32 %temp; 
	mov.b64 	{%r15202, %temp}, %fd37895;
	}
	mov.b32 	%r15203, -1077;
$L__BB3_2650:
	add.s32 	%r8920, %r15201, -1;
	setp.gt.u32 	%p3569, %r8920, 2146435070;
	@%p3569 bra 	$L__BB3_2654;
	shr.u32 	%r8923, %r15201, 20;
	add.s32 	%r15204, %r15203, %r8923;
	and.b32  	%r8924, %r15201, 1048575;
	or.b32  	%r8925, %r8924, 1072693248;
	mov.b64 	%fd37896, {%r15202, %r8925};
	setp.lt.u32 	%p3571, %r8925, 1073127583;
	@%p3571 bra 	$L__BB3_2653;
	{
	.reg .b32 %temp; 
	mov.b64 	{%r8926, %temp}, %fd37896;
	}
	{
	.reg .b32 %temp; 
	mov.b64 	{%temp, %r8927}, %fd37896;
	}
	add.s32 	%r8928, %r8927, -1048576;
	mov.b64 	%fd37896, {%r8926, %r8928};
	add.s32 	%r15204, %r15204, 1;
$L__BB3_2653:
	add.f64 	%fd20813, %fd37896, 0dBFF0000000000000;
	add.f64 	%fd20814, %fd37896, 0d3FF0000000000000;
	rcp.approx.ftz.f64 	%fd20815, %fd20814;
	neg.f64 	%fd20816, %fd20814;
	fma.rn.f64 	%fd20817, %fd20816, %fd20815, 0d3FF0000000000000;
	fma.rn.f64 	%fd20818, %fd20817, %fd20817, %fd20817;
	fma.rn.f64 	%fd20819, %fd20818, %fd20815, %fd20815;
	mul.f64 	%fd20820, %fd20813, %fd20819;
	fma.rn.f64 	%fd20821, %fd20813, %fd20819, %fd20820;
	mul.f64 	%fd20822, %fd20821, %fd20821;
	fma.rn.f64 	%fd20823, %fd20822, 0d3EB1380B3AE80F1E, 0d3ED0EE258B7A8B04;
	fma.rn.f64 	%fd20824, %fd20823, %fd20822, 0d3EF3B2669F02676F;
	fma.rn.f64 	%fd20825, %fd20824, %fd20822, 0d3F1745CBA9AB0956;
	fma.rn.f64 	%fd20826, %fd20825, %fd20822, 0d3F3C71C72D1B5154;
	fma.rn.f64 	%fd20827, %fd20826, %fd20822, 0d3F624924923BE72D;
	fma.rn.f64 	%fd20828, %fd20827, %fd20822, 0d3F8999999999A3C4;
	fma.rn.f64 	%fd20829, %fd20828, %fd20822, 0d3FB5555555555554;
	sub.f64 	%fd20830, %fd20813, %fd20821;
	add.f64 	%fd20831, %fd20830, %fd20830;
	neg.f64 	%fd20832, %fd20821;
	fma.rn.f64 	%fd20833, %fd20832, %fd20813, %fd20831;
	mul.f64 	%fd20834, %fd20819, %fd20833;
	mul.f64 	%fd20835, %fd20822, %fd20829;
	fma.rn.f64 	%fd20836, %fd20835, %fd20821, %fd20834;
	xor.b32  	%r8929, %r15204, -2147483648;
	mov.b32 	%r8930, 1127219200;
	mov.b64 	%fd20837, {%r8929, %r8930};
	sub.f64 	%fd20838, %fd20837, %fd159;
	fma.rn.f64 	%fd20839, %fd20838, 0d3FE62E42FEFA39EF, %fd20821;
	fma.rn.f64 	%fd20840, %fd20838, 0dBFE62E42FEFA39EF, %fd20839;
	sub.f64 	%fd20841, %fd20840, %fd20821;
	sub.f64 	%fd20842, %fd20836, %fd20841;
	fma.rn.f64 	%fd20843, %fd20838, 0d3C7ABC9E3B39803F, %fd20842;
	add.f64 	%fd37897, %fd20839, %fd20843;
	bra.uni 	$L__BB3_2655;
$L__BB3_2654:
	fma.rn.f64 	%fd20812, %fd37895, 0d7FF0000000000000, 0d7FF0000000000000;
	{
	.reg .b32 %temp; 
	mov.b64 	{%temp, %r8921}, %fd37895;
	}
	and.b32  	%r8922, %r8921, 2147483647;
	setp.eq.s32 	%p3570, %r8922, 0;
	selp.f64 	%fd37897, 0dFFF0000000000000, %fd20812, %p3570;
$L__BB3_2655:
	sub.f64 	%fd3566, %fd37897, %fd3558;
	fma.rn.f64 	%fd20844, %fd3566, 0d3FF71547652B82FE, 0d4338000000000000;
	{
	.reg .b32 %temp; 
	mov.b64 	{%r1266, %temp}, %fd20844;
	}
	mov.f64 	%fd20845, 0dC338000000000000;
	add.rn.f64 	%fd20846, %fd20844, %fd20845;
	fma.rn.f64 	%fd20847, %fd20846, 0dBFE62E42FEFA39EF, %fd3566;
	fma.rn.f64 	%fd20848, %fd20846, 0dBC7ABC9E3B39803F, %fd20847;
	fma.rn.f64 	%fd20849, %fd20848, 0d3E5ADE1569CE2BDF, 0d3E928AF3FCA213EA;
	fma.rn.f64 	%fd20850, %fd20849, %fd20848, 0d3EC71DEE62401315;
	fma.rn.f64 	%fd20851, %fd20850, %fd20848, 0d3EFA01997C89EB71;
	fma.rn.f64 	%fd20852, %fd20851, %fd20848, 0d3F2A01A014761F65;
	fma.rn.f64 	%fd20853, %fd20852, %fd20848, 0d3F56C16C1852B7AF;
	fma.rn.f64 	%fd20854, %fd20853, %fd20848, 0d3F81111111122322;
	fma.rn.f64 	%fd20855, %fd20854, %fd20848, 0d3FA55555555502A1;
	fma.rn.f64 	%fd20856, %fd20855, %fd20848, 0d3FC5555555555511;
	fma.rn.f64 	%fd20857, %fd20856, %fd20848, 0d3FE000000000000B;
	fma.rn.f64 	%fd20858, %fd20857, %fd20848, 0d3FF0000000000000;
	fma.rn.f64 	%fd20859, %fd20858, %fd20848, 0d3FF0000000000000;
	{
	.reg .b32 %temp; 
	mov.b64 	{%r1267, %temp}, %fd20859;
	}
	{
	.reg .b32 %temp; 
	mov.b64 	{%temp, %r1268}, %fd20859;
	}
	shl.b32 	%r8931, %r1266, 20;
	add.s32 	%r8932, %r8931, %r1268;
	mov.b64 	%fd37898, {%r1267, %r8932};
	{
	.reg .b32 %temp; 
	mov.b64 	{%temp, %r8933}, %fd3566;
	}
	mov.b32 	%f255, %r8933;
	abs.f32 	%f72, %f255;
	setp.lt.f32 	%p3572, %f72, 0f4086232B;
	@%p3572 bra 	$L__BB3_2658;
	setp.lt.f64 	%p3573, %fd3566, 0d0000000000000000;
	add.f64 	%fd20860, %fd3566, 0d7FF0000000000000;
	selp.f64 	%fd37898, 0d0000000000000000, %fd20860, %p3573;
	setp.geu.f32 	%p3574, %f72, 0f40874800;
	@%p3574 bra 	$L__BB3_2658;
	shr.u32 	%r8934, %r1266, 31;
	add.s32 	%r8935, %r1266, %r8934;
	shr.s32 	%r8936, %r8935, 1;
	shl.b32 	%r8937, %r8936, 20;
	add.s32 	%r8938, %r1268, %r8937;
	mov.b64 	%fd20861, {%r1267, %r8938};
	sub.s32 	%r8939, %r1266, %r8936;
	shl.b32 	%r8940, %r8939, 20;
	add.s32 	%r8941, %r8940, 1072693248;
	mov.b32 	%r8942, 0;
	mov.b64 	%fd20862, {%r8942, %r8941};
	mul.f64 	%fd37898, %fd20862, %fd20861;
$L__BB3_2658:
	mul.f64 	%fd20863, %fd869, %fd3420;
	setp.geu.f64 	%p3575, %fd20863, 0d0000000000000000;
	div.rn.f64 	%fd20864, %fd857, %fd3550;
	mul.f64 	%fd3571, %fd20864, %fd37898;
	@%p3575 bra 	$L__BB3_2660;
	mov.u64 	%rd179, $str$7;
	cvta.global.u64 	%rd180, %rd179;
	{ // callseq 614, 0
	.param .b64 param0;
	st.param.b64 	[param0], %rd180;
	.param .b64 param1;
	st.param.b64 	[param1], 0;
	.param .b32 retval0;
	call.uni (retval0), 
	vprintf, 
	(
	param0, 
	param1
	);
	ld.param.b32 	%r8943, [retval0];
	} // callseq 614
$L__BB3_2660:
	setp.geu.f64 	%p3576, %fd20863, 0d4017000000000000;
	@%p3576 bra 	$L__BB3_2702;
	mov.b32 	%r15207, -1023;
	mov.f64 	%fd37899, 0d400289A4E5827C1E;
	@%p3568 bra 	$L__BB3_2663;
	mov.f64 	%fd37899, 0d436289A4E5827C1E;
	{
	.reg .b32 %temp; 
	mov.b64 	{%temp, %r15205}, %fd37899;
	}
	{
	.reg .b32 %temp; 
	mov.b64 	{%r15206, %temp}, %fd37899;
	}
	mov.b32 	%r15207, -1077;
$L__BB3_2663:
	add.s32 	%r8995, %r15205, -1;
	setp.gt.u32 	%p3602, %r8995, 2146435070;
	@%p3602 bra 	$L__BB3_2667;
	shr.u32 	%r8998, %r15205, 20;
	add.s32 	%r15208, %r15207, %r8998;
	and.b32  	%r8999, %r15205, 1048575;
	or.b32  	%r9000, %r8999, 1072693248;
	mov.b64 	%fd37900, {%r15206, %r9000};
	setp.lt.u32 	%p3604, %r9000, 1073127583;
	@%p3604 bra 	$L__BB3_2666;
	{
	.reg .b32 %temp; 
	mov.b64 	{%r9001, %temp}, %fd37900;
	}
	{
	.reg .b32 %temp; 
	mov.b64 	{%temp, %r9002}, %fd37900;
	}
	add.s32 	%r9003, %r9002, -1048576;
	mov.b64 	%fd37900, {%r9001, %r9003};
	add.s32 	%r15208, %r15208, 1;
$L__BB3_2666:
	add.f64 	%fd21013, %fd37900, 0dBFF0000000000000;
	add.f64 	%fd21014, %fd37900, 0d3FF0000000000000;
	rcp.approx.ftz.f64 	%fd21015, %fd21014;
	neg.f64 	%fd21016, %fd21014;
	fma.rn.f64 	%fd21017, %fd21016, %fd21015, 0d3FF0000000000000;
	fma.rn.f64 	%fd21018, %fd21017, %fd21017, %fd21017;
	fma.rn.f64 	%fd21019, %fd21018, %fd21015, %fd21015;
	mul.f64 	%fd21020, %fd21013, %fd21019;
	fma.rn.f64 	%fd21021, %fd21013, %fd21019, %fd21020;
	mul.f64 	%fd21022, %fd21021, %fd21021;
	fma.rn.f64 	%fd21023, %fd21022, 0d3EB1380B3AE80F1E, 0d3ED0EE258B7A8B04;
	fma.rn.f64 	%fd21024, %fd21023, %fd21022, 0d3EF3B2669F02676F;
	fma.rn.f64 	%fd21025, %fd21024, %fd21022, 0d3F1745CBA9AB0956;
	fma.rn.f64 	%fd21026, %fd21025, %fd21022, 0d3F3C71C72D1B5154;
	fma.rn.f64 	%fd21027, %fd21026, %fd21022, 0d3F624924923BE72D;
	fma.rn.f64 	%fd21028, %fd21027, %fd21022, 0d3F8999999999A3C4;
	fma.rn.f64 	%fd21029, %fd21028, %fd21022, 0d3FB5555555555554;
	sub.f64 	%fd21030, %fd21013, %fd21021;
	add.f64 	%fd21031, %fd21030, %fd21030;
	neg.f64 	%fd21032, %fd21021;
	fma.rn.f64 	%fd21033, %fd21032, %fd21013, %fd21031;
	mul.f64 	%fd21034, %fd21019, %fd21033;
	mul.f64 	%fd21035, %fd21022, %fd21029;
	fma.rn.f64 	%fd21036, %fd21035, %fd21021, %fd21034;
	xor.b32  	%r9004, %r15208, -2147483648;
	mov.b32 	%r9005, 1127219200;
	mov.b64 	%fd21037, {%r9004, %r9005};
	sub.f64 	%fd21038, %fd21037, %fd159;
	fma.rn.f64 	%fd21039, %fd21038, 0d3FE62E42FEFA39EF, %fd21021;
	fma.rn.f64 	%fd21040, %fd21038, 0dBFE62E42FEFA39EF, %fd21039;
	sub.f64 	%fd21041, %fd21040, %fd21021;
	sub.f64 	%fd21042, %fd21036, %fd21041;
	fma.rn.f64 	%fd21043, %fd21038, 0d3C7ABC9E3B39803F, %fd21042;
	add.f64 	%fd37901, %fd21039, %fd21043;
	bra.uni 	$L__BB3_2668;
$L__BB3_2667:
	fma.rn.f64 	%fd21012, %fd37899, 0d7FF0000000000000, 0d7FF0000000000000;
	{
	.reg .b32 %temp; 
	mov.b64 	{%temp, %r8996}, %fd37899;
	}
	and.b32  	%r8997, %r8996, 2147483647;
	setp.eq.s32 	%p3603, %r8997, 0;
	selp.f64 	%fd37901, 0dFFF0000000000000, %fd21012, %p3603;
$L__BB3_2668:
	setp.le.f64 	%p3605, %fd20863, 0d0000000000000000;
	mov.f64 	%fd37910, 0d0000000000000000;
	@%p3605 bra 	$L__BB3_2670;
	mov.b32 	%r15209, 1;
	mov.f64 	%fd37903, 0d3FCAF286BCA1AF28;
	mov.f64 	%fd37902, 0d4013000000000000;
	mov.f64 	%fd37905, %fd37903;
	bra.uni 	$L__BB3_2688;
$L__BB3_2670:
	@%p3575 bra 	$L__BB3_2701;
	mov.u64 	%rd183, $str$4;
	cvta.global.u64 	%rd184, %rd183;
	{ // callseq 616, 0
	.param .b64 param0;
	st.param.b64 	[param0], %rd184;
	.param .b64 param1;
	st.param.b64 	[param1], 0;
	.param .b32 retval0;
	call.uni (retval0), 
	vprintf, 
	(
	param0, 
	param1
	);
	ld.param.b32 	%r9006, [retval0];
	} // callseq 616
	bra.uni 	$L__BB3_2701;
$L__BB3_2672:
	add.f64 	%fd3579, %fd3627, 0d3FF0000000000000;
	mul.f64 	%fd21055, %fd869, %fd3420;
	div.rn.f64 	%fd21056, %fd21055, %fd3579;
	mul.f64 	%fd3580, %fd3628, %fd21056;
	add.f64 	%fd37905, %fd37905, %fd3580;
	abs.f64 	%fd21057, %fd3580;
	abs.f64 	%fd21058, %fd37905;
	mul.f64 	%fd21059, %fd21058, 0d3E9421F5F40D8376;
	setp.lt.f64 	%p3608, %fd21057, %fd21059;
	@%p3608 bra 	$L__BB3_2689;
	add.f64 	%fd3582, %fd3579, 0d3FF0000000000000;
	mul.f64 	%fd21060, %fd869, %fd3420;
	div.rn.f64 	%fd21061, %fd21060, %fd3582;
	mul.f64 	%fd3583, %fd3580, %fd21061;
	add.f64 	%fd37905, %fd37905, %fd3583;
	abs.f64 	%fd21062, %fd3583;
	abs.f64 	%fd21063, %fd37905;
	mul.f64 	%fd21064, %fd21063, 0d3E9421F5F40D8376;
	setp.lt.f64 	%p3609, %fd21062, %fd21064;
	@%p3609 bra 	$L__BB3_2689;
	add.f64 	%fd3585, %fd3582, 0d3FF0000000000000;
	mul.f64 	%fd21065, %fd869, %fd3420;
	div.rn.f64 	%fd21066, %fd21065, %fd3585;
	mul.f64 	%fd3586, %fd3583, %fd21066;
	add.f64 	%fd37905, %fd37905, %fd3586;
	abs.f64 	%fd21067, %fd3586;
	abs.f64 	%fd21068, %fd37905;
	mul.f64 	%fd21069, %fd21068, 0d3E9421F5F40D8376;
	setp.lt.f64 	%p3610, %fd21067, %fd21069;
	@%p3610 bra 	$L__BB3_2689;
	add.f64 	%fd3588, %fd3585, 0d3FF0000000000000;
	mul.f64 	%fd21070, %fd869, %fd3420;
	div.rn.f64 	%fd21071, %fd21070, %fd3588;
	mul.f64 	%fd3589, %fd3586, %fd21071;
	add.f64 	%fd37905, %fd37905, %fd3589;
	abs.f64 	%fd21072, %fd3589;
	abs.f64 	%fd21073, %fd37905;
	mul.f64 	%fd21074, %fd21073, 0d3E9421F5F40D8376;
	setp.lt.f64 	%p3611, %fd21072, %fd21074;
	@%p3611 bra 	$L__BB3_2689;
	add.f64 	%fd3591, %fd3588, 0d3FF0000000000000;
	mul.f64 	%fd21075, %fd869, %fd3420;
	div.rn.f64 	%fd21076, %fd21075, %fd3591;
	mul.f64 	%fd3592, %fd3589, %fd21076;
	add.f64 	%fd37905, %fd37905, %fd3592;
	abs.f64 	%fd21077, %fd3592;
	abs.f64 	%fd21078, %fd37905;
	mul.f64 	%fd21079, %fd21078, 0d3E9421F5F40D8376;
	setp.lt.f64 	%p3612, %fd21077, %fd21079;
	@%p3612 bra 	$L__BB3_2689;
	add.f64 	%fd3594, %fd3591, 0d3FF0000000000000;
	mul.f64 	%fd21080, %fd869, %fd3420;
	div.rn.f64 	%fd21081, %fd21080, %fd3594;
	mul.f64 	%fd3595, %fd3592, %fd21081;
	add.f64 	%fd37905, %fd37905, %fd3595;
	abs.f64 	%fd21082, %fd3595;
	abs.f64 	%fd21083, %fd37905;
	mul.f64 	%fd21084, %fd21083, 0d3E9421F5F40D8376;
	setp.lt.f64 	%p3613, %fd21082, %fd21084;
	@%p3613 bra 	$L__BB3_2689;
	add.f64 	%fd3597, %fd3594, 0d3FF0000000000000;
	mul.f64 	%fd21085, %fd869, %fd3420;
	div.rn.f64 	%fd21086, %fd21085, %fd3597;
	mul.f64 	%fd3598, %fd3595, %fd21086;
	add.f64 	%fd37905, %fd37905, %fd3598;
	abs.f64 	%fd21087, %fd3598;
	abs.f64 	%fd21088, %fd37905;
	mul.f64 	%fd21089, %fd21088, 0d3E9421F5F40D8376;
	setp.lt.f64 	%p3614, %fd21087, %fd21089;
	@%p3614 bra 	$L__BB3_2689;
	add.f64 	%fd3600, %fd3597, 0d3FF0000000000000;
	mul.f64 	%fd21090, %fd869, %fd3420;
	div.rn.f64 	%fd21091, %fd21090, %fd3600;
	mul.f64 	%fd3601, %fd3598, %fd21091;
	add.f64 	%fd37905, %fd37905, %fd3601;
	abs.f64 	%fd21092, %fd3601;
	abs.f64 	%fd21093, %fd37905;
	mul.f64 	%fd21094, %fd21093, 0d3E9421F5F40D8376;
	setp.lt.f64 	%p3615, %fd21092, %fd21094;
	@%p3615 bra 	$L__BB3_2689;
	add.f64 	%fd3603, %fd3600, 0d3FF0000000000000;
	mul.f64 	%fd21095, %fd869, %fd3420;
	div.rn.f64 	%fd21096, %fd21095, %fd3603;
	mul.f64 	%fd3604, %fd3601, %fd21096;
	add.f64 	%fd37905, %fd37905, %fd3604;
	abs.f64 	%fd21097, %fd3604;
	abs.f64 	%fd21098, %fd37905;
	mul.f64 	%fd21099, %fd21098, 0d3E9421F5F40D8376;
	setp.lt.f64 	%p3616, %fd21097, %fd21099;
	@%p3616 bra 	$L__BB3_2689;
	add.f64 	%fd3606, %fd3603, 0d3FF0000000000000;
	mul.f64 	%fd21100, %fd869, %fd3420;
	div.rn.f64 	%fd21101, %fd21100, %fd3606;
	mul.f64 	%fd3607, %fd3604, %fd21101;
	add.f64 	%fd37905, %fd37905, %fd3607;
	abs.f64 	%fd21102, %fd3607;
	abs.f64 	%fd21103, %fd37905;
	mul.f64 	%fd21104, %fd21103, 0d3E9421F5F40D8376;
	setp.lt.f64 	%p3617, %fd21102, %fd21104;
	@%p3617 bra 	$L__BB3_2689;
	add.f64 	%fd3609, %fd3606, 0d3FF0000000000000;
	mul.f64 	%fd21105, %fd869, %fd3420;
	div.rn.f64 	%fd21106, %fd21105, %fd3609;
	mul.f64 	%fd3610, %fd3607, %fd21106;
	add.f64 	%fd37905, %fd37905, %fd3610;
	abs.f64 	%fd21107, %fd3610;
	abs.f64 	%fd21108, %fd37905;
	mul.f64 	%fd21109, %fd21108, 0d3E9421F5F40D8376;
	setp.lt.f64 	%p3618, %fd21107, %fd21109;
	@%p3618 bra 	$L__BB3_2689;
	add.f64 	%fd3612, %fd3609, 0d3FF0000000000000;
	mul.f64 	%fd21110, %fd869, %fd3420;
	div.rn.f64 	%fd21111, %fd21110, %fd3612;
	mul.f64 	%fd3613, %fd3610, %fd21111;
	add.f64 	%fd37905, %fd37905, %fd3613;
	abs.f64 	%fd21112, %fd3613;
	abs.f64 	%fd21113, %fd37905;
	mul.f64 	%fd21114, %fd21113, 0d3E9421F5F40D8376;
	setp.lt.f64 	%p3619, %fd21112, %fd21114;
	@%p3619 bra 	$L__BB3_2689;
	add.f64 	%fd3615, %fd3612, 0d3FF0000000000000;
	mul.f64 	%fd21115, %fd869, %fd3420;
	div.rn.f64 	%fd21116, %fd21115, %fd3615;
	mul.f64 	%fd3616, %fd3613, %fd21116;
	add.f64 	%fd37905, %fd37905, %fd3616;
	abs.f64 	%fd21117, %fd3616;
	abs.f64 	%fd21118, %fd37905;
	mul.f64 	%fd21119, %fd21118, 0d3E9421F5F40D8376;
	setp.lt.f64 	%p3620, %fd21117, %fd21119;
	@%p3620 bra 	$L__BB3_2689;
	add.f64 	%fd3618, %fd3615, 0d3FF0000000000000;
	mul.f64 	%fd21120, %fd869, %fd3420;
	div.rn.f64 	%fd21121, %fd21120, %fd3618;
	mul.f64 	%fd3619, %fd3616, %fd21121;
	add.f64 	%fd37905, %fd37905, %fd3619;
	abs.f64 	%fd21122, %fd3619;
	abs.f64 	%fd21123, %fd37905;
	mul.f64 	%fd21124, %fd21123, 0d3E9421F5F40D8376;
	setp.lt.f64 	%p3621, %fd21122, %fd21124;
	@%p3621 bra 	$L__BB3_2689;
	add.f64 	%fd37902, %fd3618, 0d3FF0000000000000;
	mul.f64 	%fd21125, %fd869, %fd3420;
	div.rn.f64 	%fd21126, %fd21125, %fd37902;
	mul.f64 	%fd37903, %fd3619, %fd21126;
	add.f64 	%fd37905, %fd37905, %fd37903;
	abs.f64 	%fd21127, %fd37903;
	abs.f64 	%fd21128, %fd37905;
	mul.f64 	%fd21129, %fd21128, 0d3E9421F5F40D8376;
	setp.lt.f64 	%p3622, %fd21127, %fd21129;
	@%p3622 bra 	$L__BB3_2689;
	add.s32 	%r15209, %r15209, 16;
	setp.eq.s32 	%p3623, %r15209, 100000001;
	@%p3623 bra 	$L__BB3_2700;
$L__BB3_2688:
	add.f64 	%fd3627, %fd37902, 0d3FF0000000000000;
	mul.f64 	%fd21050, %fd869, %fd3420;
	div.rn.f64 	%fd21051, %fd21050, %fd3627;
	mul.f64 	%fd3628, %fd37903, %fd21051;
	add.f64 	%fd37905, %fd37905, %fd3628;
	abs.f64 	%fd21052, %fd3628;
	abs.f64 	%fd21053, %fd37905;
	mul.f64 	%fd21054, %fd21053, 0d3E9421F5F40D8376;
	setp.geu.f64 	%p3607, %fd21052, %fd21054;
	@%p3607 bra 	$L__BB3_2672;
$L__BB3_2689:
	mul.f64 	%fd37906, %fd869, %fd3420;
	{
	.reg .b32 %temp; 
	mov.b64 	{%temp, %r15210}, %fd37906;
	}
	{
	.reg .b32 %temp; 
	mov.b64 	{%r15211, %temp}, %fd37906;
	}
	setp.gt.s32 	%p3624, %r15210, 1048575;
	mov.b32 	%r15212, -1023;
	@%p3624 bra 	$L__BB3_2691;
	mul.f64 	%fd21131, %fd869, %fd3420;
	mul.f64 	%fd37906, %fd21131, 0d4350000000000000;
	{
	.reg .b32 %temp; 
	mov.b64 	{%temp, %r15210}, %fd37906;
	}
	{
	.reg .b32 %temp; 
	mov.b64 	{%r15211, %temp}, %fd37906;
	}
	mov.b32 	%r15212, -1077;
$L__BB3_2691:
	add.s32 	%r9013, %r15210, -1;
	setp.gt.u32 	%p3625, %r9013, 2146435070;
	@%p3625 bra 	$L__BB3_2695;
	shr.u32 	%r9016, %r15210, 20;
	add.s32 	%r15213, %r15212, %r9016;
	and.b32  	%r9017, %r15210, 1048575;
	or.b32  	%r9018, %r9017, 1072693248;
	mov.b64 	%fd37907, {%r15211, %r9018};
	setp.lt.u32 	%p3627, %r9018, 1073127583;
	@%p3627 bra 	$L__BB3_2694;
	{
	.reg .b32 %temp; 
	mov.b64 	{%r9019, %temp}, %fd37907;
	}
	{
	.reg .b32 %temp; 
	mov.b64 	{%temp, %r9020}, %fd37907;
	}
	add.s32 	%r9021, %r9020, -1048576;
	mov.b64 	%fd37907, {%r9019, %r9021};
	add.s32 	%r15213, %r15213, 1;
$L__BB3_2694:
	add.f64 	%fd21133, %fd37907, 0dBFF0000000000000;
	add.f64 	%fd21134, %fd37907, 0d3FF0000000000000;
	rcp.approx.ftz.f64 	%fd21135, %fd21134;
	neg.f64 	%fd21136, %fd21134;
	fma.rn.f64 	%fd21137, %fd21136, %fd21135, 0d3FF0000000000000;
	fma.rn.f64 	%fd21138, %fd21137, %fd21137, %fd21137;
	fma.rn.f64 	%fd21139, %fd21138, %fd21135, %fd21135;
	mul.f64 	%fd21140, %fd21133, %fd21139;
	fma.rn.f64 	%fd21141, %fd21133, %fd21139, %fd21140;
	mul.f64 	%fd21142, %fd21141, %fd21141;
	fma.rn.f64 	%fd21143, %fd21142, 0d3EB1380B3AE80F1E, 0d3ED0EE258B7A8B04;
	fma.rn.f64 	%fd21144, %fd21143, %fd21142, 0d3EF3B2669F02676F;
	fma.rn.f64 	%fd21145, %fd21144, %fd21142, 0d3F1745CBA9AB0956;
	fma.rn.f64 	%fd21146, %fd21145, %fd21142, 0d3F3C71C72D1B5154;
	fma.rn.f64 	%fd21147, %fd21146, %fd21142, 0d3F624924923BE72D;
	fma.rn.f64 	%fd21148, %fd21147, %fd21142, 0d3F8999999999A3C4;
	fma.rn.f64 	%fd21149, %fd21148, %fd21142, 0d3FB5555555555554;
	sub.f64 	%fd21150, %fd21133, %fd21141;
	add.f64 	%fd21151, %fd21150, %fd21150;
	neg.f64 	%fd21152, %fd21141;
	fma.rn.f64 	%fd21153, %fd21152, %fd21133, %fd21151;
	mul.f64 	%fd21154, %fd21139, %fd21153;
	mul.f64 	%fd21155, %fd21142, %fd21149;
	fma.rn.f64 	%fd21156, %fd21155, %fd21141, %fd21154;
	xor.b32  	%r9022, %r15213, -2147483648;
	mov.b32 	%r9023, 1127219200;
	mov.b64 	%fd21157, {%r9022, %r9023};
	sub.f64 	%fd21158, %fd21157, %fd159;
	fma.rn.f64 	%fd21159, %fd21158, 0d3FE62E42FEFA39EF, %fd21141;
	fma.rn.f64 	%fd21160, %fd21158, 0dBFE62E42FEFA39EF, %fd21159;
	sub.f64 	%fd21161, %fd21160, %fd21141;
	sub.f64 	%fd21162, %fd21156, %fd21161;
	fma.rn.f64 	%fd21163, %fd21158, 0d3C7ABC9E3B39803F, %fd21162;
	add.f64 	%fd37908, %fd21159, %fd21163;
	bra.uni 	$L__BB3_2696;
$L__BB3_2695:
	fma.rn.f64 	%fd21132, %fd37906, 0d7FF0000000000000, 0d7FF0000000000000;
	{
	.reg .b32 %temp; 
	mov.b64 	{%temp, %r9014}, %fd37906;
	}
	and.b32  	%r9015, %r9014, 2147483647;
	setp.eq.s32 	%p3626, %r9015, 0;
	selp.f64 	%fd37908, 0dFFF0000000000000, %fd21132, %p3626;
$L__BB3_2696:
	mul.f64 	%fd21164, %fd37908, 0d4013000000000000;
	mul.f64 	%fd21165, %fd869, %fd3420;
	sub.f64 	%fd21166, %fd21164, %fd21165;
	sub.f64 	%fd21167, %fd3558, %fd37901;
	add.f64 	%fd3640, %fd21167, %fd21166;
	fma.rn.f64 	%fd21168, %fd3640, 0d3FF71547652B82FE, 0d4338000000000000;
	{
	.reg .b32 %temp; 
	mov.b64 	{%r1289, %temp}, %fd21168;
	}
	mov.f64 	%fd21169, 0dC338000000000000;
	add.rn.f64 	%fd21170, %fd21168, %fd21169;
	fma.rn.f64 	%fd21171, %fd21170, 0dBFE62E42FEFA39EF, %fd3640;
	fma.rn.f64 	%fd21172, %fd21170, 0dBC7ABC9E3B39803F, %fd21171;
	fma.rn.f64 	%fd21173, %fd21172, 0d3E5ADE1569CE2BDF, 0d3E928AF3FCA213EA;
	fma.rn.f64 	%fd21174, %fd21173, %fd21172, 0d3EC71DEE62401315;
	fma.rn.f64 	%fd21175, %fd21174, %fd21172, 0d3EFA01997C89EB71;
	fma.rn.f64 	%fd21176, %fd21175, %fd21172, 0d3F2A01A014761F65;
	fma.rn.f64 	%fd21177, %fd21176, %fd21172, 0d3F56C16C1852B7AF;
	fma.rn.f64 	%fd21178, %fd21177, %fd21172, 0d3F81111111122322;
	fma.rn.f64 	%fd21179, %fd21178, %fd21172, 0d3FA55555555502A1;
	fma.rn.f64 	%fd21180, %fd21179, %fd21172, 0d3FC5555555555511;
	fma.rn.f64 	%fd21181, %fd21180, %fd21172, 0d3FE000000000000B;
	fma.rn.f64 	%fd21182, %fd21181, %fd21172, 0d3FF0000000000000;
	fma.rn.f64 	%fd21183, %fd21182, %fd21172, 0d3FF0000000000000;
	{
	.reg .b32 %temp; 
	mov.b64 	{%r1290, %temp}, %fd21183;
	}
	{
	.reg .b32 %temp; 
	mov.b64 	{%temp, %r1291}, %fd21183;
	}
	shl.b32 	%r9024, %r1289, 20;
	add.s32 	%r9025, %r9024, %r1291;
	mov.b64 	%fd37909, {%r1290, %r9025};
	{
	.reg .b32 %temp; 
	mov.b64 	{%temp, %r9026}, %fd3640;
	}
	mov.b32 	%f257, %r9026;
	abs.f32 	%f73, %f257;
	setp.lt.f32 	%p3628, %f73, 0f4086232B;
	@%p3628 bra 	$L__BB3_2699;
	setp.lt.f64 	%p3629, %fd3640, 0d0000000000000000;
	add.f64 	%fd21184, %fd3640, 0d7FF0000000000000;
	selp.f64 	%fd37909, 0d0000000000000000, %fd21184, %p3629;
	setp.geu.f32 	%p3630, %f73, 0f40874800;
	@%p3630 bra 	$L__BB3_2699;
	shr.u32 	%r9027, %r1289, 31;
	add.s32 	%r9028, %r1289, %r9027;
	shr.s32 	%r9029, %r9028, 1;
	shl.b32 	%r9030, %r9029, 20;
	add.s32 	%r9031, %r1291, %r9030;
	mov.b64 	%fd21185, {%r1290, %r9031};
	sub.s32 	%r9032, %r1289, %r9029;
	shl.b32 	%r9033, %r9032, 20;
	add.s32 	%r9034, %r9033, 1072693248;
	mov.b32 	%r9035, 0;
	mov.b64 	%fd21186, {%r9035, %r9034};
	mul.f64 	%fd37909, %fd21186, %fd21185;
$L__BB3_2699:
	mul.f64 	%fd37910, %fd37905, %fd37909;
	bra.uni 	$L__BB3_2701;
$L__BB3_2700:
	mov.u64 	%rd185, $str$5;
	cvta.global.u64 	%rd186, %rd185;
	{ // callseq 617, 0
	.param .b64 param0;
	st.param.b64 	[param0], %rd186;
	.param .b64 param1;
	st.param.b64 	[param1], 0;
	.param .b32 retval0;
	call.uni (retval0), 
	vprintf, 
	(
	param0, 
	param1
	);
	ld.param.b32 	%r9009, [retval0];
	} // callseq 617
$L__BB3_2701:
	mov.f64 	%fd21187, 0d3FF0000000000000;
	sub.f64 	%fd37923, %fd21187, %fd37910;
	bra.uni 	$L__BB3_2727;
$L__BB3_2702:
	mov.b32 	%r15216, -1023;
	mov.f64 	%fd37911, 0d400289A4E5827C1E;
	@%p3568 bra 	$L__BB3_2704;
	mov.f64 	%fd37911, 0d436289A4E5827C1E;
	{
	.reg .b32 %temp; 
	mov.b64 	{%temp, %r15205}, %fd37911;
	}
	{
	.reg .b32 %temp; 
	mov.b64 	{%r15206, %temp}, %fd37911;
	}
	mov.b32 	%r15216, -1077;
$L__BB3_2704:
	add.s32 	%r8947, %r15205, -1;
	setp.gt.u32 	%p3578, %r8947, 2146435070;
	@%p3578 bra 	$L__BB3_2708;
	shr.u32 	%r8950, %r15205, 20;
	add.s32 	%r15217, %r15216, %r8950;
	and.b32  	%r8951, %r15205, 1048575;
	or.b32  	%r8952, %r8951, 1072693248;
	mov.b64 	%fd37912, {%r15206, %r8952};
	setp.lt.u32 	%p3580, %r8952, 1073127583;
	@%p3580 bra 	$L__BB3_2707;
	{
	.reg .b32 %temp; 
	mov.b64 	{%r8953, %temp}, %fd37912;
	}
	{
	.reg .b32 %temp; 
	mov.b64 	{%temp, %r8954}, %fd37912;
	}
	add.s32 	%r8955, %r8954, -1048576;
	mov.b64 	%fd37912, {%r8953, %r8955};
	add.s32 	%r15217, %r15217, 1;
$L__BB3_2707:
	add.f64 	%fd20869, %fd37912, 0dBFF0000000000000;
	add.f64 	%fd20870, %fd37912, 0d3FF0000000000000;
	rcp.approx.ftz.f64 	%fd20871, %fd20870;
	neg.f64 	%fd20872, %fd20870;
	fma.rn.f64 	%fd20873, %fd20872, %fd20871, 0d3FF0000000000000;
	fma.rn.f64 	%fd20874, %fd20873, %fd20873, %fd20873;
	fma.rn.f64 	%fd20875, %fd20874, %fd20871, %fd20871;
	mul.f64 	%fd20876, %fd20869, %fd20875;
	fma.rn.f64 	%fd20877, %fd20869, %fd20875, %fd20876;
	mul.f64 	%fd20878, %fd20877, %fd20877;
	fma.rn.f64 	%fd20879, %fd20878, 0d3EB1380B3AE80F1E, 0d3ED0EE258B7A8B04;
	fma.rn.f64 	%fd20880, %fd20879, %fd20878, 0d3EF3B2669F02676F;
	fma.rn.f64 	%fd20881, %fd20880, %fd20878, 0d3F1745CBA9AB0956;
	fma.rn.f64 	%fd20882, %fd20881, %fd20878, 0d3F3C71C72D1B5154;
	fma.rn.f64 	%fd20883, %fd20882, %fd20878, 0d3F624924923BE72D;
	fma.rn.f64 	%fd20884, %fd20883, %fd20878, 0d3F8999999999A3C4;
	fma.rn.f64 	%fd20885, %fd20884, %fd20878, 0d3FB5555555555554;
	sub.f64 	%fd20886, %fd20869, %fd20877;
	add.f64 	%fd20887, %fd20886, %fd20886;
	neg.f64 	%fd20888, %fd20877;
	fma.rn.f64 	%fd20889, %fd20888, %fd20869, %fd20887;
	mul.f64 	%fd20890, %fd20875, %fd20889;
	mul.f64 	%fd20891, %fd20878, %fd20885;
	fma.rn.f64 	%fd20892, %fd20891, %fd20877, %fd20890;
	xor.b32  	%r8956, %r15217, -2147483648;
	mov.b32 	%r8957, 1127219200;
	mov.b64 	%fd20893, {%r8956, %r8957};
	sub.f64 	%fd20894, %fd20893, %fd159;
	fma.rn.f64 	%fd20895, %fd20894, 0d3FE62E42FEFA39EF, %fd20877;
	fma.rn.f64 	%fd20896, %fd20894, 0dBFE62E42FEFA39EF, %fd20895;
	sub.f64 	%fd20897, %fd20896, %fd20877;
	sub.f64 	%fd20898, %fd20892, %fd20897;
	fma.rn.f64 	%fd20899, %fd20894, 0d3C7ABC9E3B39803F, %fd20898;
	add.f64 	%fd37913, %fd20895, %fd20899;
	bra.uni 	$L__BB3_2709;
$L__BB3_2708:
	fma.rn.f64 	%fd20868, %fd37911, 0d7FF0000000000000, 0d7FF0000000000000;
	{
	.reg .b32 %temp; 
	mov.b64 	{%temp, %r8948}, %fd37911;
	}
	and.b32  	%r8949, %r8948, 2147483647;
	setp.eq.s32 	%p3579, %r8949, 0;
	selp.f64 	%fd37913, 0dFFF0000000000000, %fd20868, %p3579;
$L__BB3_2709:
	fma.rn.f64 	%fd20901, %fd869, %fd3420, 0d3FF0000000000000;
	add.f64 	%fd37917, %fd20901, 0dC013000000000000;
	rcp.rn.f64 	%fd37918, %fd37917;
	mov.b32 	%r15218, 1;
	mov.f64 	%fd37916, 0d46293E5939A08CE9;
	mov.f64 	%fd37915, %fd37918;
	bra.uni 	$L__BB3_2714;
$L__BB3_2710:
	add.s32 	%r8960, %r15218, 1;
	not.b32 	%r8961, %r15218;
	cvt.rn.f64.s32 	%fd20915, %r8961;
	cvt.rn.f64.u32 	%fd20916, %r8960;
	add.f64 	%fd20917, %fd20916, 0dC013000000000000;
	mul.f64 	%fd20918, %fd20917, %fd20915;
	add.f64 	%fd3657, %fd3673, 0d4000000000000000;
	fma.rn.f64 	%fd20919, %fd20918, %fd3675, %fd3657;
	abs.f64 	%fd20920, %fd20919;
	setp.lt.f64 	%p3584, %fd20920, 0d39B4484BFEEBC2A0;
	div.rn.f64 	%fd20921, %fd20918, %fd3674;
	add.f64 	%fd20922, %fd3657, %fd20921;
	abs.f64 	%fd20923, %fd20922;
	setp.lt.f64 	%p3585, %fd20923, 0d39B4484BFEEBC2A0;
	selp.f64 	%fd3658, 0d39B4484BFEEBC2A0, %fd20922, %p3585;
	rcp.rn.f64 	%fd20924, %fd20919;
	selp.f64 	%fd3659, 0d46293E5939A08CE9, %fd20924, %p3584;
	mul.f64 	%fd20925, %fd3659, %fd3658;
	mul.f64 	%fd37918, %fd37918, %fd20925;
	add.f64 	%fd20926, %fd20925, 0dBFF0000000000000;
	abs.f64 	%fd20927, %fd20926;
	setp.lt.f64 	%p3586, %fd20927, 0d3E9421F5F40D8376;
	@%p3586 bra 	$L__BB3_2716;
	add.s32 	%r8962, %r15218, 2;
	sub.s32 	%r8963, -2, %r15218;
	cvt.rn.f64.s32 	%fd20928, %r8963;
	cvt.rn.f64.u32 	%fd20929, %r8962;
	add.f64 	%fd20930, %fd20929, 0dC013000000000000;
	mul.f64 	%fd20931, %fd20930, %fd20928;
	add.f64 	%fd3661, %fd3657, 0d4000000000000000;
	fma.rn.f64 	%fd20932, %fd20931, %fd3659, %fd3661;
	abs.f64 	%fd20933, %fd20932;
	setp.lt.f64 	%p3587, %fd20933, 0d39B4484BFEEBC2A0;
	div.rn.f64 	%fd20934, %fd20931, %fd3658;
	add.f64 	%fd20935, %fd3661, %fd20934;
	abs.f64 	%fd20936, %fd20935;
	setp.lt.f64 	%p3588, %fd20936, 0d39B4484BFEEBC2A0;
	selp.f64 	%fd3662, 0d39B4484BFEEBC2A0, %fd20935, %p3588;
	rcp.rn.f64 	%fd20937, %fd20932;
	selp.f64 	%fd3663, 0d46293E5939A08CE9, %fd20937, %p3587;
	mul.f64 	%fd20938, %fd3663, %fd3662;
	mul.f64 	%fd37918, %fd37918, %fd20938;
	add.f64 	%fd20939, %fd20938, 0dBFF0000000000000;
	abs.f64 	%fd20940, %fd20939;
	setp.lt.f64 	%p3589, %fd20940, 0d3E9421F5F40D8376;
	@%p3589 bra 	$L__BB3_2716;
	add.s32 	%r8964, %r15218, 3;
	sub.s32 	%r8965, -3, %r15218;
	cvt.rn.f64.s32 	%fd20941, %r8965;
	cvt.rn.f64.u32 	%fd20942, %r8964;
	add.f64 	%fd20943, %fd20942, 0dC013000000000000;
	mul.f64 	%fd20944, %fd20943, %fd20941;
	add.f64 	%fd37917, %fd3661, 0d4000000000000000;
	fma.rn.f64 	%fd20945, %fd20944, %fd3663, %fd37917;
	abs.f64 	%fd20946, %fd20945;
	setp.lt.f64 	%p3590, %fd20946, 0d39B4484BFEEBC2A0;
	div.rn.f64 	%fd20947, %fd20944, %fd3662;
	add.f64 	%fd20948, %fd37917, %fd20947;
	abs.f64 	%fd20949, %fd20948;
	setp.lt.f64 	%p3591, %fd20949, 0d39B4484BFEEBC2A0;
	selp.f64 	%fd37916, 0d39B4484BFEEBC2A0, %fd20948, %p3591;
	rcp.rn.f64 	%fd20950, %fd20945;
	selp.f64 	%fd37915, 0d46293E5939A08CE9, %fd20950, %p3590;
	mul.f64 	%fd20951, %fd37915, %fd37916;
	mul.f64 	%fd37918, %fd37918, %fd20951;
	add.f64 	%fd20952, %fd20951, 0dBFF0000000000000;
	abs.f64 	%fd20953, %fd20952;
	setp.lt.f64 	%p3592, %fd20953, 0d3E9421F5F40D8376;
	@%p3592 bra 	$L__BB3_2716;
	add.s32 	%r15218, %r15218, 4;
	setp.eq.s32 	%p3593, %r15218, 100000001;
	@%p3593 bra 	$L__BB3_2715;
$L__BB3_2714:
	neg.s32 	%r8959, %r15218;
	cvt.rn.f64.s32 	%fd20902, %r8959;
	cvt.rn.f64.u32 	%fd20903, %r15218;
	add.f64 	%fd20904, %fd20903, 0dC013000000000000;
	mul.f64 	%fd20905, %fd20904, %fd20902;
	add.f64 	%fd3673, %fd37917, 0d4000000000000000;
	fma.rn.f64 	%fd20906, %fd20905, %fd37915, %fd3673;
	abs.f64 	%fd20907, %fd20906;
	setp.lt.f64 	%p3581, %fd20907, 0d39B4484BFEEBC2A0;
	div.rn.f64 	%fd20908, %fd20905, %fd37916;
	add.f64 	%fd20909, %fd3673, %fd20908;
	abs.f64 	%fd20910, %fd20909;
	setp.lt.f64 	%p3582, %fd20910, 0d39B4484BFEEBC2A0;
	selp.f64 	%fd3674, 0d39B4484BFEEBC2A0, %fd20909, %p3582;
	rcp.rn.f64 	%fd20911, %fd20906;
	selp.f64 	%fd3675, 0d46293E5939A08CE9, %fd20911, %p3581;
	mul.f64 	%fd20912, %fd3675, %fd3674;
	mul.f64 	%fd37918, %fd37918, %fd20912;
	add.f64 	%fd20913, %fd20912, 0dBFF0000000000000;
	abs.f64 	%fd20914, %fd20913;
	setp.lt.f64 	%p3583, %fd20914, 0d3E9421F5F40D8376;
	@%p3583 bra 	$L__BB3_2716;
	bra.uni 	$L__BB3_2710;
$L__BB3_2715:
	mov.u64 	%rd181, $str$3;
	cvta.global.u64 	%rd182, %rd181;
	{ // callseq 615, 0
	.param .b64 param0;
	st.param.b64 	[param0], %rd182;
	.param .b64 param1;
	st.param.b64 	[param1], 0;
	.param .b32 retval0;
	call.uni (retval0), 
	vprintf, 
	(
	param0, 
	param1
	);
	ld.param.b32 	%r8966, [retval0];
	} // callseq 615
$L__BB3_2716:
	mul.f64 	%fd37919, %fd869, %fd3420;
	{
	.reg .b32 %temp; 
	mov.b64 	{%temp, %r15219}, %fd37919;
	}
	{
	.reg .b32 %temp; 
	mov.b64 	{%r15220, %temp}, %fd37919;
	}
	setp.gt.s32 	%p3594, %r15219, 1048575;
	mov.b32 	%r15221, -1023;
	@%p3594 bra 	$L__BB3_2718;
	mul.f64 	%fd20954, %fd869, %fd3420;
	mul.f64 	%fd37919, %fd20954, 0d4350000000000000;
	{
	.reg .b32 %temp; 
	mov.b64 	{%temp, %r15219}, %fd37919;
	}
	{
	.reg .b32 %temp; 
	mov.b64 	{%r15220, %temp}, %fd37919;
	}
	mov.b32 	%r15221, -1077;
$L__BB3_2718:
	add.s32 	%r8970, %r15219, -1;
	setp.gt.u32 	%p3595, %r8970, 2146435070;
	@%p3595 bra 	$L__BB3_2722;
	shr.u32 	%r8973, %r15219, 20;
	add.s32 	%r15222, %r15221, %r8973;
	and.b32  	%r8974, %r15219, 1048575;
	or.b32  	%r8975, %r8974, 1072693248;
	mov.b64 	%fd37920, {%r15220, %r8975};
	setp.lt.u32 	%p3597, %r8975, 1073127583;
	@%p3597 bra 	$L__BB3_2721;
	{
	.reg .b32 %temp; 
	mov.b64 	{%r8976, %temp}, %fd37920;
	}
	{
	.reg .b32 %temp; 
	mov.b64 	{%temp, %r8977}, %fd37920;
	}
	add.s32 	%r8978, %r8977, -1048576;
	mov.b64 	%fd37920, {%r8976, %r8978};
	add.s32 	%r15222, %r15222, 1;
$L__BB3_2721:
	add.f64 	%fd20956, %fd37920, 0dBFF0000000000000;
	add.f64 	%fd20957, %fd37920, 0d3FF0000000000000;
	rcp.approx.ftz.f64 	%fd20958, %fd20957;
	neg.f64 	%fd20959, %fd20957;
	fma.rn.f64 	%fd20960, %fd20959, %fd20958, 0d3FF0000000000000;
	fma.rn.f64 	%fd20961, %fd20960, %fd20960, %fd20960;
	fma.rn.f64 	%fd20962, %fd20961, %fd20958, %fd20958;
	mul.f64 	%fd20963, %fd20956, %fd20962;
	fma.rn.f64 	%fd20964, %fd20956, %fd20962, %fd20963;
	mul.f64 	%fd20965, %fd20964, %fd20964;
	fma.rn.f64 	%fd20966, %fd20965, 0d3EB1380B3AE80F1E, 0d3ED0EE258B7A8B04;
	fma.rn.f64 	%fd20967, %fd20966, %fd20965, 0d3EF3B2669F02676F;
	fma.rn.f64 	%fd20968, %fd20967, %fd20965, 0d3F1745CBA9AB0956;
	fma.rn.f64 	%fd20969, %fd20968, %fd20965, 0d3F3C71C72D1B5154;
	fma.rn.f64 	%fd20970, %fd20969, %fd20965, 0d3F624924923BE72D;
	fma.rn.f64 	%fd20971, %fd20970, %fd20965, 0d3F8999999999A3C4;
	fma.rn.f64 	%fd20972, %fd20971, %fd20965, 0d3FB5555555555554;
	sub.f64 	%fd20973, %fd20956, %fd20964;
	add.f64 	%fd20974, %fd20973, %fd20973;
	neg.f64 	%fd20975, %fd20964;
	fma.rn.f64 	%fd20976, %fd20975, %fd20956, %fd20974;
	mul.f64 	%fd20977, %fd20962, %fd20976;
	mul.f64 	%fd20978, %fd20965, %fd20972;
	fma.rn.f64 	%fd20979, %fd20978, %fd20964, %fd20977;
	xor.b32  	%r8979, %r15222, -2147483648;
	mov.b32 	%r8980, 1127219200;
	mov.b64 	%fd20980, {%r8979, %r8980};
	sub.f64 	%fd20981, %fd20980, %fd159;
	fma.rn.f64 	%fd20982, %fd20981, 0d3FE62E42FEFA39EF, %fd20964;
	fma.rn.f64 	%fd20983, %fd20981, 0dBFE62E42FEFA39EF, %fd20982;
	sub.f64 	%fd20984, %fd20983, %fd20964;
	sub.f64 	%fd20985, %fd20979, %fd20984;
	fma.rn.f64 	%fd20986, %fd20981, 0d3C7ABC9E3B39803F, %fd20985;
	add.f64 	%fd37921, %fd20982, %fd20986;
	bra.uni 	$L__BB3_2723;
$L__BB3_2722:
	fma.rn.f64 	%fd20955, %fd37919, 0d7FF0000000000000, 0d7FF0000000000000;
	{
	.reg .b32 %temp; 
	mov.b64 	{%temp, %r8971}, %fd37919;
	}
	and.b32  	%r8972, %r8971, 2147483647;
	setp.eq.s32 	%p3596, %r8972, 0;
	selp.f64 	%fd37921, 0dFFF0000000000000, %fd20955, %p3596;
$L__BB3_2723:
	mul.f64 	%fd20987, %fd37921, 0d4013000000000000;
	mul.f64 	%fd20988, %fd869, %fd3420;
	sub.f64 	%fd20989, %fd20987, %fd20988;
	sub.f64 	%fd20990, %fd3558, %fd37913;
	add.f64 	%fd3687, %fd20990, %fd20989;
	fma.rn.f64 	%fd20991, %fd3687, 0d3FF71547652B82FE, 0d4338000000000000;
	{
	.reg .b32 %temp; 
	mov.b64 	{%r1312, %temp}, %fd20991;
	}
	mov.f64 	%fd20992, 0dC338000000000000;
	add.rn.f64 	%fd20993, %fd20991, %fd20992;
	fma.rn.f64 	%fd20994, %fd20993, 0dBFE62E42FEFA39EF, %fd3687;
	fma.rn.f64 	%fd20995, %fd20993, 0dBC7ABC9E3B39803F, %fd20994;
	fma.rn.f64 	%fd20996, %fd20995, 0d3E5ADE1569CE2BDF, 0d3E928AF3FCA213EA;
	fma.rn.f64 	%fd20997, %fd20996, %fd20995, 0d3EC71DEE62401315;
	fma.rn.f64 	%fd20998, %fd20997, %fd20995, 0d3EFA01997C89EB71;
	fma.rn.f64 	%fd20999, %fd20998, %fd20995, 0d3F2A01A014761F65;
	fma.rn.f64 	%fd21000, %fd20999, %fd20995, 0d3F56C16C1852B7AF;
	fma.rn.f64 	%fd21001, %fd21000, %fd20995, 0d3F81111111122322;
	fma.rn.f64 	%fd21002, %fd21001, %fd20995, 0d3FA55555555502A1;
	fma.rn.f64 	%fd21003, %fd21002, %fd20995, 0d3FC5555555555511;
	fma.rn.f64 	%fd21004, %fd21003, %fd20995, 0d3FE000000000000B;
	fma.rn.f64 	%fd21005, %fd21004, %fd20995, 0d3FF0000000000000;
	fma.rn.f64 	%fd21006, %fd21005, %fd20995, 0d3FF0000000000000;
	{
	.reg .b32 %temp; 
	mov.b64 	{%r1313, %temp}, %fd21006;
	}
	{
	.reg .b32 %temp; 
	mov.b64 	{%temp, %r1314}, %fd21006;
	}
	shl.b32 	%r8981, %r1312, 20;
	add.s32 	%r8982, %r8981, %r1314;
	mov.b64 	%fd37922, {%r1313, %r8982};
	{
	.reg .b32 %temp; 
	mov.b64 	{%temp, %r8983}, %fd3687;
	}
	mov.b32 	%f256, %r8983;
	abs.f32 	%f74, %f256;
	setp.lt.f32 	%p3598, %f74, 0f4086232B;
	@%p3598 bra 	$L__BB3_2726;
	setp.lt.f64 	%p3599, %fd3687, 0d0000000000000000;
	add.f64 	%fd21007, %fd3687, 0d7FF0000000000000;
	selp.f64 	%fd37922, 0d0000000000000000, %fd21007, %p3599;
	setp.geu.f32 	%p3600, %f74, 0f40874800;
	@%p3600 bra 	$L__BB3_2726;
	shr.u32 	%r8984, %r1312, 31;
	add.s32 	%r8985, %r1312, %r8984;
	shr.s32 	%r8986, %r8985, 1;
	shl.b32 	%r8987, %r8986, 20;
	add.s32 	%r8988, %r1314, %r8987;
	mov.b64 	%fd21008, {%r1313, %r8988};
	sub.s32 	%r8989, %r1312, %r8986;
	shl.b32 	%r8990, %r8989, 20;
	add.s32 	%r8991, %r8990, 1072693248;
	mov.b32 	%r8992, 0;
	mov.b64 	%fd21009, {%r8992, %r8991};
	mul.f64 	%fd37922, %fd21009, %fd21008;
$L__BB3_2726:
	mul.f64 	%fd37923, %fd37918, %fd37922;
$L__BB3_2727:
	setp.lt.s32 	%p3632, %r1174, 0;
	and.b32  	%r9036, %r8264, 2146435072;
	setp.eq.s32 	%p3633, %r9036, 1072693248;
	mul.f64 	%fd3694, %fd3571, %fd37923;
	{ // callseq 618, 0
	.param .b64 param0;
	st.param.f64 	[param0], %fd3386;
	.param .b64 param1;
	st.param.f64 	[param1], 0d4010000000000000;
	.param .b64 retval0;
	call.uni (retval0), 
	__internal_accurate_pow, 
	(
	param0, 
	param1
	);
	ld.param.f64 	%fd21188, [retval0];
	} // callseq 618
	neg.f64 	%fd21190, %fd21188;
	selp.f64 	%fd21191, %fd21190, %fd21188, %p3633;
	selp.f64 	%fd37925, %fd21191, %fd21188, %p3632;
	@%p3463 bra 	$L__BB3_2729;
	selp.b32 	%r9038, %r1174, 0, %p3633;
	setp.lt.s32 	%p3635, %r8264, 0;
	or.b32  	%r9039, %r9038, 2146435072;
	selp.b32 	%r9040, %r9039, %r9038, %p3635;
	mov.b32 	%r9041, 0;
	mov.b64 	%fd37925, {%r9041, %r9040};
$L__BB3_2729:
	add.f64 	%fd21192, %fd869, 0d4010000000000000;
	{
	.reg .b32 %temp; 
	mov.b64 	{%temp, %r9042}, %fd21192;
	}
	and.b32  	%r9043, %r9042, 2146435072;
	setp.ne.s32 	%p3636, %r9043, 2146435072;
	@%p3636 bra 	$L__BB3_2734;
	setp.num.f64 	%p3637, %fd869, %fd869;
	@%p3637 bra 	$L__BB3_2732;
	mov.f64 	%fd21193, 0d4010000000000000;
	add.rn.f64 	%fd37925, %fd869, %fd21193;
	bra.uni 	$L__BB3_2734;
$L__BB3_2732:
	setp.neu.f64 	%p3638, %fd3386, 0d7FF0000000000000;
	@%p3638 bra 	$L__BB3_2734;
	setp.lt.s32 	%p3641, %r8264, 0;
	selp.b32 	%r9045, 0, 2146435072, %p3641;
	and.b32  	%r9046, %r8264, 2147483647;
	setp.ne.s32 	%p3642, %r9046, 1071644672;
	or.b32  	%r9047, %r9045, -2147483648;
	selp.b32 	%r9048, %r9047, %r9045, %p3642;
	selp.b32 	%r9049, %r9048, %r9045, %p3633;
	selp.b32 	%r9050, %r9049, %r9045, %p3632;
	mov.b32 	%r9051, 0;
	mov.b64 	%fd37925, {%r9051, %r9050};
$L__BB3_2734:
	setp.eq.f64 	%p3644, %fd869, 0d0000000000000000;
	setp.lt.s32 	%p3646, %r3910, 0;
	and.b32  	%r9052, %r3910, 2146435072;
	setp.eq.s32 	%p3647, %r9052, 1073741824;
	selp.f64 	%fd3701, 0d3FF0000000000000, %fd37925, %p3486;
	{ // callseq 619, 0
	.param .b64 param0;
	st.param.f64 	[param0], %fd3386;
	.param .b64 param1;
	st.param.f64 	[param1], 0d4008000000000000;
	.param .b64 retval0;
	call.uni (retval0), 
	__internal_accurate_pow, 
	(
	param0, 
	param1
	);
	ld.param.f64 	%fd21194, [retval0];
	} // callseq 619
	neg.f64 	%fd21196, %fd21194;
	selp.f64 	%fd21197, %fd21196, %fd21194, %p3647;
	selp.f64 	%fd21198, %fd21197, %fd21194, %p3632;
	selp.b32 	%r9053, %r1174, 0, %p3647;
	or.b32  	%r9054, %r9053, 2146435072;
	selp.b32 	%r9055, %r9054, %r9053, %p3646;
	mov.b32 	%r9056, 0;
	mov.b64 	%fd21199, {%r9056, %r9055};
	selp.f64 	%fd37926, %fd21199, %fd21198, %p3644;
	add.f64 	%fd21200, %fd869, 0d4008000000000000;
	{
	.reg .b32 %temp; 
	mov.b64 	{%temp, %r9057}, %fd21200;
	}
	and.b32  	%r9058, %r9057, 2146435072;
	setp.ne.s32 	%p3648, %r9058, 2146435072;
	@%p3648 bra 	$L__BB3_2739;
	setp.num.f64 	%p3649, %fd869, %fd869;
	@%p3649 bra 	$L__BB3_2737;
	mov.f64 	%fd21201, 0d4008000000000000;
	add.rn.f64 	%fd37926, %fd869, %fd21201;
	bra.uni 	$L__BB3_2739;
$L__BB3_2737:
	setp.neu.f64 	%p3650, %fd3386, 0d7FF0000000000000;
	@%p3650 bra 	$L__BB3_2739;
	setp.lt.s32 	%p3651, %r1174, 0;
	and.b32  	%r9060, %r3910, 2147483647;
	setp.ne.s32 	%p3653, %r9060, 1071644672;
	selp.b32 	%r9061, 0, 2146435072, %p3646;
	or.b32  	%r9062, %r9061, -2147483648;
	selp.b32 	%r9063, %r9062, %r9061, %p3653;
	selp.b32 	%r9064, %r9063, %r9061, %p3647;
	selp.b32 	%r9065, %r9064, %r9061, %p3651;
	mov.b32 	%r9066, 0;
	mov.b64 	%fd37926, {%r9066, %r9065};
$L__BB3_2739:
	setp.eq.f64 	%p3655, %fd869, 0d3FF0000000000000;
	setp.neu.f64 	%p3656, %fd869, 0d0000000000000000;
	setp.lt.s32 	%p3657, %r1174, 0;
	and.b32  	%r9067, %r3914, 2146435072;
	setp.eq.s32 	%p3658, %r9067, 1062207488;
	selp.f64 	%fd3706, 0d3FF0000000000000, %fd37926, %p3655;
	{ // callseq 620, 0
	.param .b64 param0;
	st.param.f64 	[param0], %fd3386;
	.param .b64 param1;
	st.param.f64 	[param1], 0d4000000000000000;
	.param .b64 retval0;
	call.uni (retval0), 
	__internal_accurate_pow, 
	(
	param0, 
	param1
	);
	ld.param.f64 	%fd21202, [retval0];
	} // callseq 620
	neg.f64 	%fd21204, %fd21202;
	selp.f64 	%fd21205, %fd21204, %fd21202, %p3658;
	selp.f64 	%fd37928, %fd21205, %fd21202, %p3657;
	@%p3656 bra 	$L__BB3_2741;
	selp.b32 	%r9069, %r1174, 0, %p3658;
	setp.lt.s32 	%p3660, %r3914, 0;
	or.b32  	%r9070, %r9069, 2146435072;
	selp.b32 	%r9071, %r9070, %r9069, %p3660;
	mov.b32 	%r9072, 0;
	mov.b64 	%fd37928, {%r9072, %r9071};
$L__BB3_2741:
	add.f64 	%fd21206, %fd869, 0d4000000000000000;
	{
	.reg .b32 %temp; 
	mov.b64 	{%temp, %r9073}, %fd21206;
	}
	and.b32  	%r9074, %r9073, 2146435072;
	setp.ne.s32 	%p3661, %r9074, 2146435072;
	@%p3661 bra 	$L__BB3_2746;
	setp.num.f64 	%p3662, %fd869, %fd869;
	@%p3662 bra 	$L__BB3_2744;
	mov.f64 	%fd21207, 0d4000000000000000;
	add.rn.f64 	%fd37928, %fd869, %fd21207;
	bra.uni 	$L__BB3_2746;
$L__BB3_2744:
	setp.neu.f64 	%p3663, %fd3386, 0d7FF0000000000000;
	@%p3663 bra 	$L__BB3_2746;
	setp.lt.s32 	%p3666, %r3914, 0;
	selp.b32 	%r9076, 0, 2146435072, %p3666;
	and.b32  	%r9077, %r3914, 2147483647;
	setp.ne.s32 	%p3667, %r9077, 1071644672;
	or.b32  	%r9078, %r9076, -2147483648;
	selp.b32 	%r9079, %r9078, %r9076, %p3667;
	selp.b32 	%r9080, %r9079, %r9076, %p3658;
	selp.b32 	%r9081, %r9080, %r9076, %p3657;
	mov.b32 	%r9082, 0;
	mov.b64 	%fd37928, {%r9082, %r9081};
$L__BB3_2746:
	setp.neu.f64 	%p3668, %fd3350, 0d0000000000000000;
	mov.f64 	%fd21208, 0d3FE5555555555555;
	{
	.reg .b32 %temp; 
	mov.b64 	{%temp, %r1315}, %fd21208;
	}
	@%p3668 bra 	$L__BB3_2748;
	and.b32  	%r9083, %r1315, 2146435072;
	setp.eq.s32 	%p3670, %r9083, 1127219200;
	selp.b32 	%r9084, %r1168, 0, %p3670;
	setp.lt.s32 	%p3671, %r1315, 0;
	or.b32  	%r9085, %r9084, 2146435072;
	selp.b32 	%r9086, %r9085, %r9084, %p3671;
	mov.b32 	%r9087, 0;
	mov.b64 	%fd37930, {%r9087, %r9086};
	bra.uni 	$L__BB3_2749;
$L__BB3_2748:
	setp.lt.s32 	%p3669, %r1168, 0;
	{ // callseq 621, 0
	.param .b64 param0;
	st.param.f64 	[param0], %fd3351;
	.param .b64 param1;
	st.param.f64 	[param1], 0d3FE5555555555555;
	.param .b64 retval0;
	call.uni (retval0), 
	__internal_accurate_pow, 
	(
	param0, 
	param1
	);
	ld.param.f64 	%fd21209, [retval0];
	} // callseq 621
	selp.f64 	%fd37930, 0dFFF8000000000000, %fd21209, %p3669;
$L__BB3_2749:
	add.f64 	%fd21211, %fd3350, 0d3FE5555555555555;
	{
	.reg .b32 %temp; 
	mov.b64 	{%temp, %r9088}, %fd21211;
	}
	and.b32  	%r9089, %r9088, 2146435072;
	setp.ne.s32 	%p3672, %r9089, 2146435072;
	@%p3672 bra 	$L__BB3_2754;
	setp.num.f64 	%p3673, %fd3350, %fd3350;
	@%p3673 bra 	$L__BB3_2752;
	mov.f64 	%fd21212, 0d3FE5555555555555;
	add.rn.f64 	%fd37930, %fd3350, %fd21212;
	bra.uni 	$L__BB3_2754;
$L__BB3_2752:
	setp.neu.f64 	%p3674, %fd3351, 0d7FF0000000000000;
	@%p3674 bra 	$L__BB3_2754;
	and.b32  	%r9090, %r1315, 2146435072;
	setp.eq.s32 	%p3675, %r9090, 1127219200;
	setp.lt.s32 	%p3676, %r1168, 0;
	setp.lt.s32 	%p3677, %r1315, 0;
	selp.b32 	%r9091, 0, 2146435072, %p3677;
	and.b32  	%r9092, %r1315, 2147483647;
	setp.ne.s32 	%p3678, %r9092, 1071644672;
	or.b32  	%r9093, %r9091, -2147483648;
	selp.b32 	%r9094, %r9093, %r9091, %p3678;
	selp.b32 	%r9095, %r9094, %r9091, %p3675;
	selp.b32 	%r9096, %r9095, %r9091, %p3676;
	mov.b32 	%r9097, 0;
	mov.b64 	%fd37930, {%r9097, %r9096};
$L__BB3_2754:
	setp.eq.f64 	%p3679, %fd3350, 0d3FF0000000000000;
	selp.f64 	%fd21213, 0d3FF0000000000000, %fd37930, %p3679;
	mul.f64 	%fd21214, %fd37928, 0d4008000000000000;
	selp.f64 	%fd21215, 0d4008000000000000, %fd21214, %p3655;
	mul.f64 	%fd21216, %fd21215, %fd21213;
	fma.rn.f64 	%fd21217, %fd3350, %fd3706, %fd21216;
	mul.f64 	%fd21218, %fd869, 0d4018000000000000;
	fma.rn.f64 	%fd21219, %fd21218, %fd3420, %fd21217;
	add.f64 	%fd21220, %fd21219, 0d4018000000000000;
	div.rn.f64 	%fd21221, %fd862, %fd3701;
	mul.f64 	%fd3719, %fd21221, %fd21220;
	neg.f64 	%fd21222, %fd869;
	mul.f64 	%fd3720, %fd3420, %fd21222;
	fma.rn.f64 	%fd21223, %fd3720, 0d3FF71547652B82FE, 0d4338000000000000;
	{
	.reg .b32 %temp; 
	mov.b64 	{%r1316, %temp}, %fd21223;
	}
	mov.f64 	%fd21224, 0dC338000000000000;
	add.rn.f64 	%fd21225, %fd21223, %fd21224;
	fma.rn.f64 	%fd21226, %fd21225, 0dBFE62E42FEFA39EF, %fd3720;
	fma.rn.f64 	%fd21227, %fd21225, 0dBC7ABC9E3B39803F, %fd21226;
	fma.rn.f64 	%fd21228, %fd21227, 0d3E5ADE1569CE2BDF, 0d3E928AF3FCA213EA;
	fma.rn.f64 	%fd21229, %fd21228, %fd21227, 0d3EC71DEE62401315;
	fma.rn.f64 	%fd21230, %fd21229, %fd21227, 0d3EFA01997C89EB71;
	fma.rn.f64 	%fd21231, %fd21230, %fd21227, 0d3F2A01A014761F65;
	fma.rn.f64 	%fd21232, %fd21231, %fd21227, 0d3F56C16C1852B7AF;
	fma.rn.f64 	%fd21233, %fd21232, %fd21227, 0d3F81111111122322;
	fma.rn.f64 	%fd21234, %fd21233, %fd21227, 0d3FA55555555502A1;
	fma.rn.f64 	%fd21235, %fd21234, %fd21227, 0d3FC5555555555511;
	fma.rn.f64 	%fd21236, %fd21235, %fd21227, 0d3FE000000000000B;
	fma.rn.f64 	%fd21237, %fd21236, %fd21227, 0d3FF0000000000000;
	fma.rn.f64 	%fd21238, %fd21237, %fd21227, 0d3FF0000000000000;
	{
	.reg .b32 %temp; 
	mov.b64 	{%r1317, %temp}, %fd21238;
	}
	{
	.reg .b32 %temp; 
	mov.b64 	{%temp, %r1318}, %fd21238;
	}
	shl.b32 	%r9098, %r1316, 20;
	add.s32 	%r9099, %r9098, %r1318;
	mov.b64 	%fd37931, {%r1317, %r9099};
	{
	.reg .b32 %temp; 
	mov.b64 	{%temp, %r9100}, %fd3720;
	}
	mov.b32 	%f258, %r9100;
	abs.f32 	%f75, %f258;
	setp.lt.f32 	%p3681, %f75, 0f4086232B;
	@%p3681 bra 	$L__BB3_2757;
	setp.lt.f64 	%p3682, %fd3720, 0d0000000000000000;
	add.f64 	%fd21239, %fd3720, 0d7FF0000000000000;
	selp.f64 	%fd37931, 0d0000000000000000, %fd21239, %p3682;
	setp.geu.f32 	%p3683, %f75, 0f40874800;
	@%p3683 bra 	$L__BB3_2757;
	shr.u32 	%r9101, %r1316, 31;
	add.s32 	%r9102, %r1316, %r9101;
	shr.s32 	%r9103, %r9102, 1;
	shl.b32 	%r9104, %r9103, 20;
	add.s32 	%r9105, %r1318, %r9104;
	mov.b64 	%fd21240, {%r1317, %r9105};
	sub.s32 	%r9106, %r1316, %r9103;
	shl.b32 	%r9107, %r9106, 20;
	add.s32 	%r9108, %r9107, 1072693248;
	mov.b32 	%r9109, 0;
	mov.b64 	%fd21241, {%r9109, %r9108};
	mul.f64 	%fd37931, %fd21241, %fd21240;
$L__BB3_2757:
	add.f64 	%fd21242, %fd3543, %fd3694;
	fma.rn.f64 	%fd21243, %fd3719, %fd37931, %fd21242;
	mul.f64 	%fd21244, %fd1, 0d4008000000000000;
	mul.f64 	%fd21245, %fd21244, %fd5;
	mul.f64 	%fd21246, %fd4, 0d3CCF412AAC30D1B7;
	selp.f64 	%fd21247, 0d3FF0000000000000, %fd37839, %p3679;
	mul.f64 	%fd21248, %fd21246, %fd21247;
	div.rn.f64 	%fd21249, %fd21248, %fd21245;
	fma.rn.f64 	%fd38013, %fd3385, %fd21243, %fd21249;
	bra.uni 	$L__BB3_2998;
$L__BB3_2758:
	setp.eq.f64 	%p3175, %fd3350, 0d0000000000000000;
	setp.lt.s32 	%p3176, %r3910, 0;
	and.b32  	%r8284, %r3910, 2146435072;
	setp.eq.s32 	%p3177, %r8284, 1073741824;
	{
	.reg .b32 %temp; 
	mov.b64 	{%temp, %r1319}, %fd3350;
	}
	abs.f64 	%fd3726, %fd3350;
	{ // callseq 586, 0
	.param .b64 param0;
	st.param.f64 	[param0], %fd3726;
	.param .b64 param1;
	st.param.f64 	[param1], 0d4008000000000000;
	.param .b64 retval0;
	call.uni (retval0), 
	__internal_accurate_pow, 
	(
	param0, 
	param1
	);
	ld.param.f64 	%fd19331, [retval0];
	} // callseq 586
	setp.lt.s32 	%p3178, %r1319, 0;
	neg.f64 	%fd19333, %fd19331;
	selp.f64 	%fd19334, %fd19333, %fd19331, %p3177;
	selp.f64 	%fd19335, %fd19334, %fd19331, %p3178;
	selp.b32 	%r8285, %r1319, 0, %p3177;
	or.b32  	%r8286, %r8285, 2146435072;
	selp.b32 	%r8287, %r8286, %r8285, %p3176;
	mov.b32 	%r8288, 0;
	mov.b64 	%fd19336, {%r8288, %r8287};
	selp.f64 	%fd37932, %fd19336, %fd19335, %p3175;
	add.f64 	%fd19337, %fd3350, 0d4008000000000000;
	{
	.reg .b32 %temp; 
	mov.b64 	{%temp, %r8289}, %fd19337;
	}
	and.b32  	%r8290, %r8289, 2146435072;
	setp.ne.s32 	%p3179, %r8290, 2146435072;
	@%p3179 bra 	$L__BB3_2763;
	setp.num.f64 	%p3180, %fd3350, %fd3350;
	@%p3180 bra 	$L__BB3_2761;
	mov.f64 	%fd19338, 0d4008000000000000;
	add.rn.f64 	%fd37932, %fd3350, %fd19338;
	bra.uni 	$L__BB3_2763;
$L__BB3_2761:
	setp.neu.f64 	%p3181, %fd3726, 0d7FF0000000000000;
	@%p3181 bra 	$L__BB3_2763;
	setp.lt.s32 	%p3182, %r1319, 0;
	setp.eq.s32 	%p3183, %r8284, 1073741824;
	and.b32  	%r8292, %r3910, 2147483647;
	setp.ne.s32 	%p3184, %r8292, 1071644672;
	setp.lt.s32 	%p3185, %r3910, 0;
	selp.b32 	%r8293, 0, 2146435072, %p3185;
	or.b32  	%r8294, %r8293, -2147483648;
	selp.b32 	%r8295, %r8294, %r8293, %p3184;
	selp.b32 	%r8296, %r8295, %r8293, %p3183;
	selp.b32 	%r8297, %r8296, %r8293, %p3182;
	mov.b32 	%r8298, 0;
	mov.b64 	%fd37932, {%r8298, %r8297};
$L__BB3_2763:
	setp.neu.f64 	%p3186, %fd849, 0d0000000000000000;
	mov.f64 	%fd19339, 0d3FC5555555555555;
	{
	.reg .b32 %temp; 
	mov.b64 	{%temp, %r1320}, %fd19339;
	}
	@%p3186 bra 	$L__BB3_2765;
	and.b32  	%r8299, %r1320, 2146435072;
	setp.eq.s32 	%p3188, %r8299, 1127219200;
	selp.b32 	%r8300, %r210, 0, %p3188;
	setp.lt.s32 	%p3189, %r1320, 0;
	or.b32  	%r8301, %r8300, 2146435072;
	selp.b32 	%r8302, %r8301, %r8300, %p3189;
	mov.b32 	%r8303, 0;
	mov.b64 	%fd37934, {%r8303, %r8302};
	bra.uni 	$L__BB3_2766;
$L__BB3_2765:
	setp.lt.s32 	%p3187, %r210, 0;
	{ // callseq 587, 0
	.param .b64 param0;
	st.param.f64 	[param0], %fd850;
	.param .b64 param1;
	st.param.f64 	[param1], 0d3FC5555555555555;
	.param .b64 retval0;
	call.uni (retval0), 
	__internal_accurate_pow, 
	(
	param0, 
	param1
	);
	ld.param.f64 	%fd19340, [retval0];
	} // callseq 587
	selp.f64 	%fd37934, 0dFFF8000000000000, %fd19340, %p3187;
$L__BB3_2766:
	add.f64 	%fd19342, %fd849, 0d3FC5555555555555;
	{
	.reg .b32 %temp; 
	mov.b64 	{%temp, %r8304}, %fd19342;
	}
	and.b32  	%r8305, %r8304, 2146435072;
	setp.ne.s32 	%p3190, %r8305, 2146435072;
	@%p3190 bra 	$L__BB3_2771;
	setp.num.f64 	%p3191, %fd849, %fd849;
	@%p3191 bra 	$L__BB3_2769;
	mov.f64 	%fd19343, 0d3FC5555555555555;
	add.rn.f64 	%fd37934, %fd849, %fd19343;
	bra.uni 	$L__BB3_2771;
$L__BB3_2769:
	setp.neu.f64 	%p3192, %fd850, 0d7FF0000000000000;
	@%p3192 bra 	$L__BB3_2771;
	and.b32  	%r8306, %r1320, 2146435072;
	setp.eq.s32 	%p3193, %r8306, 1127219200;
	setp.lt.s32 	%p3194, %r210, 0;
	setp.lt.s32 	%p3195, %r1320, 0;
	selp.b32 	%r8307, 0, 2146435072, %p3195;
	and.b32  	%r8308, %r1320, 2147483647;
	setp.ne.s32 	%p3196, %r8308, 1071644672;
	or.b32  	%r8309, %r8307, -2147483648;
	selp.b32 	%r8310, %r8309, %r8307, %p3196;
	selp.b32 	%r8311, %r8310, %r8307, %p3193;
	selp.b32 	%r8312, %r8311, %r8307, %p3194;
	mov.b32 	%r8313, 0;
	mov.b64 	%fd37934, {%r8313, %r8312};
$L__BB3_2771:
	{
	.reg .b32 %temp; 
	mov.b64 	{%temp, %r1321}, %fd869;
	}
	mov.f64 	%fd19344, 0d4016000000000000;
	{
	.reg .b32 %temp; 
	mov.b64 	{%temp, %r1322}, %fd19344;
	}
	abs.f64 	%fd3737, %fd869;
	setp.neu.f64 	%p3197, %fd869, 0d0000000000000000;
	@%p3197 bra 	$L__BB3_2773;
	and.b32  	%r8314, %r1322, 2146435072;
	setp.eq.s32 	%p3199, %r8314, 1075838976;
	selp.b32 	%r8315, %r1321, 0, %p3199;
	setp.lt.s32 	%p3200, %r1322, 0;
	or.b32  	%r8316, %r8315, 2146435072;
	selp.b32 	%r8317, %r8316, %r8315, %p3200;
	mov.b32 	%r8318, 0;
	mov.b64 	%fd37936, {%r8318, %r8317};
	bra.uni 	$L__BB3_2774;
$L__BB3_2773:
	setp.lt.s32 	%p3198, %r1321, 0;
	{ // callseq 588, 0
	.param .b64 param0;
	st.param.f64 	[param0], %fd3737;
	.param .b64 param1;
	st.param.f64 	[param1], 0d4016000000000000;
	.param .b64 retval0;
	call.uni (retval0), 
	__internal_accurate_pow, 
	(
	param0, 
	param1
	);
	ld.param.f64 	%fd19345, [retval0];
	} // callseq 588
	selp.f64 	%fd37936, 0dFFF8000000000000, %fd19345, %p3198;
$L__BB3_2774:
	add.f64 	%fd19347, %fd869, 0d4016000000000000;
	{
	.reg .b32 %temp; 
	mov.b64 	{%temp, %r8319}, %fd19347;
	}
	and.b32  	%r8320, %r8319, 2146435072;
	setp.ne.s32 	%p3201, %r8320, 2146435072;
	@%p3201 bra 	$L__BB3_2779;
	setp.num.f64 	%p3202, %fd869, %fd869;
	@%p3202 bra 	$L__BB3_2777;
	mov.f64 	%fd19348, 0d4016000000000000;
	add.rn.f64 	%fd37936, %fd869, %fd19348;
	bra.uni 	$L__BB3_2779;
$L__BB3_2777:
	setp.neu.f64 	%p3203, %fd3737, 0d7FF0000000000000;
	@%p3203 bra 	$L__BB3_2779;
	setp.lt.s32 	%p3204, %r1321, 0;
	and.b32  	%r8321, %r1322, 2146435072;
	setp.eq.s32 	%p3205, %r8321, 1075838976;
	setp.lt.s32 	%p3206, %r1322, 0;
	selp.b32 	%r8322, 0, 2146435072, %p3206;
	and.b32  	%r8323, %r1322, 2147483647;
	setp.ne.s32 	%p3207, %r8323, 1071644672;
	or.b32  	%r8324, %r8322, -2147483648;
	selp.b32 	%r8325, %r8324, %r8322, %p3207;
	selp.b32 	%r8326, %r8325, %r8322, %p3205;
	selp.b32 	%r8327, %r8326, %r8322, %p3204;
	mov.b32 	%r8328, 0;
	mov.b64 	%fd37936, {%r8328, %r8327};
$L__BB3_2779:
	mov.f64 	%fd37937, 0d4026000000000000;
	{
	.reg .b32 %temp; 
	mov.b64 	{%temp, %r15223}, %fd37937;
	}
	{
	.reg .b32 %temp; 
	mov.b64 	{%r15224, %temp}, %fd37937;
	}
	setp.gt.s32 	%p3208, %r15223, 1048575;
	mov.b32 	%r15225, -1023;
	@%p3208 bra 	$L__BB3_2781;
	mov.f64 	%fd37937, 0d4386000000000000;
	{
	.reg .b32 %temp; 
	mov.b64 	{%temp, %r15223}, %fd37937;
	}
	{
	.reg .b32 %temp; 
	mov.b64 	{%r15224, %temp}, %fd37937;
	}
	mov.b32 	%r15225, -1077;
$L__BB3_2781:
	add.s32 	%r8331, %r15223, -1;
	setp.gt.u32 	%p3209, %r8331, 2146435070;
	@%p3209 bra 	$L__BB3_2785;
	shr.u32 	%r8334, %r15223, 20;
	add.s32 	%r15226, %r15225, %r8334;
	and.b32  	%r8335, %r15223, 1048575;
	or.b32  	%r8336, %r8335, 1072693248;
	mov.b64 	%fd37938, {%r15224, %r8336};
	setp.lt.u32 	%p3211, %r8336, 1073127583;
	@%p3211 bra 	$L__BB3_2784;
	{
	.reg .b32 %temp; 
	mov.b64 	{%r8337, %temp}, %fd37938;
	}
	{
	.reg .b32 %temp; 
	mov.b64 	{%temp, %r8338}, %fd37938;
	}
	add.s32 	%r8339, %r8338, -1048576;
	mov.b64 	%fd37938, {%r8337, %r8339};
	add.s32 	%r15226, %r15226, 1;
$L__BB3_2784:
	add.f64 	%fd19352, %fd37938, 0dBFF0000000000000;
	add.f64 	%fd19353, %fd37938, 0d3FF0000000000000;
	rcp.approx.ftz.f64 	%fd19354, %fd19353;
	neg.f64 	%fd19355, %fd19353;
	fma.rn.f64 	%fd19356, %fd19355, %fd19354, 0d3FF0000000000000;
	fma.rn.f64 	%fd19357, %fd19356, %fd19356, %fd19356;
	fma.rn.f64 	%fd19358, %fd19357, %fd19354, %fd19354;
	mul.f64 	%fd19359, %fd19352, %fd19358;
	fma.rn.f64 	%fd19360, %fd19352, %fd19358, %fd19359;
	mul.f64 	%fd19361, %fd19360, %fd19360;
	fma.rn.f64 	%fd19362, %fd19361, 0d3EB1380B3AE80F1E, 0d3ED0EE258B7A8B04;
	fma.rn.f64 	%fd19363, %fd19362, %fd19361, 0d3EF3B2669F02676F;
	fma.rn.f64 	%fd19364, %fd19363, %fd19361, 0d3F1745CBA9AB0956;
	fma.rn.f64 	%fd19365, %fd19364, %fd19361, 0d3F3C71C72D1B5154;
	fma.rn.f64 	%fd19366, %fd19365, %fd19361, 0d3F624924923BE72D;
	fma.rn.f64 	%fd19367, %fd19366, %fd19361, 0d3F8999999999A3C4;
	fma.rn.f64 	%fd19368, %fd19367, %fd19361, 0d3FB5555555555554;
	sub.f64 	%fd19369, %fd19352, %fd19360;
	add.f64 	%fd19370, %fd19369, %fd19369;
	neg.f64 	%fd19371, %fd19360;
	fma.rn.f64 	%fd19372, %fd19371, %fd19352, %fd19370;
	mul.f64 	%fd19373, %fd19358, %fd19372;
	mul.f64 	%fd19374, %fd19361, %fd19368;
	fma.rn.f64 	%fd19375, %fd19374, %fd19360, %fd19373;
	xor.b32  	%r8340, %r15226, -2147483648;
	mov.b32 	%r8341, 1127219200;
	mov.b64 	%fd19376, {%r8340, %r8341};
	sub.f64 	%fd19377, %fd19376, %fd159;
	fma.rn.f64 	%fd19378, %fd19377, 0d3FE62E42FEFA39EF, %fd19360;
	fma.rn.f64 	%fd19379, %fd19377, 0dBFE62E42FEFA39EF, %fd19378;
	sub.f64 	%fd19380, %fd19379, %fd19360;
	sub.f64 	%fd19381, %fd19375, %fd19380;
	fma.rn.f64 	%fd19382, %fd19377, 0d3C7ABC9E3B39803F, %fd19381;
	add.f64 	%fd37939, %fd19378, %fd19382;
	bra.uni 	$L__BB3_2786;
$L__BB3_2785:
	fma.rn.f64 	%fd19351, %fd37937, 0d7FF0000000000000, 0d7FF0000000000000;
	{
	.reg .b32 %temp; 
	mov.b64 	{%temp, %r8332}, %fd37937;
	}
	and.b32  	%r8333, %r8332, 2147483647;
	setp.eq.s32 	%p3210, %r8333, 0;
	selp.f64 	%fd37939, 0dFFF0000000000000, %fd19351, %p3210;
$L__BB3_2786:
	fma.rn.f64 	%fd3751, %fd37939, 0dC018000000000000, 0d4026000000000000;
	mov.f64 	%fd37940, 0d3FFC4E06B9F096A3;
	{
	.reg .b32 %temp; 
	mov.b64 	{%temp, %r15231}, %fd37940;
	}
	{
	.reg .b32 %temp; 
	mov.b64 	{%r15232, %temp}, %fd37940;
	}
	setp.gt.s32 	%p3212, %r15231, 1048575;
	mov.b32 	%r15229, -1023;
	mov.u32 	%r15227, %r15231;
	mov.u32 	%r15228, %r15232;
	@%p3212 bra 	$L__BB3_2788;
	mov.f64 	%fd37940, 0d435C4E06B9F096A3;
	{
	.reg .b32 %temp; 
	mov.b64 	{%temp, %r15227}, %fd37940;
	}
	{
	.reg .b32 %temp; 
	mov.b64 	{%r15228, %temp}, %fd37940;
	}
	mov.b32 	%r15229, -1077;
$L__BB3_2788:
	add.s32 	%r8344, %r15227, -1;
	setp.gt.u32 	%p3213, %r8344, 2146435070;
	@%p3213 bra 	$L__BB3_2792;
	shr.u32 	%r8347, %r15227, 20;
	add.s32 	%r15230, %r15229, %r8347;
	and.b32  	%r8348, %r15227, 1048575;
	or.b32  	%r8349, %r8348, 1072693248;
	mov.b64 	%fd37941, {%r15228, %r8349};
	setp.lt.u32 	%p3215, %r8349, 1073127583;
	@%p3215 bra 	$L__BB3_2791;
	{
	.reg .b32 %temp; 
	mov.b64 	{%r8350, %temp}, %fd37941;
	}
	{
	.reg .b32 %temp; 
	mov.b64 	{%temp, %r8351}, %fd37941;
	}
	add.s32 	%r8352, %r8351, -1048576;
	mov.b64 	%fd37941, {%r8350, %r8352};
	add.s32 	%r15230, %r15230, 1;
$L__BB3_2791:
	add.f64 	%fd19386, %fd37941, 0dBFF0000000000000;
	add.f64 	%fd19387, %fd37941, 0d3FF0000000000000;
	rcp.approx.ftz.f64 	%fd19388, %fd19387;
	neg.f64 	%fd19389, %fd19387;
	fma.rn.f64 	%fd19390, %fd19389, %fd19388, 0d3FF0000000000000;
	fma.rn.f64 	%fd19391, %fd19390, %fd19390, %fd19390;
	fma.rn.f64 	%fd19392, %fd19391, %fd19388, %fd19388;
	mul.f64 	%fd19393, %fd19386, %fd19392;
	fma.rn.f64 	%fd19394, %fd19386, %fd19392, %fd19393;
	mul.f64 	%fd19395, %fd19394, %fd19394;
	fma.rn.f64 	%fd19396, %fd19395, 0d3EB1380B3AE80F1E, 0d3ED0EE258B7A8B04;
	fma.rn.f64 	%fd19397, %fd19396, %fd19395, 0d3EF3B2669F02676F;
	fma.rn.f64 	%fd19398, %fd19397, %fd19395, 0d3F1745CBA9AB0956;
	fma.rn.f64 	%fd19399, %fd19398, %fd19395, 0d3F3C71C72D1B5154;
	fma.rn.f64 	%fd19400, %fd19399, %fd19395, 0d3F624924923BE72D;
	fma.rn.f64 	%fd19401, %fd19400, %fd19395, 0d3F8999999999A3C4;
	fma.rn.f64 	%fd19402, %fd19401, %fd19395, 0d3FB5555555555554;
	sub.f64 	%fd19403, %fd19386, %fd19394;
	add.f64 	%fd19404, %fd19403, %fd19403;
	neg.f64 	%fd19405, %fd19394;
	fma.rn.f64 	%fd19406, %fd19405, %fd19386, %fd19404;
	mul.f64 	%fd19407, %fd19392, %fd19406;
	mul.f64 	%fd19408, %fd19395, %fd19402;
	fma.rn.f64 	%fd19409, %fd19408, %fd19394, %fd19407;
	xor.b32  	%r8353, %r15230, -2147483648;
	mov.b32 	%r8354, 1127219200;
	mov.b64 	%fd19410, {%r8353, %r8354};
	sub.f64 	%fd19411, %fd19410, %fd159;
	fma.rn.f64 	%fd19412, %fd19411, 0d3FE62E42FEFA39EF, %fd19394;
	fma.rn.f64 	%fd19413, %fd19411, 0dBFE62E42FEFA39EF, %fd19412;
	sub.f64 	%fd19414, %fd19413, %fd19394;
	sub.f64 	%fd19415, %fd19409, %fd19414;
	fma.rn.f64 	%fd19416, %fd19411, 0d3C7ABC9E3B39803F, %fd19415;
	add.f64 	%fd37942, %fd19412, %fd19416;
	bra.uni 	$L__BB3_2793;
$L__BB3_2792:
	fma.rn.f64 	%fd19385, %fd37940, 0d7FF0000000000000, 0d7FF0000000000000;
	{
	.reg .b32 %temp; 
	mov.b64 	{%temp, %r8345}, %fd37940;
	}
	and.b32  	%r8346, %r8345, 2147483647;
	setp.eq.s32 	%p3214, %r8346, 0;
	selp.f64 	%fd37942, 0dFFF0000000000000, %fd19385, %p3214;
$L__BB3_2793:
	sub.f64 	%fd3759, %fd37942, %fd3751;
	fma.rn.f64 	%fd19417, %fd3759, 0d3FF71547652B82FE, 0d4338000000000000;
	{
	.reg .b32 %temp; 
	mov.b64 	{%r1343, %temp}, %fd19417;
	}
	mov.f64 	%fd19418, 0dC338000000000000;
	add.rn.f64 	%fd19419, %fd19417, %fd19418;
	fma.rn.f64 	%fd19420, %fd19419, 0dBFE62E42FEFA39EF, %fd3759;
	fma.rn.f64 	%fd19421, %fd19419, 0dBC7ABC9E3B39803F, %fd19420;
	fma.rn.f64 	%fd19422, %fd19421, 0d3E5ADE1569CE2BDF, 0d3E928AF3FCA213EA;
	fma.rn.f64 	%fd19423, %fd19422, %fd19421, 0d3EC71DEE62401315;
	fma.rn.f64 	%fd19424, %fd19423, %fd19421, 0d3EFA01997C89EB71;
	fma.rn.f64 	%fd19425, %fd19424, %fd19421, 0d3F2A01A014761F65;
	fma.rn.f64 	%fd19426, %fd19425, %fd19421, 0d3F56C16C1852B7AF;
	fma.rn.f64 	%fd19427, %fd19426, %fd19421, 0d3F81111111122322;
	fma.rn.f64 	%fd19428, %fd19427, %fd19421, 0d3FA55555555502A1;
	fma.rn.f64 	%fd19429, %fd19428, %fd19421, 0d3FC5555555555511;
	fma.rn.f64 	%fd19430, %fd19429, %fd19421, 0d3FE000000000000B;
	fma.rn.f64 	%fd19431, %fd19430, %fd19421, 0d3FF0000000000000;
	fma.rn.f64 	%fd19432, %fd19431, %fd19421, 0d3FF0000000000000;
	{
	.reg .b32 %temp; 
	mov.b64 	{%r1344, %temp}, %fd19432;
	}
	{
	.reg .b32 %temp; 
	mov.b64 	{%temp, %r1345}, %fd19432;
	}
	shl.b32 	%r8355, %r1343, 20;
	add.s32 	%r8356, %r8355, %r1345;
	mov.b64 	%fd37943, {%r1344, %r8356};
	{
	.reg .b32 %temp; 
	mov.b64 	{%temp, %r8357}, %fd3759;
	}
	mov.b32 	%f245, %r8357;
	abs.f32 	%f76, %f245;
	setp.lt.f32 	%p3216, %f76, 0f4086232B;
	@%p3216 bra 	$L__BB3_2796;
	setp.lt.f64 	%p3217, %fd3759, 0d0000000000000000;
	add.f64 	%fd19433, %fd3759, 0d7FF0000000000000;
	selp.f64 	%fd37943, 0d0000000000000000, %fd19433, %p3217;
	setp.geu.f32 	%p3218, %f76, 0f40874800;
	@%p3218 bra 	$L__BB3_2796;
	shr.u32 	%r8358, %r1343, 31;
	add.s32 	%r8359, %r1343, %r8358;
	shr.s32 	%r8360, %r8359, 1;
	shl.b32 	%r8361, %r8360, 20;
	add.s32 	%r8362, %r1345, %r8361;
	mov.b64 	%fd19434, {%r1344, %r8362};
	sub.s32 	%r8363, %r1343, %r8360;
	shl.b32 	%r8364, %r8363, 20;
	add.s32 	%r8365, %r8364, 1072693248;
	mov.b32 	%r8366, 0;
	mov.b64 	%fd19435, {%r8366, %r8365};
	mul.f64 	%fd37943, %fd19435, %fd19434;
$L__BB3_2796:
	setp.neu.f64 	%p3219, %fd3350, 0d0000000000000000;
	rcp.rn.f64 	%fd19436, %fd37936;
	setp.eq.f64 	%p3220, %fd869, 0d3FF0000000000000;
	selp.f64 	%fd19437, 0d3FF0000000000000, %fd19436, %p3220;
	mul.f64 	%fd3764, %fd19437, %fd37943;
	@%p3219 bra 	$L__BB3_2798;
	setp.lt.s32 	%p3222, %r93, 0;
	and.b32  	%r8367, %r93, 2146435072;
	setp.eq.s32 	%p3223, %r8367, 1127219200;
	selp.b32 	%r8368, %r1319, 0, %p3223;
	or.b32  	%r8369, %r8368, 2146435072;
	selp.b32 	%r8370, %r8369, %r8368, %p3222;
	mov.b32 	%r8371, 0;
	mov.b64 	%fd37945, {%r8371, %r8370};
	bra.uni 	$L__BB3_2799;
$L__BB3_2798:
	setp.lt.s32 	%p3221, %r1319, 0;
	{ // callseq 589, 0
	.param .b64 param0;
	st.param.f64 	[param0], %fd3726;
	.param .b64 param1;
	st.param.f64 	[param1], 0d3FD5555555555555;
	.param .b64 retval0;
	call.uni (retval0), 
	__internal_accurate_pow, 
	(
	param0, 
	param1
	);
	ld.param.f64 	%fd19438, [retval0];
	} // callseq 589
	selp.f64 	%fd37945, 0dFFF8000000000000, %fd19438, %p3221;
$L__BB3_2799:
	add.f64 	%fd19440, %fd3350, 0d3FD5555555555555;
	{
	.reg .b32 %temp; 
	mov.b64 	{%temp, %r8372}, %fd19440;
	}
	and.b32  	%r8373, %r8372, 2146435072;
	setp.ne.s32 	%p3224, %r8373, 2146435072;
	@%p3224 bra 	$L__BB3_2804;
	setp.num.f64 	%p3225, %fd3350, %fd3350;
	@%p3225 bra 	$L__BB3_2802;
	mov.f64 	%fd19441, 0d3FD5555555555555;
	add.rn.f64 	%fd37945, %fd3350, %fd19441;
	bra.uni 	$L__BB3_2804;
$L__BB3_2802:
	setp.neu.f64 	%p3226, %fd3726, 0d7FF0000000000000;
	@%p3226 bra 	$L__BB3_2804;
	setp.lt.s32 	%p3227, %r1319, 0;
	setp.lt.s32 	%p3228, %r93, 0;
	selp.b32 	%r8374, 0, 2146435072, %p3228;
	or.b32  	%r8375, %r8374, -2147483648;
	selp.b32 	%r8376, %r8375, %r8374, %p5;
	selp.b32 	%r8377, %r8376, %r8374, %p3227;
	mov.b32 	%r8378, 0;
	mov.b64 	%fd37945, {%r8378, %r8377};
$L__BB3_2804:
	setp.eq.f64 	%p3229, %fd3350, 0d3FF0000000000000;
	selp.f64 	%fd3771, 0d3FF0000000000000, %fd37945, %p3229;
	mul.f64 	%fd37953, %fd869, %fd3771;
	setp.geu.f64 	%p3230, %fd37953, 0d0000000000000000;
	@%p3230 bra 	$L__BB3_2806;
	mov.u64 	%rd155, $str$7;
	cvta.global.u64 	%rd156, %rd155;
	{ // callseq 590, 0
	.param .b64 param0;
	st.param.b64 	[param0], %rd156;
	.param .b64 param1;
	st.param.b64 	[param1], 0;
	.param .b32 retval0;
	call.uni (retval0), 
	vprintf, 
	(
	param0, 
	param1
	);
	ld.param.b32 	%r8379, [retval0];
	} // callseq 590
$L__BB3_2806:
	setp.geu.f64 	%p3231, %fd37953, 0d401A000000000000;
	@%p3231 bra 	$L__BB3_2848;
	mov.b32 	%r15233, -1023;
	mov.f64 	%fd37946, 0d3FFC4E06B9F096A3;
	@%p3212 bra 	$L__BB3_2809;
	mov.f64 	%fd37946, 0d435C4E06B9F096A3;
	{
	.reg .b32 %temp; 
	mov.b64 	{%temp, %r15231}, %fd37946;
	}
	{
	.reg .b32 %temp; 
	mov.b64 	{%r15232, %temp}, %fd37946;
	}
	mov.b32 	%r15233, -1077;
$L__BB3_2809:
	add.s32 	%r8431, %r15231, -1;
	setp.gt.u32 	%p3257, %r8431, 2146435070;
	@%p3257 bra 	$L__BB3_2813;
	shr.u32 	%r8434, %r15231, 20;
	add.s32 	%r15234, %r15233, %r8434;
	and.b32  	%r8435, %r15231, 1048575;
	or.b32  	%r8436, %r8435, 1072693248;
	mov.b64 	%fd37947, {%r15232, %r8436};
	setp.lt.u32 	%p3259, %r8436, 1073127583;
	@%p3259 bra 	$L__BB3_2812;
	{
	.reg .b32 %temp; 
	mov.b64 	{%r8437, %temp}, %fd37947;
	}
	{
	.reg .b32 %temp; 
	mov.b64 	{%temp, %r8438}, %fd37947;
	}
	add.s32 	%r8439, %r8438, -1048576;
	mov.b64 	%fd37947, {%r8437, %r8439};
	add.s32 	%r15234, %r15234, 1;
$L__BB3_2812:
	add.f64 	%fd19591, %fd37947, 0dBFF0000000000000;
	add.f64 	%fd19592, %fd37947, 0d3FF0000000000000;
	rcp.approx.ftz.f64 	%fd19593, %fd19592;
	neg.f64 	%fd19594, %fd19592;
	fma.rn.f64 	%fd19595, %fd19594, %fd19593, 0d3FF0000000000000;
	fma.rn.f64 	%fd19596, %fd19595, %fd19595, %fd19595;
	fma.rn.f64 	%fd19597, %fd19596, %fd19593, %fd19593;
	mul.f64 	%fd19598, %fd19591, %fd19597;
	fma.rn.f64 	%fd19599, %fd19591, %fd19597, %fd19598;
	mul.f64 	%fd19600, %fd19599, %fd19599;
	fma.rn.f64 	%fd19601, %fd19600, 0d3EB1380B3AE80F1E, 0d3ED0EE258B7A8B04;
	fma.rn.f64 	%fd19602, %fd19601, %fd19600, 0d3EF3B2669F02676F;
	fma.rn.f64 	%fd19603, %fd19602, %fd19600, 0d3F1745CBA9AB0956;
	fma.rn.f64 	%fd19604, %fd19603, %fd19600, 0d3F3C71C72D1B5154;
	fma.rn.f64 	%fd19605, %fd19604, %fd19600, 0d3F624924923BE72D;
	fma.rn.f64 	%fd19606, %fd19605, %fd19600, 0d3F8999999999A3C4;
	fma.rn.f64 	%fd19607, %fd19606, %fd19600, 0d3FB5555555555554;
	sub.f64 	%fd19608, %fd19591, %fd19599;
	add.f64 	%fd19609, %fd19608, %fd19608;
	neg.f64 	%fd19610, %fd19599;
	fma.rn.f64 	%fd19611, %fd19610, %fd19591, %fd19609;
	mul.f64 	%fd19612, %fd19597, %fd19611;
	mul.f64 	%fd19613, %fd19600, %fd19607;
	fma.rn.f64 	%fd19614, %fd19613, %fd19599, %fd19612;
	xor.b32  	%r8440, %r15234, -2147483648;
	mov.b32 	%r8441, 1127219200;
	mov.b64 	%fd19615, {%r8440, %r8441};
	sub.f64 	%fd19616, %fd19615, %fd159;
	fma.rn.f64 	%fd19617, %fd19616, 0d3FE62E42FEFA39EF, %fd19599;
	fma.rn.f64 	%fd19618, %fd19616, 0dBFE62E42FEFA39EF, %fd19617;
	sub.f64 	%fd19619, %fd19618, %fd19599;
	sub.f64 	%fd19620, %fd19614, %fd19619;
	fma.rn.f64 	%fd19621, %fd19616, 0d3C7ABC9E3B39803F, %fd19620;
	add.f64 	%fd37948, %fd19617, %fd19621;
	bra.uni 	$L__BB3_2814;
$L__BB3_2813:
	fma.rn.f64 	%fd19590, %fd37946, 0d7FF0000000000000, 0d7FF0000000000000;
	{
	.reg .b32 %temp; 
	mov.b64 	{%temp, %r8432}, %fd37946;
	}
	and.b32  	%r8433, %r8432, 2147483647;
	setp.eq.s32 	%p3258, %r8433, 0;
	selp.f64 	%fd37948, 0dFFF0000000000000, %fd19590, %p3258;
$L__BB3_2814:
	setp.le.f64 	%p3260, %fd37953, 0d0000000000000000;
	mov.f64 	%fd37957, 0d0000000000000000;
	@%p3260 bra 	$L__BB3_2816;
	mov.b32 	%r15235, 1;
	mov.f64 	%fd37950, 0d3FC745D1745D1746;
	mov.f64 	%fd37949, 0d4016000000000000;
	mov.f64 	%fd37952, %fd37950;
	bra.uni 	$L__BB3_2834;
$L__BB3_2816:
	@%p3230 bra 	$L__BB3_2847;
	mov.u64 	%rd159, $str$4;
	cvta.global.u64 	%rd160, %rd159;
	{ // callseq 592, 0
	.param .b64 param0;
	st.param.b64 	[param0], %rd160;
	.param .b64 param1;
	st.param.b64 	[param1], 0;
	.param .b32 retval0;
	call.uni (retval0), 
	vprintf, 
	(
	param0, 
	param1
	);
	ld.param.b32 	%r8442, [retval0];
	} // callseq 592
	bra.uni 	$L__BB3_2847;
$L__BB3_2818:
	add.f64 	%fd3779, %fd3827, 0d3FF0000000000000;
	div.rn.f64 	%fd19634, %fd37953, %fd3779;
	mul.f64 	%fd3780, %fd3828, %fd19634;
	add.f64 	%fd37952, %fd37952, %fd3780;
	abs.f64 	%fd19635, %fd3780;
	abs.f64 	%fd19636, %fd37952;
	mul.f64 	%fd19637, %fd19636, 0d3E9421F5F40D8376;
	setp.lt.f64 	%p3263, %fd19635, %fd19637;
	@%p3263 bra 	$L__BB3_2835;
	add.f64 	%fd3782, %fd3779, 0d3FF0000000000000;
	div.rn.f64 	%fd19639, %fd37953, %fd3782;
	mul.f64 	%fd3783, %fd3780, %fd19639;
	add.f64 	%fd37952, %fd37952, %fd3783;
	abs.f64 	%fd19640, %fd3783;
	abs.f64 	%fd19641, %fd37952;
	mul.f64 	%fd19642, %fd19641, 0d3E9421F5F40D8376;
	setp.lt.f64 	%p3264, %fd19640, %fd19642;
	@%p3264 bra 	$L__BB3_2835;
	add.f64 	%fd3785, %fd3782, 0d3FF0000000000000;
	div.rn.f64 	%fd19644, %fd37953, %fd3785;
	mul.f64 	%fd3786, %fd3783, %fd19644;
	add.f64 	%fd37952, %fd37952, %fd3786;
	abs.f64 	%fd19645, %fd3786;
	abs.f64 	%fd19646, %fd37952;
	mul.f64 	%fd19647, %fd19646, 0d3E9421F5F40D8376;
	setp.lt.f64 	%p3265, %fd19645, %fd19647;
	@%p3265 bra 	$L__BB3_2835;
	add.f64 	%fd3788, %fd3785, 0d3FF0000000000000;
	div.rn.f64 	%fd19649, %fd37953, %fd3788;
	mul.f64 	%fd3789, %fd3786, %fd19649;
	add.f64 	%fd37952, %fd37952, %fd3789;
	abs.f64 	%fd19650, %fd3789;
	abs.f64 	%fd19651, %fd37952;
	mul.f64 	%fd19652, %fd19651, 0d3E9421F5F40D8376;
	setp.lt.f64 	%p3266, %fd19650, %fd19652;
	@%p3266 bra 	$L__BB3_2835;
	add.f64 	%fd3791, %fd3788, 0d3FF0000000000000;
	div.rn.f64 	%fd19654, %fd37953, %fd3791;
	mul.f64 	%fd3792, %fd3789, %fd19654;
	add.f64 	%fd37952, %fd37952, %fd3792;
	abs.f64 	%fd19655, %fd3792;
	abs.f64 	%fd19656, %fd37952;
	mul.f64 	%fd19657, %fd19656, 0d3E9421F5F40D8376;
	setp.lt.f64 	%p3267, %fd19655, %fd19657;
	@%p3267 bra 	$L__BB3_2835;
	add.f64 	%fd3794, %fd3791, 0d3FF0000000000000;
	div.rn.f64 	%fd19659, %fd37953, %fd3794;
	mul.f64 	%fd3795, %fd3792, %fd19659;
	add.f64 	%fd37952, %fd37952, %fd3795;
	abs.f64 	%fd19660, %fd3795;
	abs.f64 	%fd19661, %fd37952;
	mul.f64 	%fd19662, %fd19661, 0d3E9421F5F40D8376;
	setp.lt.f64 	%p3268, %fd19660, %fd19662;
	@%p3268 bra 	$L__BB3_2835;
	add.f64 	%fd3797, %fd3794, 0d3FF0000000000000;
	div.rn.f64 	%fd19664, %fd37953, %fd3797;
	mul.f64 	%fd3798, %fd3795, %fd19664;
	add.f64 	%fd37952, %fd37952, %fd3798;
	abs.f64 	%fd19665, %fd3798;
	abs.f64 	%fd19666, %fd37952;
	mul.f64 	%fd19667, %fd19666, 0d3E9421F5F40D8376;
	setp.lt.f64 	%p3269, %fd19665, %fd19667;
	@%p3269 bra 	$L__BB3_2835;
	add.f64 	%fd3800, %fd3797, 0d3FF0000000000000;
	div.rn.f64 	%fd19669, %fd37953, %fd3800;
	mul.f64 	%fd3801, %fd3798, %fd19669;
	add.f64 	%fd37952, %fd37952, %fd3801;
	abs.f64 	%fd19670, %fd3801;
	abs.f64 	%fd19671, %fd37952;
	mul.f64 	%fd19672, %fd19671, 0d3E9421F5F40D8376;
	setp.lt.f64 	%p3270, %fd19670, %fd19672;
	@%p3270 bra 	$L__BB3_2835;
	add.f64 	%fd3803, %fd3800, 0d3FF0000000000000;
	div.rn.f64 	%fd19674, %fd37953, %fd3803;
	mul.f64 	%fd3804, %fd3801, %fd19674;
	add.f64 	%fd37952, %fd37952, %fd3804;
	abs.f64 	%fd19675, %fd3804;
	abs.f64 	%fd19676, %fd37952;
	mul.f64 	%fd19677, %fd19676, 0d3E9421F5F40D8376;
	setp.lt.f64 	%p3271, %fd19675, %fd19677;
	@%p3271 bra 	$L__BB3_2835;
	add.f64 	%fd3806, %fd3803, 0d3FF0000000000000;
	div.rn.f64 	%fd19679, %fd37953, %fd3806;
	mul.f64 	%fd3807, %fd3804, %fd19679;
	add.f64 	%fd37952, %fd37952, %fd3807;
	abs.f64 	%fd19680, %fd3807;
	abs.f64 	%fd19681, %fd37952;
	mul.f64 	%fd19682, %fd19681, 0d3E9421F5F40D8376;
	setp.lt.f64 	%p3272, %fd19680, %fd19682;
	@%p3272 bra 	$L__BB3_2835;
	add.f64 	%fd3809, %fd3806, 0d3FF0000000000000;
	div.rn.f64 	%fd19684, %fd37953, %fd3809;
	mul.f64 	%fd3810, %fd3807, %fd19684;
	add.f64 	%fd37952, %fd37952, %fd3810;
	abs.f64 	%fd19685, %fd3810;
	abs.f64 	%fd19686, %fd37952;
	mul.f64 	%fd19687, %fd19686, 0d3E9421F5F40D8376;
	setp.lt.f64 	%p3273, %fd19685, %fd19687;
	@%p3273 bra 	$L__BB3_2835;
	add.f64 	%fd3812, %fd3809, 0d3FF0000000000000;
	div.rn.f64 	%fd19689, %fd37953, %fd3812;
	mul.f64 	%fd3813, %fd3810, %fd19689;
	add.f64 	%fd37952, %fd37952, %fd3813;
	abs.f64 	%fd19690, %fd3813;
	abs.f64 	%fd19691, %fd37952;
	mul.f64 	%fd19692, %fd19691, 0d3E9421F5F40D8376;
	setp.lt.f64 	%p3274, %fd19690, %fd19692;
	@%p3274 bra 	$L__BB3_2835;
	add.f64 	%fd3815, %fd3812, 0d3FF0000000000000;
	div.rn.f64 	%fd19694, %fd37953, %fd3815;
	mul.f64 	%fd3816, %fd3813, %fd19694;
	add.f64 	%fd37952, %fd37952, %fd3816;
	abs.f64 	%fd19695, %fd3816;
	abs.f64 	%fd19696, %fd37952;
	mul.f64 	%fd19697, %fd19696, 0d3E9421F5F40D8376;
	setp.lt.f64 	%p3275, %fd19695, %fd19697;
	@%p3275 bra 	$L__BB3_2835;
	add.f64 	%fd3818, %fd3815, 0d3FF0000000000000;
	div.rn.f64 	%fd19699, %fd37953, %fd3818;
	mul.f64 	%fd3819, %fd3816, %fd19699;
	add.f64 	%fd37952, %fd37952, %fd3819;
	abs.f64 	%fd19700, %fd3819;
	abs.f64 	%fd19701, %fd37952;
	mul.f64 	%fd19702, %fd19701, 0d3E9421F5F40D8376;
	setp.lt.f64 	%p3276, %fd19700, %fd19702;
	@%p3276 bra 	$L__BB3_2835;
	add.f64 	%fd37949, %fd3818, 0d3FF0000000000000;
	div.rn.f64 	%fd19704, %fd37953, %fd37949;
	mul.f64 	%fd37950, %fd3819, %fd19704;
	add.f64 	%fd37952, %fd37952, %fd37950;
	abs.f64 	%fd19705, %fd37950;
	abs.f64 	%fd19706, %fd37952;
	mul.f64 	%fd19707, %fd19706, 0d3E9421F5F40D8376;
	setp.lt.f64 	%p3277, %fd19705, %fd19707;
	@%p3277 bra 	$L__BB3_2835;
	add.s32 	%r15235, %r15235, 16;
	setp.eq.s32 	%p3278, %r15235, 100000001;
	@%p3278 bra 	$L__BB3_2846;
$L__BB3_2834:
	add.f64 	%fd3827, %fd37949, 0d3FF0000000000000;
	div.rn.f64 	%fd19629, %fd37953, %fd3827;
	mul.f64 	%fd3828, %fd37950, %fd19629;
	add.f64 	%fd37952, %fd37952, %fd3828;
	abs.f64 	%fd19630, %fd3828;
	abs.f64 	%fd19631, %fd37952;
	mul.f64 	%fd19632, %fd19631, 0d3E9421F5F40D8376;
	setp.geu.f64 	%p3262, %fd19630, %fd19632;
	@%p3262 bra 	$L__BB3_2818;
$L__BB3_2835:
	{
	.reg .b32 %temp; 
	mov.b64 	{%temp, %r15236}, %fd37953;
	}
	{
	.reg .b32 %temp; 
	mov.b64 	{%r15237, %temp}, %fd37953;
	}
	setp.gt.s32 	%p3279, %r15236, 1048575;
	mov.b32 	%r15238, -1023;
	@%p3279 bra 	$L__BB3_2837;
	mul.f64 	%fd19709, %fd869, %fd3771;
	mul.f64 	%fd37953, %fd19709, 0d4350000000000000;
	{
	.reg .b32 %temp; 
	mov.b64 	{%temp, %r15236}, %fd37953;
	}
	{
	.reg .b32 %temp; 
	mov.b64 	{%r15237, %temp}, %fd37953;
	}
	mov.b32 	%r15238, -1077;
$L__BB3_2837:
	add.s32 	%r8449, %r15236, -1;
	setp.gt.u32 	%p3280, %r8449, 2146435070;
	@%p3280 bra 	$L__BB3_2841;
	shr.u32 	%r8452, %r15236, 20;
	add.s32 	%r15239, %r15238, %r8452;
	and.b32  	%r8453, %r15236, 1048575;
	or.b32  	%r8454, %r8453, 1072693248;
	mov.b64 	%fd37954, {%r15237, %r8454};
	setp.lt.u32 	%p3282, %r8454, 1073127583;
	@%p3282 bra 	$L__BB3_2840;
	{
	.reg .b32 %temp; 
	mov.b64 	{%r8455, %temp}, %fd37954;
	}
	{
	.reg .b32 %temp; 
	mov.b64 	{%temp, %r8456}, %fd37954;
	}
	add.s32 	%r8457, %r8456, -1048576;
	mov.b64 	%fd37954, {%r8455, %r8457};
	add.s32 	%r15239, %r15239, 1;
$L__BB3_2840:
	add.f64 	%fd19711, %fd37954, 0dBFF0000000000000;
	add.f64 	%fd19712, %fd37954, 0d3FF0000000000000;
	rcp.approx.ftz.f64 	%fd19713, %fd19712;
	neg.f64 	%fd19714, %fd19712;
	fma.rn.f64 	%fd19715, %fd19714, %fd19713, 0d3FF0000000000000;
	fma.rn.f64 	%fd19716, %fd19715, %fd19715, %fd19715;
	fma.rn.f64 	%fd19717, %fd19716, %fd19713, %fd19713;
	mul.f64 	%fd19718, %fd19711, %fd19717;
	fma.rn.f64 	%fd19719, %fd19711, %fd19717, %fd19718;
	mul.f64 	%fd19720, %fd19719, %fd19719;
	fma.rn.f64 	%fd19721, %fd19720, 0d3EB1380B3AE80F1E, 0d3ED0EE258B7A8B04;
	fma.rn.f64 	%fd19722, %fd19721, %fd19720, 0d3EF3B2669F02676F;
	fma.rn.f64 	%fd19723, %fd19722, %fd19720, 0d3F1745CBA9AB0956;
	fma.rn.f64 	%fd19724, %fd19723, %fd19720, 0d3F3C71C72D1B5154;
	fma.rn.f64 	%fd19725, %fd19724, %fd19720, 0d3F624924923BE72D;
	fma.rn.f64 	%fd19726, %fd19725, %fd19720, 0d3F8999999999A3C4;
	fma.rn.f64 	%fd19727, %fd19726, %fd19720, 0d3FB5555555555554;
	sub.f64 	%fd19728, %fd19711, %fd19719;
	add.f64 	%fd19729, %fd19728, %fd19728;
	neg.f64 	%fd19730, %fd19719;
	fma.rn.f64 	%fd19731, %fd19730, %fd19711, %fd19729;
	mul.f64 	%fd19732, %fd19717, %fd19731;
	mul.f64 	%fd19733, %fd19720, %fd19727;
	fma.rn.f64 	%fd19734, %fd19733, %fd19719, %fd19732;
	xor.b32  	%r8458, %r15239, -2147483648;
	mov.b32 	%r8459, 1127219200;
	mov.b64 	%fd19735, {%r8458, %r8459};
	sub.f64 	%fd19736, %fd19735, %fd159;
	fma.rn.f64 	%fd19737, %fd19736, 0d3FE62E42FEFA39EF, %fd19719;
	fma.rn.f64 	%fd19738, %fd19736, 0dBFE62E42FEFA39EF, %fd19737;
	sub.f64 	%fd19739, %fd19738, %fd19719;
	sub.f64 	%fd19740, %fd19734, %fd19739;
	fma.rn.f64 	%fd19741, %fd19736, 0d3C7ABC9E3B39803F, %fd19740;
	add.f64 	%fd37955, %fd19737, %fd19741;
	bra.uni 	$L__BB3_2842;
$L__BB3_2841:
	fma.rn.f64 	%fd19710, %fd37953, 0d7FF0000000000000, 0d7FF0000000000000;
	{
	.reg .b32 %temp; 
	mov.b64 	{%temp, %r8450}, %fd37953;
	}
	and.b32  	%r8451, %r8450, 2147483647;
	setp.eq.s32 	%p3281, %r8451, 0;
	selp.f64 	%fd37955, 0dFFF0000000000000, %fd19710, %p3281;
$L__BB3_2842:
	mul.f64 	%fd19742, %fd37955, 0d4016000000000000;
	mul.f64 	%fd19743, %fd869, %fd3771;
	sub.f64 	%fd19744, %fd19742, %fd19743;
	sub.f64 	%fd19745, %fd3751, %fd37948;
	add.f64 	%fd3840, %fd19745, %fd19744;
	fma.rn.f64 	%fd19746, %fd3840, 0d3FF71547652B82FE, 0d4338000000000000;
	{
	.reg .b32 %temp; 
	mov.b64 	{%r1366, %temp}, %fd19746;
	}
	mov.f64 	%fd19747, 0dC338000000000000;
	add.rn.f64 	%fd19748, %fd19746, %fd19747;
	fma.rn.f64 	%fd19749, %fd19748, 0dBFE62E42FEFA39EF, %fd3840;
	fma.rn.f64 	%fd19750, %fd19748, 0dBC7ABC9E3B39803F, %fd19749;
	fma.rn.f64 	%fd19751, %fd19750, 0d3E5ADE1569CE2BDF, 0d3E928AF3FCA213EA;
	fma.rn.f64 	%fd19752, %fd19751, %fd19750, 0d3EC71DEE62401315;
	fma.rn.f64 	%fd19753, %fd19752, %fd19750, 0d3EFA01997C89EB71;
	fma.rn.f64 	%fd19754, %fd19753, %fd19750, 0d3F2A01A014761F65;
	fma.rn.f64 	%fd19755, %fd19754, %fd19750, 0d3F56C16C1852B7AF;
	fma.rn.f64 	%fd19756, %fd19755, %fd19750, 0d3F81111111122322;
	fma.rn.f64 	%fd19757, %fd19756, %fd19750, 0d3FA55555555502A1;
	fma.rn.f64 	%fd19758, %fd19757, %fd19750, 0d3FC5555555555511;
	fma.rn.f64 	%fd19759, %fd19758, %fd19750, 0d3FE000000000000B;
	fma.rn.f64 	%fd19760, %fd19759, %fd19750, 0d3FF0000000000000;
	fma.rn.f64 	%fd19761, %fd19760, %fd19750, 0d3FF0000000000000;
	{
	.reg .b32 %temp; 
	mov.b64 	{%r1367, %temp}, %fd19761;
	}
	{
	.reg .b32 %temp; 
	mov.b64 	{%temp, %r1368}, %fd19761;
	}
	shl.b32 	%r8460, %r1366, 20;
	add.s32 	%r8461, %r8460, %r1368;
	mov.b64 	%fd37956, {%r1367, %r8461};
	{
	.reg .b32 %temp; 
	mov.b64 	{%temp, %r8462}, %fd3840;
	}
	mov.b32 	%f247, %r8462;
	abs.f32 	%f77, %f247;
	setp.lt.f32 	%p3283, %f77, 0f4086232B;
	@%p3283 bra 	$L__BB3_2845;
	setp.lt.f64 	%p3284, %fd3840, 0d0000000000000000;
	add.f64 	%fd19762, %fd3840, 0d7FF0000000000000;
	selp.f64 	%fd37956, 0d0000000000000000, %fd19762, %p3284;
	setp.geu.f32 	%p3285, %f77, 0f40874800;
	@%p3285 bra 	$L__BB3_2845;
	shr.u32 	%r8463, %r1366, 31;
	add.s32 	%r8464, %r1366, %r8463;
	shr.s32 	%r8465, %r8464, 1;
	shl.b32 	%r8466, %r8465, 20;
	add.s32 	%r8467, %r1368, %r8466;
	mov.b64 	%fd19763, {%r1367, %r8467};
	sub.s32 	%r8468, %r1366, %r8465;
	shl.b32 	%r8469, %r8468, 20;
	add.s32 	%r8470, %r8469, 1072693248;
	mov.b32 	%r8471, 0;
	mov.b64 	%fd19764, {%r8471, %r8470};
	mul.f64 	%fd37956, %fd19764, %fd19763;
$L__BB3_2845:
	mul.f64 	%fd37957, %fd37952, %fd37956;
	bra.uni 	$L__BB3_2847;
$L__BB3_2846:
	mov.u64 	%rd161, $str$5;
	cvta.global.u64 	%rd162, %rd161;
	{ // callseq 593, 0
	.param .b64 param0;
	st.param.b64 	[param0], %rd162;
	.param .b64 param1;
	st.param.b64 	[param1], 0;
	.param .b32 retval0;
	call.uni (retval0), 
	vprintf, 
	(
	param0, 
	param1
	);
	ld.param.b32 	%r8445, [retval0];
	} // callseq 593
$L__BB3_2847:
	mov.f64 	%fd19765, 0d3FF0000000000000;
	sub.f64 	%fd37970, %fd19765, %fd37957;
	bra.uni 	$L__BB3_2873;
$L__BB3_2848:
	mov.b32 	%r15242, -1023;
	mov.f64 	%fd37958, 0d3FFC4E06B9F096A3;
	@%p3212 bra 	$L__BB3_2850;
	mov.f64 	%fd37958, 0d435C4E06B9F096A3;
	{
	.reg .b32 %temp; 
	mov.b64 	{%temp, %r15231}, %fd37958;
	}
	{
	.reg .b32 %temp; 
	mov.b64 	{%r15232, %temp}, %fd37958;
	}
	mov.b32 	%r15242, -1077;
$L__BB3_2850:
	add.s32 	%r8383, %r15231, -1;
	setp.gt.u32 	%p3233, %r8383, 2146435070;
	@%p3233 bra 	$L__BB3_2854;
	shr.u32 	%r8386, %r15231, 20;
	add.s32 	%r15243, %r15242, %r8386;
	and.b32  	%r8387, %r15231, 1048575;
	or.b32  	%r8388, %r8387, 1072693248;
	mov.b64 	%fd37959, {%r15232, %r8388};
	setp.lt.u32 	%p3235, %r8388, 1073127583;
	@%p3235 bra 	$L__BB3_2853;
	{
	.reg .b32 %temp; 
	mov.b64 	{%r8389, %temp}, %fd37959;
	}
	{
	.reg .b32 %temp; 
	mov.b64 	{%temp, %r8390}, %fd37959;
	}
	add.s32 	%r8391, %r8390, -1048576;
	mov.b64 	%fd37959, {%r8389, %r8391};
	add.s32 	%r15243, %r15243, 1;
$L__BB3_2853:
	add.f64 	%fd19447, %fd37959, 0dBFF0000000000000;
	add.f64 	%fd19448, %fd37959, 0d3FF0000000000000;
	rcp.approx.ftz.f64 	%fd19449, %fd19448;
	neg.f64 	%fd19450, %fd19448;
	fma.rn.f64 	%fd19451, %fd19450, %fd19449, 0d3FF0000000000000;
	fma.rn.f64 	%fd19452, %fd19451, %fd19451, %fd19451;
	fma.rn.f64 	%fd19453, %fd19452, %fd19449, %fd19449;
	mul.f64 	%fd19454, %fd19447, %fd19453;
	fma.rn.f64 	%fd19455, %fd19447, %fd19453, %fd19454;
	mul.f64 	%fd19456, %fd19455, %fd19455;
	fma.rn.f64 	%fd19457, %fd19456, 0d3EB1380B3AE80F1E, 0d3ED0EE258B7A8B04;
	fma.rn.f64 	%fd19458, %fd19457, %fd19456, 0d3EF3B2669F02676F;
	fma.rn.f64 	%fd19459, %fd19458, %fd19456, 0d3F1745CBA9AB0956;
	fma.rn.f64 	%fd19460, %fd19459, %fd19456, 0d3F3C71C72D1B5154;
	fma.rn.f64 	%fd19461, %fd19460, %fd19456, 0d3F624924923BE72D;
	fma.rn.f64 	%fd19462, %fd19461, %fd19456, 0d3F8999999999A3C4;
	fma.rn.f64 	%fd19463, %fd19462, %fd19456, 0d3FB5555555555554;
	sub.f64 	%fd19464, %fd19447, %fd19455;
	add.f64 	%fd19465, %fd19464, %fd19464;
	neg.f64 	%fd19466, %fd19455;
	fma.rn.f64 	%fd19467, %fd19466, %fd19447, %fd19465;
	mul.f64 	%fd19468, %fd19453, %fd19467;
	mul.f64 	%fd19469, %fd19456, %fd19463;
	fma.rn.f64 	%fd19470, %fd19469, %fd19455, %fd19468;
	xor.b32  	%r8392, %r15243, -2147483648;
	mov.b32 	%r8393, 1127219200;
	mov.b64 	%fd19471, {%r8392, %r8393};
	sub.f64 	%fd19472, %fd19471, %fd159;
	fma.rn.f64 	%fd19473, %fd19472, 0d3FE62E42FEFA39EF, %fd19455;
	fma.rn.f64 	%fd19474, %fd19472, 0dBFE62E42FEFA39EF, %fd19473;
	sub.f64 	%fd19475, %fd19474, %fd19455;
	sub.f64 	%fd19476, %fd19470, %fd19475;
	fma.rn.f64 	%fd19477, %fd19472, 0d3C7ABC9E3B39803F, %fd19476;
	add.f64 	%fd37960, %fd19473, %fd19477;
	bra.uni 	$L__BB3_2855;
$L__BB3_2854:
	fma.rn.f64 	%fd19446, %fd37958, 0d7FF0000000000000, 0d7FF0000000000000;
	{
	.reg .b32 %temp; 
	mov.b64 	{%temp, %r8384}, %fd37958;
	}
	and.b32  	%r8385, %r8384, 2147483647;
	setp.eq.s32 	%p3234, %r8385, 0;
	selp.f64 	%fd37960, 0dFFF0000000000000, %fd19446, %p3234;
$L__BB3_2855:
	fma.rn.f64 	%fd19479, %fd869, %fd3771, 0d3FF0000000000000;
	add.f64 	%fd37964, %fd19479, 0dC016000000000000;
	rcp.rn.f64 	%fd37965, %fd37964;
	mov.b32 	%r15244, 1;
	mov.f64 	%fd37963, 0d46293E5939A08CE9;
	mov.f64 	%fd37962, %fd37965;
	bra.uni 	$L__BB3_2860;
$L__BB3_2856:
	add.s32 	%r8396, %r15244, 1;
	not.b32 	%r8397, %r15244;
	cvt.rn.f64.s32 	%fd19493, %r8397;
	cvt.rn.f64.u32 	%fd19494, %r8396;
	add.f64 	%fd19495, %fd19494, 0dC016000000000000;
	mul.f64 	%fd19496, %fd19495, %fd19493;
	add.f64 	%fd3857, %fd3873, 0d4000000000000000;
	fma.rn.f64 	%fd19497, %fd19496, %fd3875, %fd3857;
	abs.f64 	%fd19498, %fd19497;
	setp.lt.f64 	%p3239, %fd19498, 0d39B4484BFEEBC2A0;
	div.rn.f64 	%fd19499, %fd19496, %fd3874;
	add.f64 	%fd19500, %fd3857, %fd19499;
	abs.f64 	%fd19501, %fd19500;
	setp.lt.f64 	%p3240, %fd19501, 0d39B4484BFEEBC2A0;
	selp.f64 	%fd3858, 0d39B4484BFEEBC2A0, %fd19500, %p3240;
	rcp.rn.f64 	%fd19502, %fd19497;
	selp.f64 	%fd3859, 0d46293E5939A08CE9, %fd19502, %p3239;
	mul.f64 	%fd19503, %fd3859, %fd3858;
	mul.f64 	%fd37965, %fd37965, %fd19503;
	add.f64 	%fd19504, %fd19503, 0dBFF0000000000000;
	abs.f64 	%fd19505, %fd19504;
	setp.lt.f64 	%p3241, %fd19505, 0d3E9421F5F40D8376;
	@%p3241 bra 	$L__BB3_2862;
	add.s32 	%r8398, %r15244, 2;
	sub.s32 	%r8399, -2, %r15244;
	cvt.rn.f64.s32 	%fd19506, %r8399;
	cvt.rn.f64.u32 	%fd19507, %r8398;
	add.f64 	%fd19508, %fd19507, 0dC016000000000000;
	mul.f64 	%fd19509, %fd19508, %fd19506;
	add.f64 	%fd3861, %fd3857, 0d4000000000000000;
	fma.rn.f64 	%fd19510, %fd19509, %fd3859, %fd3861;
	abs.f64 	%fd19511, %fd19510;
	setp.lt.f64 	%p3242, %fd19511, 0d39B4484BFEEBC2A0;
	div.rn.f64 	%fd19512, %fd19509, %fd3858;
	add.f64 	%fd19513, %fd3861, %fd19512;
	abs.f64 	%fd19514, %fd19513;
	setp.lt.f64 	%p3243, %fd19514, 0d39B4484BFEEBC2A0;
	selp.f64 	%fd3862, 0d39B4484BFEEBC2A0, %fd19513, %p3243;
	rcp.rn.f64 	%fd19515, %fd19510;
	selp.f64 	%fd3863, 0d46293E5939A08CE9, %fd19515, %p3242;
	mul.f64 	%fd19516, %fd3863, %fd3862;
	mul.f64 	%fd37965, %fd37965, %fd19516;
	add.f64 	%fd19517, %fd19516, 0dBFF0000000000000;
	abs.f64 	%fd19518, %fd19517;
	setp.lt.f64 	%p3244, %fd19518, 0d3E9421F5F40D8376;
	@%p3244 bra 	$L__BB3_2862;
	add.s32 	%r8400, %r15244, 3;
	sub.s32 	%r8401, -3, %r15244;
	cvt.rn.f64.s32 	%fd19519, %r8401;
	cvt.rn.f64.u32 	%fd19520, %r8400;
	add.f64 	%fd19521, %fd19520, 0dC016000000000000;
	mul.f64 	%fd19522, %fd19521, %fd19519;
	add.f64 	%fd37964, %fd3861, 0d4000000000000000;
	fma.rn.f64 	%fd19523, %fd19522, %fd3863, %fd37964;
	abs.f64 	%fd19524, %fd19523;
	setp.lt.f64 	%p3245, %fd19524, 0d39B4484BFEEBC2A0;
	div.rn.f64 	%fd19525, %fd19522, %fd3862;
	add.f64 	%fd19526, %fd37964, %fd19525;
	abs.f64 	%fd19527, %fd19526;
	setp.lt.f64 	%p3246, %fd19527, 0d39B4484BFEEBC2A0;
	selp.f64 	%fd37963, 0d39B4484BFEEBC2A0, %fd19526, %p3246;
	rcp.rn.f64 	%fd19528, %fd19523;
	selp.f64 	%fd37962, 0d46293E5939A08CE9, %fd19528, %p3245;
	mul.f64 	%fd19529, %fd37962, %fd37963;
	mul.f64 	%fd37965, %fd37965, %fd19529;
	add.f64 	%fd19530, %fd19529, 0dBFF0000000000000;
	abs.f64 	%fd19531, %fd19530;
	setp.lt.f64 	%p3247, %fd19531, 0d3E9421F5F40D8376;
	@%p3247 bra 	$L__BB3_2862;
	add.s32 	%r15244, %r15244, 4;
	setp.eq.s32 	%p3248, %r15244, 100000001;
	@%p3248 bra 	$L__BB3_2861;
$L__BB3_2860:
	neg.s32 	%r8395, %r15244;
	cvt.rn.f64.s32 	%fd19480, %r8395;
	cvt.rn.f64.u32 	%fd19481, %r15244;
	add.f64 	%fd19482, %fd19481, 0dC016000000000000;
	mul.f64 	%fd19483, %fd19482, %fd19480;
	add.f64 	%fd3873, %fd37964, 0d4000000000000000;
	fma.rn.f64 	%fd19484, %fd19483, %fd37962, %fd3873;
	abs.f64 	%fd19485, %fd19484;
	setp.lt.f64 	%p3236, %fd19485, 0d39B4484BFEEBC2A0;
	div.rn.f64 	%fd19486, %fd19483, %fd37963;
	add.f64 	%fd19487, %fd3873, %fd19486;
	abs.f64 	%fd19488, %fd19487;
	setp.lt.f64 	%p3237, %fd19488, 0d39B4484BFEEBC2A0;
	selp.f64 	%fd3874, 0d39B4484BFEEBC2A0, %fd19487, %p3237;
	rcp.rn.f64 	%fd19489, %fd19484;
	selp.f64 	%fd3875, 0d46293E5939A08CE9, %fd19489, %p3236;
	mul.f64 	%fd19490, %fd3875, %fd3874;
	mul.f64 	%fd37965, %fd37965, %fd19490;
	add.f64 	%fd19491, %fd19490, 0dBFF0000000000000;
	abs.f64 	%fd19492, %fd19491;
	setp.lt.f64 	%p3238, %fd19492, 0d3E9421F5F40D8376;
	@%p3238 bra 	$L__BB3_2862;
	bra.uni 	$L__BB3_2856;
$L__BB3_2861:
	mov.u64 	%rd157, $str$3;
	cvta.global.u64 	%rd158, %rd157;
	{ // callseq 591, 0
	.param .b64 param0;
	st.param.b64 	[param0], %rd158;
	.param .b64 param1;
	st.param.b64 	[param1], 0;
	.param .b32 retval0;
	call.uni (retval0), 
	vprintf, 
	(
	param0, 
	param1
	);
	ld.param.b32 	%r8402, [retval0];
	} // callseq 591
$L__BB3_2862:
	mul.f64 	%fd37966, %fd869, %fd3771;
	{
	.reg .b32 %temp; 
	mov.b64 	{%temp, %r15245}, %fd37966;
	}
	{
	.reg .b32 %temp; 
	mov.b64 	{%r15246, %temp}, %fd37966;
	}
	setp.gt.s32 	%p3249, %r15245, 1048575;
	mov.b32 	%r15247, -1023;
	@%p3249 bra 	$L__BB3_2864;
	mul.f64 	%fd19532, %fd869, %fd3771;
	mul.f64 	%fd37966, %fd19532, 0d4350000000000000;
	{
	.reg .b32 %temp; 
	mov.b64 	{%temp, %r15245}, %fd37966;
	}
	{
	.reg .b32 %temp; 
	mov.b64 	{%r15246, %temp}, %fd37966;
	}
	mov.b32 	%r15247, -1077;
$L__BB3_2864:
	add.s32 	%r8406, %r15245, -1;
	setp.gt.u32 	%p3250, %r8406, 2146435070;
	@%p3250 bra 	$L__BB3_2868;
	shr.u32 	%r8409, %r15245, 20;
	add.s32 	%r15248, %r15247, %r8409;
	and.b32  	%r8410, %r15245, 1048575;
	or.b32  	%r8411, %r8410, 1072693248;
	mov.b64 	%fd37967, {%r15246, %r8411};
	setp.lt.u32 	%p3252, %r8411, 1073127583;
	@%p3252 bra 	$L__BB3_2867;
	{
	.reg .b32 %temp; 
	mov.b64 	{%r8412, %temp}, %fd37967;
	}
	{
	.reg .b32 %temp; 
	mov.b64 	{%temp, %r8413}, %fd37967;
	}
	add.s32 	%r8414, %r8413, -1048576;
	mov.b64 	%fd37967, {%r8412, %r8414};
	add.s32 	%r15248, %r15248, 1;
$L__BB3_2867:
	add.f64 	%fd19534, %fd37967, 0dBFF0000000000000;
	add.f64 	%fd19535, %fd37967, 0d3FF0000000000000;
	rcp.approx.ftz.f64 	%fd19536, %fd19535;
	neg.f64 	%fd19537, %fd19535;
	fma.rn.f64 	%fd19538, %fd19537, %fd19536, 0d3FF0000000000000;
	fma.rn.f64 	%fd19539, %fd19538, %fd19538, %fd19538;
	fma.rn.f64 	%fd19540, %fd19539, %fd19536, %fd19536;
	mul.f64 	%fd19541, %fd19534, %fd19540;
	fma.rn.f64 	%fd19542, %fd19534, %fd19540, %fd19541;
	mul.f64 	%fd19543, %fd19542, %fd19542;
	fma.rn.f64 	%fd19544, %fd19543, 0d3EB1380B3AE80F1E, 0d3ED0EE258B7A8B04;
	fma.rn.f64 	%fd19545, %fd19544, %fd19543, 0d3EF3B2669F02676F;
	fma.rn.f64 	%fd19546, %fd19545, %fd19543, 0d3F1745CBA9AB0956;
	fma.rn.f64 	%fd19547, %fd19546, %fd19543, 0d3F3C71C72D1B5154;
	fma.rn.f64 	%fd19548, %fd19547, %fd19543, 0d3F624924923BE72D;
	fma.rn.f64 	%fd19549, %fd19548, %fd19543, 0d3F8999999999A3C4;
	fma.rn.f64 	%fd19550, %fd19549, %fd19543, 0d3FB5555555555554;
	sub.f64 	%fd19551, %fd19534, %fd19542;
	add.f64 	%fd19552, %fd19551, %fd19551;
	neg.f64 	%fd19553, %fd19542;
	fma.rn.f64 	%fd19554, %fd19553, %fd19534, %fd19552;
	mul.f64 	%fd19555, %fd19540, %fd19554;
	mul.f64 	%fd19556, %fd19543, %fd19550;
	fma.rn.f64 	%fd19557, %fd19556, %fd19542, %fd19555;
	xor.b32  	%r8415, %r15248, -2147483648;
	mov.b32 	%r8416, 1127219200;
	mov.b64 	%fd19558, {%r8415, %r8416};
	sub.f64 	%fd19559, %fd19558, %fd159;
	fma.rn.f64 	%fd19560, %fd19559, 0d3FE62E42FEFA39EF, %fd19542;
	fma.rn.f64 	%fd19561, %fd19559, 0dBFE62E42FEFA39EF, %fd19560;
	sub.f64 	%fd19562, %fd19561, %fd19542;
	sub.f64 	%fd19563, %fd19557, %fd19562;
	fma.rn.f64 	%fd19564, %fd19559, 0d3C7ABC9E3B39803F, %fd19563;
	add.f64 	%fd37968, %fd19560, %fd19564;
	bra.uni 	$L__BB3_2869;
$L__BB3_2868:
	fma.rn.f64 	%fd19533, %fd37966, 0d7FF0000000000000, 0d7FF0000000000000;
	{
	.reg .b32 %temp; 
	mov.b64 	{%temp, %r8407}, %fd37966;
	}
	and.b32  	%r8408, %r8407, 2147483647;
	setp.eq.s32 	%p3251, %r8408, 0;
	selp.f64 	%fd37968, 0dFFF0000000000000, %fd19533, %p3251;
$L__BB3_2869:
	mul.f64 	%fd19565, %fd37968, 0d4016000000000000;
	mul.f64 	%fd19566, %fd869, %fd3771;
	sub.f64 	%fd19567, %fd19565, %fd19566;
	sub.f64 	%fd19568, %fd3751, %fd37960;
	add.f64 	%fd3887, %fd19568, %fd19567;
	fma.rn.f64 	%fd19569, %fd3887, 0d3FF71547652B82FE, 0d4338000000000000;
	{
	.reg .b32 %temp; 
	mov.b64 	{%r1389, %temp}, %fd19569;
	}
	mov.f64 	%fd19570, 0dC338000000000000;
	add.rn.f64 	%fd19571, %fd19569, %fd19570;
	fma.rn.f64 	%fd19572, %fd19571, 0dBFE62E42FEFA39EF, %fd3887;
	fma.rn.f64 	%fd19573, %fd19571, 0dBC7ABC9E3B39803F, %fd19572;
	fma.rn.f64 	%fd19574, %fd19573, 0d3E5ADE1569CE2BDF, 0d3E928AF3FCA213EA;
	fma.rn.f64 	%fd19575, %fd19574, %fd19573, 0d3EC71DEE62401315;
	fma.rn.f64 	%fd19576, %fd19575, %fd19573, 0d3EFA01997C89EB71;
	fma.rn.f64 	%fd19577, %fd19576, %fd19573, 0d3F2A01A014761F65;
	fma.rn.f64 	%fd19578, %fd19577, %fd19573, 0d3F56C16C1852B7AF;
	fma.rn.f64 	%fd19579, %fd19578, %fd19573, 0d3F81111111122322;
	fma.rn.f64 	%fd19580, %fd19579, %fd19573, 0d3FA55555555502A1;
	fma.rn.f64 	%fd19581, %fd19580, %fd19573, 0d3FC5555555555511;
	fma.rn.f64 	%fd19582, %fd19581, %fd19573, 0d3FE000000000000B;
	fma.rn.f64 	%fd19583, %fd19582, %fd19573, 0d3FF0000000000000;
	fma.rn.f64 	%fd19584, %fd19583, %fd19573, 0d3FF0000000000000;
	{
	.reg .b32 %temp; 
	mov.b64 	{%r1390, %temp}, %fd19584;
	}
	{
	.reg .b32 %temp; 
	mov.b64 	{%temp, %r1391}, %fd19584;
	}
	shl.b32 	%r8417, %r1389, 20;
	add.s32 	%r8418, %r8417, %r1391;
	mov.b64 	%fd37969, {%r1390, %r8418};
	{
	.reg .b32 %temp; 
	mov.b64 	{%temp, %r8419}, %fd3887;
	}
	mov.b32 	%f246, %r8419;
	abs.f32 	%f78, %f246;
	setp.lt.f32 	%p3253, %f78, 0f4086232B;
	@%p3253 bra 	$L__BB3_2872;
	setp.lt.f64 	%p3254, %fd3887, 0d0000000000000000;
	add.f64 	%fd19585, %fd3887, 0d7FF0000000000000;
	selp.f64 	%fd37969, 0d0000000000000000, %fd19585, %p3254;
	setp.geu.f32 	%p3255, %f78, 0f40874800;
	@%p3255 bra 	$L__BB3_2872;
	shr.u32 	%r8420, %r1389, 31;
	add.s32 	%r8421, %r1389, %r8420;
	shr.s32 	%r8422, %r8421, 1;
	shl.b32 	%r8423, %r8422, 20;
	add.s32 	%r8424, %r1391, %r8423;
	mov.b64 	%fd19586, {%r1390, %r8424};
	sub.s32 	%r8425, %r1389, %r8422;
	shl.b32 	%r8426, %r8425, 20;
	add.s32 	%r8427, %r8426, 1072693248;
	mov.b32 	%r8428, 0;
	mov.b64 	%fd19587, {%r8428, %r8427};
	mul.f64 	%fd37969, %fd19587, %fd19586;
$L__BB3_2872:
	mul.f64 	%fd37970, %fd37965, %fd37969;
$L__BB3_2873:
	mul.f64 	%fd3894, %fd3764, %fd37970;
	mov.f64 	%fd19766, 0d4013000000000000;
	{
	.reg .b32 %temp; 
	mov.b64 	{%temp, %r1392}, %fd19766;
	}
	@%p3197 bra 	$L__BB3_2875;
	and.b32  	%r8472, %r1392, 2146435072;
	setp.eq.s32 	%p3288, %r8472, 1076887552;
	selp.b32 	%r8473, %r1321, 0, %p3288;
	setp.lt.s32 	%p3289, %r1392, 0;
	or.b32  	%r8474, %r8473, 2146435072;
	selp.b32 	%r8475, %r8474, %r8473, %p3289;
	mov.b32 	%r8476, 0;
	mov.b64 	%fd37972, {%r8476, %r8475};
	bra.uni 	$L__BB3_2876;
$L__BB3_2875:
	setp.lt.s32 	%p3287, %r1321, 0;
	{ // callseq 594, 0
	.param .b64 param0;
	st.param.f64 	[param0], %fd3737;
	.param .b64 param1;
	st.param.f64 	[param1], 0d4013000000000000;
	.param .b64 retval0;
	call.uni (retval0), 
	__internal_accurate_pow, 
	(
	param0, 
	param1
	);
	ld.param.f64 	%fd19767, [retval0];
	} // callseq 594
	selp.f64 	%fd37972, 0dFFF8000000000000, %fd19767, %p3287;
$L__BB3_2876:
	add.f64 	%fd19769, %fd869, 0d4013000000000000;
	{
	.reg .b32 %temp; 
	mov.b64 	{%temp, %r8477}, %fd19769;
	}
	and.b32  	%r8478, %r8477, 2146435072;
	setp.ne.s32 	%p3290, %r8478, 2146435072;
	@%p3290 bra 	$L__BB3_2881;
	setp.num.f64 	%p3291, %fd869, %fd869;
	@%p3291 bra 	$L__BB3_2879;
	mov.f64 	%fd19770, 0d4013000000000000;
	add.rn.f64 	%fd37972, %fd869, %fd19770;
	bra.uni 	$L__BB3_2881;
$L__BB3_2879:
	setp.neu.f64 	%p3292, %fd3737, 0d7FF0000000000000;
	@%p3292 bra 	$L__BB3_2881;
	and.b32  	%r8479, %r1392, 2146435072;
	setp.eq.s32 	%p3293, %r8479, 1076887552;
	setp.lt.s32 	%p3294, %r1321, 0;
	setp.lt.s32 	%p3295, %r1392, 0;
	selp.b32 	%r8480, 0, 2146435072, %p3295;
	and.b32  	%r8481, %r1392, 2147483647;
	setp.ne.s32 	%p3296, %r8481, 1071644672;
	or.b32  	%r8482, %r8480, -2147483648;
	selp.b32 	%r8483, %r8482, %r8480, %p3296;
	selp.b32 	%r8484, %r8483, %r8480, %p3293;
	selp.b32 	%r8485, %r8484, %r8480, %p3294;
	mov.b32 	%r8486, 0;
	mov.b64 	%fd37972, {%r8486, %r8485};
$L__BB3_2881:
	selp.f64 	%fd3901, 0d3FF0000000000000, %fd37972, %p3220;
	mov.f64 	%fd37973, 0d4024800000000000;
	{
	.reg .b32 %temp; 
	mov.b64 	{%temp, %r15249}, %fd37973;
	}
	{
	.reg .b32 %temp; 
	mov.b64 	{%r15250, %temp}, %fd37973;
	}
	setp.gt.s32 	%p3298, %r15249, 1048575;
	mov.b32 	%r15251, -1023;
	@%p3298 bra 	$L__BB3_2883;
	mov.f64 	%fd37973, 0d4384800000000000;
	{
	.reg .b32 %temp; 
	mov.b64 	{%temp, %r15249}, %fd37973;
	}
	{
	.reg .b32 %temp; 
	mov.b64 	{%r15250, %temp}, %fd37973;
	}
	mov.b32 	%r15251, -1077;
$L__BB3_2883:
	add.s32 	%r8489, %r15249, -1;
	setp.gt.u32 	%p3299, %r8489, 2146435070;
	@%p3299 bra 	$L__BB3_2887;
	shr.u32 	%r8492, %r15249, 20;
	add.s32 	%r15252, %r15251, %r8492;
	and.b32  	%r8493, %r15249, 1048575;
	or.b32  	%r8494, %r8493, 1072693248;
	mov.b64 	%fd37974, {%r15250, %r8494};
	setp.lt.u32 	%p3301, %r8494, 1073127583;
	@%p3301 bra 	$L__BB3_2886;
	{
	.reg .b32 %temp; 
	mov.b64 	{%r8495, %temp}, %fd37974;
	}
	{
	.reg .b32 %temp; 
	mov.b64 	{%temp, %r8496}, %fd37974;
	}
	add.s32 	%r8497, %r8496, -1048576;
	mov.b64 	%fd37974, {%r8495, %r8497};
	add.s32 	%r15252, %r15252, 1;
$L__BB3_2886:
	add.f64 	%fd19774, %fd37974, 0dBFF0000000000000;
	add.f64 	%fd19775, %fd37974, 0d3FF0000000000000;
	rcp.approx.ftz.f64 	%fd19776, %fd19775;
	neg.f64 	%fd19777, %fd19775;
	fma.rn.f64 	%fd19778, %fd19777, %fd19776, 0d3FF0000000000000;
	fma.rn.f64 	%fd19779, %fd19778, %fd19778, %fd19778;
	fma.rn.f64 	%fd19780, %fd19779, %fd19776, %fd19776;
	mul.f64 	%fd19781, %fd19774, %fd19780;
	fma.rn.f64 	%fd19782, %fd19774, %fd19780, %fd19781;
	mul.f64 	%fd19783, %fd19782, %fd19782;
	fma.rn.f64 	%fd19784, %fd19783, 0d3EB1380B3AE80F1E, 0d3ED0EE258B7A8B04;
	fma.rn.f64 	%fd19785, %fd19784, %fd19783, 0d3EF3B2669F02676F;
	fma.rn.f64 	%fd19786, %fd19785, %fd19783, 0d3F1745CBA9AB0956;
	fma.rn.f64 	%fd19787, %fd19786, %fd19783, 0d3F3C71C72D1B5154;
	fma.rn.f64 	%fd19788, %fd19787, %fd19783, 0d3F624924923BE72D;
	fma.rn.f64 	%fd19789, %fd19788, %fd19783, 0d3F8999999999A3C4;
	fma.rn.f64 	%fd19790, %fd19789, %fd19783, 0d3FB5555555555554;
	sub.f64 	%fd19791, %fd19774, %fd19782;
	add.f64 	%fd19792, %fd19791, %fd19791;
	neg.f64 	%fd19793, %fd19782;
	fma.rn.f64 	%fd19794, %fd19793, %fd19774, %fd19792;
	mul.f64 	%fd19795, %fd19780, %fd19794;
	mul.f64 	%fd19796, %fd19783, %fd19790;
	fma.rn.f64 	%fd19797, %fd19796, %fd19782, %fd19795;
	xor.b32  	%r8498, %r15252, -2147483648;
	mov.b32 	%r8499, 1127219200;
	mov.b64 	%fd19798, {%r8498, %r8499};
	sub.f64 	%fd19799, %fd19798, %fd159;
	fma.rn.f64 	%fd19800, %fd19799, 0d3FE62E42FEFA39EF, %fd19782;
	fma.rn.f64 	%fd19801, %fd19799, 0dBFE62E42FEFA39EF, %fd19800;
	sub.f64 	%fd19802, %fd19801, %fd19782;
	sub.f64 	%fd19803, %fd19797, %fd19802;
	fma.rn.f64 	%fd19804, %fd19799, 0d3C7ABC9E3B39803F, %fd19803;
	add.f64 	%fd37975, %fd19800, %fd19804;
	bra.uni 	$L__BB3_2888;
$L__BB3_2887:
	fma.rn.f64 	%fd19773, %fd37973, 0d7FF0000000000000, 0d7FF0000000000000;
	{
	.reg .b32 %temp; 
	mov.b64 	{%temp, %r8490}, %fd37973;
	}
	and.b32  	%r8491, %r8490, 2147483647;
	setp.eq.s32 	%p3300, %r8491, 0;
	selp.f64 	%fd37975, 0dFFF0000000000000, %fd19773, %p3300;
$L__BB3_2888:
	fma.rn.f64 	%fd3909, %fd37975, 0dC015000000000000, 0d4024800000000000;
	mov.f64 	%fd37976, 0d400289A4E5827C1E;
	{
	.reg .b32 %temp; 
	mov.b64 	{%temp, %r15257}, %fd37976;
	}
	{
	.reg .b32 %temp; 
	mov.b64 	{%r15258, %temp}, %fd37976;
	}
	setp.gt.s32 	%p3302, %r15257, 1048575;
	mov.b32 	%r15255, -1023;
	mov.u32 	%r15253, %r15257;
	mov.u32 	%r15254, %r15258;
	@%p3302 bra 	$L__BB3_2890;
	mov.f64 	%fd37976, 0d436289A4E5827C1E;
	{
	.reg .b32 %temp; 
	mov.b64 	{%temp, %r15253}, %fd37976;
	}
	{
	.reg .b32 %temp; 
	mov.b64 	{%r15254, %temp}, %fd37976;
	}
	mov.b32 	%r15255, -1077;
$L__BB3_2890:
	add.s32 	%r8502, %r15253, -1;
	setp.gt.u32 	%p3303, %r8502, 2146435070;
	@%p3303 bra 	$L__BB3_2894;
	shr.u32 	%r8505, %r15253, 20;
	add.s32 	%r15256, %r15255, %r8505;
	and.b32  	%r8506, %r15253, 1048575;
	or.b32  	%r8507, %r8506, 1072693248;
	mov.b64 	%fd37977, {%r15254, %r8507};
	setp.lt.u32 	%p3305, %r8507, 1073127583;
	@%p3305 bra 	$L__BB3_2893;
	{
	.reg .b32 %temp; 
	mov.b64 	{%r8508, %temp}, %fd37977;
	}
	{
	.reg .b32 %temp; 
	mov.b64 	{%temp, %r8509}, %fd37977;
	}
	add.s32 	%r8510, %r8509, -1048576;
	mov.b64 	%fd37977, {%r8508, %r8510};
	add.s32 	%r15256, %r15256, 1;
$L__BB3_2893:
	add.f64 	%fd19808, %fd37977, 0dBFF0000000000000;
	add.f64 	%fd19809, %fd37977, 0d3FF0000000000000;
	rcp.approx.ftz.f64 	%fd19810, %fd19809;
	neg.f64 	%fd19811, %fd19809;
	fma.rn.f64 	%fd19812, %fd19811, %fd19810, 0d3FF0000000000000;
	fma.rn.f64 	%fd19813, %fd19812, %fd19812, %fd19812;
	fma.rn.f64 	%fd19814, %fd19813, %fd19810, %fd19810;
	mul.f64 	%fd19815, %fd19808, %fd19814;
	fma.rn.f64 	%fd19816, %fd19808, %fd19814, %fd19815;
	mul.f64 	%fd19817, %fd19816, %fd19816;
	fma.rn.f64 	%fd19818, %fd19817, 0d3EB1380B3AE80F1E, 0d3ED0EE258B7A8B04;
	fma.rn.f64 	%fd19819, %fd19818, %fd19817, 0d3EF3B2669F02676F;
	fma.rn.f64 	%fd19820, %fd19819, %fd19817, 0d3F1745CBA9AB0956;
	fma.rn.f64 	%fd19821, %fd19820, %fd19817, 0d3F3C71C72D1B5154;
	fma.rn.f64 	%fd19822, %fd19821, %fd19817, 0d3F624924923BE72D;
	fma.rn.f64 	%fd19823, %fd19822, %fd19817, 0d3F8999999999A3C4;
	fma.rn.f64 	%fd19824, %fd19823, %fd19817, 0d3FB5555555555554;
	sub.f64 	%fd19825, %fd19808, %fd19816;
	add.f64 	%fd19826, %fd19825, %fd19825;
	neg.f64 	%fd19827, %fd19816;
	fma.rn.f64 	%fd19828, %fd19827, %fd19808, %fd19826;
	mul.f64 	%fd19829, %fd19814, %fd19828;
	mul.f64 	%fd19830, %fd19817, %fd19824;
	fma.rn.f64 	%fd19831, %fd19830, %fd19816, %fd19829;
	xor.b32  	%r8511, %r15256, -2147483648;
	mov.b32 	%r8512, 1127219200;
	mov.b64 	%fd19832, {%r8511, %r8512};
	sub.f64 	%fd19833, %fd19832, %fd159;
	fma.rn.f64 	%fd19834, %fd19833, 0d3FE62E42FEFA39EF, %fd19816;
	fma.rn.f64 	%fd19835, %fd19833, 0dBFE62E42FEFA39EF, %fd19834;
	sub.f64 	%fd19836, %fd19835, %fd19816;
	sub.f64 	%fd19837, %fd19831, %fd19836;
	fma.rn.f64 	%fd19838, %fd19833, 0d3C7ABC9E3B39803F, %fd19837;
	add.f64 	%fd37978, %fd19834, %fd19838;
	bra.uni 	$L__BB3_2895;
$L__BB3_2894:
	fma.rn.f64 	%fd19807, %fd37976, 0d7FF0000000000000, 0d7FF0000000000000;
	{
	.reg .b32 %temp; 
	mov.b64 	{%temp, %r8503}, %fd37976;
	}
	and.b32  	%r8504, %r8503, 2147483647;
	setp.eq.s32 	%p3304, %r8504, 0;
	selp.f64 	%fd37978, 0dFFF0000000000000, %fd19807, %p3304;
$L__BB3_2895:
	sub.f64 	%fd3917, %fd37978, %fd3909;
	fma.rn.f64 	%fd19839, %fd3917, 0d3FF71547652B82FE, 0d4338000000000000;
	{
	.reg .b32 %temp; 
	mov.b64 	{%r1413, %temp}, %fd19839;
	}
	mov.f64 	%fd19840, 0dC338000000000000;
	add.rn.f64 	%fd19841, %fd19839, %fd19840;
	fma.rn.f64 	%fd19842, %fd19841, 0dBFE62E42FEFA39EF, %fd3917;
	fma.rn.f64 	%fd19843, %fd19841, 0dBC7ABC9E3B39803F, %fd19842;
	fma.rn.f64 	%fd19844, %fd19843, 0d3E5ADE1569CE2BDF, 0d3E928AF3FCA213EA;
	fma.rn.f64 	%fd19845, %fd19844, %fd19843, 0d3EC71DEE62401315;
	fma.rn.f64 	%fd19846, %fd19845, %fd19843, 0d3EFA01997C89EB71;
	fma.rn.f64 	%fd19847, %fd19846, %fd19843, 0d3F2A01A014761F65;
	fma.rn.f64 	%fd19848, %fd19847, %fd19843, 0d3F56C16C1852B7AF;
	fma.rn.f64 	%fd19849, %fd19848, %fd19843, 0d3F81111111122322;
	fma.rn.f64 	%fd19850, %fd19849, %fd19843, 0d3FA55555555502A1;
	fma.rn.f64 	%fd19851, %fd19850, %fd19843, 0d3FC5555555555511;
	fma.rn.f64 	%fd19852, %fd19851, %fd19843, 0d3FE000000000000B;
	fma.rn.f64 	%fd19853, %fd19852, %fd19843, 0d3FF0000000000000;
	fma.rn.f64 	%fd19854, %fd19853, %fd19843, 0d3FF0000000000000;
	{
	.reg .b32 %temp; 
	mov.b64 	{%r1414, %temp}, %fd19854;
	}
	{
	.reg .b32 %temp; 
	mov.b64 	{%temp, %r1415}, %fd19854;
	}
	shl.b32 	%r8513, %r1413, 20;
	add.s32 	%r8514, %r8513, %r1415;
	mov.b64 	%fd37979, {%r1414, %r8514};
	{
	.reg .b32 %temp; 
	mov.b64 	{%temp, %r8515}, %fd3917;
	}
	mov.b32 	%f248, %r8515;
	abs.f32 	%f79, %f248;
	setp.lt.f32 	%p3306, %f79, 0f4086232B;
	@%p3306 bra 	$L__BB3_2898;
	setp.lt.f64 	%p3307, %fd3917, 0d0000000000000000;
	add.f64 	%fd19855, %fd3917, 0d7FF0000000000000;
	selp.f64 	%fd37979, 0d0000000000000000, %fd19855, %p3307;
	setp.geu.f32 	%p3308, %f79, 0f40874800;
	@%p3308 bra 	$L__BB3_2898;
	shr.u32 	%r8516, %r1413, 31;
	add.s32 	%r8517, %r1413, %r8516;
	shr.s32 	%r8518, %r8517, 1;
	shl.b32 	%r8519, %r8518, 20;
	add.s32 	%r8520, %r1415, %r8519;
	mov.b64 	%fd19856, {%r1414, %r8520};
	sub.s32 	%r8521, %r1413, %r8518;
	shl.b32 	%r8522, %r8521, 20;
	add.s32 	%r8523, %r8522, 1072693248;
	mov.b32 	%r8524, 0;
	mov.b64 	%fd19857, {%r8524, %r8523};
	mul.f64 	%fd37979, %fd19857, %fd19856;
$L__BB3_2898:
	mul.f64 	%fd19858, %fd869, %fd3771;
	setp.geu.f64 	%p3309, %fd19858, 0d0000000000000000;
	div.rn.f64 	%fd19859, %fd857, %fd3901;
	mul.f64 	%fd3922, %fd19859, %fd37979;
	@%p3309 bra 	$L__BB3_2900;
	mov.u64 	%rd163, $str$7;
	cvta.global.u64 	%rd164, %rd163;
	{ // callseq 595, 0
	.param .b64 param0;
	st.param.b64 	[param0], %rd164;
	.param .b64 param1;
	st.param.b64 	[param1], 0;
	.param .b32 retval0;
	call.uni (retval0), 
	vprintf, 
	(
	param0, 
	param1
	);
	ld.param.b32 	%r8525, [retval0];
	} // callseq 595
$L__BB3_2900:
	setp.geu.f64 	%p3310, %fd19858, 0d4017000000000000;
	@%p3310 bra 	$L__BB3_2942;
	mov.b32 	%r15259, -1023;
	mov.f64 	%fd37980, 0d400289A4E5827C1E;
	@%p3302 bra 	$L__BB3_2903;
	mov.f64 	%fd37980, 0d436289A4E5827C1E;
	{
	.reg .b32 %temp; 
	mov.b64 	{%temp, %r15257}, %fd37980;
	}
	{
	.reg .b32 %temp; 
	mov.b64 	{%r15258, %temp}, %fd37980;
	}
	mov.b32 	%r15259, -1077;
$L__BB3_2903:
	add.s32 	%r8577, %r15257, -1;
	setp.gt.u32 	%p3336, %r8577, 2146435070;
	@%p3336 bra 	$L__BB3_2907;
	shr.u32 	%r8580, %r15257, 20;
	add.s32 	%r15260, %r15259, %r8580;
	and.b32  	%r8581, %r15257, 1048575;
	or.b32  	%r8582, %r8581, 1072693248;
	mov.b64 	%fd37981, {%r15258, %r8582};
	setp.lt.u32 	%p3338, %r8582, 1073127583;
	@%p3338 bra 	$L__BB3_2906;
	{
	.reg .b32 %temp; 
	mov.b64 	{%r8583, %temp}, %fd37981;
	}
	{
	.reg .b32 %temp; 
	mov.b64 	{%temp, %r8584}, %fd37981;
	}
	add.s32 	%r8585, %r8584, -1048576;
	mov.b64 	%fd37981, {%r8583, %r8585};
	add.s32 	%r15260, %r15260, 1;
$L__BB3_2906:
	add.f64 	%fd20008, %fd37981, 0dBFF0000000000000;
	add.f64 	%fd20009, %fd37981, 0d3FF0000000000000;
	rcp.approx.ftz.f64 	%fd20010, %fd20009;
	neg.f64 	%fd20011, %fd20009;
	fma.rn.f64 	%fd20012, %fd20011, %fd20010, 0d3FF0000000000000;
	fma.rn.f64 	%fd20013, %fd20012, %fd20012, %fd20012;
	fma.rn.f64 	%fd20014, %fd20013, %fd20010, %fd20010;
	mul.f64 	%fd20015, %fd20008, %fd20014;
	fma.rn.f64 	%fd20016, %fd20008, %fd20014, %fd20015;
	mul.f64 	%fd20017, %fd20016, %fd20016;
	fma.rn.f64 	%fd20018, %fd20017, 0d3EB1380B3AE80F1E, 0d3ED0EE258B7A8B04;
	fma.rn.f64 	%fd20019, %fd20018, %fd20017, 0d3EF3B2669F02676F;
	fma.rn.f64 	%fd20020, %fd20019, %fd20017, 0d3F1745CBA9AB0956;
	fma.rn.f64 	%fd20021, %fd20020, %fd20017, 0d3F3C71C72D1B5154;
	fma.rn.f64 	%fd20022, %fd20021, %fd20017, 0d3F624924923BE72D;
	fma.rn.f64 	%fd20023, %fd20022, %fd20017, 0d3F8999999999A3C4;
	fma.rn.f64 	%fd20024, %fd20023, %fd20017, 0d3FB5555555555554;
	sub.f64 	%fd20025, %fd20008, %fd20016;
	add.f64 	%fd20026, %fd20025, %fd20025;
	neg.f64 	%fd20027, %fd20016;
	fma.rn.f64 	%fd20028, %fd20027, %fd20008, %fd20026;
	mul.f64 	%fd20029, %fd20014, %fd20028;
	mul.f64 	%fd20030, %fd20017, %fd20024;
	fma.rn.f64 	%fd20031, %fd20030, %fd20016, %fd20029;
	xor.b32  	%r8586, %r15260, -2147483648;
	mov.b32 	%r8587, 1127219200;
	mov.b64 	%fd20032, {%r8586, %r8587};
	sub.f64 	%fd20033, %fd20032, %fd159;
	fma.rn.f64 	%fd20034, %fd20033, 0d3FE62E42FEFA39EF, %fd20016;
	fma.rn.f64 	%fd20035, %fd20033, 0dBFE62E42FEFA39EF, %fd20034;
	sub.f64 	%fd20036, %fd20035, %fd20016;
	sub.f64 	%fd20037, %fd20031, %fd20036;
	fma.rn.f64 	%fd20038, %fd20033, 0d3C7ABC9E3B39803F, %fd20037;
	add.f64 	%fd37982, %fd20034, %fd20038;
	bra.uni 	$L__BB3_2908;
$L__BB3_2907:
	fma.rn.f64 	%fd20007, %fd37980, 0d7FF0000000000000, 0d7FF0000000000000;
	{
	.reg .b32 %temp; 
	mov.b64 	{%temp, %r8578}, %fd37980;
	}
	and.b32  	%r8579, %r8578, 2147483647;
	setp.eq.s32 	%p3337, %r8579, 0;
	selp.f64 	%fd37982, 0dFFF0000000000000, %fd20007, %p3337;
$L__BB3_2908:
	setp.le.f64 	%p3339, %fd19858, 0d0000000000000000;
	mov.f64 	%fd37991, 0d0000000000000000;
	@%p3339 bra 	$L__BB3_2910;
	mov.b32 	%r15261, 1;
	mov.f64 	%fd37984, 0d3FCAF286BCA1AF28;
	mov.f64 	%fd37983, 0d4013000000000000;
	mov.f64 	%fd37986, %fd37984;
	bra.uni 	$L__BB3_2928;
$L__BB3_2910:
	@%p3309 bra 	$L__BB3_2941;
	mov.u64 	%rd167, $str$4;
	cvta.global.u64 	%rd168, %rd167;
	{ // callseq 597, 0
	.param .b64 param0;
	st.param.b64 	[param0], %rd168;
	.param .b64 param1;
	st.param.b64 	[param1], 0;
	.param .b32 retval0;
	call.uni (retval0), 
	vprintf, 
	(
	param0, 
	param1
	);
	ld.param.b32 	%r8588, [retval0];
	} // callseq 597
	bra.uni 	$L__BB3_2941;
$L__BB3_2912:
	add.f64 	%fd3930, %fd3978, 0d3FF0000000000000;
	mul.f64 	%fd20050, %fd869, %fd3771;
	div.rn.f64 	%fd20051, %fd20050, %fd3930;
	mul.f64 	%fd3931, %fd3979, %fd20051;
	add.f64 	%fd37986, %fd37986, %fd3931;
	abs.f64 	%fd20052, %fd3931;
	abs.f64 	%fd20053, %fd37986;
	mul.f64 	%fd20054, %fd20053, 0d3E9421F5F40D8376;
	setp.lt.f64 	%p3342, %fd20052, %fd20054;
	@%p3342 bra 	$L__BB3_2929;
	add.f64 	%fd3933, %fd3930, 0d3FF0000000000000;
	mul.f64 	%fd20055, %fd869, %fd3771;
	div.rn.f64 	%fd20056, %fd20055, %fd3933;
	mul.f64 	%fd3934, %fd3931, %fd20056;
	add.f64 	%fd37986, %fd37986, %fd3934;
	abs.f64 	%fd20057, %fd3934;
	abs.f64 	%fd20058, %fd37986;
	mul.f64 	%fd20059, %fd20058, 0d3E9421F5F40D8376;
	setp.lt.f64 	%p3343, %fd20057, %fd20059;
	@%p3343 bra 	$L__BB3_2929;
	add.f64 	%fd3936, %fd3933, 0d3FF0000000000000;
	mul.f64 	%fd20060, %fd869, %fd3771;
	div.rn.f64 	%fd20061, %fd20060, %fd3936;
	mul.f64 	%fd3937, %fd3934, %fd20061;
	add.f64 	%fd37986, %fd37986, %fd3937;
	abs.f64 	%fd20062, %fd3937;
	abs.f64 	%fd20063, %fd37986;
	mul.f64 	%fd20064, %fd20063, 0d3E9421F5F40D8376;
	setp.lt.f64 	%p3344, %fd20062, %fd20064;
	@%p3344 bra 	$L__BB3_2929;
	add.f64 	%fd3939, %fd3936, 0d3FF0000000000000;
	mul.f64 	%fd20065, %fd869, %fd3771;
	div.rn.f64 	%fd20066, %fd20065, %fd3939;
	mul.f64 	%fd3940, %fd3937, %fd20066;
	add.f64 	%fd37986, %fd37986, %fd3940;
	abs.f64 	%fd20067, %fd3940;
	abs.f64 	%fd20068, %fd37986;
	mul.f64 	%fd20069, %fd20068, 0d3E9421F5F40D8376;
	setp.lt.f64 	%p3345, %fd20067, %fd20069;
	@%p3345 bra 	$L__BB3_2929;
	add.f64 	%fd3942, %fd3939, 0d3FF0000000000000;
	mul.f64 	%fd20070, %fd869, %fd3771;
	div.rn.f64 	%fd20071, %fd20070, %fd3942;
	mul.f64 	%fd3943, %fd3940, %fd20071;
	add.f64 	%fd37986, %fd37986, %fd3943;
	abs.f64 	%fd20072, %fd3943;
	abs.f64 	%fd20073, %fd37986;
	mul.f64 	%fd20074, %fd20073, 0d3E9421F5F40D8376;
	setp.lt.f64 	%p3346, %fd20072, %fd20074;
	@%p3346 bra 	$L__BB3_2929;
	add.f64 	%fd3945, %fd3942, 0d3FF0000000000000;
	mul.f64 	%fd20075, %fd869, %fd3771;
	div.rn.f64 	%fd20076, %fd20075, %fd3945;
	mul.f64 	%fd3946, %fd3943, %fd20076;
	add.f64 	%fd37986, %fd37986, %fd3946;
	abs.f64 	%fd20077, %fd3946;
	abs.f64 	%fd20078, %fd37986;
	mul.f64 	%fd20079, %fd20078, 0d3E9421F5F40D8376;
	setp.lt.f64 	%p3347, %fd20077, %fd20079;
	@%p3347 bra 	$L__BB3_2929;
	add.f64 	%fd3948, %fd3945, 0d3FF0000000000000;
	mul.f64 	%fd20080, %fd869, %fd3771;
	div.rn.f64 	%fd20081, %fd20080, %fd3948;
	mul.f64 	%fd3949, %fd3946, %fd20081;
	add.f64 	%fd37986, %fd37986, %fd3949;
	abs.f64 	%fd20082, %fd3949;
	abs.f64 	%fd20083, %fd37986;
	mul.f64 	%fd20084, %fd20083, 0d3E9421F5F40D8376;
	setp.lt.f64 	%p3348, %fd20082, %fd20084;
	@%p3348 bra 	$L__BB3_2929;
	add.f64 	%fd3951, %fd3948, 0d3FF0000000000000;
	mul.f64 	%fd20085, %fd869, %fd3771;
	div.rn.f64 	%fd20086, %fd20085, %fd3951;
	mul.f64 	%fd3952, %fd3949, %fd20086;
	add.f64 	%fd37986, %fd37986, %fd3952;
	abs.f64 	%fd20087, %fd3952;
	abs.f64 	%fd20088, %fd37986;
	mul.f64 	%fd20089, %fd20088, 0d3E9421F5F40D8376;
	setp.lt.f64 	%p3349, %fd20087, %fd20089;
	@%p3349 bra 	$L__BB3_2929;
	add.f64 	%fd3954, %fd3951, 0d3FF0000000000000;
	mul.f64 	%fd20090, %fd869, %fd3771;
	div.rn.f64 	%fd20091, %fd20090, %fd3954;
	mul.f64 	%fd3955, %fd3952, %fd20091;
	add.f64 	%fd37986, %fd37986, %fd3955;
	abs.f64 	%fd20092, %fd3955;
	abs.f64 	%fd20093, %fd37986;
	mul.f64 	%fd20094, %fd20093, 0d3E9421F5F40D8376;
	setp.lt.f64 	%p3350, %fd20092, %fd20094;
	@%p3350 bra 	$L__BB3_2929;
	add.f64 	%fd3957, %fd3954, 0d3FF0000000000000;
	mul.f64 	%fd20095, %fd869, %fd3771;
	div.rn.f64 	%fd20096, %fd20095, %fd3957;
	mul.f64 	%fd3958, %fd3955, %fd20096;
	add.f64 	%fd37986, %fd37986, %fd3958;
	abs.f64 	%fd20097, %fd3958;
	abs.f64 	%fd20098, %fd37986;
	mul.f64 	%fd20099, %fd20098, 0d3E9421F5F40D8376;
	setp.lt.f64 	%p3351, %fd20097, %fd20099;
	@%p3351 bra 	$L__BB3_2929;
	add.f64 	%fd3960, %fd3957, 0d3FF0000000000000;
	mul.f64 	%fd20100, %fd869, %fd3771;
	div.rn.f64 	%fd20101, %fd20100, %fd3960;
	mul.f64 	%fd3961, %fd3958, %fd20101;
	add.f64 	%fd37986, %fd37986, %fd3961;
	abs.f64 	%fd20102, %fd3961;
	abs.f64 	%fd20103, %fd37986;
	mul.f64 	%fd20104, %fd20103, 0d3E9421F5F40D8376;
	setp.lt.f64 	%p3352, %fd20102, %fd20104;
	@%p3352 bra 	$L__BB3_2929;
	add.f64 	%fd3963, %fd3960, 0d3FF0000000000000;
	mul.f64 	%fd20105, %fd869, %fd3771;
	div.rn.f64 	%fd20106, %fd20105, %fd3963;
	mul.f64 	%fd3964, %fd3961, %fd20106;
	add.f64 	%fd37986, %fd37986, %fd3964;
	abs.f64 	%fd20107, %fd3964;
	abs.f64 	%fd20108, %fd37986;
	mul.f64 	%fd20109, %fd20108, 0d3E9421F5F40D8376;
	setp.lt.f64 	%p3353, %fd20107, %fd20109;
	@%p3353 bra 	$L__BB3_2929;
	add.f64 	%fd3966, %fd3963, 0d3FF0000000000000;
	mul.f64 	%fd20110, %fd869, %fd3771;
	div.rn.f64 	%fd20111, %fd20110, %fd3966;
	mul.f64 	%fd3967, %fd3964, %fd20111;
	add.f64 	%fd37986, %fd37986, %fd3967;
	abs.f64 	%fd20112, %fd3967;
	abs.f64 	%fd20113, %fd37986;
	mul.f64 	%fd20114, %fd20113, 0d3E9421F5F40D8376;
	setp.lt.f64 	%p3354, %fd20112, %fd20114;
	@%p3354 bra 	$L__BB3_2929;
	add.f64 	%fd3969, %fd3966, 0d3FF0000000000000;
	mul.f64 	%fd20115, %fd869, %fd3771;
	div.rn.f64 	%fd20116, %fd20115, %fd3969;
	mul.f64 	%fd3970, %fd3967, %fd20116;
	add.f64 	%fd37986, %fd37986, %fd3970;
	abs.f64 	%fd20117, %fd3970;
	abs.f64 	%fd20118, %fd37986;
	mul.f64 	%fd20119, %fd20118, 0d3E9421F5F40D8376;
	setp.lt.f64 	%p3355, %fd20117, %fd20119;
	@%p3355 bra 	$L__BB3_2929;
	add.f64 	%fd37983, %fd3969, 0d3FF0000000000000;
	mul.f64 	%fd20120, %fd869, %fd3771;
	div.rn.f64 	%fd20121, %fd20120, %fd37983;
	mul.f64 	%fd37984, %fd3970, %fd20121;
	add.f64 	%fd37986, %fd37986, %fd37984;
	abs.f64 	%fd20122, %fd37984;
	abs.f64 	%fd20123, %fd37986;
	mul.f64 	%fd20124, %fd20123, 0d3E9421F5F40D8376;
	setp.lt.f64 	%p3356, %fd20122, %fd20124;
	@%p3356 bra 	$L__BB3_2929;
	add.s32 	%r15261, %r15261, 16;
	setp.eq.s32 	%p3357, %r15261, 100000001;
	@%p3357 bra 	$L__BB3_2940;
$L__BB3_2928:
	add.f64 	%fd3978, %fd37983, 0d3FF0000000000000;
	mul.f64 	%fd20045, %fd869, %fd3771;
	div.rn.f64 	%fd20046, %fd20045, %fd3978;
	mul.f64 	%fd3979, %fd37984, %fd20046;
	add.f64 	%fd37986, %fd37986, %fd3979;
	abs.f64 	%fd20047, %fd3979;
	abs.f64 	%fd20048, %fd37986;
	mul.f64 	%fd20049, %fd20048, 0d3E9421F5F40D8376;
	setp.geu.f64 	%p3341, %fd20047, %fd20049;
	@%p3341 bra 	$L__BB3_2912;
$L__BB3_2929:
	mul.f64 	%fd37987, %fd869, %fd3771;
	{
	.reg .b32 %temp; 
	mov.b64 	{%temp, %r15262}, %fd37987;
	}
	{
	.reg .b32 %temp; 
	mov.b64 	{%r15263, %temp}, %fd37987;
	}
	setp.gt.s32 	%p3358, %r15262, 1048575;
	mov.b32 	%r15264, -1023;
	@%p3358 bra 	$L__BB3_2931;
	mul.f64 	%fd20126, %fd869, %fd3771;
	mul.f64 	%fd37987, %fd20126, 0d4350000000000000;
	{
	.reg .b32 %temp; 
	mov.b64 	{%temp, %r15262}, %fd37987;
	}
	{
	.reg .b32 %temp; 
	mov.b64 	{%r15263, %temp}, %fd37987;
	}
	mov.b32 	%r15264, -1077;
$L__BB3_2931:
	add.s32 	%r8595, %r15262, -1;
	setp.gt.u32 	%p3359, %r8595, 2146435070;
	@%p3359 bra 	$L__BB3_2935;
	shr.u32 	%r8598, %r15262, 20;
	add.s32 	%r15265, %r15264, %r8598;
	and.b32  	%r8599, %r15262, 1048575;
	or.b32  	%r8600, %r8599, 1072693248;
	mov.b64 	%fd37988, {%r15263, %r8600};
	setp.lt.u32 	%p3361, %r8600, 1073127583;
	@%p3361 bra 	$L__BB3_2934;
	{
	.reg .b32 %temp; 
	mov.b64 	{%r8601, %temp}, %fd37988;
	}
	{
	.reg .b32 %temp; 
	mov.b64 	{%temp, %r8602}, %fd37988;
	}
	add.s32 	%r8603, %r8602, -1048576;
	mov.b64 	%fd37988, {%r8601, %r8603};
	add.s32 	%r15265, %r15265, 1;
$L__BB3_2934:
	add.f64 	%fd20128, %fd37988, 0dBFF0000000000000;
	add.f64 	%fd20129, %fd37988, 0d3FF0000000000000;
	rcp.approx.ftz.f64 	%fd20130, %fd20129;
	neg.f64 	%fd20131, %fd20129;
	fma.rn.f64 	%fd20132, %fd20131, %fd20130, 0d3FF0000000000000;
	fma.rn.f64 	%fd20133, %fd20132, %fd20132, %fd20132;
	fma.rn.f64 	%fd20134, %fd20133, %fd20130, %fd20130;
	mul.f64 	%fd20135, %fd20128, %fd20134;
	fma.rn.f64 	%fd20136, %fd20128, %fd20134, %fd20135;
	mul.f64 	%fd20137, %fd20136, %fd20136;
	fma.rn.f64 	%fd20138, %fd20137, 0d3EB1380B3AE80F1E, 0d3ED0EE258B7A8B04;
	fma.rn.f64 	%fd20139, %fd20138, %fd20137, 0d3EF3B2669F02676F;
	fma.rn.f64 	%fd20140, %fd20139, %fd20137, 0d3F1745CBA9AB0956;
	fma.rn.f64 	%fd20141, %fd20140, %fd20137, 0d3F3C71C72D1B5154;
	fma.rn.f64 	%fd20142, %fd20141, %fd20137, 0d3F624924923BE72D;
	fma.rn.f64 	%fd20143, %fd20142, %fd20137, 0d3F8999999999A3C4;
	fma.rn.f64 	%fd20144, %fd20143, %fd20137, 0d3FB5555555555554;
	sub.f64 	%fd20145, %fd20128, %fd20136;
	add.f64 	%fd20146, %fd20145, %fd20145;
	neg.f64 	%fd20147, %fd20136;
	fma.rn.f64 	%fd20148, %fd20147, %fd20128, %fd20146;
	mul.f64 	%fd20149, %fd20134, %fd20148;
	mul.f64 	%fd20150, %fd20137, %fd20144;
	fma.rn.f64 	%fd20151, %fd20150, %fd20136, %fd20149;
	xor.b32  	%r8604, %r15265, -2147483648;
	mov.b32 	%r8605, 1127219200;
	mov.b64 	%fd20152, {%r8604, %r8605};
	sub.f64 	%fd20153, %fd20152, %fd159;
	fma.rn.f64 	%fd20154, %fd20153, 0d3FE62E42FEFA39EF, %fd20136;
	fma.rn.f64 	%fd20155, %fd20153, 0dBFE62E42FEFA39EF, %fd20154;
	sub.f64 	%fd20156, %fd20155, %fd20136;
	sub.f64 	%fd20157, %fd20151, %fd20156;
	fma.rn.f64 	%fd20158, %fd20153, 0d3C7ABC9E3B39803F, %fd20157;
	add.f64 	%fd37989, %fd20154, %fd20158;
	bra.uni 	$L__BB3_2936;
$L__BB3_2935:
	fma.rn.f64 	%fd20127, %fd37987, 0d7FF0000000000000, 0d7FF0000000000000;
	{
	.reg .b32 %temp; 
	mov.b64 	{%temp, %r8596}, %fd37987;
	}
	and.b32  	%r8597, %r8596, 2147483647;
	setp.eq.s32 	%p3360, %r8597, 0;
	selp.f64 	%fd37989, 0dFFF0000000000000, %fd20127, %p3360;
$L__BB3_2936:
	mul.f64 	%fd20159, %fd37989, 0d4013000000000000;
	mul.f64 	%fd20160, %fd869, %fd3771;
	sub.f64 	%fd20161, %fd20159, %fd20160;
	sub.f64 	%fd20162, %fd3909, %fd37982;
	add.f64 	%fd3991, %fd20162, %fd20161;
	fma.rn.f64 	%fd20163, %fd3991, 0d3FF71547652B82FE, 0d4338000000000000;
	{
	.reg .b32 %temp; 
	mov.b64 	{%r1436, %temp}, %fd20163;
	}
	mov.f64 	%fd20164, 0dC338000000000000;
	add.rn.f64 	%fd20165, %fd20163, %fd20164;
	fma.rn.f64 	%fd20166, %fd20165, 0dBFE62E42FEFA39EF, %fd3991;
	fma.rn.f64 	%fd20167, %fd20165, 0dBC7ABC9E3B39803F, %fd20166;
	fma.rn.f64 	%fd20168, %fd20167, 0d3E5ADE1569CE2BDF, 0d3E928AF3FCA213EA;
	fma.rn.f64 	%fd20169, %fd20168, %fd20167, 0d3EC71DEE62401315;
	fma.rn.f64 	%fd20170, %fd20169, %fd20167, 0d3EFA01997C89EB71;
	fma.rn.f64 	%fd20171, %fd20170, %fd20167, 0d3F2A01A014761F65;
	fma.rn.f64 	%fd20172, %fd20171, %fd20167, 0d3F56C16C1852B7AF;
	fma.rn.f64 	%fd20173, %fd20172, %fd20167, 0d3F81111111122322;
	fma.rn.f64 	%fd20174, %fd20173, %fd20167, 0d3FA55555555502A1;
	fma.rn.f64 	%fd20175, %fd20174, %fd20167, 0d3FC5555555555511;
	fma.rn.f64 	%fd20176, %fd20175, %fd20167, 0d3FE000000000000B;
	fma.rn.f64 	%fd20177, %fd20176, %fd20167, 0d3FF0000000000000;
	fma.rn.f64 	%fd20178, %fd20177, %fd20167, 0d3FF0000000000000;
	{
	.reg .b32 %temp; 
	mov.b64 	{%r1437, %temp}, %fd20178;
	}
	{
	.reg .b32 %temp; 
	mov.b64 	{%temp, %r1438}, %fd20178;
	}
	shl.b32 	%r8606, %r1436, 20;
	add.s32 	%r8607, %r8606, %r1438;
	mov.b64 	%fd37990, {%r1437, %r8607};
	{
	.reg .b32 %temp; 
	mov.b64 	{%temp, %r8608}, %fd3991;
	}
	mov.b32 	%f250, %r8608;
	abs.f32 	%f80, %f250;
	setp.lt.f32 	%p3362, %f80, 0f4086232B;
	@%p3362 bra 	$L__BB3_2939;
	setp.lt.f64 	%p3363, %fd3991, 0d0000000000000000;
	add.f64 	%fd20179, %fd3991, 0d7FF0000000000000;
	selp.f64 	%fd37990, 0d0000000000000000, %fd20179, %p3363;
	setp.geu.f32 	%p3364, %f80, 0f40874800;
	@%p3364 bra 	$L__BB3_2939;
	shr.u32 	%r8609, %r1436, 31;
	add.s32 	%r8610, %r1436, %r8609;
	shr.s32 	%r8611, %r8610, 1;
	shl.b32 	%r8612, %r8611, 20;
	add.s32 	%r8613, %r1438, %r8612;
	mov.b64 	%fd20180, {%r1437, %r8613};
	sub.s32 	%r8614, %r1436, %r8611;
	shl.b32 	%r8615, %r8614, 20;
	add.s32 	%r8616, %r8615, 1072693248;
	mov.b32 	%r8617, 0;
	mov.b64 	%fd20181, {%r8617, %r8616};
	mul.f64 	%fd37990, %fd20181, %fd20180;
$L__BB3_2939:
	mul.f64 	%fd37991, %fd37986, %fd37990;
	bra.uni 	$L__BB3_2941;
$L__BB3_2940:
	mov.u64 	%rd169, $str$5;
	cvta.global.u64 	%rd170, %rd169;
	{ // callseq 598, 0
	.param .b64 param0;
	st.param.b64 	[param0], %rd170;
	.param .b64 param1;
	st.param.b64 	[param1], 0;
	.param .b32 retval0;
	call.uni (retval0), 
	vprintf, 
	(
	param0, 
	param1
	);
	ld.param.b32 	%r8591, [retval0];
	} // callseq 598
$L__BB3_2941:
	mov.f64 	%fd20182, 0d3FF0000000000000;
	sub.f64 	%fd38004, %fd20182, %fd37991;
	bra.uni 	$L__BB3_2967;
$L__BB3_2942:
	mov.b32 	%r15268, -1023;
	mov.f64 	%fd37992, 0d400289A4E5827C1E;
	@%p3302 bra 	$L__BB3_2944;
	mov.f64 	%fd37992, 0d436289A4E5827C1E;
	{
	.reg .b32 %temp; 
	mov.b64 	{%temp, %r15257}, %fd37992;
	}
	{
	.reg .b32 %temp; 
	mov.b64 	{%r15258, %temp}, %fd37992;
	}
	mov.b32 	%r15268, -1077;
$L__BB3_2944:
	add.s32 	%r8529, %r15257, -1;
	setp.gt.u32 	%p3312, %r8529, 2146435070;
	@%p3312 bra 	$L__BB3_2948;
	shr.u32 	%r8532, %r15257, 20;
	add.s32 	%r15269, %r15268, %r8532;
	and.b32  	%r8533, %r15257, 1048575;
	or.b32  	%r8534, %r8533, 1072693248;
	mov.b64 	%fd37993, {%r15258, %r8534};
	setp.lt.u32 	%p3314, %r8534, 1073127583;
	@%p3314 bra 	$L__BB3_2947;
	{
	.reg .b32 %temp; 
	mov.b64 	{%r8535, %temp}, %fd37993;
	}
	{
	.reg .b32 %temp; 
	mov.b64 	{%temp, %r8536}, %fd37993;
	}
	add.s32 	%r8537, %r8536, -1048576;
	mov.b64 	%fd37993, {%r8535, %r8537};
	add.s32 	%r15269, %r15269, 1;
$L__BB3_2947:
	add.f64 	%fd19864, %fd37993, 0dBFF0000000000000;
	add.f64 	%fd19865, %fd37993, 0d3FF0000000000000;
	rcp.approx.ftz.f64 	%fd19866, %fd19865;
	neg.f64 	%fd19867, %fd19865;
	fma.rn.f64 	%fd19868, %fd19867, %fd19866, 0d3FF0000000000000;
	fma.rn.f64 	%fd19869, %fd19868, %fd19868, %fd19868;
	fma.rn.f64 	%fd19870, %fd19869, %fd19866, %fd19866;
	mul.f64 	%fd19871, %fd19864, %fd19870;
	fma.rn.f64 	%fd19872, %fd19864, %fd19870, %fd19871;
	mul.f64 	%fd19873, %fd19872, %fd19872;
	fma.rn.f64 	%fd19874, %fd19873, 0d3EB1380B3AE80F1E, 0d3ED0EE258B7A8B04;
	fma.rn.f64 	%fd19875, %fd19874, %fd19873, 0d3EF3B2669F02676F;
	fma.rn.f64 	%fd19876, %fd19875, %fd19873, 0d3F1745CBA9AB0956;
	fma.rn.f64 	%fd19877, %fd19876, %fd19873, 0d3F3C71C72D1B5154;
	fma.rn.f64 	%fd19878, %fd19877, %fd19873, 0d3F624924923BE72D;
	fma.rn.f64 	%fd19879, %fd19878, %fd19873, 0d3F8999999999A3C4;
	fma.rn.f64 	%fd19880, %fd19879, %fd19873, 0d3FB5555555555554;
	sub.f64 	%fd19881, %fd19864, %fd19872;
	add.f64 	%fd19882, %fd19881, %fd19881;
	neg.f64 	%fd19883, %fd19872;
	fma.rn.f64 	%fd19884, %fd19883, %fd19864, %fd19882;
	mul.f64 	%fd19885, %fd19870, %fd19884;
	mul.f64 	%fd19886, %fd19873, %fd19880;
	fma.rn.f64 	%fd19887, %fd19886, %fd19872, %fd19885;
	xor.b32  	%r8538, %r15269, -2147483648;
	mov.b32 	%r8539, 1127219200;
	mov.b64 	%fd19888, {%r8538, %r8539};
	sub.f64 	%fd19889, %fd19888, %fd159;
	fma.rn.f64 	%fd19890, %fd19889, 0d3FE62E42FEFA39EF, %fd19872;
	fma.rn.f64 	%fd19891, %fd19889, 0dBFE62E42FEFA39EF, %fd19890;
	sub.f64 	%fd19892, %fd19891, %fd19872;
	sub.f64 	%fd19893, %fd19887, %fd19892;
	fma.rn.f64 	%fd19894, %fd19889, 0d3C7ABC9E3B39803F, %fd19893;
	add.f64 	%fd37994, %fd19890, %fd19894;
	bra.uni 	$L__BB3_2949;
$L__BB3_2948:
	fma.rn.f64 	%fd19863, %fd37992, 0d7FF0000000000000, 0d7FF0000000000000;
	{
	.reg .b32 %temp; 
	mov.b64 	{%temp, %r8530}, %fd37992;
	}
	and.b32  	%r8531, %r8530, 2147483647;
	setp.eq.s32 	%p3313, %r8531, 0;
	selp.f64 	%fd37994, 0dFFF0000000000000, %fd19863, %p3313;
$L__BB3_2949:
	fma.rn.f64 	%fd19896, %fd869, %fd3771, 0d3FF0000000000000;
	add.f64 	%fd37998, %fd19896, 0dC013000000000000;
	rcp.rn.f64 	%fd37999, %fd37998;
	mov.b32 	%r15270, 1;
	mov.f64 	%fd37997, 0d46293E5939A08CE9;
	mov.f64 	%fd37996, %fd37999;
	bra.uni 	$L__BB3_2954;
$L__BB3_2950:
	add.s32 	%r8542, %r15270, 1;
	not.b32 	%r8543, %r15270;
	cvt.rn.f64.s32 	%fd19910, %r8543;
	cvt.rn.f64.u32 	%fd19911, %r8542;
	add.f64 	%fd19912, %fd19911, 0dC013000000000000;
	mul.f64 	%fd19913, %fd19912, %fd19910;
	add.f64 	%fd4008, %fd4024, 0d4000000000000000;
	fma.rn.f64 	%fd19914, %fd19913, %fd4026, %fd4008;
	abs.f64 	%fd19915, %fd19914;
	setp.lt.f64 	%p3318, %fd19915, 0d39B4484BFEEBC2A0;
	div.rn.f64 	%fd19916, %fd19913, %fd4025;
	add.f64 	%fd19917, %fd4008, %fd19916;
	abs.f64 	%fd19918, %fd19917;
	setp.lt.f64 	%p3319, %fd19918, 0d39B4484BFEEBC2A0;
	selp.f64 	%fd4009, 0d39B4484BFEEBC2A0, %fd19917, %p3319;
	rcp.rn.f64 	%fd19919, %fd19914;
	selp.f64 	%fd4010, 0d46293E5939A08CE9, %fd19919, %p3318;
	mul.f64 	%fd19920, %fd4010, %fd4009;
	mul.f64 	%fd37999, %fd37999, %fd19920;
	add.f64 	%fd19921, %fd19920, 0dBFF0000000000000;
	abs.f64 	%fd19922, %fd19921;
	setp.lt.f64 	%p3320, %fd19922, 0d3E9421F5F40D8376;
	@%p3320 bra 	$L__BB3_2956;
	add.s32 	%r8544, %r15270, 2;
	sub.s32 	%r8545, -2, %r15270;
	cvt.rn.f64.s32 	%fd19923, %r8545;
	cvt.rn.f64.u32 	%fd19924, %r8544;
	add.f64 	%fd19925, %fd19924, 0dC013000000000000;
	mul.f64 	%fd19926, %fd19925, %fd19923;
	add.f64 	%fd4012, %fd4008, 0d4000000000000000;
	fma.rn.f64 	%fd19927, %fd19926, %fd4010, %fd4012;
	abs.f64 	%fd19928, %fd19927;
	setp.lt.f64 	%p3321, %fd19928, 0d39B4484BFEEBC2A0;
	div.rn.f64 	%fd19929, %fd19926, %fd4009;
	add.f64 	%fd19930, %fd4012, %fd19929;
	abs.f64 	%fd19931, %fd19930;
	setp.lt.f64 	%p3322, %fd19931, 0d39B4484BFEEBC2A0;
	selp.f64 	%fd4013, 0d39B4484BFEEBC2A0, %fd19930, %p3322;
	rcp.rn.f64 	%fd19932, %fd19927;
	selp.f64 	%fd4014, 0d46293E5939A08CE9, %fd19932, %p3321;
	mul.f64 	%fd19933, %fd4014, %fd4013;
	mul.f64 	%fd37999, %fd37999, %fd19933;
	add.f64 	%fd19934, %fd19933, 0dBFF0000000000000;
	abs.f64 	%fd19935, %fd19934;
	setp.lt.f64 	%p3323, %fd19935, 0d3E9421F5F40D8376;
	@%p3323 bra 	$L__BB3_2956;
	add.s32 	%r8546, %r15270, 3;
	sub.s32 	%r8547, -3, %r15270;
	cvt.rn.f64.s32 	%fd19936, %r8547;
	cvt.rn.f64.u32 	%fd19937, %r8546;
	add.f64 	%fd19938, %fd19937, 0dC013000000000000;
	mul.f64 	%fd19939, %fd19938, %fd19936;
	add.f64 	%fd37998, %fd4012, 0d4000000000000000;
	fma.rn.f64 	%fd19940, %fd19939, %fd4014, %fd37998;
	abs.f64 	%fd19941, %fd19940;
	setp.lt.f64 	%p3324, %fd19941, 0d39B4484BFEEBC2A0;
	div.rn.f64 	%fd19942, %fd19939, %fd4013;
	add.f64 	%fd19943, %fd37998, %fd19942;
	abs.f64 	%fd19944, %fd19943;
	setp.lt.f64 	%p3325, %fd19944, 0d39B4484BFEEBC2A0;
	selp.f64 	%fd37997, 0d39B4484BFEEBC2A0, %fd19943, %p3325;
	rcp.rn.f64 	%fd19945, %fd19940;
	selp.f64 	%fd37996, 0d46293E5939A08CE9, %fd19945, %p3324;
	mul.f64 	%fd19946, %fd37996, %fd37997;
	mul.f64 	%fd37999, %fd37999, %fd19946;
	add.f64 	%fd19947, %fd19946, 0dBFF0000000000000;
	abs.f64 	%fd19948, %fd19947;
	setp.lt.f64 	%p3326, %fd19948, 0d3E9421F5F40D8376;
	@%p3326 bra 	$L__BB3_2956;
	add.s32 	%r15270, %r15270, 4;
	setp.eq.s32 	%p3327, %r15270, 100000001;
	@%p3327 bra 	$L__BB3_2955;
$L__BB3_2954:
	neg.s32 	%r8541, %r15270;
	cvt.rn.f64.s32 	%fd19897, %r8541;
	cvt.rn.f64.u32 	%fd19898, %r15270;
	add.f64 	%fd19899, %fd19898, 0dC013000000000000;
	mul.f64 	%fd19900, %fd19899, %fd19897;
	add.f64 	%fd4024, %fd37998, 0d4000000000000000;
	fma.rn.f64 	%fd19901, %fd19900, %fd37996, %fd4024;
	abs.f64 	%fd19902, %fd19901;
	setp.lt.f64 	%p3315, %fd19902, 0d39B4484BFEEBC2A0;
	div.rn.f64 	%fd19903, %fd19900, %fd37997;
	add.f64 	%fd19904, %fd4024, %fd19903;
	abs.f64 	%fd19905, %fd19904;
	setp.lt.f64 	%p3316, %fd19905, 0d39B4484BFEEBC2A0;
	selp.f64 	%fd4025, 0d39B4484BFEEBC2A0, %fd19904, %p3316;
	rcp.rn.f64 	%fd19906, %fd19901;
	selp.f64 	%fd4026, 0d46293E5939A08CE9, %fd19906, %p3315;
	mul.f64 	%fd19907, %fd4026, %fd4025;
	mul.f64 	%fd37999, %fd37999, %fd19907;
	add.f64 	%fd19908, %fd19907, 0dBFF0000000000000;
	abs.f64 	%fd19909, %fd19908;
	setp.lt.f64 	%p3317, %fd19909, 0d3E9421F5F40D8376;
	@%p3317 bra 	$L__BB3_2956;
	bra.uni 	$L__BB3_2950;
$L__BB3_2955:
	mov.u64 	%rd165, $str$3;
	cvta.global.u64 	%rd166, %rd165;
	{ // callseq 596, 0
	.param .b64 param0;
	st.param.b64 	[param0], %rd166;
	.param .b64 param1;
	st.param.b64 	[param1], 0;
	.param .b32 retval0;
	call.uni (retval0), 
	vprintf, 
	(
	param0, 
	param1
	);
	ld.param.b32 	%r8548, [retval0];
	} // callseq 596
$L__BB3_2956:
	mul.f64 	%fd38000, %fd869, %fd3771;
	{
	.reg .b32 %temp; 
	mov.b64 	{%temp, %r15271}, %fd38000;
	}
	{
	.reg .b32 %temp; 
	mov.b64 	{%r15272, %temp}, %fd38000;
	}
	setp.gt.s32 	%p3328, %r15271, 1048575;
	mov.b32 	%r15273, -1023;
	@%p3328 bra 	$L__BB3_2958;
	mul.f64 	%fd19949, %fd869, %fd3771;
	mul.f64 	%fd38000, %fd19949, 0d4350000000000000;
	{
	.reg .b32 %temp; 
	mov.b64 	{%temp, %r15271}, %fd38000;
	}
	{
	.reg .b32 %temp; 
	mov.b64 	{%r15272, %temp}, %fd38000;
	}
	mov.b32 	%r15273, -1077;
$L__BB3_2958:
	add.s32 	%r8552, %r15271, -1;
	setp.gt.u32 	%p3329, %r8552, 2146435070;
	@%p3329 bra 	$L__BB3_2962;
	shr.u32 	%r8555, %r15271, 20;
	add.s32 	%r15274, %r15273, %r8555;
	and.b32  	%r8556, %r15271, 1048575;
	or.b32  	%r8557, %r8556, 1072693248;
	mov.b64 	%fd38001, {%r15272, %r8557};
	setp.lt.u32 	%p3331, %r8557, 1073127583;
	@%p3331 bra 	$L__BB3_2961;
	{
	.reg .b32 %temp; 
	mov.b64 	{%r8558, %temp}, %fd38001;
	}
	{
	.reg .b32 %temp; 
	mov.b64 	{%temp, %r8559}, %fd38001;
	}
	add.s32 	%r8560, %r8559, -1048576;
	mov.b64 	%fd38001, {%r8558, %r8560};
	add.s32 	%r15274, %r15274, 1;
$L__BB3_2961:
	add.f64 	%fd19951, %fd38001, 0dBFF0000000000000;
	add.f64 	%fd19952, %fd38001, 0d3FF0000000000000;
	rcp.approx.ftz.f64 	%fd19953, %fd19952;
	neg.f64 	%fd19954, %fd19952;
	fma.rn.f64 	%fd19955, %fd19954, %fd19953, 0d3FF0000000000000;
	fma.rn.f64 	%fd19956, %fd19955, %fd19955, %fd19955;
	fma.rn.f64 	%fd19957, %fd19956, %fd19953, %fd19953;
	mul.f64 	%fd19958, %fd19951, %fd19957;
	fma.rn.f64 	%fd19959, %fd19951, %fd19957, %fd19958;
	mul.f64 	%fd19960, %fd19959, %fd19959;
	fma.rn.f64 	%fd19961, %fd19960, 0d3EB1380B3AE80F1E, 0d3ED0EE258B7A8B04;
	fma.rn.f64 	%fd19962, %fd19961, %fd19960, 0d3EF3B2669F02676F;
	fma.rn.f64 	%fd19963, %fd19962, %fd19960, 0d3F1745CBA9AB0956;
	fma.rn.f64 	%fd19964, %fd19963, %fd19960, 0d3F3C71C72D1B5154;
	fma.rn.f64 	%fd19965, %fd19964, %fd19960, 0d3F624924923BE72D;
	fma.rn.f64 	%fd19966, %fd19965, %fd19960, 0d3F8999999999A3C4;
	fma.rn.f64 	%fd19967, %fd19966, %fd19960, 0d3FB5555555555554;
	sub.f64 	%fd19968, %fd19951, %fd19959;
	add.f64 	%fd19969, %fd19968, %fd19968;
	neg.f64 	%fd19970, %fd19959;
	fma.rn.f64 	%fd19971, %fd19970, %fd19951, %fd19969;
	mul.f64 	%fd19972, %fd19957, %fd19971;
	mul.f64 	%fd19973, %fd19960, %fd19967;
	fma.rn.f64 	%fd19974, %fd19973, %fd19959, %fd19972;
	xor.b32  	%r8561, %r15274, -2147483648;
	mov.b32 	%r8562, 1127219200;
	mov.b64 	%fd19975, {%r8561, %r8562};
	sub.f64 	%fd19976, %fd19975, %fd159;
	fma.rn.f64 	%fd19977, %fd19976, 0d3FE62E42FEFA39EF, %fd19959;
	fma.rn.f64 	%fd19978, %fd19976, 0dBFE62E42FEFA39EF, %fd19977;
	sub.f64 	%fd19979, %fd19978, %fd19959;
	sub.f64 	%fd19980, %fd19974, %fd19979;
	fma.rn.f64 	%fd19981, %fd19976, 0d3C7ABC9E3B39803F, %fd19980;
	add.f64 	%fd38002, %fd19977, %fd19981;
	bra.uni 	$L__BB3_2963;
$L__BB3_2962:
	fma.rn.f64 	%fd19950, %fd38000, 0d7FF0000000000000, 0d7FF0000000000000;
	{
	.reg .b32 %temp; 
	mov.b64 	{%temp, %r8553}, %fd38000;
	}
	and.b32  	%r8554, %r8553, 2147483647;
	setp.eq.s32 	%p3330, %r8554, 0;
	selp.f64 	%fd38002, 0dFFF0000000000000, %fd19950, %p3330;
$L__BB3_2963:
	mul.f64 	%fd19982, %fd38002, 0d4013000000000000;
	mul.f64 	%fd19983, %fd869, %fd3771;
	sub.f64 	%fd19984, %fd19982, %fd19983;
	sub.f64 	%fd19985, %fd3909, %fd37994;
	add.f64 	%fd4038, %fd19985, %fd19984;
	fma.rn.f64 	%fd19986, %fd4038, 0d3FF71547652B82FE, 0d4338000000000000;
	{
	.reg .b32 %temp; 
	mov.b64 	{%r1459, %temp}, %fd19986;
	}
	mov.f64 	%fd19987, 0dC338000000000000;
	add.rn.f64 	%fd19988, %fd19986, %fd19987;
	fma.rn.f64 	%fd19989, %fd19988, 0dBFE62E42FEFA39EF, %fd4038;
	fma.rn.f64 	%fd19990, %fd19988, 0dBC7ABC9E3B39803F, %fd19989;
	fma.rn.f64 	%fd19991, %fd19990, 0d3E5ADE1569CE2BDF, 0d3E928AF3FCA213EA;
	fma.rn.f64 	%fd19992, %fd19991, %fd19990, 0d3EC71DEE62401315;
	fma.rn.f64 	%fd19993, %fd19992, %fd19990, 0d3EFA01997C89EB71;
	fma.rn.f64 	%fd19994, %fd19993, %fd19990, 0d3F2A01A014761F65;
	fma.rn.f64 	%fd19995, %fd19994, %fd19990, 0d3F56C16C1852B7AF;
	fma.rn.f64 	%fd19996, %fd19995, %fd19990, 0d3F81111111122322;
	fma.rn.f64 	%fd19997, %fd19996, %fd19990, 0d3FA55555555502A1;
	fma.rn.f64 	%fd19998, %fd19997, %fd19990, 0d3FC5555555555511;
	fma.rn.f64 	%fd19999, %fd19998, %fd19990, 0d3FE000000000000B;
	fma.rn.f64 	%fd20000, %fd19999, %fd19990, 0d3FF0000000000000;
	fma.rn.f64 	%fd20001, %fd20000, %fd19990, 0d3FF0000000000000;
	{
	.reg .b32 %temp; 
	mov.b64 	{%r1460, %temp}, %fd20001;
	}
	{
	.reg .b32 %temp; 
	mov.b64 	{%temp, %r1461}, %fd20001;
	}
	shl.b32 	%r8563, %r1459, 20;
	add.s32 	%r8564, %r8563, %r1461;
	mov.b64 	%fd38003, {%r1460, %r8564};
	{
	.reg .b32 %temp; 
	mov.b64 	{%temp, %r8565}, %fd4038;
	}
	mov.b32 	%f249, %r8565;
	abs.f32 	%f81, %f249;
	setp.lt.f32 	%p3332, %f81, 0f4086232B;
	@%p3332 bra 	$L__BB3_2966;
	setp.lt.f64 	%p3333, %fd4038, 0d0000000000000000;
	add.f64 	%fd20002, %fd4038, 0d7FF0000000000000;
	selp.f64 	%fd38003, 0d0000000000000000, %fd20002, %p3333;
	setp.geu.f32 	%p3334, %f81, 0f40874800;
	@%p3334 bra 	$L__BB3_2966;
	shr.u32 	%r8566, %r1459, 31;
	add.s32 	%r8567, %r1459, %r8566;
	shr.s32 	%r8568, %r8567, 1;
	shl.b32 	%r8569, %r8568, 20;
	add.s32 	%r8570, %r1461, %r8569;
	mov.b64 	%fd20003, {%r1460, %r8570};
	sub.s32 	%r8571, %r1459, %r8568;
	shl.b32 	%r8572, %r8571, 20;
	add.s32 	%r8573, %r8572, 1072693248;
	mov.b32 	%r8574, 0;
	mov.b64 	%fd20004, {%r8574, %r8573};
	mul.f64 	%fd38003, %fd20004, %fd20003;
$L__BB3_2966:
	mul.f64 	%fd38004, %fd37999, %fd38003;
$L__BB3_2967:
	setp.lt.s32 	%p3366, %r1321, 0;
	and.b32  	%r8618, %r8264, 2146435072;
	setp.eq.s32 	%p3367, %r8618, 1072693248;
	mul.f64 	%fd4045, %fd3922, %fd38004;
	{ // callseq 599, 0
	.param .b64 param0;
	st.param.f64 	[param0], %fd3737;
	.param .b64 param1;
	st.param.f64 	[param1], 0d4010000000000000;
	.param .b64 retval0;
	call.uni (retval0), 
	__internal_accurate_pow, 
	(
	param0, 
	param1
	);
	ld.param.f64 	%fd20183, [retval0];
	} // callseq 599
	neg.f64 	%fd20185, %fd20183;
	selp.f64 	%fd20186, %fd20185, %fd20183, %p3367;
	selp.f64 	%fd38006, %fd20186, %fd20183, %p3366;
	@%p3197 bra 	$L__BB3_2969;
	selp.b32 	%r8620, %r1321, 0, %p3367;
	setp.lt.s32 	%p3369, %r8264, 0;
	or.b32  	%r8621, %r8620, 2146435072;
	selp.b32 	%r8622, %r8621, %r8620, %p3369;
	mov.b32 	%r8623, 0;
	mov.b64 	%fd38006, {%r8623, %r8622};
$L__BB3_2969:
	add.f64 	%fd20187, %fd869, 0d4010000000000000;
	{
	.reg .b32 %temp; 
	mov.b64 	{%temp, %r8624}, %fd20187;
	}
	and.b32  	%r8625, %r8624, 2146435072;
	setp.ne.s32 	%p3370, %r8625, 2146435072;
	@%p3370 bra 	$L__BB3_2974;
	setp.num.f64 	%p3371, %fd869, %fd869;
	@%p3371 bra 	$L__BB3_2972;
	mov.f64 	%fd20188, 0d4010000000000000;
	add.rn.f64 	%fd38006, %fd869, %fd20188;
	bra.uni 	$L__BB3_2974;
$L__BB3_2972:
	setp.neu.f64 	%p3372, %fd3737, 0d7FF0000000000000;
	@%p3372 bra 	$L__BB3_2974;
	setp.lt.s32 	%p3375, %r8264, 0;
	selp.b32 	%r8627, 0, 2146435072, %p3375;
	and.b32  	%r8628, %r8264, 2147483647;
	setp.ne.s32 	%p3376, %r8628, 1071644672;
	or.b32  	%r8629, %r8627, -2147483648;
	selp.b32 	%r8630, %r8629, %r8627, %p3376;
	selp.b32 	%r8631, %r8630, %r8627, %p3367;
	selp.b32 	%r8632, %r8631, %r8627, %p3366;
	mov.b32 	%r8633, 0;
	mov.b64 	%fd38006, {%r8633, %r8632};
$L__BB3_2974:
	setp.eq.f64 	%p3378, %fd869, 0d0000000000000000;
	setp.lt.s32 	%p3380, %r3910, 0;
	and.b32  	%r8634, %r3910, 2146435072;
	setp.eq.s32 	%p3381, %r8634, 1073741824;
	selp.f64 	%fd4052, 0d3FF0000000000000, %fd38006, %p3220;
	{ // callseq 600, 0
	.param .b64 param0;
	st.param.f64 	[param0], %fd3737;
	.param .b64 param1;
	st.param.f64 	[param1], 0d4008000000000000;
	.param .b64 retval0;
	call.uni (retval0), 
	__internal_accurate_pow, 
	(
	param0, 
	param1
	);
	ld.param.f64 	%fd20189, [retval0];
	} // callseq 600
	neg.f64 	%fd20191, %fd20189;
	selp.f64 	%fd20192, %fd20191, %fd20189, %p3381;
	selp.f64 	%fd20193, %fd20192, %fd20189, %p3366;
	selp.b32 	%r8635, %r1321, 0, %p3381;
	or.b32  	%r8636, %r8635, 2146435072;
	selp.b32 	%r8637, %r8636, %r8635, %p3380;
	mov.b32 	%r8638, 0;
	mov.b64 	%fd20194, {%r8638, %r8637};
	selp.f64 	%fd38007, %fd20194, %fd20193, %p3378;
	add.f64 	%fd20195, %fd869, 0d4008000000000000;
	{
	.reg .b32 %temp; 
	mov.b64 	{%temp, %r8639}, %fd20195;
	}
	and.b32  	%r8640, %r8639, 2146435072;
	setp.ne.s32 	%p3382, %r8640, 2146435072;
	@%p3382 bra 	$L__BB3_2979;
	setp.num.f64 	%p3383, %fd869, %fd869;
	@%p3383 bra 	$L__BB3_2977;
	mov.f64 	%fd20196, 0d4008000000000000;
	add.rn.f64 	%fd38007, %fd869, %fd20196;
	bra.uni 	$L__BB3_2979;
$L__BB3_2977:
	setp.neu.f64 	%p3384, %fd3737, 0d7FF0000000000000;
	@%p3384 bra 	$L__BB3_2979;
	setp.lt.s32 	%p3385, %r1321, 0;
	and.b32  	%r8642, %r3910, 2147483647;
	setp.ne.s32 	%p3387, %r8642, 1071644672;
	selp.b32 	%r8643, 0, 2146435072, %p3380;
	or.b32  	%r8644, %r8643, -2147483648;
	selp.b32 	%r8645, %r8644, %r8643, %p3387;
	selp.b32 	%r8646, %r8645, %r8643, %p3381;
	selp.b32 	%r8647, %r8646, %r8643, %p3385;
	mov.b32 	%r8648, 0;
	mov.b64 	%fd38007, {%r8648, %r8647};
$L__BB3_2979:
	setp.eq.f64 	%p3389, %fd869, 0d3FF0000000000000;
	setp.neu.f64 	%p3390, %fd869, 0d0000000000000000;
	setp.lt.s32 	%p3391, %r1321, 0;
	and.b32  	%r8649, %r3914, 2146435072;
	setp.eq.s32 	%p3392, %r8649, 1062207488;
	selp.f64 	%fd4057, 0d3FF0000000000000, %fd38007, %p3389;
	{ // callseq 601, 0
	.param .b64 param0;
	st.param.f64 	[param0], %fd3737;
	.param .b64 param1;
	st.param.f64 	[param1], 0d4000000000000000;
	.param .b64 retval0;
	call.uni (retval0), 
	__internal_accurate_pow, 
	(
	param0, 
	param1
	);
	ld.param.f64 	%fd20197, [retval0];
	} // callseq 601
	neg.f64 	%fd20199, %fd20197;
	selp.f64 	%fd20200, %fd20199, %fd20197, %p3392;
	selp.f64 	%fd38009, %fd20200, %fd20197, %p3391;
	@%p3390 bra 	$L__BB3_2981;
	selp.b32 	%r8651, %r1321, 0, %p3392;
	setp.lt.s32 	%p3394, %r3914, 0;
	or.b32  	%r8652, %r8651, 2146435072;
	selp.b32 	%r8653, %r8652, %r8651, %p3394;
	mov.b32 	%r8654, 0;
	mov.b64 	%fd38009, {%r8654, %r8653};
$L__BB3_2981:
	add.f64 	%fd20201, %fd869, 0d4000000000000000;
	{
	.reg .b32 %temp; 
	mov.b64 	{%temp, %r8655}, %fd20201;
	}
	and.b32  	%r8656, %r8655, 2146435072;
	setp.ne.s32 	%p3395, %r8656, 2146435072;
	@%p3395 bra 	$L__BB3_2986;
	setp.num.f64 	%p3396, %fd869, %fd869;
	@%p3396 bra 	$L__BB3_2984;
	mov.f64 	%fd20202, 0d4000000000000000;
	add.rn.f64 	%fd38009, %fd869, %fd20202;
	bra.uni 	$L__BB3_2986;
$L__BB3_2984:
	setp.neu.f64 	%p3397, %fd3737, 0d7FF0000000000000;
	@%p3397 bra 	$L__BB3_2986;
	setp.lt.s32 	%p3400, %r3914, 0;
	selp.b32 	%r8658, 0, 2146435072, %p3400;
	and.b32  	%r8659, %r3914, 2147483647;
	setp.ne.s32 	%p3401, %r8659, 1071644672;
	or.b32  	%r8660, %r8658, -2147483648;
	selp.b32 	%r8661, %r8660, %r8658, %p3401;
	selp.b32 	%r8662, %r8661, %r8658, %p3392;
	selp.b32 	%r8663, %r8662, %r8658, %p3391;
	mov.b32 	%r8664, 0;
	mov.b64 	%fd38009, {%r8664, %r8663};
$L__BB3_2986:
	setp.neu.f64 	%p3402, %fd3350, 0d0000000000000000;
	mov.f64 	%fd20203, 0d3FE5555555555555;
	{
	.reg .b32 %temp; 
	mov.b64 	{%temp, %r1462}, %fd20203;
	}
	@%p3402 bra 	$L__BB3_2988;
	and.b32  	%r8665, %r1462, 2146435072;
	setp.eq.s32 	%p3404, %r8665, 1127219200;
	selp.b32 	%r8666, %r1319, 0, %p3404;
	setp.lt.s32 	%p3405, %r1462, 0;
	or.b32  	%r8667, %r8666, 2146435072;
	selp.b32 	%r8668, %r8667, %r8666, %p3405;
	mov.b32 	%r8669, 0;
	mov.b64 	%fd38011, {%r8669, %r8668};
	bra.uni 	$L__BB3_2989;
$L__BB3_2988:
	setp.lt.s32 	%p3403, %r1319, 0;
	{ // callseq 602, 0
	.param .b64 param0;
	st.param.f64 	[param0], %fd3726;
	.param .b64 param1;
	st.param.f64 	[param1], 0d3FE5555555555555;
	.param .b64 retval0;
	call.uni (retval0), 
	__internal_accurate_pow, 
	(
	param0, 
	param1
	);
	ld.param.f64 	%fd20204, [retval0];
	} // callseq 602
	selp.f64 	%fd38011, 0dFFF8000000000000, %fd20204, %p3403;
$L__BB3_2989:
	add.f64 	%fd20206, %fd3350, 0d3FE5555555555555;
	{
	.reg .b32 %temp; 
	mov.b64 	{%temp, %r8670}, %fd20206;
	}
	and.b32  	%r8671, %r8670, 2146435072;
	setp.ne.s32 	%p3406, %r8671, 2146435072;
	@%p3406 bra 	$L__BB3_2994;
	setp.num.f64 	%p3407, %fd3350, %fd3350;
	@%p3407 bra 	$L__BB3_2992;
	mov.f64 	%fd20207, 0d3FE5555555555555;
	add.rn.f64 	%fd38011, %fd3350, %fd20207;
	bra.uni 	$L__BB3_2994;
$L__BB3_2992:
	setp.neu.f64 	%p3408, %fd3726, 0d7FF0000000000000;
	@%p3408 bra 	$L__BB3_2994;
	and.b32  	%r8672, %r1462, 2146435072;
	setp.eq.s32 	%p3409, %r8672, 1127219200;
	setp.lt.s32 	%p3410, %r1319, 0;
	setp.lt.s32 	%p3411, %r1462, 0;
	selp.b32 	%r8673, 0, 2146435072, %p3411;
	and.b32  	%r8674, %r1462, 2147483647;
	setp.ne.s32 	%p3412, %r8674, 1071644672;
	or.b32  	%r8675, %r8673, -2147483648;
	selp.b32 	%r8676, %r8675, %r8673, %p3412;
	selp.b32 	%r8677, %r8676, %r8673, %p3409;
	selp.b32 	%r8678, %r8677, %r8673, %p3410;
	mov.b32 	%r8679, 0;
	mov.b64 	%fd38011, {%r8679, %r8678};
$L__BB3_2994:
	setp.eq.f64 	%p3413, %fd3350, 0d3FF0000000000000;
	selp.f64 	%fd20208, 0d3FF0000000000000, %fd38011, %p3413;
	mul.f64 	%fd20209, %fd38009, 0d4008000000000000;
	selp.f64 	%fd20210, 0d4008000000000000, %fd20209, %p3389;
	mul.f64 	%fd20211, %fd20210, %fd20208;
	fma.rn.f64 	%fd20212, %fd3350, %fd4057, %fd20211;
	mul.f64 	%fd20213, %fd869, 0d4018000000000000;
	fma.rn.f64 	%fd20214, %fd20213, %fd3771, %fd20212;
	add.f64 	%fd20215, %fd20214, 0d4018000000000000;
	div.rn.f64 	%fd20216, %fd862, %fd4052;
	mul.f64 	%fd4070, %fd20216, %fd20215;
	neg.f64 	%fd20217, %fd869;
	mul.f64 	%fd4071, %fd3771, %fd20217;
	fma.rn.f64 	%fd20218, %fd4071, 0d3FF71547652B82FE, 0d4338000000000000;
	{
	.reg .b32 %temp; 
	mov.b64 	{%r1463, %temp}, %fd20218;
	}
	mov.f64 	%fd20219, 0dC338000000000000;
	add.rn.f64 	%fd20220, %fd20218, %fd20219;
	fma.rn.f64 	%fd20221, %fd20220, 0dBFE62E42FEFA39EF, %fd4071;
	fma.rn.f64 	%fd20222, %fd20220, 0dBC7ABC9E3B39803F, %fd20221;
	fma.rn.f64 	%fd20223, %fd20222, 0d3E5ADE1569CE2BDF, 0d3E928AF3FCA213EA;
	fma.rn.f64 	%fd20224, %fd20223, %fd20222, 0d3EC71DEE62401315;
	fma.rn.f64 	%fd20225, %fd20224, %fd20222, 0d3EFA01997C89EB71;
	fma.rn.f64 	%fd20226, %fd20225, %fd20222, 0d3F2A01A014761F65;
	fma.rn.f64 	%fd20227, %fd20226, %fd20222, 0d3F56C16C1852B7AF;
	fma.rn.f64 	%fd20228, %fd20227, %fd20222, 0d3F81111111122322;
	fma.rn.f64 	%fd20229, %fd20228, %fd20222, 0d3FA55555555502A1;
	fma.rn.f64 	%fd20230, %fd20229, %fd20222, 0d3FC5555555555511;
	fma.rn.f64 	%fd20231, %fd20230, %fd20222, 0d3FE000000000000B;
	fma.rn.f64 	%fd20232, %fd20231, %fd20222, 0d3FF0000000000000;
	fma.rn.f64 	%fd20233, %fd20232, %fd20222, 0d3FF0000000000000;
	{
	.reg .b32 %temp; 
	mov.b64 	{%r1464, %temp}, %fd20233;
	}
	{
	.reg .b32 %temp; 
	mov.b64 	{%temp, %r1465}, %fd20233;
	}
	shl.b32 	%r8680, %r1463, 20;
	add.s32 	%r8681, %r8680, %r1465;
	mov.b64 	%fd38012, {%r1464, %r8681};
	{
	.reg .b32 %temp; 
	mov.b64 	{%temp, %r8682}, %fd4071;
	}
	mov.b32 	%f251, %r8682;
	abs.f32 	%f82, %f251;
	setp.lt.f32 	%p3415, %f82, 0f4086232B;
	@%p3415 bra 	$L__BB3_2997;
	setp.lt.f64 	%p3416, %fd4071, 0d0000000000000000;
	add.f64 	%fd20234, %fd4071, 0d7FF0000000000000;
	selp.f64 	%fd38012, 0d0000000000000000, %fd20234, %p3416;
	setp.geu.f32 	%p3417, %f82, 0f40874800;
	@%p3417 bra 	$L__BB3_2997;
	shr.u32 	%r8683, %r1463, 31;
	add.s32 	%r8684, %r1463, %r8683;
	shr.s32 	%r8685, %r8684, 1;
	shl.b32 	%r8686, %r8685, 20;
	add.s32 	%r8687, %r1465, %r8686;
	mov.b64 	%fd20235, {%r1464, %r8687};
	sub.s32 	%r8688, %r1463, %r8685;
	shl.b32 	%r8689, %r8688, 20;
	add.s32 	%r8690, %r8689, 1072693248;
	mov.b32 	%r8691, 0;
	mov.b64 	%fd20236, {%r8691, %r8690};
	mul.f64 	%fd38012, %fd20236, %fd20235;
$L__BB3_2997:
	{ // callseq 603, 0
	.param .b64 param0;
	st.param.f64 	[param0], 0d4024000000000000;
	.param .b64 param1;
	st.param.f64 	[param1], 0dC03C000000000000;
	.param .b64 retval0;
	call.uni (retval0), 
	__internal_accurate_pow, 
	(
	param0, 
	param1
	);
	ld.param.f64 	%fd20237, [retval0];
	} // callseq 603
	add.f64 	%fd20239, %fd3894, %fd4045;
	fma.rn.f64 	%fd20240, %fd4070, %fd38012, %fd20239;
	setp.lt.s32 	%p3418, %r1, 0;
	mov.f64 	%fd20241, 0dC03C000000000000;
	{
	.reg .b32 %temp; 
	mov.b64 	{%temp, %r8692}, %fd20241;
	}
	and.b32  	%r8694, %r8692, 2146435072;
	setp.eq.s32 	%p3419, %r8694, 1074790400;
	neg.f64 	%fd20242, %fd20237;
	selp.f64 	%fd20243, %fd20242, %fd20237, %p3419;
	selp.f64 	%fd20244, %fd20243, %fd20237, %p3418;
	mul.f64 	%fd20245, %fd20244, 0d401B0A3D70A3D70A;
	mul.f64 	%fd20246, %fd3, %fd20245;
	add.f64 	%fd20247, %fd607, %fd607;
	setp.eq.f64 	%p3420, %fd849, 0d3FF0000000000000;
	selp.f64 	%fd20248, 0d3FF0000000000000, %fd37934, %p3420;
	mul.f64 	%fd20249, %fd20247, %fd20248;
	div.rn.f64 	%fd20250, %fd20246, %fd20249;
	mul.f64 	%fd20251, %fd1, 0d4008000000000000;
	mul.f64 	%fd20252, %fd20251, %fd5;
	mul.f64 	%fd20253, %fd4, 0d3CCF412AAC30D1B7;
	selp.f64 	%fd20254, 0d3FF0000000000000, %fd37932, %p3413;
	mul.f64 	%fd20255, %fd20253, %fd20254;
	div.rn.f64 	%fd20256, %fd20255, %fd20252;
	fma.rn.f64 	%fd38013, %fd20250, %fd20240, %fd20256;
$L__BB3_2998:
	mov.f64 	%fd38017, 0d4024000000000000;
	mov.f64 	%fd38016, 0d4034000000000000;
	mov.f64 	%fd38014, %fd39304;
	mov.f64 	%fd38015, %fd39305;
$L__BB3_2999:
	mov.f64 	%fd4081, %fd38017;
	mov.f64 	%fd4080, %fd38016;
	mul.f64 	%fd21252, %fd38015, %fd38014;
	setp.gt.f64 	%p3685, %fd21252, 0d0000000000000000;
	setp.leu.f64 	%p3686, %fd21252, 0d0000000000000000;
	mul.f64 	%fd38017, %fd4081, 0d3FE0000000000000;
	add.f64 	%fd38016, %fd4080, %fd4080;
	selp.f64 	%fd21253, %fd4081, %fd38017, %p3686;
	selp.f64 	%fd21254, %fd4080, %fd38016, %p3686;
	{ // callseq 622, 0
	.param .b64 param0;
	st.param.f64 	[param0], %fd1;
	.param .b64 param1;
	st.param.f64 	[param1], %fd21253;
	.param .b64 param2;
	st.param.f64 	[param2], %fd3;
	.param .b64 param3;
	st.param.f64 	[param3], %fd4;
	.param .b64 param4;
	st.param.f64 	[param4], %fd2;
	.param .b64 retval0;
	call.uni (retval0), 
	_Z7trans_fddddd, 
	(
	param0, 
	param1, 
	param2, 
	param3, 
	param4
	);
	ld.param.f64 	%fd38015, [retval0];
	} // callseq 622
	{ // callseq 623, 0
	.param .b64 param0;
	st.param.f64 	[param0], %fd1;
	.param .b64 param1;
	st.param.f64 	[param1], %fd21254;
	.param .b64 param2;
	st.param.f64 	[param2], %fd3;
	.param .b64 param3;
	st.param.f64 	[param3], %fd4;
	.param .b64 param4;
	st.param.f64 	[param4], %fd2;
	.param .b64 retval0;
	call.uni (retval0), 
	_Z7trans_fddddd, 
	(
	param0, 
	param1, 
	param2, 
	param3, 
	param4
	);
	ld.param.f64 	%fd38014, [retval0];
	} // callseq 623
	@%p3685 bra 	$L__BB3_2999;
	abs.f64 	%fd21257, %fd38015;
	abs.f64 	%fd21258, %fd38014;
	setp.lt.f64 	%p3687, %fd21257, %fd21258;
	selp.f64 	%fd38021, %fd38014, %fd38015, %p3687;
	selp.f64 	%fd38020, %fd38015, %fd38014, %p3687;
	selp.f64 	%fd38019, %fd4080, %fd4081, %p3687;
	selp.f64 	%fd38018, %fd4081, %fd4080, %p3687;
	mov.b32 	%r15275, 1;
	bra.uni 	$L__BB3_3009;
$L__BB3_3001:
	sub.f64 	%fd21266, %fd38018, %fd4108;
	mul.f64 	%fd21267, %fd21263, %fd21266;
	sub.f64 	%fd21268, %fd21263, %fd38020;
	div.rn.f64 	%fd21269, %fd21267, %fd21268;
	add.f64 	%fd4090, %fd4108, %fd21269;
	{ // callseq 625, 0
	.param .b64 param0;
	st.param.f64 	[param0], %fd1;
	.param .b64 param1;
	st.param.f64 	[param1], %fd4090;
	.param .b64 param2;
	st.param.f64 	[param2], %fd3;
	.param .b64 param3;
	st.param.f64 	[param3], %fd4;
	.param .b64 param4;
	st.param.f64 	[param4], %fd2;
	.param .b64 retval0;
	call.uni (retval0), 
	_Z7trans_fddddd, 
	(
	param0, 
	param1, 
	param2, 
	param3, 
	param4
	);
	ld.param.f64 	%fd21270, [retval0];
	} // callseq 625
	abs.f64 	%fd21272, %fd21269;
	setp.lt.f64 	%p3691, %fd21272, 0d3EE4F8B588E368F1;
	setp.eq.f64 	%p3692, %fd21270, 0d0000000000000000;
	or.pred  	%p3693, %p3691, %p3692;
	mov.f64 	%fd38022, %fd4090;
	@%p3693 bra 	$L__BB3_3010;
	sub.f64 	%fd21273, %fd4108, %fd4090;
	mul.f64 	%fd21274, %fd21270, %fd21273;
	sub.f64 	%fd21275, %fd21270, %fd21263;
	div.rn.f64 	%fd21276, %fd21274, %fd21275;
	add.f64 	%fd4092, %fd4090, %fd21276;
	{ // callseq 626, 0
	.param .b64 param0;
	st.param.f64 	[param0], %fd1;
	.param .b64 param1;
	st.param.f64 	[param1], %fd4092;
	.param .b64 param2;
	st.param.f64 	[param2], %fd3;
	.param .b64 param3;
	st.param.f64 	[param3], %fd4;
	.param .b64 param4;
	st.param.f64 	[param4], %fd2;
	.param .b64 retval0;
	call.uni (retval0), 
	_Z7trans_fddddd, 
	(
	param0, 
	param1, 
	param2, 
	param3, 
	param4
	);
	ld.param.f64 	%fd21277, [retval0];
	} // callseq 626
	abs.f64 	%fd21279, %fd21276;
	setp.lt.f64 	%p3694, %fd21279, 0d3EE4F8B588E368F1;
	setp.eq.f64 	%p3695, %fd21277, 0d0000000000000000;
	or.pred  	%p3696, %p3694, %p3695;
	mov.f64 	%fd38022, %fd4092;
	@%p3696 bra 	$L__BB3_3010;
	sub.f64 	%fd21280, %fd4090, %fd4092;
	mul.f64 	%fd21281, %fd21277, %fd21280;
	sub.f64 	%fd21282, %fd21277, %fd21270;
	div.rn.f64 	%fd21283, %fd21281, %fd21282;
	add.f64 	%fd4094, %fd4092, %fd21283;
	{ // callseq 627, 0
	.param .b64 param0;
	st.param.f64 	[param0], %fd1;
	.param .b64 param1;
	st.param.f64 	[param1], %fd4094;
	.param .b64 param2;
	st.param.f64 	[param2], %fd3;
	.param .b64 param3;
	st.param.f64 	[param3], %fd4;
	.param .b64 param4;
	st.param.f64 	[param4], %fd2;
	.param .b64 retval0;
	call.uni (retval0), 
	_Z7trans_fddddd, 
	(
	param0, 
	param1, 
	param2, 
	param3, 
	param4
	);
	ld.param.f64 	%fd21284, [retval0];
	} // callseq 627
	abs.f64 	%fd21286, %fd21283;
	setp.lt.f64 	%p3697, %fd21286, 0d3EE4F8B588E368F1;
	setp.eq.f64 	%p3698, %fd21284, 0d0000000000000000;
	or.pred  	%p3699, %p3697, %p3698;
	mov.f64 	%fd38022, %fd4094;
	@%p3699 bra 	$L__BB3_3010;
	sub.f64 	%fd21287, %fd4092, %fd4094;
	mul.f64 	%fd21288, %fd21284, %fd21287;
	sub.f64 	%fd21289, %fd21284, %fd21277;
	div.rn.f64 	%fd21290, %fd21288, %fd21289;
	add.f64 	%fd4096, %fd4094, %fd21290;
	{ // callseq 628, 0
	.param .b64 param0;
	st.param.f64 	[param0], %fd1;
	.param .b64 param1;
	st.param.f64 	[param1], %fd4096;
	.param .b64 param2;
	st.param.f64 	[param2], %fd3;
	.param .b64 param3;
	st.param.f64 	[param3], %fd4;
	.param .b64 param4;
	st.param.f64 	[param4], %fd2;
	.param .b64 retval0;
	call.uni (retval0), 
	_Z7trans_fddddd, 
	(
	param0, 
	param1, 
	param2, 
	param3, 
	param4
	);
	ld.param.f64 	%fd21291, [retval0];
	} // callseq 628
	abs.f64 	%fd21293, %fd21290;
	setp.lt.f64 	%p3700, %fd21293, 0d3EE4F8B588E368F1;
	setp.eq.f64 	%p3701, %fd21291, 0d0000000000000000;
	or.pred  	%p3702, %p3700, %p3701;
	mov.f64 	%fd38022, %fd4096;
	@%p3702 bra 	$L__BB3_3010;
	sub.f64 	%fd21294, %fd4094, %fd4096;
	mul.f64 	%fd21295, %fd21291, %fd21294;
	sub.f64 	%fd21296, %fd21291, %fd21284;
	div.rn.f64 	%fd21297, %fd21295, %fd21296;
	add.f64 	%fd4098, %fd4096, %fd21297;
	{ // callseq 629, 0
	.param .b64 param0;
	st.param.f64 	[param0], %fd1;
	.param .b64 param1;
	st.param.f64 	[param1], %fd4098;
	.param .b64 param2;
	st.param.f64 	[param2], %fd3;
	.param .b64 param3;
	st.param.f64 	[param3], %fd4;
	.param .b64 param4;
	st.param.f64 	[param4], %fd2;
	.param .b64 retval0;
	call.uni (retval0), 
	_Z7trans_fddddd, 
	(
	param0, 
	param1, 
	param2, 
	param3, 
	param4
	);
	ld.param.f64 	%fd21298, [retval0];
	} // callseq 629
	abs.f64 	%fd21300, %fd21297;
	setp.lt.f64 	%p3703, %fd21300, 0d3EE4F8B588E368F1;
	setp.eq.f64 	%p3704, %fd21298, 0d0000000000000000;
	or.pred  	%p3705, %p3703, %p3704;
	mov.f64 	%fd38022, %fd4098;
	@%p3705 bra 	$L__BB3_3010;
	sub.f64 	%fd21301, %fd4096, %fd4098;
	mul.f64 	%fd21302, %fd21298, %fd21301;
	sub.f64 	%fd21303, %fd21298, %fd21291;
	div.rn.f64 	%fd21304, %fd21302, %fd21303;
	add.f64 	%fd38019, %fd4098, %fd21304;
	{ // callseq 630, 0
	.param .b64 param0;
	st.param.f64 	[param0], %fd1;
	.param .b64 param1;
	st.param.f64 	[param1], %fd38019;
	.param .b64 param2;
	st.param.f64 	[param2], %fd3;
	.param .b64 param3;
	st.param.f64 	[param3], %fd4;
	.param .b64 param4;
	st.param.f64 	[param4], %fd2;
	.param .b64 retval0;
	call.uni (retval0), 
	_Z7trans_fddddd, 
	(
	param0, 
	param1, 
	param2, 
	param3, 
	param4
	);
	ld.param.f64 	%fd38021, [retval0];
	} // callseq 630
	abs.f64 	%fd21307, %fd21304;
	setp.lt.f64 	%p3706, %fd21307, 0d3EE4F8B588E368F1;
	setp.eq.f64 	%p3707, %fd38021, 0d0000000000000000;
	or.pred  	%p3708, %p3706, %p3707;
	mov.f64 	%fd38022, %fd38019;
	@%p3708 bra 	$L__BB3_3010;
	sub.f64 	%fd21308, %fd4098, %fd38019;
	mul.f64 	%fd21309, %fd38021, %fd21308;
	sub.f64 	%fd21310, %fd38021, %fd21298;
	div.rn.f64 	%fd21311, %fd21309, %fd21310;
	add.f64 	%fd38022, %fd38019, %fd21311;
	{ // callseq 631, 0
	.param .b64 param0;
	st.param.f64 	[param0], %fd1;
	.param .b64 param1;
	st.param.f64 	[param1], %fd38022;
	.param .b64 param2;
	st.param.f64 	[param2], %fd3;
	.param .b64 param3;
	st.param.f64 	[param3], %fd4;
	.param .b64 param4;
	st.param.f64 	[param4], %fd2;
	.param .b64 retval0;
	call.uni (retval0), 
	_Z7trans_fddddd, 
	(
	param0, 
	param1, 
	param2, 
	param3, 
	param4
	);
	ld.param.f64 	%fd38020, [retval0];
	} // callseq 631
	abs.f64 	%fd21314, %fd21311;
	setp.lt.f64 	%p3709, %fd21314, 0d3EE4F8B588E368F1;
	setp.eq.f64 	%p3710, %fd38020, 0d0000000000000000;
	or.pred  	%p3711, %p3709, %p3710;
	@%p3711 bra 	$L__BB3_3010;
	add.s32 	%r15275, %r15275, 8;
	setp.eq.s32 	%p3712, %r15275, 100000001;
	mov.f64 	%fd21315, 0d0000000000000000;
	mov.f64 	%fd38018, %fd38022;
	mov.f64 	%fd38022, %fd21315;
	@%p3712 bra 	$L__BB3_3010;
$L__BB3_3009:
	sub.f64 	%fd21259, %fd38019, %fd38018;
	mul.f64 	%fd21260, %fd38020, %fd21259;
	sub.f64 	%fd21261, %fd38020, %fd38021;
	div.rn.f64 	%fd21262, %fd21260, %fd21261;
	add.f64 	%fd4108, %fd38018, %fd21262;
	{ // callseq 624, 0
	.param .b64 param0;
	st.param.f64 	[param0], %fd1;
	.param .b64 param1;
	st.param.f64 	[param1], %fd4108;
	.param .b64 param2;
	st.param.f64 	[param2], %fd3;
	.param .b64 param3;
	st.param.f64 	[param3], %fd4;
	.param .b64 param4;
	st.param.f64 	[param4], %fd2;
	.param .b64 retval0;
	call.uni (retval0), 
	_Z7trans_fddddd, 
	(
	param0, 
	param1, 
	param2, 
	param3, 
	param4
	);
	ld.param.f64 	%fd21263, [retval0];
	} // callseq 624
	abs.f64 	%fd21265, %fd21262;
	setp.geu.f64 	%p3688, %fd21265, 0d3EE4F8B588E368F1;
	setp.neu.f64 	%p3689, %fd21263, 0d0000000000000000;
	and.pred  	%p3690, %p3688, %p3689;
	mov.f64 	%fd38022, %fd4108;
	@%p3690 bra 	$L__BB3_3001;
$L__BB3_3010:
	mul.f64 	%fd21316, %fd608, %fd38022;
	mul.f64 	%fd21317, %fd21316, 0d3A8067C6380646BA;
	div.rn.f64 	%fd4111, %fd1841, %fd21317;
	{
	.reg .b32 %temp; 
	mov.b64 	{%temp, %r15276}, %fd4111;
	}
	{
	.reg .b32 %temp; 
	mov.b64 	{%r15277, %temp}, %fd4111;
	}
	setp.gt.s32 	%p3713, %r15276, 1048575;
	mov.b32 	%r15278, -1023;
	mov.f64 	%fd38023, %fd4111;
	@%p3713 bra 	$L__BB3_3012;
	mul.f64 	%fd38023, %fd4111, 0d4350000000000000;
	{
	.reg .b32 %temp; 
	mov.b64 	{%temp, %r15276}, %fd38023;
	}
	{
	.reg .b32 %temp; 
	mov.b64 	{%r15277, %temp}, %fd38023;
	}
	mov.b32 	%r15278, -1077;
$L__BB3_3012:
	add.s32 	%r9113, %r15276, -1;
	setp.gt.u32 	%p3714, %r9113, 2146435070;
	@%p3714 bra 	$L__BB3_3016;
	shr.u32 	%r9116, %r15276, 20;
	add.s32 	%r15279, %r15278, %r9116;
	and.b32  	%r9117, %r15276, 1048575;
	or.b32  	%r9118, %r9117, 1072693248;
	mov.b64 	%fd38024, {%r15277, %r9118};
	setp.lt.u32 	%p3716, %r9118, 1073127583;
	@%p3716 bra 	$L__BB3_3015;
	{
	.reg .b32 %temp; 
	mov.b64 	{%r9119, %temp}, %fd38024;
	}
	{
	.reg .b32 %temp; 
	mov.b64 	{%temp, %r9120}, %fd38024;
	}
	add.s32 	%r9121, %r9120, -1048576;
	mov.b64 	%fd38024, {%r9119, %r9121};
	add.s32 	%r15279, %r15279, 1;
$L__BB3_3015:
	add.f64 	%fd21319, %fd38024, 0dBFF0000000000000;
	add.f64 	%fd21320, %fd38024, 0d3FF0000000000000;
	rcp.approx.ftz.f64 	%fd21321, %fd21320;
	neg.f64 	%fd21322, %fd21320;
	fma.rn.f64 	%fd21323, %fd21322, %fd21321, 0d3FF0000000000000;
	fma.rn.f64 	%fd21324, %fd21323, %fd21323, %fd21323;
	fma.rn.f64 	%fd21325, %fd21324, %fd21321, %fd21321;
	mul.f64 	%fd21326, %fd21319, %fd21325;
	fma.rn.f64 	%fd21327, %fd21319, %fd21325, %fd21326;
	mul.f64 	%fd21328, %fd21327, %fd21327;
	fma.rn.f64 	%fd21329, %fd21328, 0d3EB1380B3AE80F1E, 0d3ED0EE258B7A8B04;
	fma.rn.f64 	%fd21330, %fd21329, %fd21328, 0d3EF3B2669F02676F;
	fma.rn.f64 	%fd21331, %fd21330, %fd21328, 0d3F1745CBA9AB0956;
	fma.rn.f64 	%fd21332, %fd21331, %fd21328, 0d3F3C71C72D1B5154;
	fma.rn.f64 	%fd21333, %fd21332, %fd21328, 0d3F624924923BE72D;
	fma.rn.f64 	%fd21334, %fd21333, %fd21328, 0d3F8999999999A3C4;
	fma.rn.f64 	%fd21335, %fd21334, %fd21328, 0d3FB5555555555554;
	sub.f64 	%fd21336, %fd21319, %fd21327;
	add.f64 	%fd21337, %fd21336, %fd21336;
	neg.f64 	%fd21338, %fd21327;
	fma.rn.f64 	%fd21339, %fd21338, %fd21319, %fd21337;
	mul.f64 	%fd21340, %fd21325, %fd21339;
	mul.f64 	%fd21341, %fd21328, %fd21335;
	fma.rn.f64 	%fd21342, %fd21341, %fd21327, %fd21340;
	xor.b32  	%r9122, %r15279, -2147483648;
	mov.b32 	%r9123, 1127219200;
	mov.b64 	%fd21343, {%r9122, %r9123};
	sub.f64 	%fd21344, %fd21343, %fd159;
	fma.rn.f64 	%fd21345, %fd21344, 0d3FE62E42FEFA39EF, %fd21327;
	fma.rn.f64 	%fd21346, %fd21344, 0dBFE62E42FEFA39EF, %fd21345;
	sub.f64 	%fd21347, %fd21346, %fd21327;
	sub.f64 	%fd21348, %fd21342, %fd21347;
	fma.rn.f64 	%fd21349, %fd21344, 0d3C7ABC9E3B39803F, %fd21348;
	add.f64 	%fd38025, %fd21345, %fd21349;
	bra.uni 	$L__BB3_3017;
$L__BB3_3016:
	fma.rn.f64 	%fd21318, %fd38023, 0d7FF0000000000000, 0d7FF0000000000000;
	{
	.reg .b32 %temp; 
	mov.b64 	{%temp, %r9114}, %fd38023;
	}
	and.b32  	%r9115, %r9114, 2147483647;
	setp.eq.s32 	%p3715, %r9115, 0;
	selp.f64 	%fd38025, 0dFFF0000000000000, %fd21318, %p3715;
$L__BB3_3017:
	mul.f64 	%fd38051, %fd1840, %fd1900;
	setp.geu.f64 	%p3717, %fd38051, 0d0000000000000000;
	div.rn.f64 	%fd21350, %fd38025, %fd37505;
	add.f64 	%fd21351, %fd21350, 0d3FF0000000000000;
	setp.gtu.f64 	%p3718, %fd21351, 0d0000000000000000;
	and.pred  	%p3719, %p3717, %p3718;
	@%p3719 bra 	$L__BB3_3019;
	mov.u64 	%rd187, $str$6;
	cvta.global.u64 	%rd188, %rd187;
	{ // callseq 632, 0
	.param .b64 param0;
	st.param.b64 	[param0], %rd188;
	.param .b64 param1;
	st.param.b64 	[param1], 0;
	.param .b32 retval0;
	call.uni (retval0), 
	vprintf, 
	(
	param0, 
	param1
	);
	ld.param.b32 	%r9124, [retval0];
	} // callseq 632
$L__BB3_3019:
	add.f64 	%fd21352, %fd21351, 0d3FF0000000000000;
	setp.geu.f64 	%p3720, %fd38051, %fd21352;
	@%p3720 bra 	$L__BB3_3067;
	add.f64 	%fd38026, %fd21351, 0d4016000000000000;
	{
	.reg .b32 %temp; 
	mov.b64 	{%temp, %r15280}, %fd38026;
	}
	{
	.reg .b32 %temp; 
	mov.b64 	{%r15281, %temp}, %fd38026;
	}
	setp.gt.s32 	%p3749, %r15280, 1048575;
	mov.b32 	%r15282, -1023;
	@%p3749 bra 	$L__BB3_3022;
	add.f64 	%fd21557, %fd21351, 0d4016000000000000;
	mul.f64 	%fd38026, %fd21557, 0d4350000000000000;
	{
	.reg .b32 %temp; 
	mov.b64 	{%temp, %r15280}, %fd38026;
	}
	{
	.reg .b32 %temp; 
	mov.b64 	{%r15281, %temp}, %fd38026;
	}
	mov.b32 	%r15282, -1077;
$L__BB3_3022:
	add.s32 	%r9189, %r15280, -1;
	setp.gt.u32 	%p3750, %r9189, 2146435070;
	@%p3750 bra 	$L__BB3_3026;
	shr.u32 	%r9192, %r15280, 20;
	add.s32 	%r15283, %r15282, %r9192;
	and.b32  	%r9193, %r15280, 1048575;
	or.b32  	%r9194, %r9193, 1072693248;
	mov.b64 	%fd38027, {%r15281, %r9194};
	setp.lt.u32 	%p3752, %r9194, 1073127583;
	@%p3752 bra 	$L__BB3_3025;
	{
	.reg .b32 %temp; 
	mov.b64 	{%r9195, %temp}, %fd38027;
	}
	{
	.reg .b32 %temp; 
	mov.b64 	{%temp, %r9196}, %fd38027;
	}
	add.s32 	%r9197, %r9196, -1048576;
	mov.b64 	%fd38027, {%r9195, %r9197};
	add.s32 	%r15283, %r15283, 1;
$L__BB3_3025:
	add.f64 	%fd21559, %fd38027, 0dBFF0000000000000;
	add.f64 	%fd21560, %fd38027, 0d3FF0000000000000;
	rcp.approx.ftz.f64 	%fd21561, %fd21560;
	neg.f64 	%fd21562, %fd21560;
	fma.rn.f64 	%fd21563, %fd21562, %fd21561, 0d3FF0000000000000;
	fma.rn.f64 	%fd21564, %fd21563, %fd21563, %fd21563;
	fma.rn.f64 	%fd21565, %fd21564, %fd21561, %fd21561;
	mul.f64 	%fd21566, %fd21559, %fd21565;
	fma.rn.f64 	%fd21567, %fd21559, %fd21565, %fd21566;
	mul.f64 	%fd21568, %fd21567, %fd21567;
	fma.rn.f64 	%fd21569, %fd21568, 0d3EB1380B3AE80F1E, 0d3ED0EE258B7A8B04;
	fma.rn.f64 	%fd21570, %fd21569, %fd21568, 0d3EF3B2669F02676F;
	fma.rn.f64 	%fd21571, %fd21570, %fd21568, 0d3F1745CBA9AB0956;
	fma.rn.f64 	%fd21572, %fd21571, %fd21568, 0d3F3C71C72D1B5154;
	fma.rn.f64 	%fd21573, %fd21572, %fd21568, 0d3F624924923BE72D;
	fma.rn.f64 	%fd21574, %fd21573, %fd21568, 0d3F8999999999A3C4;
	fma.rn.f64 	%fd21575, %fd21574, %fd21568, 0d3FB5555555555554;
	sub.f64 	%fd21576, %fd21559, %fd21567;
	add.f64 	%fd21577, %fd21576, %fd21576;
	neg.f64 	%fd21578, %fd21567;
	fma.rn.f64 	%fd21579, %fd21578, %fd21559, %fd21577;
	mul.f64 	%fd21580, %fd21565, %fd21579;
	mul.f64 	%fd21581, %fd21568, %fd21575;
	fma.rn.f64 	%fd21582, %fd21581, %fd21567, %fd21580;
	xor.b32  	%r9198, %r15283, -2147483648;
	mov.b32 	%r9199, 1127219200;
	mov.b64 	%fd21583, {%r9198, %r9199};
	sub.f64 	%fd21584, %fd21583, %fd159;
	fma.rn.f64 	%fd21585, %fd21584, 0d3FE62E42FEFA39EF, %fd21567;
	fma.rn.f64 	%fd21586, %fd21584, 0dBFE62E42FEFA39EF, %fd21585;
	sub.f64 	%fd21587, %fd21586, %fd21567;
	sub.f64 	%fd21588, %fd21582, %fd21587;
	fma.rn.f64 	%fd21589, %fd21584, 0d3C7ABC9E3B39803F, %fd21588;
	add.f64 	%fd38028, %fd21585, %fd21589;
	bra.uni 	$L__BB3_3027;
$L__BB3_3026:
	fma.rn.f64 	%fd21558, %fd38026, 0d7FF0000000000000, 0d7FF0000000000000;
	{
	.reg .b32 %temp; 
	mov.b64 	{%temp, %r9190}, %fd38026;
	}
	and.b32  	%r9191, %r9190, 2147483647;
	setp.eq.s32 	%p3751, %r9191, 0;
	selp.f64 	%fd38028, 0dFFF0000000000000, %fd21558, %p3751;
$L__BB3_3027:
	add.f64 	%fd21590, %fd21351, 0d3FE0000000000000;
	mul.f64 	%fd21591, %fd21590, %fd38028;
	add.f64 	%fd21592, %fd21351, 0d4016000000000000;
	sub.f64 	%fd4131, %fd21592, %fd21591;
	mov.f64 	%fd21594, 0d40530B869F76170A;
	div.rn.f64 	%fd21595, %fd21594, %fd21352;
	add.f64 	%fd21596, %fd21595, 0d3FF00000000D0EC7;
	add.f64 	%fd21597, %fd21352, 0d3FF0000000000000;
	mov.f64 	%fd21598, 0dC055A0572B143656;
	div.rn.f64 	%fd21599, %fd21598, %fd21597;
	add.f64 	%fd21600, %fd21596, %fd21599;
	add.f64 	%fd21601, %fd21597, 0d3FF0000000000000;
	mov.f64 	%fd21602, 0d4038039BF13B4CC6;
	div.rn.f64 	%fd21603, %fd21602, %fd21601;
	add.f64 	%fd21604, %fd21600, %fd21603;
	add.f64 	%fd21605, %fd21601, 0d3FF0000000000000;
	mov.f64 	%fd21606, 0dBFF3B5348DCDCC8C;
	div.rn.f64 	%fd21607, %fd21606, %fd21605;
	add.f64 	%fd21608, %fd21604, %fd21607;
	add.f64 	%fd21609, %fd21605, 0d3FF0000000000000;
	mov.f64 	%fd21610, 0d3F53CD7319EC12D8;
	div.rn.f64 	%fd21611, %fd21610, %fd21609;
	add.f64 	%fd21612, %fd21608, %fd21611;
	add.f64 	%fd21613, %fd21609, 0d3FF0000000000000;
	mov.f64 	%fd21614, 0dBED6A1181C0E9888;
	div.rn.f64 	%fd21615, %fd21614, %fd21613;
	add.f64 	%fd21616, %fd21612, %fd21615;
	mul.f64 	%fd21617, %fd21616, 0d40040D931FF62706;
	div.rn.f64 	%fd38029, %fd21617, %fd21351;
	{
	.reg .b32 %temp; 
	mov.b64 	{%temp, %r15284}, %fd38029;
	}
	{
	.reg .b32 %temp; 
	mov.b64 	{%r15285, %temp}, %fd38029;
	}
	setp.gt.s32 	%p3753, %r15284, 1048575;
	mov.b32 	%r15286, -1023;
	@%p3753 bra 	$L__BB3_3029;
	mul.f64 	%fd38029, %fd38029, 0d4350000000000000;
	{
	.reg .b32 %temp; 
	mov.b64 	{%temp, %r15284}, %fd38029;
	}
	{
	.reg .b32 %temp; 
	mov.b64 	{%r15285, %temp}, %fd38029;
	}
	mov.b32 	%r15286, -1077;
$L__BB3_3029:
	add.s32 	%r9202, %r15284, -1;
	setp.gt.u32 	%p3754, %r9202, 2146435070;
	@%p3754 bra 	$L__BB3_3033;
	shr.u32 	%r9205, %r15284, 20;
	add.s32 	%r15287, %r15286, %r9205;
	and.b32  	%r9206, %r15284, 1048575;
	or.b32  	%r9207, %r9206, 1072693248;
	mov.b64 	%fd38030, {%r15285, %r9207};
	setp.lt.u32 	%p3756, %r9207, 1073127583;
	@%p3756 bra 	$L__BB3_3032;
	{
	.reg .b32 %temp; 
	mov.b64 	{%r9208, %temp}, %fd38030;
	}
	{
	.reg .b32 %temp; 
	mov.b64 	{%temp, %r9209}, %fd38030;
	}
	add.s32 	%r9210, %r9209, -1048576;
	mov.b64 	%fd38030, {%r9208, %r9210};
	add.s32 	%r15287, %r15287, 1;
$L__BB3_3032:
	add.f64 	%fd21619, %fd38030, 0dBFF0000000000000;
	add.f64 	%fd21620, %fd38030, 0d3FF0000000000000;
	rcp.approx.ftz.f64 	%fd21621, %fd21620;
	neg.f64 	%fd21622, %fd21620;
	fma.rn.f64 	%fd21623, %fd21622, %fd21621, 0d3FF0000000000000;
	fma.rn.f64 	%fd21624, %fd21623, %fd21623, %fd21623;
	fma.rn.f64 	%fd21625, %fd21624, %fd21621, %fd21621;
	mul.f64 	%fd21626, %fd21619, %fd21625;
	fma.rn.f64 	%fd21627, %fd21619, %fd21625, %fd21626;
	mul.f64 	%fd21628, %fd21627, %fd21627;
	fma.rn.f64 	%fd21629, %fd21628, 0d3EB1380B3AE80F1E, 0d3ED0EE258B7A8B04;
	fma.rn.f64 	%fd21630, %fd21629, %fd21628, 0d3EF3B2669F02676F;
	fma.rn.f64 	%fd21631, %fd21630, %fd21628, 0d3F1745CBA9AB0956;
	fma.rn.f64 	%fd21632, %fd21631, %fd21628, 0d3F3C71C72D1B5154;
	fma.rn.f64 	%fd21633, %fd21632, %fd21628, 0d3F624924923BE72D;
	fma.rn.f64 	%fd21634, %fd21633, %fd21628, 0d3F8999999999A3C4;
	fma.rn.f64 	%fd21635, %fd21634, %fd21628, 0d3FB5555555555554;
	sub.f64 	%fd21636, %fd21619, %fd21627;
	add.f64 	%fd21637, %fd21636, %fd21636;
	neg.f64 	%fd21638, %fd21627;
	fma.rn.f64 	%fd21639, %fd21638, %fd21619, %fd21637;
	mul.f64 	%fd21640, %fd21625, %fd21639;
	mul.f64 	%fd21641, %fd21628, %fd21635;
	fma.rn.f64 	%fd21642, %fd21641, %fd21627, %fd21640;
	xor.b32  	%r9211, %r15287, -2147483648;
	mov.b32 	%r9212, 1127219200;
	mov.b64 	%fd21643, {%r9211, %r9212};
	sub.f64 	%fd21644, %fd21643, %fd159;
	fma.rn.f64 	%fd21645, %fd21644, 0d3FE62E42FEFA39EF, %fd21627;
	fma.rn.f64 	%fd21646, %fd21644, 0dBFE62E42FEFA39EF, %fd21645;
	sub.f64 	%fd21647, %fd21646, %fd21627;
	sub.f64 	%fd21648, %fd21642, %fd21647;
	fma.rn.f64 	%fd21649, %fd21644, 0d3C7ABC9E3B39803F, %fd21648;
	add.f64 	%fd38031, %fd21645, %fd21649;
	bra.uni 	$L__BB3_3034;
$L__BB3_3033:
	fma.rn.f64 	%fd21618, %fd38029, 0d7FF0000000000000, 0d7FF0000000000000;
	{
	.reg .b32 %temp; 
	mov.b64 	{%temp, %r9203}, %fd38029;
	}
	and.b32  	%r9204, %r9203, 2147483647;
	setp.eq.s32 	%p3755, %r9204, 0;
	selp.f64 	%fd38031, 0dFFF0000000000000, %fd21618, %p3755;
$L__BB3_3034:
	mul.f64 	%fd38036, %fd1840, %fd1900;
	setp.gtu.f64 	%p3757, %fd38036, 0d0000000000000000;
	mov.f64 	%fd38055, 0d0000000000000000;
	@%p3757 bra 	$L__BB3_3037;
	setp.geu.f64 	%p3758, %fd38036, 0d0000000000000000;
	@%p3758 bra 	$L__BB3_3099;
	mov.u64 	%rd191, $str$4;
	cvta.global.u64 	%rd192, %rd191;
	{ // callseq 634, 0
	.param .b64 param0;
	st.param.b64 	[param0], %rd192;
	.param .b64 param1;
	st.param.b64 	[param1], 0;
	.param .b32 retval0;
	call.uni (retval0), 
	vprintf, 
	(
	param0, 
	param1
	);
	ld.param.b32 	%r9213, [retval0];
	} // callseq 634
	bra.uni 	$L__BB3_3099;
$L__BB3_3037:
	rcp.rn.f64 	%fd38033, %fd21351;
	mov.b32 	%r15288, 1;
	mov.f64 	%fd38032, %fd21351;
	mov.f64 	%fd38035, %fd38033;
	bra.uni 	$L__BB3_3054;
$L__BB3_3038:
	add.f64 	%fd4143, %fd4191, 0d3FF0000000000000;
	div.rn.f64 	%fd21658, %fd38036, %fd4143;
	mul.f64 	%fd4144, %fd4192, %fd21658;
	add.f64 	%fd38035, %fd38035, %fd4144;
	abs.f64 	%fd21659, %fd4144;
	abs.f64 	%fd21660, %fd38035;
	mul.f64 	%fd21661, %fd21660, 0d3E9421F5F40D8376;
	setp.lt.f64 	%p3760, %fd21659, %fd21661;
	@%p3760 bra 	$L__BB3_3055;
	add.f64 	%fd4146, %fd4143, 0d3FF0000000000000;
	div.rn.f64 	%fd21663, %fd38036, %fd4146;
	mul.f64 	%fd4147, %fd4144, %fd21663;
	add.f64 	%fd38035, %fd38035, %fd4147;
	abs.f64 	%fd21664, %fd4147;
	abs.f64 	%fd21665, %fd38035;
	mul.f64 	%fd21666, %fd21665, 0d3E9421F5F40D8376;
	setp.lt.f64 	%p3761, %fd21664, %fd21666;
	@%p3761 bra 	$L__BB3_3055;
	add.f64 	%fd4149, %fd4146, 0d3FF0000000000000;
	div.rn.f64 	%fd21668, %fd38036, %fd4149;
	mul.f64 	%fd4150, %fd4147, %fd21668;
	add.f64 	%fd38035, %fd38035, %fd4150;
	abs.f64 	%fd21669, %fd4150;
	abs.f64 	%fd21670, %fd38035;
	mul.f64 	%fd21671, %fd21670, 0d3E9421F5F40D8376;
	setp.lt.f64 	%p3762, %fd21669, %fd21671;
	@%p3762 bra 	$L__BB3_3055;
	add.f64 	%fd4152, %fd4149, 0d3FF0000000000000;
	div.rn.f64 	%fd21673, %fd38036, %fd4152;
	mul.f64 	%fd4153, %fd4150, %fd21673;
	add.f64 	%fd38035, %fd38035, %fd4153;
	abs.f64 	%fd21674, %fd4153;
	abs.f64 	%fd21675, %fd38035;
	mul.f64 	%fd21676, %fd21675, 0d3E9421F5F40D8376;
	setp.lt.f64 	%p3763, %fd21674, %fd21676;
	@%p3763 bra 	$L__BB3_3055;
	add.f64 	%fd4155, %fd4152, 0d3FF0000000000000;
	div.rn.f64 	%fd21678, %fd38036, %fd4155;
	mul.f64 	%fd4156, %fd4153, %fd21678;
	add.f64 	%fd38035, %fd38035, %fd4156;
	abs.f64 	%fd21679, %fd4156;
	abs.f64 	%fd21680, %fd38035;
	mul.f64 	%fd21681, %fd21680, 0d3E9421F5F40D8376;
	setp.lt.f64 	%p3764, %fd21679, %fd21681;
	@%p3764 bra 	$L__BB3_3055;
	add.f64 	%fd4158, %fd4155, 0d3FF0000000000000;
	div.rn.f64 	%fd21683, %fd38036, %fd4158;
	mul.f64 	%fd4159, %fd4156, %fd21683;
	add.f64 	%fd38035, %fd38035, %fd4159;
	abs.f64 	%fd21684, %fd4159;
	abs.f64 	%fd21685, %fd38035;
	mul.f64 	%fd21686, %fd21685, 0d3E9421F5F40D8376;
	setp.lt.f64 	%p3765, %fd21684, %fd21686;
	@%p3765 bra 	$L__BB3_3055;
	add.f64 	%fd4161, %fd4158, 0d3FF0000000000000;
	div.rn.f64 	%fd21688, %fd38036, %fd4161;
	mul.f64 	%fd4162, %fd4159, %fd21688;
	add.f64 	%fd38035, %fd38035, %fd4162;
	abs.f64 	%fd21689, %fd4162;
	abs.f64 	%fd21690, %fd38035;
	mul.f64 	%fd21691, %fd21690, 0d3E9421F5F40D8376;
	setp.lt.f64 	%p3766, %fd21689, %fd21691;
	@%p3766 bra 	$L__BB3_3055;
	add.f64 	%fd4164, %fd4161, 0d3FF0000000000000;
	div.rn.f64 	%fd21693, %fd38036, %fd4164;
	mul.f64 	%fd4165, %fd4162, %fd21693;
	add.f64 	%fd38035, %fd38035, %fd4165;
	abs.f64 	%fd21694, %fd4165;
	abs.f64 	%fd21695, %fd38035;
	mul.f64 	%fd21696, %fd21695, 0d3E9421F5F40D8376;
	setp.lt.f64 	%p3767, %fd21694, %fd21696;
	@%p3767 bra 	$L__BB3_3055;
	add.f64 	%fd4167, %fd4164, 0d3FF0000000000000;
	div.rn.f64 	%fd21698, %fd38036, %fd4167;
	mul.f64 	%fd4168, %fd4165, %fd21698;
	add.f64 	%fd38035, %fd38035, %fd4168;
	abs.f64 	%fd21699, %fd4168;
	abs.f64 	%fd21700, %fd38035;
	mul.f64 	%fd21701, %fd21700, 0d3E9421F5F40D8376;
	setp.lt.f64 	%p3768, %fd21699, %fd21701;
	@%p3768 bra 	$L__BB3_3055;
	add.f64 	%fd4170, %fd4167, 0d3FF0000000000000;
	div.rn.f64 	%fd21703, %fd38036, %fd4170;
	mul.f64 	%fd4171, %fd4168, %fd21703;
	add.f64 	%fd38035, %fd38035, %fd4171;
	abs.f64 	%fd21704, %fd4171;
	abs.f64 	%fd21705, %fd38035;
	mul.f64 	%fd21706, %fd21705, 0d3E9421F5F40D8376;
	setp.lt.f64 	%p3769, %fd21704, %fd21706;
	@%p3769 bra 	$L__BB3_3055;
	add.f64 	%fd4173, %fd4170, 0d3FF0000000000000;
	div.rn.f64 	%fd21708, %fd38036, %fd4173;
	mul.f64 	%fd4174, %fd4171, %fd21708;
	add.f64 	%fd38035, %fd38035, %fd4174;
	abs.f64 	%fd21709, %fd4174;
	abs.f64 	%fd21710, %fd38035;
	mul.f64 	%fd21711, %fd21710, 0d3E9421F5F40D8376;
	setp.lt.f64 	%p3770, %fd21709, %fd21711;
	@%p3770 bra 	$L__BB3_3055;
	add.f64 	%fd4176, %fd4173, 0d3FF0000000000000;
	div.rn.f64 	%fd21713, %fd38036, %fd4176;
	mul.f64 	%fd4177, %fd4174, %fd21713;
	add.f64 	%fd38035, %fd38035, %fd4177;
	abs.f64 	%fd21714, %fd4177;
	abs.f64 	%fd21715, %fd38035;
	mul.f64 	%fd21716, %fd21715, 0d3E9421F5F40D8376;
	setp.lt.f64 	%p3771, %fd21714, %fd21716;
	@%p3771 bra 	$L__BB3_3055;
	add.f64 	%fd4179, %fd4176, 0d3FF0000000000000;
	div.rn.f64 	%fd21718, %fd38036, %fd4179;
	mul.f64 	%fd4180, %fd4177, %fd21718;
	add.f64 	%fd38035, %fd38035, %fd4180;
	abs.f64 	%fd21719, %fd4180;
	abs.f64 	%fd21720, %fd38035;
	mul.f64 	%fd21721, %fd21720, 0d3E9421F5F40D8376;
	setp.lt.f64 	%p3772, %fd21719, %fd21721;
	@%p3772 bra 	$L__BB3_3055;
	add.f64 	%fd4182, %fd4179, 0d3FF0000000000000;
	div.rn.f64 	%fd21723, %fd38036, %fd4182;
	mul.f64 	%fd4183, %fd4180, %fd21723;
	add.f64 	%fd38035, %fd38035, %fd4183;
	abs.f64 	%fd21724, %fd4183;
	abs.f64 	%fd21725, %fd38035;
	mul.f64 	%fd21726, %fd21725, 0d3E9421F5F40D8376;
	setp.lt.f64 	%p3773, %fd21724, %fd21726;
	@%p3773 bra 	$L__BB3_3055;
	add.f64 	%fd38032, %fd4182, 0d3FF0000000000000;
	div.rn.f64 	%fd21728, %fd38036, %fd38032;
	mul.f64 	%fd38033, %fd4183, %fd21728;
	add.f64 	%fd38035, %fd38035, %fd38033;
	abs.f64 	%fd21729, %fd38033;
	abs.f64 	%fd21730, %fd38035;
	mul.f64 	%fd21731, %fd21730, 0d3E9421F5F40D8376;
	setp.lt.f64 	%p3774, %fd21729, %fd21731;
	@%p3774 bra 	$L__BB3_3055;
	add.s32 	%r15288, %r15288, 16;
	setp.eq.s32 	%p3775, %r15288, 100000001;
	@%p3775 bra 	$L__BB3_3066;
$L__BB3_3054:
	add.f64 	%fd4191, %fd38032, 0d3FF0000000000000;
	div.rn.f64 	%fd21653, %fd38036, %fd4191;
	mul.f64 	%fd4192, %fd38033, %fd21653;
	add.f64 	%fd38035, %fd38035, %fd4192;
	abs.f64 	%fd21654, %fd4192;
	abs.f64 	%fd21655, %fd38035;
	mul.f64 	%fd21656, %fd21655, 0d3E9421F5F40D8376;
	setp.geu.f64 	%p3759, %fd21654, %fd21656;
	@%p3759 bra 	$L__BB3_3038;
$L__BB3_3055:
	{
	.reg .b32 %temp; 
	mov.b64 	{%temp, %r15289}, %fd38036;
	}
	{
	.reg .b32 %temp; 
	mov.b64 	{%r15290, %temp}, %fd38036;
	}
	setp.gt.s32 	%p3776, %r15289, 1048575;
	mov.b32 	%r15291, -1023;
	@%p3776 bra 	$L__BB3_3057;
	mul.f64 	%fd21733, %fd1840, %fd1900;
	mul.f64 	%fd38036, %fd21733, 0d4350000000000000;
	{
	.reg .b32 %temp; 
	mov.b64 	{%temp, %r15289}, %fd38036;
	}
	{
	.reg .b32 %temp; 
	mov.b64 	{%r15290, %temp}, %fd38036;
	}
	mov.b32 	%r15291, -1077;
$L__BB3_3057:
	add.s32 	%r9220, %r15289, -1;
	setp.gt.u32 	%p3777, %r9220, 2146435070;
	@%p3777 bra 	$L__BB3_3061;
	shr.u32 	%r9223, %r15289, 20;
	add.s32 	%r15292, %r15291, %r9223;
	and.b32  	%r9224, %r15289, 1048575;
	or.b32  	%r9225, %r9224, 1072693248;
	mov.b64 	%fd38037, {%r15290, %r9225};
	setp.lt.u32 	%p3779, %r9225, 1073127583;
	@%p3779 bra 	$L__BB3_3060;
	{
	.reg .b32 %temp; 
	mov.b64 	{%r9226, %temp}, %fd38037;
	}
	{
	.reg .b32 %temp; 
	mov.b64 	{%temp, %r9227}, %fd38037;
	}
	add.s32 	%r9228, %r9227, -1048576;
	mov.b64 	%fd38037, {%r9226, %r9228};
	add.s32 	%r15292, %r15292, 1;
$L__BB3_3060:
	add.f64 	%fd21735, %fd38037, 0dBFF0000000000000;
	add.f64 	%fd21736, %fd38037, 0d3FF0000000000000;
	rcp.approx.ftz.f64 	%fd21737, %fd21736;
	neg.f64 	%fd21738, %fd21736;
	fma.rn.f64 	%fd21739, %fd21738, %fd21737, 0d3FF0000000000000;
	fma.rn.f64 	%fd21740, %fd21739, %fd21739, %fd21739;
	fma.rn.f64 	%fd21741, %fd21740, %fd21737, %fd21737;
	mul.f64 	%fd21742, %fd21735, %fd21741;
	fma.rn.f64 	%fd21743, %fd21735, %fd21741, %fd21742;
	mul.f64 	%fd21744, %fd21743, %fd21743;
	fma.rn.f64 	%fd21745, %fd21744, 0d3EB1380B3AE80F1E, 0d3ED0EE258B7A8B04;
	fma.rn.f64 	%fd21746, %fd21745, %fd21744, 0d3EF3B2669F02676F;
	fma.rn.f64 	%fd21747, %fd21746, %fd21744, 0d3F1745CBA9AB0956;
	fma.rn.f64 	%fd21748, %fd21747, %fd21744, 0d3F3C71C72D1B5154;
	fma.rn.f64 	%fd21749, %fd21748, %fd21744, 0d3F624924923BE72D;
	fma.rn.f64 	%fd21750, %fd21749, %fd21744, 0d3F8999999999A3C4;
	fma.rn.f64 	%fd21751, %fd21750, %fd21744, 0d3FB5555555555554;
	sub.f64 	%fd21752, %fd21735, %fd21743;
	add.f64 	%fd21753, %fd21752, %fd21752;
	neg.f64 	%fd21754, %fd21743;
	fma.rn.f64 	%fd21755, %fd21754, %fd21735, %fd21753;
	mul.f64 	%fd21756, %fd21741, %fd21755;
	mul.f64 	%fd21757, %fd21744, %fd21751;
	fma.rn.f64 	%fd21758, %fd21757, %fd21743, %fd21756;
	xor.b32  	%r9229, %r15292, -2147483648;
	mov.b32 	%r9230, 1127219200;
	mov.b64 	%fd21759, {%r9229, %r9230};
	sub.f64 	%fd21760, %fd21759, %fd159;
	fma.rn.f64 	%fd21761, %fd21760, 0d3FE62E42FEFA39EF, %fd21743;
	fma.rn.f64 	%fd21762, %fd21760, 0dBFE62E42FEFA39EF, %fd21761;
	sub.f64 	%fd21763, %fd21762, %fd21743;
	sub.f64 	%fd21764, %fd21758, %fd21763;
	fma.rn.f64 	%fd21765, %fd21760, 0d3C7ABC9E3B39803F, %fd21764;
	add.f64 	%fd38038, %fd21761, %fd21765;
	bra.uni 	$L__BB3_3062;
$L__BB3_3061:
	fma.rn.f64 	%fd21734, %fd38036, 0d7FF0000000000000, 0d7FF0000000000000;
	{
	.reg .b32 %temp; 
	mov.b64 	{%temp, %r9221}, %fd38036;
	}
	and.b32  	%r9222, %r9221, 2147483647;
	setp.eq.s32 	%p3778, %r9222, 0;
	selp.f64 	%fd38038, 0dFFF0000000000000, %fd21734, %p3778;
$L__BB3_3062:
	mul.f64 	%fd21766, %fd21351, %fd38038;
	mul.f64 	%fd21767, %fd1840, %fd1900;
	sub.f64 	%fd21768, %fd21766, %fd21767;
	sub.f64 	%fd21769, %fd4131, %fd38031;
	add.f64 	%fd4204, %fd21769, %fd21768;
	fma.rn.f64 	%fd21770, %fd4204, 0d3FF71547652B82FE, 0d4338000000000000;
	{
	.reg .b32 %temp; 
	mov.b64 	{%r1510, %temp}, %fd21770;
	}
	mov.f64 	%fd21771, 0dC338000000000000;
	add.rn.f64 	%fd21772, %fd21770, %fd21771;
	fma.rn.f64 	%fd21773, %fd21772, 0dBFE62E42FEFA39EF, %fd4204;
	fma.rn.f64 	%fd21774, %fd21772, 0dBC7ABC9E3B39803F, %fd21773;
	fma.rn.f64 	%fd21775, %fd21774, 0d3E5ADE1569CE2BDF, 0d3E928AF3FCA213EA;
	fma.rn.f64 	%fd21776, %fd21775, %fd21774, 0d3EC71DEE62401315;
	fma.rn.f64 	%fd21777, %fd21776, %fd21774, 0d3EFA01997C89EB71;
	fma.rn.f64 	%fd21778, %fd21777, %fd21774, 0d3F2A01A014761F65;
	fma.rn.f64 	%fd21779, %fd21778, %fd21774, 0d3F56C16C1852B7AF;
	fma.rn.f64 	%fd21780, %fd21779, %fd21774, 0d3F81111111122322;
	fma.rn.f64 	%fd21781, %fd21780, %fd21774, 0d3FA55555555502A1;
	fma.rn.f64 	%fd21782, %fd21781, %fd21774, 0d3FC5555555555511;
	fma.rn.f64 	%fd21783, %fd21782, %fd21774, 0d3FE000000000000B;
	fma.rn.f64 	%fd21784, %fd21783, %fd21774, 0d3FF0000000000000;
	fma.rn.f64 	%fd21785, %fd21784, %fd21774, 0d3FF0000000000000;
	{
	.reg .b32 %temp; 
	mov.b64 	{%r1511, %temp}, %fd21785;
	}
	{
	.reg .b32 %temp; 
	mov.b64 	{%temp, %r1512}, %fd21785;
	}
	shl.b32 	%r9231, %r1510, 20;
	add.s32 	%r9232, %r9231, %r1512;
	mov.b64 	%fd38039, {%r1511, %r9232};
	{
	.reg .b32 %temp; 
	mov.b64 	{%temp, %r9233}, %fd4204;
	}
	mov.b32 	%f260, %r9233;
	abs.f32 	%f83, %f260;
	setp.lt.f32 	%p3780, %f83, 0f4086232B;
	@%p3780 bra 	$L__BB3_3065;
	setp.lt.f64 	%p3781, %fd4204, 0d0000000000000000;
	add.f64 	%fd21786, %fd4204, 0d7FF0000000000000;
	selp.f64 	%fd38039, 0d0000000000000000, %fd21786, %p3781;
	setp.geu.f32 	%p3782, %f83, 0f40874800;
	@%p3782 bra 	$L__BB3_3065;
	shr.u32 	%r9234, %r1510, 31;
	add.s32 	%r9235, %r1510, %r9234;
	shr.s32 	%r9236, %r9235, 1;
	shl.b32 	%r9237, %r9236, 20;
	add.s32 	%r9238, %r1512, %r9237;
	mov.b64 	%fd21787, {%r1511, %r9238};
	sub.s32 	%r9239, %r1510, %r9236;
	shl.b32 	%r9240, %r9239, 20;
	add.s32 	%r9241, %r9240, 1072693248;
	mov.b32 	%r9242, 0;
	mov.b64 	%fd21788, {%r9242, %r9241};
	mul.f64 	%fd38039, %fd21788, %fd21787;
$L__BB3_3065:
	mul.f64 	%fd38055, %fd38035, %fd38039;
	bra.uni 	$L__BB3_3099;
$L__BB3_3066:
	mov.u64 	%rd193, $str$5;
	cvta.global.u64 	%rd194, %rd193;
	{ // callseq 635, 0
	.param .b64 param0;
	st.param.b64 	[param0], %rd194;
	.param .b64 param1;
	st.param.b64 	[param1], 0;
	.param .b32 retval0;
	call.uni (retval0), 
	vprintf, 
	(
	param0, 
	param1
	);
	ld.param.b32 	%r9216, [retval0];
	} // callseq 635
	bra.uni 	$L__BB3_3099;
$L__BB3_3067:
	add.f64 	%fd38040, %fd21351, 0d4016000000000000;
	{
	.reg .b32 %temp; 
	mov.b64 	{%temp, %r15293}, %fd38040;
	}
	{
	.reg .b32 %temp; 
	mov.b64 	{%r15294, %temp}, %fd38040;
	}
	setp.gt.s32 	%p3721, %r15293, 1048575;
	mov.b32 	%r15295, -1023;
	@%p3721 bra 	$L__BB3_3069;
	add.f64 	%fd21353, %fd21351, 0d4016000000000000;
	mul.f64 	%fd38040, %fd21353, 0d4350000000000000;
	{
	.reg .b32 %temp; 
	mov.b64 	{%temp, %r15293}, %fd38040;
	}
	{
	.reg .b32 %temp; 
	mov.b64 	{%r15294, %temp}, %fd38040;
	}
	mov.b32 	%r15295, -1077;
$L__BB3_3069:
	add.s32 	%r9128, %r15293, -1;
	setp.gt.u32 	%p3722, %r9128, 2146435070;
	@%p3722 bra 	$L__BB3_3073;
	shr.u32 	%r9131, %r15293, 20;
	add.s32 	%r15296, %r15295, %r9131;
	and.b32  	%r9132, %r15293, 1048575;
	or.b32  	%r9133, %r9132, 1072693248;
	mov.b64 	%fd38041, {%r15294, %r9133};
	setp.lt.u32 	%p3724, %r9133, 1073127583;
	@%p3724 bra 	$L__BB3_3072;
	{
	.reg .b32 %temp; 
	mov.b64 	{%r9134, %temp}, %fd38041;
	}
	{
	.reg .b32 %temp; 
	mov.b64 	{%temp, %r9135}, %fd38041;
	}
	add.s32 	%r9136, %r9135, -1048576;
	mov.b64 	%fd38041, {%r9134, %r9136};
	add.s32 	%r15296, %r15296, 1;
$L__BB3_3072:
	add.f64 	%fd21355, %fd38041, 0dBFF0000000000000;
	add.f64 	%fd21356, %fd38041, 0d3FF0000000000000;
	rcp.approx.ftz.f64 	%fd21357, %fd21356;
	neg.f64 	%fd21358, %fd21356;
	fma.rn.f64 	%fd21359, %fd21358, %fd21357, 0d3FF0000000000000;
	fma.rn.f64 	%fd21360, %fd21359, %fd21359, %fd21359;
	fma.rn.f64 	%fd21361, %fd21360, %fd21357, %fd21357;
	mul.f64 	%fd21362, %fd21355, %fd21361;
	fma.rn.f64 	%fd21363, %fd21355, %fd21361, %fd21362;
	mul.f64 	%fd21364, %fd21363, %fd21363;
	fma.rn.f64 	%fd21365, %fd21364, 0d3EB1380B3AE80F1E, 0d3ED0EE258B7A8B04;
	fma.rn.f64 	%fd21366, %fd21365, %fd21364, 0d3EF3B2669F02676F;
	fma.rn.f64 	%fd21367, %fd21366, %fd21364, 0d3F1745CBA9AB0956;
	fma.rn.f64 	%fd21368, %fd21367, %fd21364, 0d3F3C71C72D1B5154;
	fma.rn.f64 	%fd21369, %fd21368, %fd21364, 0d3F624924923BE72D;
	fma.rn.f64 	%fd21370, %fd21369, %fd21364, 0d3F8999999999A3C4;
	fma.rn.f64 	%fd21371, %fd21370, %fd21364, 0d3FB5555555555554;
	sub.f64 	%fd21372, %fd21355, %fd21363;
	add.f64 	%fd21373, %fd21372, %fd21372;
	neg.f64 	%fd21374, %fd21363;
	fma.rn.f64 	%fd21375, %fd21374, %fd21355, %fd21373;
	mul.f64 	%fd21376, %fd21361, %fd21375;
	mul.f64 	%fd21377, %fd21364, %fd21371;
	fma.rn.f64 	%fd21378, %fd21377, %fd21363, %fd21376;
	xor.b32  	%r9137, %r15296, -2147483648;
	mov.b32 	%r9138, 1127219200;
	mov.b64 	%fd21379, {%r9137, %r9138};
	sub.f64 	%fd21380, %fd21379, %fd159;
	fma.rn.f64 	%fd21381, %fd21380, 0d3FE62E42FEFA39EF, %fd21363;
	fma.rn.f64 	%fd21382, %fd21380, 0dBFE62E42FEFA39EF, %fd21381;
	sub.f64 	%fd21383, %fd21382, %fd21363;
	sub.f64 	%fd21384, %fd21378, %fd21383;
	fma.rn.f64 	%fd21385, %fd21380, 0d3C7ABC9E3B39803F, %fd21384;
	add.f64 	%fd38042, %fd21381, %fd21385;
	bra.uni 	$L__BB3_3074;
$L__BB3_3073:
	fma.rn.f64 	%fd21354, %fd38040, 0d7FF0000000000000, 0d7FF0000000000000;
	{
	.reg .b32 %temp; 
	mov.b64 	{%temp, %r9129}, %fd38040;
	}
	and.b32  	%r9130, %r9129, 2147483647;
	setp.eq.s32 	%p3723, %r9130, 0;
	selp.f64 	%fd38042, 0dFFF0000000000000, %fd21354, %p3723;
$L__BB3_3074:
	add.f64 	%fd21386, %fd21351, 0d3FE0000000000000;
	mul.f64 	%fd21387, %fd21386, %fd38042;
	add.f64 	%fd21388, %fd21351, 0d4016000000000000;
	sub.f64 	%fd4219, %fd21388, %fd21387;
	mov.f64 	%fd21390, 0d40530B869F76170A;
	div.rn.f64 	%fd21391, %fd21390, %fd21352;
	add.f64 	%fd21392, %fd21391, 0d3FF00000000D0EC7;
	add.f64 	%fd21393, %fd21352, 0d3FF0000000000000;
	mov.f64 	%fd21394, 0dC055A0572B143656;
	div.rn.f64 	%fd21395, %fd21394, %fd21393;
	add.f64 	%fd21396, %fd21392, %fd21395;
	add.f64 	%fd21397, %fd21393, 0d3FF0000000000000;
	mov.f64 	%fd21398, 0d4038039BF13B4CC6;
	div.rn.f64 	%fd21399, %fd21398, %fd21397;
	add.f64 	%fd21400, %fd21396, %fd21399;
	add.f64 	%fd21401, %fd21397, 0d3FF0000000000000;
	mov.f64 	%fd21402, 0dBFF3B5348DCDCC8C;
	div.rn.f64 	%fd21403, %fd21402, %fd21401;
	add.f64 	%fd21404, %fd21400, %fd21403;
	add.f64 	%fd21405, %fd21401, 0d3FF0000000000000;
	mov.f64 	%fd21406, 0d3F53CD7319EC12D8;
	div.rn.f64 	%fd21407, %fd21406, %fd21405;
	add.f64 	%fd21408, %fd21404, %fd21407;
	add.f64 	%fd21409, %fd21405, 0d3FF0000000000000;
	mov.f64 	%fd21410, 0dBED6A1181C0E9888;
	div.rn.f64 	%fd21411, %fd21410, %fd21409;
	add.f64 	%fd21412, %fd21408, %fd21411;
	mul.f64 	%fd21413, %fd21412, 0d40040D931FF62706;
	div.rn.f64 	%fd38043, %fd21413, %fd21351;
	{
	.reg .b32 %temp; 
	mov.b64 	{%temp, %r15297}, %fd38043;
	}
	{
	.reg .b32 %temp; 
	mov.b64 	{%r15298, %temp}, %fd38043;
	}
	setp.gt.s32 	%p3725, %r15297, 1048575;
	mov.b32 	%r15299, -1023;
	@%p3725 bra 	$L__BB3_3076;
	mul.f64 	%fd38043, %fd38043, 0d4350000000000000;
	{
	.reg .b32 %temp; 
	mov.b64 	{%temp, %r15297}, %fd38043;
	}
	{
	.reg .b32 %temp; 
	mov.b64 	{%r15298, %temp}, %fd38043;
	}
	mov.b32 	%r15299, -1077;
$L__BB3_3076:
	add.s32 	%r9141, %r15297, -1;
	setp.gt.u32 	%p3726, %r9141, 2146435070;
	@%p3726 bra 	$L__BB3_3080;
	shr.u32 	%r9144, %r15297, 20;
	add.s32 	%r15300, %r15299, %r9144;
	and.b32  	%r9145, %r15297, 1048575;
	or.b32  	%r9146, %r9145, 1072693248;
	mov.b64 	%fd38044, {%r15298, %r9146};
	setp.lt.u32 	%p3728, %r9146, 1073127583;
	@%p3728 bra 	$L__BB3_3079;
	{
	.reg .b32 %temp; 
	mov.b64 	{%r9147, %temp}, %fd38044;
	}
	{
	.reg .b32 %temp; 
	mov.b64 	{%temp, %r9148}, %fd38044;
	}
	add.s32 	%r9149, %r9148, -1048576;
	mov.b64 	%fd38044, {%r9147, %r9149};
	add.s32 	%r15300, %r15300, 1;
$L__BB3_3079:
	add.f64 	%fd21415, %fd38044, 0dBFF0000000000000;
	add.f64 	%fd21416, %fd38044, 0d3FF0000000000000;
	rcp.approx.ftz.f64 	%fd21417, %fd21416;
	neg.f64 	%fd21418, %fd21416;
	fma.rn.f64 	%fd21419, %fd21418, %fd21417, 0d3FF0000000000000;
	fma.rn.f64 	%fd21420, %fd21419, %fd21419, %fd21419;
	fma.rn.f64 	%fd21421, %fd21420, %fd21417, %fd21417;
	mul.f64 	%fd21422, %fd21415, %fd21421;
	fma.rn.f64 	%fd21423, %fd21415, %fd21421, %fd21422;
	mul.f64 	%fd21424, %fd21423, %fd21423;
	fma.rn.f64 	%fd21425, %fd21424, 0d3EB1380B3AE80F1E, 0d3ED0EE258B7A8B04;
	fma.rn.f64 	%fd21426, %fd21425, %fd21424, 0d3EF3B2669F02676F;
	fma.rn.f64 	%fd21427, %fd21426, %fd21424, 0d3F1745CBA9AB0956;
	fma.rn.f64 	%fd21428, %fd21427, %fd21424, 0d3F3C71C72D1B5154;
	fma.rn.f64 	%fd21429, %fd21428, %fd21424, 0d3F624924923BE72D;
	fma.rn.f64 	%fd21430, %fd21429, %fd21424, 0d3F8999999999A3C4;
	fma.rn.f64 	%fd21431, %fd21430, %fd21424, 0d3FB5555555555554;
	sub.f64 	%fd21432, %fd21415, %fd21423;
	add.f64 	%fd21433, %fd21432, %fd21432;
	neg.f64 	%fd21434, %fd21423;
	fma.rn.f64 	%fd21435, %fd21434, %fd21415, %fd21433;
	mul.f64 	%fd21436, %fd21421, %fd21435;
	mul.f64 	%fd21437, %fd21424, %fd21431;
	fma.rn.f64 	%fd21438, %fd21437, %fd21423, %fd21436;
	xor.b32  	%r9150, %r15300, -2147483648;
	mov.b32 	%r9151, 1127219200;
	mov.b64 	%fd21439, {%r9150, %r9151};
	sub.f64 	%fd21440, %fd21439, %fd159;
	fma.rn.f64 	%fd21441, %fd21440, 0d3FE62E42FEFA39EF, %fd21423;
	fma.rn.f64 	%fd21442, %fd21440, 0dBFE62E42FEFA39EF, %fd21441;
	sub.f64 	%fd21443, %fd21442, %fd21423;
	sub.f64 	%fd21444, %fd21438, %fd21443;
	fma.rn.f64 	%fd21445, %fd21440, 0d3C7ABC9E3B39803F, %fd21444;
	add.f64 	%fd38045, %fd21441, %fd21445;
	bra.uni 	$L__BB3_3081;
$L__BB3_3080:
	fma.rn.f64 	%fd21414, %fd38043, 0d7FF0000000000000, 0d7FF0000000000000;
	{
	.reg .b32 %temp; 
	mov.b64 	{%temp, %r9142}, %fd38043;
	}
	and.b32  	%r9143, %r9142, 2147483647;
	setp.eq.s32 	%p3727, %r9143, 0;
	selp.f64 	%fd38045, 0dFFF0000000000000, %fd21414, %p3727;
$L__BB3_3081:
	sub.f64 	%fd4229, %fd38045, %fd4219;
	fma.rn.f64 	%fd21447, %fd1840, %fd1900, 0d3FF0000000000000;
	sub.f64 	%fd38049, %fd21447, %fd21351;
	rcp.rn.f64 	%fd38050, %fd38049;
	mov.b32 	%r15301, 1;
	mov.f64 	%fd38048, 0d46293E5939A08CE9;
	mov.f64 	%fd38047, %fd38050;
	bra.uni 	$L__BB3_3086;
$L__BB3_3082:
	add.s32 	%r9154, %r15301, 1;
	not.b32 	%r9155, %r15301;
	cvt.rn.f64.s32 	%fd21461, %r9155;
	cvt.rn.f64.u32 	%fd21462, %r9154;
	sub.f64 	%fd21463, %fd21462, %fd21351;
	mul.f64 	%fd21464, %fd21463, %fd21461;
	add.f64 	%fd4232, %fd4248, 0d4000000000000000;
	fma.rn.f64 	%fd21465, %fd21464, %fd4250, %fd4232;
	abs.f64 	%fd21466, %fd21465;
	setp.lt.f64 	%p3732, %fd21466, 0d39B4484BFEEBC2A0;
	div.rn.f64 	%fd21467, %fd21464, %fd4249;
	add.f64 	%fd21468, %fd4232, %fd21467;
	abs.f64 	%fd21469, %fd21468;
	setp.lt.f64 	%p3733, %fd21469, 0d39B4484BFEEBC2A0;
	selp.f64 	%fd4233, 0d39B4484BFEEBC2A0, %fd21468, %p3733;
	rcp.rn.f64 	%fd21470, %fd21465;
	selp.f64 	%fd4234, 0d46293E5939A08CE9, %fd21470, %p3732;
	mul.f64 	%fd21471, %fd4234, %fd4233;
	mul.f64 	%fd38050, %fd38050, %fd21471;
	add.f64 	%fd21472, %fd21471, 0dBFF0000000000000;
	abs.f64 	%fd21473, %fd21472;
	setp.lt.f64 	%p3734, %fd21473, 0d3E9421F5F40D8376;
	@%p3734 bra 	$L__BB3_3088;
	add.s32 	%r9156, %r15301, 2;
	sub.s32 	%r9157, -2, %r15301;
	cvt.rn.f64.s32 	%fd21474, %r9157;
	cvt.rn.f64.u32 	%fd21475, %r9156;
	sub.f64 	%fd21476, %fd21475, %fd21351;
	mul.f64 	%fd21477, %fd21476, %fd21474;
	add.f64 	%fd4236, %fd4232, 0d4000000000000000;
	fma.rn.f64 	%fd21478, %fd21477, %fd4234, %fd4236;
	abs.f64 	%fd21479, %fd21478;
	setp.lt.f64 	%p3735, %fd21479, 0d39B4484BFEEBC2A0;
	div.rn.f64 	%fd21480, %fd21477, %fd4233;
	add.f64 	%fd21481, %fd4236, %fd21480;
	abs.f64 	%fd21482, %fd21481;
	setp.lt.f64 	%p3736, %fd21482, 0d39B4484BFEEBC2A0;
	selp.f64 	%fd4237, 0d39B4484BFEEBC2A0, %fd21481, %p3736;
	rcp.rn.f64 	%fd21483, %fd21478;
	selp.f64 	%fd4238, 0d46293E5939A08CE9, %fd21483, %p3735;
	mul.f64 	%fd21484, %fd4238, %fd4237;
	mul.f64 	%fd38050, %fd38050, %fd21484;
	add.f64 	%fd21485, %fd21484, 0dBFF0000000000000;
	abs.f64 	%fd21486, %fd21485;
	setp.lt.f64 	%p3737, %fd21486, 0d3E9421F5F40D8376;
	@%p3737 bra 	$L__BB3_3088;
	add.s32 	%r9158, %r15301, 3;
	sub.s32 	%r9159, -3, %r15301;
	cvt.rn.f64.s32 	%fd21487, %r9159;
	cvt.rn.f64.u32 	%fd21488, %r9158;
	sub.f64 	%fd21489, %fd21488, %fd21351;
	mul.f64 	%fd21490, %fd21489, %fd21487;
	add.f64 	%fd38049, %fd4236, 0d4000000000000000;
	fma.rn.f64 	%fd21491, %fd21490, %fd4238, %fd38049;
	abs.f64 	%fd21492, %fd21491;
	setp.lt.f64 	%p3738, %fd21492, 0d39B4484BFEEBC2A0;
	div.rn.f64 	%fd21493, %fd21490, %fd4237;
	add.f64 	%fd21494, %fd38049, %fd21493;
	abs.f64 	%fd21495, %fd21494;
	setp.lt.f64 	%p3739, %fd21495, 0d39B4484BFEEBC2A0;
	selp.f64 	%fd38048, 0d39B4484BFEEBC2A0, %fd21494, %p3739;
	rcp.rn.f64 	%fd21496, %fd21491;
	selp.f64 	%fd38047, 0d46293E5939A08CE9, %fd21496, %p3738;
	mul.f64 	%fd21497, %fd38047, %fd38048;
	mul.f64 	%fd38050, %fd38050, %fd21497;
	add.f64 	%fd21498, %fd21497, 0dBFF0000000000000;
	abs.f64 	%fd21499, %fd21498;
	setp.lt.f64 	%p3740, %fd21499, 0d3E9421F5F40D8376;
	@%p3740 bra 	$L__BB3_3088;
	add.s32 	%r15301, %r15301, 4;
	setp.eq.s32 	%p3741, %r15301, 100000001;
	@%p3741 bra 	$L__BB3_3087;
$L__BB3_3086:
	neg.s32 	%r9153, %r15301;
	cvt.rn.f64.s32 	%fd21448, %r9153;
	cvt.rn.f64.u32 	%fd21449, %r15301;
	sub.f64 	%fd21450, %fd21449, %fd21351;
	mul.f64 	%fd21451, %fd21450, %fd21448;
	add.f64 	%fd4248, %fd38049, 0d4000000000000000;
	fma.rn.f64 	%fd21452, %fd21451, %fd38047, %fd4248;
	abs.f64 	%fd21453, %fd21452;
	setp.lt.f64 	%p3729, %fd21453, 0d39B4484BFEEBC2A0;
	div.rn.f64 	%fd21454, %fd21451, %fd38048;
	add.f64 	%fd21455, %fd4248, %fd21454;
	abs.f64 	%fd21456, %fd21455;
	setp.lt.f64 	%p3730, %fd21456, 0d39B4484BFEEBC2A0;
	selp.f64 	%fd4249, 0d39B4484BFEEBC2A0, %fd21455, %p3730;
	rcp.rn.f64 	%fd21457, %fd21452;
	selp.f64 	%fd4250, 0d46293E5939A08CE9, %fd21457, %p3729;
	mul.f64 	%fd21458, %fd4250, %fd4249;
	mul.f64 	%fd38050, %fd38050, %fd21458;
	add.f64 	%fd21459, %fd21458, 0dBFF0000000000000;
	abs.f64 	%fd21460, %fd21459;
	setp.lt.f64 	%p3731, %fd21460, 0d3E9421F5F40D8376;
	@%p3731 bra 	$L__BB3_3088;
	bra.uni 	$L__BB3_3082;
$L__BB3_3087:
	mov.u64 	%rd189, $str$3;
	cvta.global.u64 	%rd190, %rd189;
	{ // callseq 633, 0
	.param .b64 param0;
	st.param.b64 	[param0], %rd190;
	.param .b64 param1;
	st.param.b64 	[param1], 0;
	.param .b32 retval0;
	call.uni (retval0), 
	vprintf, 
	(
	param0, 
	param1
	);
	ld.param.b32 	%r9160, [retval0];
	} // callseq 633
$L__BB3_3088:
	{
	.reg .b32 %temp; 
	mov.b64 	{%temp, %r15302}, %fd38051;
	}
	{
	.reg .b32 %temp; 
	mov.b64 	{%r15303, %temp}, %fd38051;
	}
	setp.gt.s32 	%p3742, %r15302, 1048575;
	mov.b32 	%r15304, -1023;
	@%p3742 bra 	$L__BB3_3090;
	mul.f64 	%fd21500, %fd1840, %fd1900;
	mul.f64 	%fd38051, %fd21500, 0d4350000000000000;
	{
	.reg .b32 %temp; 
	mov.b64 	{%temp, %r15302}, %fd38051;
	}
	{
	.reg .b32 %temp; 
	mov.b64 	{%r15303, %temp}, %fd38051;
	}
	mov.b32 	%r15304, -1077;
$L__BB3_3090:
	add.s32 	%r9164, %r15302, -1;
	setp.gt.u32 	%p3743, %r9164, 2146435070;
	@%p3743 bra 	$L__BB3_3094;
	shr.u32 	%r9167, %r15302, 20;
	add.s32 	%r15305, %r15304, %r9167;
	and.b32  	%r9168, %r15302, 1048575;
	or.b32  	%r9169, %r9168, 1072693248;
	mov.b64 	%fd38052, {%r15303, %r9169};
	setp.lt.u32 	%p3745, %r9169, 1073127583;
	@%p3745 bra 	$L__BB3_3093;
	{
	.reg .b32 %temp; 
	mov.b64 	{%r9170, %temp}, %fd38052;
	}
	{
	.reg .b32 %temp; 
	mov.b64 	{%temp, %r9171}, %fd38052;
	}
	add.s32 	%r9172, %r9171, -1048576;
	mov.b64 	%fd38052, {%r9170, %r9172};
	add.s32 	%r15305, %r15305, 1;
$L__BB3_3093:
	add.f64 	%fd21502, %fd38052, 0dBFF0000000000000;
	add.f64 	%fd21503, %fd38052, 0d3FF0000000000000;
	rcp.approx.ftz.f64 	%fd21504, %fd21503;
	neg.f64 	%fd21505, %fd21503;
	fma.rn.f64 	%fd21506, %fd21505, %fd21504, 0d3FF0000000000000;
	fma.rn.f64 	%fd21507, %fd21506, %fd21506, %fd21506;
	fma.rn.f64 	%fd21508, %fd21507, %fd21504, %fd21504;
	mul.f64 	%fd21509, %fd21502, %fd21508;
	fma.rn.f64 	%fd21510, %fd21502, %fd21508, %fd21509;
	mul.f64 	%fd21511, %fd21510, %fd21510;
	fma.rn.f64 	%fd21512, %fd21511, 0d3EB1380B3AE80F1E, 0d3ED0EE258B7A8B04;
	fma.rn.f64 	%fd21513, %fd21512, %fd21511, 0d3EF3B2669F02676F;
	fma.rn.f64 	%fd21514, %fd21513, %fd21511, 0d3F1745CBA9AB0956;
	fma.rn.f64 	%fd21515, %fd21514, %fd21511, 0d3F3C71C72D1B5154;
	fma.rn.f64 	%fd21516, %fd21515, %fd21511, 0d3F624924923BE72D;
	fma.rn.f64 	%fd21517, %fd21516, %fd21511, 0d3F8999999999A3C4;
	fma.rn.f64 	%fd21518, %fd21517, %fd21511, 0d3FB5555555555554;
	sub.f64 	%fd21519, %fd21502, %fd21510;
	add.f64 	%fd21520, %fd21519, %fd21519;
	neg.f64 	%fd21521, %fd21510;
	fma.rn.f64 	%fd21522, %fd21521, %fd21502, %fd21520;
	mul.f64 	%fd21523, %fd21508, %fd21522;
	mul.f64 	%fd21524, %fd21511, %fd21518;
	fma.rn.f64 	%fd21525, %fd21524, %fd21510, %fd21523;
	xor.b32  	%r9173, %r15305, -2147483648;
	mov.b32 	%r9174, 1127219200;
	mov.b64 	%fd21526, {%r9173, %r9174};
	sub.f64 	%fd21527, %fd21526, %fd159;
	fma.rn.f64 	%fd21528, %fd21527, 0d3FE62E42FEFA39EF, %fd21510;
	fma.rn.f64 	%fd21529, %fd21527, 0dBFE62E42FEFA39EF, %fd21528;
	sub.f64 	%fd21530, %fd21529, %fd21510;
	sub.f64 	%fd21531, %fd21525, %fd21530;
	fma.rn.f64 	%fd21532, %fd21527, 0d3C7ABC9E3B39803F, %fd21531;
	add.f64 	%fd38053, %fd21528, %fd21532;
	bra.uni 	$L__BB3_3095;
$L__BB3_3094:
	fma.rn.f64 	%fd21501, %fd38051, 0d7FF0000000000000, 0d7FF0000000000000;
	{
	.reg .b32 %temp; 
	mov.b64 	{%temp, %r9165}, %fd38051;
	}
	and.b32  	%r9166, %r9165, 2147483647;
	setp.eq.s32 	%p3744, %r9166, 0;
	selp.f64 	%fd38053, 0dFFF0000000000000, %fd21501, %p3744;
$L__BB3_3095:
	mul.f64 	%fd21533, %fd21351, %fd38053;
	mul.f64 	%fd21534, %fd1840, %fd1900;
	sub.f64 	%fd21535, %fd21533, %fd21534;
	sub.f64 	%fd4262, %fd21535, %fd4229;
	fma.rn.f64 	%fd21536, %fd4262, 0d3FF71547652B82FE, 0d4338000000000000;
	{
	.reg .b32 %temp; 
	mov.b64 	{%r1545, %temp}, %fd21536;
	}
	mov.f64 	%fd21537, 0dC338000000000000;
	add.rn.f64 	%fd21538, %fd21536, %fd21537;
	fma.rn.f64 	%fd21539, %fd21538, 0dBFE62E42FEFA39EF, %fd4262;
	fma.rn.f64 	%fd21540, %fd21538, 0dBC7ABC9E3B39803F, %fd21539;
	fma.rn.f64 	%fd21541, %fd21540, 0d3E5ADE1569CE2BDF, 0d3E928AF3FCA213EA;
	fma.rn.f64 	%fd21542, %fd21541, %fd21540, 0d3EC71DEE62401315;
	fma.rn.f64 	%fd21543, %fd21542, %fd21540, 0d3EFA01997C89EB71;
	fma.rn.f64 	%fd21544, %fd21543, %fd21540, 0d3F2A01A014761F65;
	fma.rn.f64 	%fd21545, %fd21544, %fd21540, 0d3F56C16C1852B7AF;
	fma.rn.f64 	%fd21546, %fd21545, %fd21540, 0d3F81111111122322;
	fma.rn.f64 	%fd21547, %fd21546, %fd21540, 0d3FA55555555502A1;
	fma.rn.f64 	%fd21548, %fd21547, %fd21540, 0d3FC5555555555511;
	fma.rn.f64 	%fd21549, %fd21548, %fd21540, 0d3FE000000000000B;
	fma.rn.f64 	%fd21550, %fd21549, %fd21540, 0d3FF0000000000000;
	fma.rn.f64 	%fd21551, %fd21550, %fd21540, 0d3FF0000000000000;
	{
	.reg .b32 %temp; 
	mov.b64 	{%r1546, %temp}, %fd21551;
	}
	{
	.reg .b32 %temp; 
	mov.b64 	{%temp, %r1547}, %fd21551;
	}
	shl.b32 	%r9175, %r1545, 20;
	add.s32 	%r9176, %r9175, %r1547;
	mov.b64 	%fd38054, {%r1546, %r9176};
	{
	.reg .b32 %temp; 
	mov.b64 	{%temp, %r9177}, %fd4262;
	}
	mov.b32 	%f259, %r9177;
	abs.f32 	%f84, %f259;
	setp.lt.f32 	%p3746, %f84, 0f4086232B;
	@%p3746 bra 	$L__BB3_3098;
	setp.lt.f64 	%p3747, %fd4262, 0d0000000000000000;
	add.f64 	%fd21552, %fd4262, 0d7FF0000000000000;
	selp.f64 	%fd38054, 0d0000000000000000, %fd21552, %p3747;
	setp.geu.f32 	%p3748, %f84, 0f40874800;
	@%p3748 bra 	$L__BB3_3098;
	shr.u32 	%r9178, %r1545, 31;
	add.s32 	%r9179, %r1545, %r9178;
	shr.s32 	%r9180, %r9179, 1;
	shl.b32 	%r9181, %r9180, 20;
	add.s32 	%r9182, %r1547, %r9181;
	mov.b64 	%fd21553, {%r1546, %r9182};
	sub.s32 	%r9183, %r1545, %r9180;
	shl.b32 	%r9184, %r9183, 20;
	add.s32 	%r9185, %r9184, 1072693248;
	mov.b32 	%r9186, 0;
	mov.b64 	%fd21554, {%r9186, %r9185};
	mul.f64 	%fd38054, %fd21554, %fd21553;
$L__BB3_3098:
	mul.f64 	%fd21555, %fd38050, %fd38054;
	mov.f64 	%fd21556, 0d3FF0000000000000;
	sub.f64 	%fd38055, %fd21556, %fd21555;
$L__BB3_3099:
	setp.geu.f64 	%p3784, %fd1900, 0d0000000000000000;
	mov.f64 	%fd21789, 0d3FF0000000000000;
	sub.f64 	%fd4269, %fd21789, %fd38055;
	and.pred  	%p3785, %p3784, %p3718;
	@%p3785 bra 	$L__BB3_3101;
	mov.u64 	%rd195, $str$6;
	cvta.global.u64 	%rd196, %rd195;
	{ // callseq 636, 0
	.param .b64 param0;
	st.param.b64 	[param0], %rd196;
	.param .b64 param1;
	st.param.b64 	[param1], 0;
	.param .b32 retval0;
	call.uni (retval0), 
	vprintf, 
	(
	param0, 
	param1
	);
	ld.param.b32 	%r9243, [retval0];
	} // callseq 636
$L__BB3_3101:
	setp.geu.f64 	%p3786, %fd1900, %fd21352;
	@%p3786 bra 	$L__BB3_3149;
	add.f64 	%fd38056, %fd21351, 0d4016000000000000;
	{
	.reg .b32 %temp; 
	mov.b64 	{%temp, %r15306}, %fd38056;
	}
	{
	.reg .b32 %temp; 
	mov.b64 	{%r15307, %temp}, %fd38056;
	}
	setp.gt.s32 	%p3815, %r15306, 1048575;
	mov.b32 	%r15308, -1023;
	@%p3815 bra 	$L__BB3_3104;
	add.f64 	%fd21993, %fd21351, 0d4016000000000000;
	mul.f64 	%fd38056, %fd21993, 0d4350000000000000;
	{
	.reg .b32 %temp; 
	mov.b64 	{%temp, %r15306}, %fd38056;
	}
	{
	.reg .b32 %temp; 
	mov.b64 	{%r15307, %temp}, %fd38056;
	}
	mov.b32 	%r15308, -1077;
$L__BB3_3104:
	add.s32 	%r9308, %r15306, -1;
	setp.gt.u32 	%p3816, %r9308, 2146435070;
	@%p3816 bra 	$L__BB3_3108;
	shr.u32 	%r9311, %r15306, 20;
	add.s32 	%r15309, %r15308, %r9311;
	and.b32  	%r9312, %r15306, 1048575;
	or.b32  	%r9313, %r9312, 1072693248;
	mov.b64 	%fd38057, {%r15307, %r9313};
	setp.lt.u32 	%p3818, %r9313, 1073127583;
	@%p3818 bra 	$L__BB3_3107;
	{
	.reg .b32 %temp; 
	mov.b64 	{%r9314, %temp}, %fd38057;
	}
	{
	.reg .b32 %temp; 
	mov.b64 	{%temp, %r9315}, %fd38057;
	}
	add.s32 	%r9316, %r9315, -1048576;
	mov.b64 	%fd38057, {%r9314, %r9316};
	add.s32 	%r15309, %r15309, 1;
$L__BB3_3107:
	add.f64 	%fd21995, %fd38057, 0dBFF0000000000000;
	add.f64 	%fd21996, %fd38057, 0d3FF0000000000000;
	rcp.approx.ftz.f64 	%fd21997, %fd21996;
	neg.f64 	%fd21998, %fd21996;
	fma.rn.f64 	%fd21999, %fd21998, %fd21997, 0d3FF0000000000000;
	fma.rn.f64 	%fd22000, %fd21999, %fd21999, %fd21999;
	fma.rn.f64 	%fd22001, %fd22000, %fd21997, %fd21997;
	mul.f64 	%fd22002, %fd21995, %fd22001;
	fma.rn.f64 	%fd22003, %fd21995, %fd22001, %fd22002;
	mul.f64 	%fd22004, %fd22003, %fd22003;
	fma.rn.f64 	%fd22005, %fd22004, 0d3EB1380B3AE80F1E, 0d3ED0EE258B7A8B04;
	fma.rn.f64 	%fd22006, %fd22005, %fd22004, 0d3EF3B2669F02676F;
	fma.rn.f64 	%fd22007, %fd22006, %fd22004, 0d3F1745CBA9AB0956;
	fma.rn.f64 	%fd22008, %fd22007, %fd22004, 0d3F3C71C72D1B5154;
	fma.rn.f64 	%fd22009, %fd22008, %fd22004, 0d3F624924923BE72D;
	fma.rn.f64 	%fd22010, %fd22009, %fd22004, 0d3F8999999999A3C4;
	fma.rn.f64 	%fd22011, %fd22010, %fd22004, 0d3FB5555555555554;
	sub.f64 	%fd22012, %fd21995, %fd22003;
	add.f64 	%fd22013, %fd22012, %fd22012;
	neg.f64 	%fd22014, %fd22003;
	fma.rn.f64 	%fd22015, %fd22014, %fd21995, %fd22013;
	mul.f64 	%fd22016, %fd22001, %fd22015;
	mul.f64 	%fd22017, %fd22004, %fd22011;
	fma.rn.f64 	%fd22018, %fd22017, %fd22003, %fd22016;
	xor.b32  	%r9317, %r15309, -2147483648;
	mov.b32 	%r9318, 1127219200;
	mov.b64 	%fd22019, {%r9317, %r9318};
	sub.f64 	%fd22020, %fd22019, %fd159;
	fma.rn.f64 	%fd22021, %fd22020, 0d3FE62E42FEFA39EF, %fd22003;
	fma.rn.f64 	%fd22022, %fd22020, 0dBFE62E42FEFA39EF, %fd22021;
	sub.f64 	%fd22023, %fd22022, %fd22003;
	sub.f64 	%fd22024, %fd22018, %fd22023;
	fma.rn.f64 	%fd22025, %fd22020, 0d3C7ABC9E3B39803F, %fd22024;
	add.f64 	%fd38058, %fd22021, %fd22025;
	bra.uni 	$L__BB3_3109;
$L__BB3_3108:
	fma.rn.f64 	%fd21994, %fd38056, 0d7FF0000000000000, 0d7FF0000000000000;
	{
	.reg .b32 %temp; 
	mov.b64 	{%temp, %r9309}, %fd38056;
	}
	and.b32  	%r9310, %r9309, 2147483647;
	setp.eq.s32 	%p3817, %r9310, 0;
	selp.f64 	%fd38058, 0dFFF0000000000000, %fd21994, %p3817;
$L__BB3_3109:
	add.f64 	%fd22026, %fd21351, 0d3FE0000000000000;
	mul.f64 	%fd22027, %fd22026, %fd38058;
	add.f64 	%fd22028, %fd21351, 0d4016000000000000;
	sub.f64 	%fd4279, %fd22028, %fd22027;
	mov.f64 	%fd22030, 0d40530B869F76170A;
	div.rn.f64 	%fd22031, %fd22030, %fd21352;
	add.f64 	%fd22032, %fd22031, 0d3FF00000000D0EC7;
	add.f64 	%fd22033, %fd21352, 0d3FF0000000000000;
	mov.f64 	%fd22034, 0dC055A0572B143656;
	div.rn.f64 	%fd22035, %fd22034, %fd22033;
	add.f64 	%fd22036, %fd22032, %fd22035;
	add.f64 	%fd22037, %fd22033, 0d3FF0000000000000;
	mov.f64 	%fd22038, 0d4038039BF13B4CC6;
	div.rn.f64 	%fd22039, %fd22038, %fd22037;
	add.f64 	%fd22040, %fd22036, %fd22039;
	add.f64 	%fd22041, %fd22037, 0d3FF0000000000000;
	mov.f64 	%fd22042, 0dBFF3B5348DCDCC8C;
	div.rn.f64 	%fd22043, %fd22042, %fd22041;
	add.f64 	%fd22044, %fd22040, %fd22043;
	add.f64 	%fd22045, %fd22041, 0d3FF0000000000000;
	mov.f64 	%fd22046, 0d3F53CD7319EC12D8;
	div.rn.f64 	%fd22047, %fd22046, %fd22045;
	add.f64 	%fd22048, %fd22044, %fd22047;
	add.f64 	%fd22049, %fd22045, 0d3FF0000000000000;
	mov.f64 	%fd22050, 0dBED6A1181C0E9888;
	div.rn.f64 	%fd22051, %fd22050, %fd22049;
	add.f64 	%fd22052, %fd22048, %fd22051;
	mul.f64 	%fd22053, %fd22052, 0d40040D931FF62706;
	div.rn.f64 	%fd38059, %fd22053, %fd21351;
	{
	.reg .b32 %temp; 
	mov.b64 	{%temp, %r15310}, %fd38059;
	}
	{
	.reg .b32 %temp; 
	mov.b64 	{%r15311, %temp}, %fd38059;
	}
	setp.gt.s32 	%p3819, %r15310, 1048575;
	mov.b32 	%r15312, -1023;
	@%p3819 bra 	$L__BB3_3111;
	mul.f64 	%fd38059, %fd38059, 0d4350000000000000;
	{
	.reg .b32 %temp; 
	mov.b64 	{%temp, %r15310}, %fd38059;
	}
	{
	.reg .b32 %temp; 
	mov.b64 	{%r15311, %temp}, %fd38059;
	}
	mov.b32 	%r15312, -1077;
$L__BB3_3111:
	add.s32 	%r9321, %r15310, -1;
	setp.gt.u32 	%p3820, %r9321, 2146435070;
	@%p3820 bra 	$L__BB3_3115;
	shr.u32 	%r9324, %r15310, 20;
	add.s32 	%r15313, %r15312, %r9324;
	and.b32  	%r9325, %r15310, 1048575;
	or.b32  	%r9326, %r9325, 1072693248;
	mov.b64 	%fd38060, {%r15311, %r9326};
	setp.lt.u32 	%p3822, %r9326, 1073127583;
	@%p3822 bra 	$L__BB3_3114;
	{
	.reg .b32 %temp; 
	mov.b64 	{%r9327, %temp}, %fd38060;
	}
	{
	.reg .b32 %temp; 
	mov.b64 	{%temp, %r9328}, %fd38060;
	}
	add.s32 	%r9329, %r9328, -1048576;
	mov.b64 	%fd38060, {%r9327, %r9329};
	add.s32 	%r15313, %r15313, 1;
$L__BB3_3114:
	add.f64 	%fd22055, %fd38060, 0dBFF0000000000000;
	add.f64 	%fd22056, %fd38060, 0d3FF0000000000000;
	rcp.approx.ftz.f64 	%fd22057, %fd22056;
	neg.f64 	%fd22058, %fd22056;
	fma.rn.f64 	%fd22059, %fd22058, %fd22057, 0d3FF0000000000000;
	fma.rn.f64 	%fd22060, %fd22059, %fd22059, %fd22059;
	fma.rn.f64 	%fd22061, %fd22060, %fd22057, %fd22057;
	mul.f64 	%fd22062, %fd22055, %fd22061;
	fma.rn.f64 	%fd22063, %fd22055, %fd22061, %fd22062;
	mul.f64 	%fd22064, %fd22063, %fd22063;
	fma.rn.f64 	%fd22065, %fd22064, 0d3EB1380B3AE80F1E, 0d3ED0EE258B7A8B04;
	fma.rn.f64 	%fd22066, %fd22065, %fd22064, 0d3EF3B2669F02676F;
	fma.rn.f64 	%fd22067, %fd22066, %fd22064, 0d3F1745CBA9AB0956;
	fma.rn.f64 	%fd22068, %fd22067, %fd22064, 0d3F3C71C72D1B5154;
	fma.rn.f64 	%fd22069, %fd22068, %fd22064, 0d3F624924923BE72D;
	fma.rn.f64 	%fd22070, %fd22069, %fd22064, 0d3F8999999999A3C4;
	fma.rn.f64 	%fd22071, %fd22070, %fd22064, 0d3FB5555555555554;
	sub.f64 	%fd22072, %fd22055, %fd22063;
	add.f64 	%fd22073, %fd22072, %fd22072;
	neg.f64 	%fd22074, %fd22063;
	fma.rn.f64 	%fd22075, %fd22074, %fd22055, %fd22073;
	mul.f64 	%fd22076, %fd22061, %fd22075;
	mul.f64 	%fd22077, %fd22064, %fd22071;
	fma.rn.f64 	%fd22078, %fd22077, %fd22063, %fd22076;
	xor.b32  	%r9330, %r15313, -2147483648;
	mov.b32 	%r9331, 1127219200;
	mov.b64 	%fd22079, {%r9330, %r9331};
	sub.f64 	%fd22080, %fd22079, %fd159;
	fma.rn.f64 	%fd22081, %fd22080, 0d3FE62E42FEFA39EF, %fd22063;
	fma.rn.f64 	%fd22082, %fd22080, 0dBFE62E42FEFA39EF, %fd22081;
	sub.f64 	%fd22083, %fd22082, %fd22063;
	sub.f64 	%fd22084, %fd22078, %fd22083;
	fma.rn.f64 	%fd22085, %fd22080, 0d3C7ABC9E3B39803F, %fd22084;
	add.f64 	%fd38061, %fd22081, %fd22085;
	bra.uni 	$L__BB3_3116;
$L__BB3_3115:
	fma.rn.f64 	%fd22054, %fd38059, 0d7FF0000000000000, 0d7FF0000000000000;
	{
	.reg .b32 %temp; 
	mov.b64 	{%temp, %r9322}, %fd38059;
	}
	and.b32  	%r9323, %r9322, 2147483647;
	setp.eq.s32 	%p3821, %r9323, 0;
	selp.f64 	%fd38061, 0dFFF0000000000000, %fd22054, %p3821;
$L__BB3_3116:
	setp.gtu.f64 	%p3823, %fd1900, 0d0000000000000000;
	mov.f64 	%fd38085, 0d0000000000000000;
	@%p3823 bra 	$L__BB3_3119;
	setp.geu.f64 	%p3824, %fd1900, 0d0000000000000000;
	@%p3824 bra 	$L__BB3_3181;
	mov.u64 	%rd199, $str$4;
	cvta.global.u64 	%rd200, %rd199;
	{ // callseq 638, 0
	.param .b64 param0;
	st.param.b64 	[param0], %rd200;
	.param .b64 param1;
	st.param.b64 	[param1], 0;
	.param .b32 retval0;
	call.uni (retval0), 
	vprintf, 
	(
	param0, 
	param1
	);
	ld.param.b32 	%r9332, [retval0];
	} // callseq 638
	bra.uni 	$L__BB3_3181;
$L__BB3_3119:
	rcp.rn.f64 	%fd38063, %fd21351;
	mov.b32 	%r15314, 1;
	mov.f64 	%fd38062, %fd21351;
	mov.f64 	%fd38065, %fd38063;
	bra.uni 	$L__BB3_3136;
$L__BB3_3120:
	add.f64 	%fd4290, %fd4338, 0d3FF0000000000000;
	div.rn.f64 	%fd22092, %fd1900, %fd4290;
	mul.f64 	%fd4291, %fd4339, %fd22092;
	add.f64 	%fd38065, %fd38065, %fd4291;
	abs.f64 	%fd22093, %fd4291;
	abs.f64 	%fd22094, %fd38065;
	mul.f64 	%fd22095, %fd22094, 0d3E9421F5F40D8376;
	setp.lt.f64 	%p3826, %fd22093, %fd22095;
	@%p3826 bra 	$L__BB3_3137;
	add.f64 	%fd4293, %fd4290, 0d3FF0000000000000;
	div.rn.f64 	%fd22096, %fd1900, %fd4293;
	mul.f64 	%fd4294, %fd4291, %fd22096;
	add.f64 	%fd38065, %fd38065, %fd4294;
	abs.f64 	%fd22097, %fd4294;
	abs.f64 	%fd22098, %fd38065;
	mul.f64 	%fd22099, %fd22098, 0d3E9421F5F40D8376;
	setp.lt.f64 	%p3827, %fd22097, %fd22099;
	@%p3827 bra 	$L__BB3_3137;
	add.f64 	%fd4296, %fd4293, 0d3FF0000000000000;
	div.rn.f64 	%fd22100, %fd1900, %fd4296;
	mul.f64 	%fd4297, %fd4294, %fd22100;
	add.f64 	%fd38065, %fd38065, %fd4297;
	abs.f64 	%fd22101, %fd4297;
	abs.f64 	%fd22102, %fd38065;
	mul.f64 	%fd22103, %fd22102, 0d3E9421F5F40D8376;
	setp.lt.f64 	%p3828, %fd22101, %fd22103;
	@%p3828 bra 	$L__BB3_3137;
	add.f64 	%fd4299, %fd4296, 0d3FF0000000000000;
	div.rn.f64 	%fd22104, %fd1900, %fd4299;
	mul.f64 	%fd4300, %fd4297, %fd22104;
	add.f64 	%fd38065, %fd38065, %fd4300;
	abs.f64 	%fd22105, %fd4300;
	abs.f64 	%fd22106, %fd38065;
	mul.f64 	%fd22107, %fd22106, 0d3E9421F5F40D8376;
	setp.lt.f64 	%p3829, %fd22105, %fd22107;
	@%p3829 bra 	$L__BB3_3137;
	add.f64 	%fd4302, %fd4299, 0d3FF0000000000000;
	div.rn.f64 	%fd22108, %fd1900, %fd4302;
	mul.f64 	%fd4303, %fd4300, %fd22108;
	add.f64 	%fd38065, %fd38065, %fd4303;
	abs.f64 	%fd22109, %fd4303;
	abs.f64 	%fd22110, %fd38065;
	mul.f64 	%fd22111, %fd22110, 0d3E9421F5F40D8376;
	setp.lt.f64 	%p3830, %fd22109, %fd22111;
	@%p3830 bra 	$L__BB3_3137;
	add.f64 	%fd4305, %fd4302, 0d3FF0000000000000;
	div.rn.f64 	%fd22112, %fd1900, %fd4305;
	mul.f64 	%fd4306, %fd4303, %fd22112;
	add.f64 	%fd38065, %fd38065, %fd4306;
	abs.f64 	%fd22113, %fd4306;
	abs.f64 	%fd22114, %fd38065;
	mul.f64 	%fd22115, %fd22114, 0d3E9421F5F40D8376;
	setp.lt.f64 	%p3831, %fd22113, %fd22115;
	@%p3831 bra 	$L__BB3_3137;
	add.f64 	%fd4308, %fd4305, 0d3FF0000000000000;
	div.rn.f64 	%fd22116, %fd1900, %fd4308;
	mul.f64 	%fd4309, %fd4306, %fd22116;
	add.f64 	%fd38065, %fd38065, %fd4309;
	abs.f64 	%fd22117, %fd4309;
	abs.f64 	%fd22118, %fd38065;
	mul.f64 	%fd22119, %fd22118, 0d3E9421F5F40D8376;
	setp.lt.f64 	%p3832, %fd22117, %fd22119;
	@%p3832 bra 	$L__BB3_3137;
	add.f64 	%fd4311, %fd4308, 0d3FF0000000000000;
	div.rn.f64 	%fd22120, %fd1900, %fd4311;
	mul.f64 	%fd4312, %fd4309, %fd22120;
	add.f64 	%fd38065, %fd38065, %fd4312;
	abs.f64 	%fd22121, %fd4312;
	abs.f64 	%fd22122, %fd38065;
	mul.f64 	%fd22123, %fd22122, 0d3E9421F5F40D8376;
	setp.lt.f64 	%p3833, %fd22121, %fd22123;
	@%p3833 bra 	$L__BB3_3137;
	add.f64 	%fd4314, %fd4311, 0d3FF0000000000000;
	div.rn.f64 	%fd22124, %fd1900, %fd4314;
	mul.f64 	%fd4315, %fd4312, %fd22124;
	add.f64 	%fd38065, %fd38065, %fd4315;
	abs.f64 	%fd22125, %fd4315;
	abs.f64 	%fd22126, %fd38065;
	mul.f64 	%fd22127, %fd22126, 0d3E9421F5F40D8376;
	setp.lt.f64 	%p3834, %fd22125, %fd22127;
	@%p3834 bra 	$L__BB3_3137;
	add.f64 	%fd4317, %fd4314, 0d3FF0000000000000;
	div.rn.f64 	%fd22128, %fd1900, %fd4317;
	mul.f64 	%fd4318, %fd4315, %fd22128;
	add.f64 	%fd38065, %fd38065, %fd4318;
	abs.f64 	%fd22129, %fd4318;
	abs.f64 	%fd22130, %fd38065;
	mul.f64 	%fd22131, %fd22130, 0d3E9421F5F40D8376;
	setp.lt.f64 	%p3835, %fd22129, %fd22131;
	@%p3835 bra 	$L__BB3_3137;
	add.f64 	%fd4320, %fd4317, 0d3FF0000000000000;
	div.rn.f64 	%fd22132, %fd1900, %fd4320;
	mul.f64 	%fd4321, %fd4318, %fd22132;
	add.f64 	%fd38065, %fd38065, %fd4321;
	abs.f64 	%fd22133, %fd4321;
	abs.f64 	%fd22134, %fd38065;
	mul.f64 	%fd22135, %fd22134, 0d3E9421F5F40D8376;
	setp.lt.f64 	%p3836, %fd22133, %fd22135;
	@%p3836 bra 	$L__BB3_3137;
	add.f64 	%fd4323, %fd4320, 0d3FF0000000000000;
	div.rn.f64 	%fd22136, %fd1900, %fd4323;
	mul.f64 	%fd4324, %fd4321, %fd22136;
	add.f64 	%fd38065, %fd38065, %fd4324;
	abs.f64 	%fd22137, %fd4324;
	abs.f64 	%fd22138, %fd38065;
	mul.f64 	%fd22139, %fd22138, 0d3E9421F5F40D8376;
	setp.lt.f64 	%p3837, %fd22137, %fd22139;
	@%p3837 bra 	$L__BB3_3137;
	add.f64 	%fd4326, %fd4323, 0d3FF0000000000000;
	div.rn.f64 	%fd22140, %fd1900, %fd4326;
	mul.f64 	%fd4327, %fd4324, %fd22140;
	add.f64 	%fd38065, %fd38065, %fd4327;
	abs.f64 	%fd22141, %fd4327;
	abs.f64 	%fd22142, %fd38065;
	mul.f64 	%fd22143, %fd22142, 0d3E9421F5F40D8376;
	setp.lt.f64 	%p3838, %fd22141, %fd22143;
	@%p3838 bra 	$L__BB3_3137;
	add.f64 	%fd4329, %fd4326, 0d3FF0000000000000;
	div.rn.f64 	%fd22144, %fd1900, %fd4329;
	mul.f64 	%fd4330, %fd4327, %fd22144;
	add.f64 	%fd38065, %fd38065, %fd4330;
	abs.f64 	%fd22145, %fd4330;
	abs.f64 	%fd22146, %fd38065;
	mul.f64 	%fd22147, %fd22146, 0d3E9421F5F40D8376;
	setp.lt.f64 	%p3839, %fd22145, %fd22147;
	@%p3839 bra 	$L__BB3_3137;
	add.f64 	%fd38062, %fd4329, 0d3FF0000000000000;
	div.rn.f64 	%fd22148, %fd1900, %fd38062;
	mul.f64 	%fd38063, %fd4330, %fd22148;
	add.f64 	%fd38065, %fd38065, %fd38063;
	abs.f64 	%fd22149, %fd38063;
	abs.f64 	%fd22150, %fd38065;
	mul.f64 	%fd22151, %fd22150, 0d3E9421F5F40D8376;
	setp.lt.f64 	%p3840, %fd22149, %fd22151;
	@%p3840 bra 	$L__BB3_3137;
	add.s32 	%r15314, %r15314, 16;
	setp.eq.s32 	%p3841, %r15314, 100000001;
	@%p3841 bra 	$L__BB3_3148;
$L__BB3_3136:
	add.f64 	%fd4338, %fd38062, 0d3FF0000000000000;
	div.rn.f64 	%fd22088, %fd1900, %fd4338;
	mul.f64 	%fd4339, %fd38063, %fd22088;
	add.f64 	%fd38065, %fd38065, %fd4339;
	abs.f64 	%fd22089, %fd4339;
	abs.f64 	%fd22090, %fd38065;
	mul.f64 	%fd22091, %fd22090, 0d3E9421F5F40D8376;
	setp.geu.f64 	%p3825, %fd22089, %fd22091;
	@%p3825 bra 	$L__BB3_3120;
$L__BB3_3137:
	{
	.reg .b32 %temp; 
	mov.b64 	{%temp, %r15315}, %fd1900;
	}
	{
	.reg .b32 %temp; 
	mov.b64 	{%r15316, %temp}, %fd1900;
	}
	setp.gt.s32 	%p3842, %r15315, 1048575;
	mov.b32 	%r15317, -1023;
	mov.f64 	%fd38066, %fd1900;
	@%p3842 bra 	$L__BB3_3139;
	mul.f64 	%fd38066, %fd1900, 0d4350000000000000;
	{
	.reg .b32 %temp; 
	mov.b64 	{%temp, %r15315}, %fd38066;
	}
	{
	.reg .b32 %temp; 
	mov.b64 	{%r15316, %temp}, %fd38066;
	}
	mov.b32 	%r15317, -1077;
$L__BB3_3139:
	add.s32 	%r9339, %r15315, -1;
	setp.gt.u32 	%p3843, %r9339, 2146435070;
	@%p3843 bra 	$L__BB3_3143;
	shr.u32 	%r9342, %r15315, 20;
	add.s32 	%r15318, %r15317, %r9342;
	and.b32  	%r9343, %r15315, 1048575;
	or.b32  	%r9344, %r9343, 1072693248;
	mov.b64 	%fd38067, {%r15316, %r9344};
	setp.lt.u32 	%p3845, %r9344, 1073127583;
	@%p3845 bra 	$L__BB3_3142;
	{
	.reg .b32 %temp; 
	mov.b64 	{%r9345, %temp}, %fd38067;
	}
	{
	.reg .b32 %temp; 
	mov.b64 	{%temp, %r9346}, %fd38067;
	}
	add.s32 	%r9347, %r9346, -1048576;
	mov.b64 	%fd38067, {%r9345, %r9347};
	add.s32 	%r15318, %r15318, 1;
$L__BB3_3142:
	add.f64 	%fd22154, %fd38067, 0dBFF0000000000000;
	add.f64 	%fd22155, %fd38067, 0d3FF0000000000000;
	rcp.approx.ftz.f64 	%fd22156, %fd22155;
	neg.f64 	%fd22157, %fd22155;
	fma.rn.f64 	%fd22158, %fd22157, %fd22156, 0d3FF0000000000000;
	fma.rn.f64 	%fd22159, %fd22158, %fd22158, %fd22158;
	fma.rn.f64 	%fd22160, %fd22159, %fd22156, %fd22156;
	mul.f64 	%fd22161, %fd22154, %fd22160;
	fma.rn.f64 	%fd22162, %fd22154, %fd22160, %fd22161;
	mul.f64 	%fd22163, %fd22162, %fd22162;
	fma.rn.f64 	%fd22164, %fd22163, 0d3EB1380B3AE80F1E, 0d3ED0EE258B7A8B04;
	fma.rn.f64 	%fd22165, %fd22164, %fd22163, 0d3EF3B2669F02676F;
	fma.rn.f64 	%fd22166, %fd22165, %fd22163, 0d3F1745CBA9AB0956;
	fma.rn.f64 	%fd22167, %fd22166, %fd22163, 0d3F3C71C72D1B5154;
	fma.rn.f64 	%fd22168, %fd22167, %fd22163, 0d3F624924923BE72D;
	fma.rn.f64 	%fd22169, %fd22168, %fd22163, 0d3F8999999999A3C4;
	fma.rn.f64 	%fd22170, %fd22169, %fd22163, 0d3FB5555555555554;
	sub.f64 	%fd22171, %fd22154, %fd22162;
	add.f64 	%fd22172, %fd22171, %fd22171;
	neg.f64 	%fd22173, %fd22162;
	fma.rn.f64 	%fd22174, %fd22173, %fd22154, %fd22172;
	mul.f64 	%fd22175, %fd22160, %fd22174;
	mul.f64 	%fd22176, %fd22163, %fd22170;
	fma.rn.f64 	%fd22177, %fd22176, %fd22162, %fd22175;
	xor.b32  	%r9348, %r15318, -2147483648;
	mov.b32 	%r9349, 1127219200;
	mov.b64 	%fd22178, {%r9348, %r9349};
	sub.f64 	%fd22179, %fd22178, %fd159;
	fma.rn.f64 	%fd22180, %fd22179, 0d3FE62E42FEFA39EF, %fd22162;
	fma.rn.f64 	%fd22181, %fd22179, 0dBFE62E42FEFA39EF, %fd22180;
	sub.f64 	%fd22182, %fd22181, %fd22162;
	sub.f64 	%fd22183, %fd22177, %fd22182;
	fma.rn.f64 	%fd22184, %fd22179, 0d3C7ABC9E3B39803F, %fd22183;
	add.f64 	%fd38068, %fd22180, %fd22184;
	bra.uni 	$L__BB3_3144;
$L__BB3_3143:
	fma.rn.f64 	%fd22153, %fd38066, 0d7FF0000000000000, 0d7FF0000000000000;
	{
	.reg .b32 %temp; 
	mov.b64 	{%temp, %r9340}, %fd38066;
	}
	and.b32  	%r9341, %r9340, 2147483647;
	setp.eq.s32 	%p3844, %r9341, 0;
	selp.f64 	%fd38068, 0dFFF0000000000000, %fd22153, %p3844;
$L__BB3_3144:
	mul.f64 	%fd22185, %fd21351, %fd38068;
	sub.f64 	%fd22186, %fd22185, %fd1900;
	sub.f64 	%fd22187, %fd4279, %fd38061;
	add.f64 	%fd4350, %fd22187, %fd22186;
	fma.rn.f64 	%fd22188, %fd4350, 0d3FF71547652B82FE, 0d4338000000000000;
	{
	.reg .b32 %temp; 
	mov.b64 	{%r1580, %temp}, %fd22188;
	}
	mov.f64 	%fd22189, 0dC338000000000000;
	add.rn.f64 	%fd22190, %fd22188, %fd22189;
	fma.rn.f64 	%fd22191, %fd22190, 0dBFE62E42FEFA39EF, %fd4350;
	fma.rn.f64 	%fd22192, %fd22190, 0dBC7ABC9E3B39803F, %fd22191;
	fma.rn.f64 	%fd22193, %fd22192, 0d3E5ADE1569CE2BDF, 0d3E928AF3FCA213EA;
	fma.rn.f64 	%fd22194, %fd22193, %fd22192, 0d3EC71DEE62401315;
	fma.rn.f64 	%fd22195, %fd22194, %fd22192, 0d3EFA01997C89EB71;
	fma.rn.f64 	%fd22196, %fd22195, %fd22192, 0d3F2A01A014761F65;
	fma.rn.f64 	%fd22197, %fd22196, %fd22192, 0d3F56C16C1852B7AF;
	fma.rn.f64 	%fd22198, %fd22197, %fd22192, 0d3F81111111122322;
	fma.rn.f64 	%fd22199, %fd22198, %fd22192, 0d3FA55555555502A1;
	fma.rn.f64 	%fd22200, %fd22199, %fd22192, 0d3FC5555555555511;
	fma.rn.f64 	%fd22201, %fd22200, %fd22192, 0d3FE000000000000B;
	fma.rn.f64 	%fd22202, %fd22201, %fd22192, 0d3FF0000000000000;
	fma.rn.f64 	%fd22203, %fd22202, %fd22192, 0d3FF0000000000000;
	{
	.reg .b32 %temp; 
	mov.b64 	{%r1581, %temp}, %fd22203;
	}
	{
	.reg .b32 %temp; 
	mov.b64 	{%temp, %r1582}, %fd22203;
	}
	shl.b32 	%r9350, %r1580, 20;
	add.s32 	%r9351, %r9350, %r1582;
	mov.b64 	%fd38069, {%r1581, %r9351};
	{
	.reg .b32 %temp; 
	mov.b64 	{%temp, %r9352}, %fd4350;
	}
	mov.b32 	%f262, %r9352;
	abs.f32 	%f85, %f262;
	setp.lt.f32 	%p3846, %f85, 0f4086232B;
	@%p3846 bra 	$L__BB3_3147;
	setp.lt.f64 	%p3847, %fd4350, 0d0000000000000000;
	add.f64 	%fd22204, %fd4350, 0d7FF0000000000000;
	selp.f64 	%fd38069, 0d0000000000000000, %fd22204, %p3847;
	setp.geu.f32 	%p3848, %f85, 0f40874800;
	@%p3848 bra 	$L__BB3_3147;
	shr.u32 	%r9353, %r1580, 31;
	add.s32 	%r9354, %r1580, %r9353;
	shr.s32 	%r9355, %r9354, 1;
	shl.b32 	%r9356, %r9355, 20;
	add.s32 	%r9357, %r1582, %r9356;
	mov.b64 	%fd22205, {%r1581, %r9357};
	sub.s32 	%r9358, %r1580, %r9355;
	shl.b32 	%r9359, %r9358, 20;
	add.s32 	%r9360, %r9359, 1072693248;
	mov.b32 	%r9361, 0;
	mov.b64 	%fd22206, {%r9361, %r9360};
	mul.f64 	%fd38069, %fd22206, %fd22205;
$L__BB3_3147:
	mul.f64 	%fd38085, %fd38065, %fd38069;
	bra.uni 	$L__BB3_3181;
$L__BB3_3148:
	mov.u64 	%rd201, $str$5;
	cvta.global.u64 	%rd202, %rd201;
	{ // callseq 639, 0
	.param .b64 param0;
	st.param.b64 	[param0], %rd202;
	.param .b64 param1;
	st.param.b64 	[param1], 0;
	.param .b32 retval0;
	call.uni (retval0), 
	vprintf, 
	(
	param0, 
	param1
	);
	ld.param.b32 	%r9335, [retval0];
	} // callseq 639
	bra.uni 	$L__BB3_3181;
$L__BB3_3149:
	add.f64 	%fd38070, %fd21351, 0d4016000000000000;
	{
	.reg .b32 %temp; 
	mov.b64 	{%temp, %r15319}, %fd38070;
	}
	{
	.reg .b32 %temp; 
	mov.b64 	{%r15320, %temp}, %fd38070;
	}
	setp.gt.s32 	%p3787, %r15319, 1048575;
	mov.b32 	%r15321, -1023;
	@%p3787 bra 	$L__BB3_3151;
	add.f64 	%fd21791, %fd21351, 0d4016000000000000;
	mul.f64 	%fd38070, %fd21791, 0d4350000000000000;
	{
	.reg .b32 %temp; 
	mov.b64 	{%temp, %r15319}, %fd38070;
	}
	{
	.reg .b32 %temp; 
	mov.b64 	{%r15320, %temp}, %fd38070;
	}
	mov.b32 	%r15321, -1077;
$L__BB3_3151:
	add.s32 	%r9247, %r15319, -1;
	setp.gt.u32 	%p3788, %r9247, 2146435070;
	@%p3788 bra 	$L__BB3_3155;
	shr.u32 	%r9250, %r15319, 20;
	add.s32 	%r15322, %r15321, %r9250;
	and.b32  	%r9251, %r15319, 1048575;
	or.b32  	%r9252, %r9251, 1072693248;
	mov.b64 	%fd38071, {%r15320, %r9252};
	setp.lt.u32 	%p3790, %r9252, 1073127583;
	@%p3790 bra 	$L__BB3_3154;
	{
	.reg .b32 %temp; 
	mov.b64 	{%r9253, %temp}, %fd38071;
	}
	{
	.reg .b32 %temp; 
	mov.b64 	{%temp, %r9254}, %fd38071;
	}
	add.s32 	%r9255, %r9254, -1048576;
	mov.b64 	%fd38071, {%r9253, %r9255};
	add.s32 	%r15322, %r15322, 1;
$L__BB3_3154:
	add.f64 	%fd21793, %fd38071, 0dBFF0000000000000;
	add.f64 	%fd21794, %fd38071, 0d3FF0000000000000;
	rcp.approx.ftz.f64 	%fd21795, %fd21794;
	neg.f64 	%fd21796, %fd21794;
	fma.rn.f64 	%fd21797, %fd21796, %fd21795, 0d3FF0000000000000;
	fma.rn.f64 	%fd21798, %fd21797, %fd21797, %fd21797;
	fma.rn.f64 	%fd21799, %fd21798, %fd21795, %fd21795;
	mul.f64 	%fd21800, %fd21793, %fd21799;
	fma.rn.f64 	%fd21801, %fd21793, %fd21799, %fd21800;
	mul.f64 	%fd21802, %fd21801, %fd21801;
	fma.rn.f64 	%fd21803, %fd21802, 0d3EB1380B3AE80F1E, 0d3ED0EE258B7A8B04;
	fma.rn.f64 	%fd21804, %fd21803, %fd21802, 0d3EF3B2669F02676F;
	fma.rn.f64 	%fd21805, %fd21804, %fd21802, 0d3F1745CBA9AB0956;
	fma.rn.f64 	%fd21806, %fd21805, %fd21802, 0d3F3C71C72D1B5154;
	fma.rn.f64 	%fd21807, %fd21806, %fd21802, 0d3F624924923BE72D;
	fma.rn.f64 	%fd21808, %fd21807, %fd21802, 0d3F8999999999A3C4;
	fma.rn.f64 	%fd21809, %fd21808, %fd21802, 0d3FB5555555555554;
	sub.f64 	%fd21810, %fd21793, %fd21801;
	add.f64 	%fd21811, %fd21810, %fd21810;
	neg.f64 	%fd21812, %fd21801;
	fma.rn.f64 	%fd21813, %fd21812, %fd21793, %fd21811;
	mul.f64 	%fd21814, %fd21799, %fd21813;
	mul.f64 	%fd21815, %fd21802, %fd21809;
	fma.rn.f64 	%fd21816, %fd21815, %fd21801, %fd21814;
	xor.b32  	%r9256, %r15322, -2147483648;
	mov.b32 	%r9257, 1127219200;
	mov.b64 	%fd21817, {%r9256, %r9257};
	sub.f64 	%fd21818, %fd21817, %fd159;
	fma.rn.f64 	%fd21819, %fd21818, 0d3FE62E42FEFA39EF, %fd21801;
	fma.rn.f64 	%fd21820, %fd21818, 0dBFE62E42FEFA39EF, %fd21819;
	sub.f64 	%fd21821, %fd21820, %fd21801;
	sub.f64 	%fd21822, %fd21816, %fd21821;
	fma.rn.f64 	%fd21823, %fd21818, 0d3C7ABC9E3B39803F, %fd21822;
	add.f64 	%fd38072, %fd21819, %fd21823;
	bra.uni 	$L__BB3_3156;
$L__BB3_3155:
	fma.rn.f64 	%fd21792, %fd38070, 0d7FF0000000000000, 0d7FF0000000000000;
	{
	.reg .b32 %temp; 
	mov.b64 	{%temp, %r9248}, %fd38070;
	}
	and.b32  	%r9249, %r9248, 2147483647;
	setp.eq.s32 	%p3789, %r9249, 0;
	selp.f64 	%fd38072, 0dFFF0000000000000, %fd21792, %p3789;
$L__BB3_3156:
	add.f64 	%fd21824, %fd21351, 0d3FE0000000000000;
	mul.f64 	%fd21825, %fd21824, %fd38072;
	add.f64 	%fd21826, %fd21351, 0d4016000000000000;
	sub.f64 	%fd4365, %fd21826, %fd21825;
	mov.f64 	%fd21828, 0d40530B869F76170A;
	div.rn.f64 	%fd21829, %fd21828, %fd21352;
	add.f64 	%fd21830, %fd21829, 0d3FF00000000D0EC7;
	add.f64 	%fd21831, %fd21352, 0d3FF0000000000000;
	mov.f64 	%fd21832, 0dC055A0572B143656;
	div.rn.f64 	%fd21833, %fd21832, %fd21831;
	add.f64 	%fd21834, %fd21830, %fd21833;
	add.f64 	%fd21835, %fd21831, 0d3FF0000000000000;
	mov.f64 	%fd21836, 0d4038039BF13B4CC6;
	div.rn.f64 	%fd21837, %fd21836, %fd21835;
	add.f64 	%fd21838, %fd21834, %fd21837;
	add.f64 	%fd21839, %fd21835, 0d3FF0000000000000;
	mov.f64 	%fd21840, 0dBFF3B5348DCDCC8C;
	div.rn.f64 	%fd21841, %fd21840, %fd21839;
	add.f64 	%fd21842, %fd21838, %fd21841;
	add.f64 	%fd21843, %fd21839, 0d3FF0000000000000;
	mov.f64 	%fd21844, 0d3F53CD7319EC12D8;
	div.rn.f64 	%fd21845, %fd21844, %fd21843;
	add.f64 	%fd21846, %fd21842, %fd21845;
	add.f64 	%fd21847, %fd21843, 0d3FF0000000000000;
	mov.f64 	%fd21848, 0dBED6A1181C0E9888;
	div.rn.f64 	%fd21849, %fd21848, %fd21847;
	add.f64 	%fd21850, %fd21846, %fd21849;
	mul.f64 	%fd21851, %fd21850, 0d40040D931FF62706;
	div.rn.f64 	%fd38073, %fd21851, %fd21351;
	{
	.reg .b32 %temp; 
	mov.b64 	{%temp, %r15323}, %fd38073;
	}
	{
	.reg .b32 %temp; 
	mov.b64 	{%r15324, %temp}, %fd38073;
	}
	setp.gt.s32 	%p3791, %r15323, 1048575;
	mov.b32 	%r15325, -1023;
	@%p3791 bra 	$L__BB3_3158;
	mul.f64 	%fd38073, %fd38073, 0d4350000000000000;
	{
	.reg .b32 %temp; 
	mov.b64 	{%temp, %r15323}, %fd38073;
	}
	{
	.reg .b32 %temp; 
	mov.b64 	{%r15324, %temp}, %fd38073;
	}
	mov.b32 	%r15325, -1077;
$L__BB3_3158:
	add.s32 	%r9260, %r15323, -1;
	setp.gt.u32 	%p3792, %r9260, 2146435070;
	@%p3792 bra 	$L__BB3_3162;
	shr.u32 	%r9263, %r15323, 20;
	add.s32 	%r15326, %r15325, %r9263;
	and.b32  	%r9264, %r15323, 1048575;
	or.b32  	%r9265, %r9264, 1072693248;
	mov.b64 	%fd38074, {%r15324, %r9265};
	setp.lt.u32 	%p3794, %r9265, 1073127583;
	@%p3794 bra 	$L__BB3_3161;
	{
	.reg .b32 %temp; 
	mov.b64 	{%r9266, %temp}, %fd38074;
	}
	{
	.reg .b32 %temp; 
	mov.b64 	{%temp, %r9267}, %fd38074;
	}
	add.s32 	%r9268, %r9267, -1048576;
	mov.b64 	%fd38074, {%r9266, %r9268};
	add.s32 	%r15326, %r15326, 1;
$L__BB3_3161:
	add.f64 	%fd21853, %fd38074, 0dBFF0000000000000;
	add.f64 	%fd21854, %fd38074, 0d3FF0000000000000;
	rcp.approx.ftz.f64 	%fd21855, %fd21854;
	neg.f64 	%fd21856, %fd21854;
	fma.rn.f64 	%fd21857, %fd21856, %fd21855, 0d3FF0000000000000;
	fma.rn.f64 	%fd21858, %fd21857, %fd21857, %fd21857;
	fma.rn.f64 	%fd21859, %fd21858, %fd21855, %fd21855;
	mul.f64 	%fd21860, %fd21853, %fd21859;
	fma.rn.f64 	%fd21861, %fd21853, %fd21859, %fd21860;
	mul.f64 	%fd21862, %fd21861, %fd21861;
	fma.rn.f64 	%fd21863, %fd21862, 0d3EB1380B3AE80F1E, 0d3ED0EE258B7A8B04;
	fma.rn.f64 	%fd21864, %fd21863, %fd21862, 0d3EF3B2669F02676F;
	fma.rn.f64 	%fd21865, %fd21864, %fd21862, 0d3F1745CBA9AB0956;
	fma.rn.f64 	%fd21866, %fd21865, %fd21862, 0d3F3C71C72D1B5154;
	fma.rn.f64 	%fd21867, %fd21866, %fd21862, 0d3F624924923BE72D;
	fma.rn.f64 	%fd21868, %fd21867, %fd21862, 0d3F8999999999A3C4;
	fma.rn.f64 	%fd21869, %fd21868, %fd21862, 0d3FB5555555555554;
	sub.f64 	%fd21870, %fd21853, %fd21861;
	add.f64 	%fd21871, %fd21870, %fd21870;
	neg.f64 	%fd21872, %fd21861;
	fma.rn.f64 	%fd21873, %fd21872, %fd21853, %fd21871;
	mul.f64 	%fd21874, %fd21859, %fd21873;
	mul.f64 	%fd21875, %fd21862, %fd21869;
	fma.rn.f64 	%fd21876, %fd21875, %fd21861, %fd21874;
	xor.b32  	%r9269, %r15326, -2147483648;
	mov.b32 	%r9270, 1127219200;
	mov.b64 	%fd21877, {%r9269, %r9270};
	sub.f64 	%fd21878, %fd21877, %fd159;
	fma.rn.f64 	%fd21879, %fd21878, 0d3FE62E42FEFA39EF, %fd21861;
	fma.rn.f64 	%fd21880, %fd21878, 0dBFE62E42FEFA39EF, %fd21879;
	sub.f64 	%fd21881, %fd21880, %fd21861;
	sub.f64 	%fd21882, %fd21876, %fd21881;
	fma.rn.f64 	%fd21883, %fd21878, 0d3C7ABC9E3B39803F, %fd21882;
	add.f64 	%fd38075, %fd21879, %fd21883;
	bra.uni 	$L__BB3_3163;
$L__BB3_3162:
	fma.rn.f64 	%fd21852, %fd38073, 0d7FF0000000000000, 0d7FF0000000000000;
	{
	.reg .b32 %temp; 
	mov.b64 	{%temp, %r9261}, %fd38073;
	}
	and.b32  	%r9262, %r9261, 2147483647;
	setp.eq.s32 	%p3793, %r9262, 0;
	selp.f64 	%fd38075, 0dFFF0000000000000, %fd21852, %p3793;
$L__BB3_3163:
	sub.f64 	%fd4375, %fd38075, %fd4365;
	add.f64 	%fd21885, %fd1900, 0d3FF0000000000000;
	sub.f64 	%fd38079, %fd21885, %fd21351;
	rcp.rn.f64 	%fd38080, %fd38079;
	mov.b32 	%r15327, 1;
	mov.f64 	%fd38078, 0d46293E5939A08CE9;
	mov.f64 	%fd38077, %fd38080;
	bra.uni 	$L__BB3_3168;
$L__BB3_3164:
	add.s32 	%r9273, %r15327, 1;
	not.b32 	%r9274, %r15327;
	cvt.rn.f64.s32 	%fd21899, %r9274;
	cvt.rn.f64.u32 	%fd21900, %r9273;
	sub.f64 	%fd21901, %fd21900, %fd21351;
	mul.f64 	%fd21902, %fd21901, %fd21899;
	add.f64 	%fd4378, %fd4394, 0d4000000000000000;
	fma.rn.f64 	%fd21903, %fd21902, %fd4396, %fd4378;
	abs.f64 	%fd21904, %fd21903;
	setp.lt.f64 	%p3798, %fd21904, 0d39B4484BFEEBC2A0;
	div.rn.f64 	%fd21905, %fd21902, %fd4395;
	add.f64 	%fd21906, %fd4378, %fd21905;
	abs.f64 	%fd21907, %fd21906;
	setp.lt.f64 	%p3799, %fd21907, 0d39B4484BFEEBC2A0;
	selp.f64 	%fd4379, 0d39B4484BFEEBC2A0, %fd21906, %p3799;
	rcp.rn.f64 	%fd21908, %fd21903;
	selp.f64 	%fd4380, 0d46293E5939A08CE9, %fd21908, %p3798;
	mul.f64 	%fd21909, %fd4380, %fd4379;
	mul.f64 	%fd38080, %fd38080, %fd21909;
	add.f64 	%fd21910, %fd21909, 0dBFF0000000000000;
	abs.f64 	%fd21911, %fd21910;
	setp.lt.f64 	%p3800, %fd21911, 0d3E9421F5F40D8376;
	@%p3800 bra 	$L__BB3_3170;
	add.s32 	%r9275, %r15327, 2;
	sub.s32 	%r9276, -2, %r15327;
	cvt.rn.f64.s32 	%fd21912, %r9276;
	cvt.rn.f64.u32 	%fd21913, %r9275;
	sub.f64 	%fd21914, %fd21913, %fd21351;
	mul.f64 	%fd21915, %fd21914, %fd21912;
	add.f64 	%fd4382, %fd4378, 0d4000000000000000;
	fma.rn.f64 	%fd21916, %fd21915, %fd4380, %fd4382;
	abs.f64 	%fd21917, %fd21916;
	setp.lt.f64 	%p3801, %fd21917, 0d39B4484BFEEBC2A0;
	div.rn.f64 	%fd21918, %fd21915, %fd4379;
	add.f64 	%fd21919, %fd4382, %fd21918;
	abs.f64 	%fd21920, %fd21919;
	setp.lt.f64 	%p3802, %fd21920, 0d39B4484BFEEBC2A0;
	selp.f64 	%fd4383, 0d39B4484BFEEBC2A0, %fd21919, %p3802;
	rcp.rn.f64 	%fd21921, %fd21916;
	selp.f64 	%fd4384, 0d46293E5939A08CE9, %fd21921, %p3801;
	mul.f64 	%fd21922, %fd4384, %fd4383;
	mul.f64 	%fd38080, %fd38080, %fd21922;
	add.f64 	%fd21923, %fd21922, 0dBFF0000000000000;
	abs.f64 	%fd21924, %fd21923;
	setp.lt.f64 	%p3803, %fd21924, 0d3E9421F5F40D8376;
	@%p3803 bra 	$L__BB3_3170;
	add.s32 	%r9277, %r15327, 3;
	sub.s32 	%r9278, -3, %r15327;
	cvt.rn.f64.s32 	%fd21925, %r9278;
	cvt.rn.f64.u32 	%fd21926, %r9277;
	sub.f64 	%fd21927, %fd21926, %fd21351;
	mul.f64 	%fd21928, %fd21927, %fd21925;
	add.f64 	%fd38079, %fd4382, 0d4000000000000000;
	fma.rn.f64 	%fd21929, %fd21928, %fd4384, %fd38079;
	abs.f64 	%fd21930, %fd21929;
	setp.lt.f64 	%p3804, %fd21930, 0d39B4484BFEEBC2A0;
	div.rn.f64 	%fd21931, %fd21928, %fd4383;
	add.f64 	%fd21932, %fd38079, %fd21931;
	abs.f64 	%fd21933, %fd21932;
	setp.lt.f64 	%p3805, %fd21933, 0d39B4484BFEEBC2A0;
	selp.f64 	%fd38078, 0d39B4484BFEEBC2A0, %fd21932, %p3805;
	rcp.rn.f64 	%fd21934, %fd21929;
	selp.f64 	%fd38077, 0d46293E5939A08CE9, %fd21934, %p3804;
	mul.f64 	%fd21935, %fd38077, %fd38078;
	mul.f64 	%fd38080, %fd38080, %fd21935;
	add.f64 	%fd21936, %fd21935, 0dBFF0000000000000;
	abs.f64 	%fd21937, %fd21936;
	setp.lt.f64 	%p3806, %fd21937, 0d3E9421F5F40D8376;
	@%p3806 bra 	$L__BB3_3170;
	add.s32 	%r15327, %r15327, 4;
	setp.eq.s32 	%p3807, %r15327, 100000001;
	@%p3807 bra 	$L__BB3_3169;
$L__BB3_3168:
	neg.s32 	%r9272, %r15327;
	cvt.rn.f64.s32 	%fd21886, %r9272;
	cvt.rn.f64.u32 	%fd21887, %r15327;
	sub.f64 	%fd21888, %fd21887, %fd21351;
	mul.f64 	%fd21889, %fd21888, %fd21886;
	add.f64 	%fd4394, %fd38079, 0d4000000000000000;
	fma.rn.f64 	%fd21890, %fd21889, %fd38077, %fd4394;
	abs.f64 	%fd21891, %fd21890;
	setp.lt.f64 	%p3795, %fd21891, 0d39B4484BFEEBC2A0;
	div.rn.f64 	%fd21892, %fd21889, %fd38078;
	add.f64 	%fd21893, %fd4394, %fd21892;
	abs.f64 	%fd21894, %fd21893;
	setp.lt.f64 	%p3796, %fd21894, 0d39B4484BFEEBC2A0;
	selp.f64 	%fd4395, 0d39B4484BFEEBC2A0, %fd21893, %p3796;
	rcp.rn.f64 	%fd21895, %fd21890;
	selp.f64 	%fd4396, 0d46293E5939A08CE9, %fd21895, %p3795;
	mul.f64 	%fd21896, %fd4396, %fd4395;
	mul.f64 	%fd38080, %fd38080, %fd21896;
	add.f64 	%fd21897, %fd21896, 0dBFF0000000000000;
	abs.f64 	%fd21898, %fd21897;
	setp.lt.f64 	%p3797, %fd21898, 0d3E9421F5F40D8376;
	@%p3797 bra 	$L__BB3_3170;
	bra.uni 	$L__BB3_3164;
$L__BB3_3169:
	mov.u64 	%rd197, $str$3;
	cvta.global.u64 	%rd198, %rd197;
	{ // callseq 637, 0
	.param .b64 param0;
	st.param.b64 	[param0], %rd198;
	.param .b64 param1;
	st.param.b64 	[param1], 0;
	.param .b32 retval0;
	call.uni (retval0), 
	vprintf, 
	(
	param0, 
	param1
	);
	ld.param.b32 	%r9279, [retval0];
	} // callseq 637
$L__BB3_3170:
	{
	.reg .b32 %temp; 
	mov.b64 	{%temp, %r15328}, %fd1900;
	}
	{
	.reg .b32 %temp; 
	mov.b64 	{%r15329, %temp}, %fd1900;
	}
	setp.gt.s32 	%p3808, %r15328, 1048575;
	mov.b32 	%r15330, -1023;
	mov.f64 	%fd38081, %fd1900;
	@%p3808 bra 	$L__BB3_3172;
	mul.f64 	%fd38081, %fd1900, 0d4350000000000000;
	{
	.reg .b32 %temp; 
	mov.b64 	{%temp, %r15328}, %fd38081;
	}
	{
	.reg .b32 %temp; 
	mov.b64 	{%r15329, %temp}, %fd38081;
	}
	mov.b32 	%r15330, -1077;
$L__BB3_3172:
	add.s32 	%r9283, %r15328, -1;
	setp.gt.u32 	%p3809, %r9283, 2146435070;
	@%p3809 bra 	$L__BB3_3176;
	shr.u32 	%r9286, %r15328, 20;
	add.s32 	%r15331, %r15330, %r9286;
	and.b32  	%r9287, %r15328, 1048575;
	or.b32  	%r9288, %r9287, 1072693248;
	mov.b64 	%fd38082, {%r15329, %r9288};
	setp.lt.u32 	%p3811, %r9288, 1073127583;
	@%p3811 bra 	$L__BB3_3175;
	{
	.reg .b32 %temp; 
	mov.b64 	{%r9289, %temp}, %fd38082;
	}
	{
	.reg .b32 %temp; 
	mov.b64 	{%temp, %r9290}, %fd38082;
	}
	add.s32 	%r9291, %r9290, -1048576;
	mov.b64 	%fd38082, {%r9289, %r9291};
	add.s32 	%r15331, %r15331, 1;
$L__BB3_3175:
	add.f64 	%fd21939, %fd38082, 0dBFF0000000000000;
	add.f64 	%fd21940, %fd38082, 0d3FF0000000000000;
	rcp.approx.ftz.f64 	%fd21941, %fd21940;
	neg.f64 	%fd21942, %fd21940;
	fma.rn.f64 	%fd21943, %fd21942, %fd21941, 0d3FF0000000000000;
	fma.rn.f64 	%fd21944, %fd21943, %fd21943, %fd21943;
	fma.rn.f64 	%fd21945, %fd21944, %fd21941, %fd21941;
	mul.f64 	%fd21946, %fd21939, %fd21945;
	fma.rn.f64 	%fd21947, %fd21939, %fd21945, %fd21946;
	mul.f64 	%fd21948, %fd21947, %fd21947;
	fma.rn.f64 	%fd21949, %fd21948, 0d3EB1380B3AE80F1E, 0d3ED0EE258B7A8B04;
	fma.rn.f64 	%fd21950, %fd21949, %fd21948, 0d3EF3B2669F02676F;
	fma.rn.f64 	%fd21951, %fd21950, %fd21948, 0d3F1745CBA9AB0956;
	fma.rn.f64 	%fd21952, %fd21951, %fd21948, 0d3F3C71C72D1B5154;
	fma.rn.f64 	%fd21953, %fd21952, %fd21948, 0d3F624924923BE72D;
	fma.rn.f64 	%fd21954, %fd21953, %fd21948, 0d3F8999999999A3C4;
	fma.rn.f64 	%fd21955, %fd21954, %fd21948, 0d3FB5555555555554;
	sub.f64 	%fd21956, %fd21939, %fd21947;
	add.f64 	%fd21957, %fd21956, %fd21956;
	neg.f64 	%fd21958, %fd21947;
	fma.rn.f64 	%fd21959, %fd21958, %fd21939, %fd21957;
	mul.f64 	%fd21960, %fd21945, %fd21959;
	mul.f64 	%fd21961, %fd21948, %fd21955;
	fma.rn.f64 	%fd21962, %fd21961, %fd21947, %fd21960;
	xor.b32  	%r9292, %r15331, -2147483648;
	mov.b32 	%r9293, 1127219200;
	mov.b64 	%fd21963, {%r9292, %r9293};
	sub.f64 	%fd21964, %fd21963, %fd159;
	fma.rn.f64 	%fd21965, %fd21964, 0d3FE62E42FEFA39EF, %fd21947;
	fma.rn.f64 	%fd21966, %fd21964, 0dBFE62E42FEFA39EF, %fd21965;
	sub.f64 	%fd21967, %fd21966, %fd21947;
	sub.f64 	%fd21968, %fd21962, %fd21967;
	fma.rn.f64 	%fd21969, %fd21964, 0d3C7ABC9E3B39803F, %fd21968;
	add.f64 	%fd38083, %fd21965, %fd21969;
	bra.uni 	$L__BB3_3177;
$L__BB3_3176:
	fma.rn.f64 	%fd21938, %fd38081, 0d7FF0000000000000, 0d7FF0000000000000;
	{
	.reg .b32 %temp; 
	mov.b64 	{%temp, %r9284}, %fd38081;
	}
	and.b32  	%r9285, %r9284, 2147483647;
	setp.eq.s32 	%p3810, %r9285, 0;
	selp.f64 	%fd38083, 0dFFF0000000000000, %fd21938, %p3810;
$L__BB3_3177:
	mul.f64 	%fd21970, %fd21351, %fd38083;
	sub.f64 	%fd21971, %fd21970, %fd1900;
	sub.f64 	%fd4407, %fd21971, %fd4375;
	fma.rn.f64 	%fd21972, %fd4407, 0d3FF71547652B82FE, 0d4338000000000000;
	{
	.reg .b32 %temp; 
	mov.b64 	{%r1615, %temp}, %fd21972;
	}
	mov.f64 	%fd21973, 0dC338000000000000;
	add.rn.f64 	%fd21974, %fd21972, %fd21973;
	fma.rn.f64 	%fd21975, %fd21974, 0dBFE62E42FEFA39EF, %fd4407;
	fma.rn.f64 	%fd21976, %fd21974, 0dBC7ABC9E3B39803F, %fd21975;
	fma.rn.f64 	%fd21977, %fd21976, 0d3E5ADE1569CE2BDF, 0d3E928AF3FCA213EA;
	fma.rn.f64 	%fd21978, %fd21977, %fd21976, 0d3EC71DEE62401315;
	fma.rn.f64 	%fd21979, %fd21978, %fd21976, 0d3EFA01997C89EB71;
	fma.rn.f64 	%fd21980, %fd21979, %fd21976, 0d3F2A01A014761F65;
	fma.rn.f64 	%fd21981, %fd21980, %fd21976, 0d3F56C16C1852B7AF;
	fma.rn.f64 	%fd21982, %fd21981, %fd21976, 0d3F81111111122322;
	fma.rn.f64 	%fd21983, %fd21982, %fd21976, 0d3FA55555555502A1;
	fma.rn.f64 	%fd21984, %fd21983, %fd21976, 0d3FC5555555555511;
	fma.rn.f64 	%fd21985, %fd21984, %fd21976, 0d3FE000000000000B;
	fma.rn.f64 	%fd21986, %fd21985, %fd21976, 0d3FF0000000000000;
	fma.rn.f64 	%fd21987, %fd21986, %fd21976, 0d3FF0000000000000;
	{
	.reg .b32 %temp; 
	mov.b64 	{%r1616, %temp}, %fd21987;
	}
	{
	.reg .b32 %temp; 
	mov.b64 	{%temp, %r1617}, %fd21987;
	}
	shl.b32 	%r9294, %r1615, 20;
	add.s32 	%r9295, %r9294, %r1617;
	mov.b64 	%fd38084, {%r1616, %r9295};
	{
	.reg .b32 %temp; 
	mov.b64 	{%temp, %r9296}, %fd4407;
	}
	mov.b32 	%f261, %r9296;
	abs.f32 	%f86, %f261;
	setp.lt.f32 	%p3812, %f86, 0f4086232B;
	@%p3812 bra 	$L__BB3_3180;
	setp.lt.f64 	%p3813, %fd4407, 0d0000000000000000;
	add.f64 	%fd21988, %fd4407, 0d7FF0000000000000;
	selp.f64 	%fd38084, 0d0000000000000000, %fd21988, %p3813;
	setp.geu.f32 	%p3814, %f86, 0f40874800;
	@%p3814 bra 	$L__BB3_3180;
	shr.u32 	%r9297, %r1615, 31;
	add.s32 	%r9298, %r1615, %r9297;
	shr.s32 	%r9299, %r9298, 1;
	shl.b32 	%r9300, %r9299, 20;
	add.s32 	%r9301, %r1617, %r9300;
	mov.b64 	%fd21989, {%r1616, %r9301};
	sub.s32 	%r9302, %r1615, %r9299;
	shl.b32 	%r9303, %r9302, 20;
	add.s32 	%r9304, %r9303, 1072693248;
	mov.b32 	%r9305, 0;
	mov.b64 	%fd21990, {%r9305, %r9304};
	mul.f64 	%fd38084, %fd21990, %fd21989;
$L__BB3_3180:
	mul.f64 	%fd21991, %fd38080, %fd38084;
	mov.f64 	%fd21992, 0d3FF0000000000000;
	sub.f64 	%fd38085, %fd21992, %fd21991;
$L__BB3_3181:
	mul.f64 	%fd38087, %fd4111, %fd38085;
	setp.eq.f64 	%p3849, %fd4269, 0d0000000000000000;
	@%p3849 bra 	$L__BB3_3188;
	add.f64 	%fd22207, %fd1840, 0dBFF0000000000000;
	mul.f64 	%fd22208, %fd22207, %fd1900;
	mov.f64 	%fd22210, 0d4005BF0A8B145769;
	{
	.reg .b32 %temp; 
	mov.b64 	{%temp, %r9362}, %fd22210;
	}
	{
	.reg .b32 %temp; 
	mov.b64 	{%temp, %r1618}, %fd22208;
	}
	shr.u32 	%r9363, %r1618, 20;
	and.b32  	%r9364, %r9363, 2047;
	add.s32 	%r9365, %r9364, -1012;
	mov.b64 	%rd203, %fd22208;
	shl.b64 	%rd204, %rd203, %r9365;
	setp.eq.s64 	%p3850, %rd204, -9223372036854775808;
	{ // callseq 640, 0
	.param .b64 param0;
	st.param.f64 	[param0], 0d4005BF0A8B145769;
	.param .b64 param1;
	st.param.f64 	[param1], %fd22208;
	.param .b64 retval0;
	call.uni (retval0), 
	__internal_accurate_pow, 
	(
	param0, 
	param1
	);
	ld.param.f64 	%fd22211, [retval0];
	} // callseq 640
	setp.lt.s32 	%p3851, %r9362, 0;
	neg.f64 	%fd22213, %fd22211;
	selp.f64 	%fd22214, %fd22213, %fd22211, %p3850;
	selp.f64 	%fd22215, %fd22214, %fd22211, %p3851;
	cvt.rzi.f64.f64 	%fd22216, %fd22208;
	setp.neu.f64 	%p3852, %fd22208, %fd22216;
	selp.f64 	%fd22218, 0dFFF8000000000000, %fd22215, %p3852;
	selp.f64 	%fd38086, %fd22218, %fd22215, %p3851;
	add.f64 	%fd22219, %fd22208, 0d4005BF0A8B145769;
	{
	.reg .b32 %temp; 
	mov.b64 	{%temp, %r9366}, %fd22219;
	}
	and.b32  	%r9367, %r9366, 2146435072;
	setp.ne.s32 	%p3853, %r9367, 2146435072;
	@%p3853 bra 	$L__BB3_3187;
	setp.num.f64 	%p3854, %fd22208, %fd22208;
	@%p3854 bra 	$L__BB3_3185;
	mov.f64 	%fd22224, 0d4005BF0A8B145769;
	add.rn.f64 	%fd38086, %fd22224, %fd22208;
	bra.uni 	$L__BB3_3187;
$L__BB3_3185:
	abs.f64 	%fd22223, %fd22208;
	setp.neu.f64 	%p3855, %fd22223, 0d7FF0000000000000;
	@%p3855 bra 	$L__BB3_3187;
	setp.lt.s32 	%p3856, %r1618, 0;
	selp.b32 	%r9368, 0, 2146435072, %p3856;
	mov.b32 	%r9369, 0;
	mov.b64 	%fd38086, {%r9369, %r9368};
$L__BB3_3187:
	setp.eq.f64 	%p3857, %fd22208, 0d0000000000000000;
	selp.f64 	%fd22227, 0d3FF0000000000000, %fd38086, %p3857;
	fma.rn.f64 	%fd38087, %fd4269, %fd22227, %fd38087;
$L__BB3_3188:
	fma.rn.f64 	%fd22230, %fd38013, %fd38087, %fd599;
	mul.f64 	%fd22231, %fd3316, %fd22230;
	add.u64 	%rd206, %SP, 32;
	add.u64 	%rd207, %SPL, 32;
	st.local.f64 	[%rd207], %fd22231;
	mov.u64 	%rd208, $str$20;
	cvta.global.u64 	%rd209, %rd208;
	{ // callseq 641, 0
	.param .b64 param0;
	st.param.b64 	[param0], %rd209;
	.param .b64 param1;
	st.param.b64 	[param1], %rd206;
	.param .b32 retval0;
	call.uni (retval0), 
	vprintf, 
	(
	param0, 
	param1
	);
	ld.param.b32 	%r9370, [retval0];
	} // callseq 641
	mov.f64 	%fd38091, 0d4024000000000000;
	mov.f64 	%fd38090, 0d4034000000000000;
	mov.f64 	%fd38088, %fd39304;
	mov.f64 	%fd38089, %fd39305;
$L__BB3_3189:
	mov.f64 	%fd4425, %fd38091;
	mov.f64 	%fd4424, %fd38090;
	mul.f64 	%fd22232, %fd38089, %fd38088;
	setp.gt.f64 	%p3858, %fd22232, 0d0000000000000000;
	setp.leu.f64 	%p3859, %fd22232, 0d0000000000000000;
	mul.f64 	%fd38091, %fd4425, 0d3FE0000000000000;
	add.f64 	%fd38090, %fd4424, %fd4424;
	selp.f64 	%fd22233, %fd4425, %fd38091, %p3859;
	selp.f64 	%fd22234, %fd4424, %fd38090, %p3859;
	{ // callseq 642, 0
	.param .b64 param0;
	st.param.f64 	[param0], %fd1;
	.param .b64 param1;
	st.param.f64 	[param1], %fd22233;
	.param .b64 param2;
	st.param.f64 	[param2], %fd3;
	.param .b64 param3;
	st.param.f64 	[param3], %fd4;
	.param .b64 param4;
	st.param.f64 	[param4], %fd2;
	.param .b64 retval0;
	call.uni (retval0), 
	_Z7trans_fddddd, 
	(
	param0, 
	param1, 
	param2, 
	param3, 
	param4
	);
	ld.param.f64 	%fd38089, [retval0];
	} // callseq 642
	{ // callseq 643, 0
	.param .b64 param0;
	st.param.f64 	[param0], %fd1;
	.param .b64 param1;
	st.param.f64 	[param1], %fd22234;
	.param .b64 param2;
	st.param.f64 	[param2], %fd3;
	.param .b64 param3;
	st.param.f64 	[param3], %fd4;
	.param .b64 param4;
	st.param.f64 	[param4], %fd2;
	.param .b64 retval0;
	call.uni (retval0), 
	_Z7trans_fddddd, 
	(
	param0, 
	param1, 
	param2, 
	param3, 
	param4
	);
	ld.param.f64 	%fd38088, [retval0];
	} // callseq 643
	@%p3858 bra 	$L__BB3_3189;
	abs.f64 	%fd22237, %fd38089;
	abs.f64 	%fd22238, %fd38088;
	setp.lt.f64 	%p3860, %fd22237, %fd22238;
	selp.f64 	%fd38095, %fd38088, %fd38089, %p3860;
	selp.f64 	%fd38094, %fd38089, %fd38088, %p3860;
	selp.f64 	%fd38093, %fd4424, %fd4425, %p3860;
	selp.f64 	%fd38092, %fd4425, %fd4424, %p3860;
	mov.b32 	%r15332, 1;
	bra.uni 	$L__BB3_3199;
$L__BB3_3191:
	sub.f64 	%fd22246, %fd38092, %fd4452;
	mul.f64 	%fd22247, %fd22243, %fd22246;
	sub.f64 	%fd22248, %fd22243, %fd38094;
	div.rn.f64 	%fd22249, %fd22247, %fd22248;
	add.f64 	%fd4434, %fd4452, %fd22249;
	{ // callseq 645, 0
	.param .b64 param0;
	st.param.f64 	[param0], %fd1;
	.param .b64 param1;
	st.param.f64 	[param1], %fd4434;
	.param .b64 param2;
	st.param.f64 	[param2], %fd3;
	.param .b64 param3;
	st.param.f64 	[param3], %fd4;
	.param .b64 param4;
	st.param.f64 	[param4], %fd2;
	.param .b64 retval0;
	call.uni (retval0), 
	_Z7trans_fddddd, 
	(
	param0, 
	param1, 
	param2, 
	param3, 
	param4
	);
	ld.param.f64 	%fd22250, [retval0];
	} // callseq 645
	abs.f64 	%fd22252, %fd22249;
	setp.lt.f64 	%p3864, %fd22252, 0d3EE4F8B588E368F1;
	setp.eq.f64 	%p3865, %fd22250, 0d0000000000000000;
	or.pred  	%p3866, %p3864, %p3865;
	mov.f64 	%fd38096, %fd4434;
	@%p3866 bra 	$L__BB3_3200;
	sub.f64 	%fd22253, %fd4452, %fd4434;
	mul.f64 	%fd22254, %fd22250, %fd22253;
	sub.f64 	%fd22255, %fd22250, %fd22243;
	div.rn.f64 	%fd22256, %fd22254, %fd22255;
	add.f64 	%fd4436, %fd4434, %fd22256;
	{ // callseq 646, 0
	.param .b64 param0;
	st.param.f64 	[param0], %fd1;
	.param .b64 param1;
	st.param.f64 	[param1], %fd4436;
	.param .b64 param2;
	st.param.f64 	[param2], %fd3;
	.param .b64 param3;
	st.param.f64 	[param3], %fd4;
	.param .b64 param4;
	st.param.f64 	[param4], %fd2;
	.param .b64 retval0;
	call.uni (retval0), 
	_Z7trans_fddddd, 
	(
	param0, 
	param1, 
	param2, 
	param3, 
	param4
	);
	ld.param.f64 	%fd22257, [retval0];
	} // callseq 646
	abs.f64 	%fd22259, %fd22256;
	setp.lt.f64 	%p3867, %fd22259, 0d3EE4F8B588E368F1;
	setp.eq.f64 	%p3868, %fd22257, 0d0000000000000000;
	or.pred  	%p3869, %p3867, %p3868;
	mov.f64 	%fd38096, %fd4436;
	@%p3869 bra 	$L__BB3_3200;
	sub.f64 	%fd22260, %fd4434, %fd4436;
	mul.f64 	%fd22261, %fd22257, %fd22260;
	sub.f64 	%fd22262, %fd22257, %fd22250;
	div.rn.f64 	%fd22263, %fd22261, %fd22262;
	add.f64 	%fd4438, %fd4436, %fd22263;
	{ // callseq 647, 0
	.param .b64 param0;
	st.param.f64 	[param0], %fd1;
	.param .b64 param1;
	st.param.f64 	[param1], %fd4438;
	.param .b64 param2;
	st.param.f64 	[param2], %fd3;
	.param .b64 param3;
	st.param.f64 	[param3], %fd4;
	.param .b64 param4;
	st.param.f64 	[param4], %fd2;
	.param .b64 retval0;
	call.uni (retval0), 
	_Z7trans_fddddd, 
	(
	param0, 
	param1, 
	param2, 
	param3, 
	param4
	);
	ld.param.f64 	%fd22264, [retval0];
	} // callseq 647
	abs.f64 	%fd22266, %fd22263;
	setp.lt.f64 	%p3870, %fd22266, 0d3EE4F8B588E368F1;
	setp.eq.f64 	%p3871, %fd22264, 0d0000000000000000;
	or.pred  	%p3872, %p3870, %p3871;
	mov.f64 	%fd38096, %fd4438;
	@%p3872 bra 	$L__BB3_3200;
	sub.f64 	%fd22267, %fd4436, %fd4438;
	mul.f64 	%fd22268, %fd22264, %fd22267;
	sub.f64 	%fd22269, %fd22264, %fd22257;
	div.rn.f64 	%fd22270, %fd22268, %fd22269;
	add.f64 	%fd4440, %fd4438, %fd22270;
	{ // callseq 648, 0
	.param .b64 param0;
	st.param.f64 	[param0], %fd1;
	.param .b64 param1;
	st.param.f64 	[param1], %fd4440;
	.param .b64 param2;
	st.param.f64 	[param2], %fd3;
	.param .b64 param3;
	st.param.f64 	[param3], %fd4;
	.param .b64 param4;
	st.param.f64 	[param4], %fd2;
	.param .b64 retval0;
	call.uni (retval0), 
	_Z7trans_fddddd, 
	(
	param0, 
	param1, 
	param2, 
	param3, 
	param4
	);
	ld.param.f64 	%fd22271, [retval0];
	} // callseq 648
	abs.f64 	%fd22273, %fd22270;
	setp.lt.f64 	%p3873, %fd22273, 0d3EE4F8B588E368F1;
	setp.eq.f64 	%p3874, %fd22271, 0d0000000000000000;
	or.pred  	%p3875, %p3873, %p3874;
	mov.f64 	%fd38096, %fd4440;
	@%p3875 bra 	$L__BB3_3200;
	sub.f64 	%fd22274, %fd4438, %fd4440;
	mul.f64 	%fd22275, %fd22271, %fd22274;
	sub.f64 	%fd22276, %fd22271, %fd22264;
	div.rn.f64 	%fd22277, %fd22275, %fd22276;
	add.f64 	%fd4442, %fd4440, %fd22277;
	{ // callseq 649, 0
	.param .b64 param0;
	st.param.f64 	[param0], %fd1;
	.param .b64 param1;
	st.param.f64 	[param1], %fd4442;
	.param .b64 param2;
	st.param.f64 	[param2], %fd3;
	.param .b64 param3;
	st.param.f64 	[param3], %fd4;
	.param .b64 param4;
	st.param.f64 	[param4], %fd2;
	.param .b64 retval0;
	call.uni (retval0), 
	_Z7trans_fddddd, 
	(
	param0, 
	param1, 
	param2, 
	param3, 
	param4
	);
	ld.param.f64 	%fd22278, [retval0];
	} // callseq 649
	abs.f64 	%fd22280, %fd22277;
	setp.lt.f64 	%p3876, %fd22280, 0d3EE4F8B588E368F1;
	setp.eq.f64 	%p3877, %fd22278, 0d0000000000000000;
	or.pred  	%p3878, %p3876, %p3877;
	mov.f64 	%fd38096, %fd4442;
	@%p3878 bra 	$L__BB3_3200;
	sub.f64 	%fd22281, %fd4440, %fd4442;
	mul.f64 	%fd22282, %fd22278, %fd22281;
	sub.f64 	%fd22283, %fd22278, %fd22271;
	div.rn.f64 	%fd22284, %fd22282, %fd22283;
	add.f64 	%fd38093, %fd4442, %fd22284;
	{ // callseq 650, 0
	.param .b64 param0;
	st.param.f64 	[param0], %fd1;
	.param .b64 param1;
	st.param.f64 	[param1], %fd38093;
	.param .b64 param2;
	st.param.f64 	[param2], %fd3;
	.param .b64 param3;
	st.param.f64 	[param3], %fd4;
	.param .b64 param4;
	st.param.f64 	[param4], %fd2;
	.param .b64 retval0;
	call.uni (retval0), 
	_Z7trans_fddddd, 
	(
	param0, 
	param1, 
	param2, 
	param3, 
	param4
	);
	ld.param.f64 	%fd38095, [retval0];
	} // callseq 650
	abs.f64 	%fd22287, %fd22284;
	setp.lt.f64 	%p3879, %fd22287, 0d3EE4F8B588E368F1;
	setp.eq.f64 	%p3880, %fd38095, 0d0000000000000000;
	or.pred  	%p3881, %p3879, %p3880;
	mov.f64 	%fd38096, %fd38093;
	@%p3881 bra 	$L__BB3_3200;
	sub.f64 	%fd22288, %fd4442, %fd38093;
	mul.f64 	%fd22289, %fd38095, %fd22288;
	sub.f64 	%fd22290, %fd38095, %fd22278;
	div.rn.f64 	%fd22291, %fd22289, %fd22290;
	add.f64 	%fd38096, %fd38093, %fd22291;
	{ // callseq 651, 0
	.param .b64 param0;
	st.param.f64 	[param0], %fd1;
	.param .b64 param1;
	st.param.f64 	[param1], %fd38096;
	.param .b64 param2;
	st.param.f64 	[param2], %fd3;
	.param .b64 param3;
	st.param.f64 	[param3], %fd4;
	.param .b64 param4;
	st.param.f64 	[param4], %fd2;
	.param .b64 retval0;
	call.uni (retval0), 
	_Z7trans_fddddd, 
	(
	param0, 
	param1, 
	param2, 
	param3, 
	param4
	);
	ld.param.f64 	%fd38094, [retval0];
	} // callseq 651
	abs.f64 	%fd22294, %fd22291;
	setp.lt.f64 	%p3882, %fd22294, 0d3EE4F8B588E368F1;
	setp.eq.f64 	%p3883, %fd38094, 0d0000000000000000;
	or.pred  	%p3884, %p3882, %p3883;
	@%p3884 bra 	$L__BB3_3200;
	add.s32 	%r15332, %r15332, 8;
	setp.eq.s32 	%p3885, %r15332, 100000001;
	mov.f64 	%fd22295, 0d0000000000000000;
	mov.f64 	%fd38092, %fd38096;
	mov.f64 	%fd38096, %fd22295;
	@%p3885 bra 	$L__BB3_3200;
$L__BB3_3199:
	sub.f64 	%fd22239, %fd38093, %fd38092;
	mul.f64 	%fd22240, %fd38094, %fd22239;
	sub.f64 	%fd22241, %fd38094, %fd38095;
	div.rn.f64 	%fd22242, %fd22240, %fd22241;
	add.f64 	%fd4452, %fd38092, %fd22242;
	{ // callseq 644, 0
	.param .b64 param0;
	st.param.f64 	[param0], %fd1;
	.param .b64 param1;
	st.param.f64 	[param1], %fd4452;
	.param .b64 param2;
	st.param.f64 	[param2], %fd3;
	.param .b64 param3;
	st.param.f64 	[param3], %fd4;
	.param .b64 param4;
	st.param.f64 	[param4], %fd2;
	.param .b64 retval0;
	call.uni (retval0), 
	_Z7trans_fddddd, 
	(
	param0, 
	param1, 
	param2, 
	param3, 
	param4
	);
	ld.param.f64 	%fd22243, [retval0];
	} // callseq 644
	abs.f64 	%fd22245, %fd22242;
	setp.geu.f64 	%p3861, %fd22245, 0d3EE4F8B588E368F1;
	setp.neu.f64 	%p3862, %fd22243, 0d0000000000000000;
	and.pred  	%p3863, %p3861, %p3862;
	mov.f64 	%fd38096, %fd4452;
	@%p3863 bra 	$L__BB3_3191;
$L__BB3_3200:
	mul.f64 	%fd4455, %fd608, %fd38096;
	setp.neu.f64 	%p3886, %fd4455, 0d0000000000000000;
	@%p3886 bra 	$L__BB3_3202;
	add.u64 	%rd210, %SP, 0;
	add.u64 	%rd211, %SPL, 0;
	st.local.v2.f64 	[%rd211], {%fd1, %fd2};
	st.local.v2.f64 	[%rd211+16], {%fd3, %fd4};
	mov.u64 	%rd212, $str$8;
	cvta.global.u64 	%rd213, %rd212;
	{ // callseq 652, 0
	.param .b64 param0;
	st.param.b64 	[param0], %rd213;
	.param .b64 param1;
	st.param.b64 	[param1], %rd210;
	.param .b32 retval0;
	call.uni (retval0), 
	vprintf, 
	(
	param0, 
	param1
	);
	ld.param.b32 	%r9373, [retval0];
	} // callseq 652
$L__BB3_3202:
	setp.leu.f64 	%p3887, %fd6, 0d3FE0000000000000;
	@%p3887 bra 	$L__BB3_3473;
	setp.eq.f64 	%p4135, %fd4455, 0d0000000000000000;
	setp.lt.s32 	%p4136, %r3910, 0;
	and.b32  	%r9786, %r3910, 2146435072;
	setp.eq.s32 	%p4137, %r9786, 1073741824;
	{
	.reg .b32 %temp; 
	mov.b64 	{%temp, %r1621}, %fd4455;
	}
	abs.f64 	%fd4456, %fd4455;
	{ // callseq 671, 0
	.param .b64 param0;
	st.param.f64 	[param0], %fd4456;
	.param .b64 param1;
	st.param.f64 	[param1], 0d4008000000000000;
	.param .b64 retval0;
	call.uni (retval0), 
	__internal_accurate_pow, 
	(
	param0, 
	param1
	);
	ld.param.f64 	%fd23222, [retval0];
	} // callseq 671
	setp.lt.s32 	%p4138, %r1621, 0;
	neg.f64 	%fd23224, %fd23222;
	selp.f64 	%fd23225, %fd23224, %fd23222, %p4137;
	selp.f64 	%fd23226, %fd23225, %fd23222, %p4138;
	selp.b32 	%r9787, %r1621, 0, %p4137;
	or.b32  	%r9788, %r9787, 2146435072;
	selp.b32 	%r9789, %r9788, %r9787, %p4136;
	mov.b32 	%r9790, 0;
	mov.b64 	%fd23227, {%r9790, %r9789};
	selp.f64 	%fd38097, %fd23227, %fd23226, %p4135;
	add.f64 	%fd23228, %fd4455, 0d4008000000000000;
	{
	.reg .b32 %temp; 
	mov.b64 	{%temp, %r9791}, %fd23228;
	}
	and.b32  	%r9792, %r9791, 2146435072;
	setp.ne.s32 	%p4139, %r9792, 2146435072;
	@%p4139 bra 	$L__BB3_3208;
	setp.num.f64 	%p4140, %fd4455, %fd4455;
	@%p4140 bra 	$L__BB3_3206;
	mov.f64 	%fd23229, 0d4008000000000000;
	add.rn.f64 	%fd38097, %fd4455, %fd23229;
	bra.uni 	$L__BB3_3208;
$L__BB3_3206:
	setp.neu.f64 	%p4141, %fd4456, 0d7FF0000000000000;
	@%p4141 bra 	$L__BB3_3208;
	setp.lt.s32 	%p4142, %r1621, 0;
	setp.eq.s32 	%p4143, %r9786, 1073741824;
	and.b32  	%r9794, %r3910, 2147483647;
	setp.ne.s32 	%p4144, %r9794, 1071644672;
	setp.lt.s32 	%p4145, %r3910, 0;
	selp.b32 	%r9795, 0, 2146435072, %p4145;
	or.b32  	%r9796, %r9795, -2147483648;
	selp.b32 	%r9797, %r9796, %r9795, %p4144;
	selp.b32 	%r9798, %r9797, %r9795, %p4143;
	selp.b32 	%r9799, %r9798, %r9795, %p4142;
	mov.b32 	%r9800, 0;
	mov.b64 	%fd38097, {%r9800, %r9799};
$L__BB3_3208:
	setp.gtu.f64 	%p4146, %fd157, 0d4000000000000000;
	@%p4146 bra 	$L__BB3_3219;
	setp.gt.u32 	%p4147, %r97, 2146435070;
	mov.f64 	%fd38099, %fd39137;
	@%p4147 bra 	$L__BB3_3213;
	setp.lt.u32 	%p4148, %r99, 1073127583;
	mov.f64 	%fd38098, %fd39136;
	mov.u32 	%r15333, %r15990;
	@%p4148 bra 	$L__BB3_3212;
	add.s32 	%r15333, %r15990, 1;
	mov.f64 	%fd38098, %fd179;
$L__BB3_3212:
	add.f64 	%fd23230, %fd38098, 0dBFF0000000000000;
	add.f64 	%fd23231, %fd38098, 0d3FF0000000000000;
	rcp.approx.ftz.f64 	%fd23232, %fd23231;
	neg.f64 	%fd23233, %fd23231;
	fma.rn.f64 	%fd23234, %fd23233, %fd23232, 0d3FF0000000000000;
	fma.rn.f64 	%fd23235, %fd23234, %fd23234, %fd23234;
	fma.rn.f64 	%fd23236, %fd23235, %fd23232, %fd23232;
	mul.f64 	%fd23237, %fd23230, %fd23236;
	fma.rn.f64 	%fd23238, %fd23230, %fd23236, %fd23237;
	mul.f64 	%fd23239, %fd23238, %fd23238;
	fma.rn.f64 	%fd23240, %fd23239, 0d3EB1380B3AE80F1E, 0d3ED0EE258B7A8B04;
	fma.rn.f64 	%fd23241, %fd23240, %fd23239, 0d3EF3B2669F02676F;
	fma.rn.f64 	%fd23242, %fd23241, %fd23239, 0d3F1745CBA9AB0956;
	fma.rn.f64 	%fd23243, %fd23242, %fd23239, 0d3F3C71C72D1B5154;
	fma.rn.f64 	%fd23244, %fd23243, %fd23239, 0d3F624924923BE72D;
	fma.rn.f64 	%fd23245, %fd23244, %fd23239, 0d3F8999999999A3C4;
	fma.rn.f64 	%fd23246, %fd23245, %fd23239, 0d3FB5555555555554;
	sub.f64 	%fd23247, %fd23230, %fd23238;
	add.f64 	%fd23248, %fd23247, %fd23247;
	neg.f64 	%fd23249, %fd23238;
	fma.rn.f64 	%fd23250, %fd23249, %fd23230, %fd23248;
	mul.f64 	%fd23251, %fd23236, %fd23250;
	mul.f64 	%fd23252, %fd23239, %fd23246;
	fma.rn.f64 	%fd23253, %fd23252, %fd23238, %fd23251;
	xor.b32  	%r9801, %r15333, -2147483648;
	mov.b32 	%r9802, 1127219200;
	mov.b64 	%fd23254, {%r9801, %r9802};
	sub.f64 	%fd23255, %fd23254, %fd159;
	fma.rn.f64 	%fd23256, %fd23255, 0d3FE62E42FEFA39EF, %fd23238;
	fma.rn.f64 	%fd23257, %fd23255, 0dBFE62E42FEFA39EF, %fd23256;
	sub.f64 	%fd23258, %fd23257, %fd23238;
	sub.f64 	%fd23259, %fd23253, %fd23258;
	fma.rn.f64 	%fd23260, %fd23255, 0d3C7ABC9E3B39803F, %fd23259;
	add.f64 	%fd38099, %fd23256, %fd23260;
$L__BB3_3213:
	setp.lt.f64 	%p4149, %fd157, 0d400E000000000000;
	mov.f64 	%fd38101, %fd39133;
	@%p4149 bra 	$L__BB3_3218;
	setp.lt.f32 	%p4150, %f13, 0f4086232B;
	mov.f64 	%fd38100, %fd39138;
	@%p4150 bra 	$L__BB3_3217;
	add.f64 	%fd38100, %fd157, 0d7FF0000000000000;
	setp.geu.f32 	%p4151, %f13, 0f40874800;
	@%p4151 bra 	$L__BB3_3217;
	mov.f64 	%fd38100, %fd161;
$L__BB3_3217:
	div.rn.f64 	%fd23261, %fd38100, %fd162;
	mul.f64 	%fd38101, %fd163, %fd23261;
$L__BB3_3218:
	mul.f64 	%fd23262, %fd38099, %fd38101;
	sub.f64 	%fd38103, %fd165, %fd23262;
	bra.uni 	$L__BB3_3223;
$L__BB3_3219:
	setp.lt.f32 	%p4152, %f14, 0f4086232B;
	mov.f64 	%fd38102, %fd39140;
	@%p4152 bra 	$L__BB3_3222;
	setp.geu.f32 	%p4153, %f14, 0f40874800;
	mov.f64 	%fd38102, 0d0000000000000000;
	@%p4153 bra 	$L__BB3_3222;
	mov.f64 	%fd38102, %fd167;
$L__BB3_3222:
	div.rn.f64 	%fd23264, %fd38102, %fd162;
	mul.f64 	%fd38103, %fd168, %fd23264;
$L__BB3_3223:
	setp.gtu.f64 	%p4154, %fd157, 0d4000000000000000;
	@%p4154 bra 	$L__BB3_3234;
	setp.gt.u32 	%p4155, %r97, 2146435070;
	mov.f64 	%fd38105, %fd39137;
	@%p4155 bra 	$L__BB3_3228;
	setp.lt.u32 	%p4156, %r99, 1073127583;
	mov.f64 	%fd38104, %fd39136;
	mov.u32 	%r15334, %r15990;
	@%p4156 bra 	$L__BB3_3227;
	add.s32 	%r15334, %r15990, 1;
	mov.f64 	%fd38104, %fd179;
$L__BB3_3227:
	add.f64 	%fd23265, %fd38104, 0dBFF0000000000000;
	add.f64 	%fd23266, %fd38104, 0d3FF0000000000000;
	rcp.approx.ftz.f64 	%fd23267, %fd23266;
	neg.f64 	%fd23268, %fd23266;
	fma.rn.f64 	%fd23269, %fd23268, %fd23267, 0d3FF0000000000000;
	fma.rn.f64 	%fd23270, %fd23269, %fd23269, %fd23269;
	fma.rn.f64 	%fd23271, %fd23270, %fd23267, %fd23267;
	mul.f64 	%fd23272, %fd23265, %fd23271;
	fma.rn.f64 	%fd23273, %fd23265, %fd23271, %fd23272;
	mul.f64 	%fd23274, %fd23273, %fd23273;
	fma.rn.f64 	%fd23275, %fd23274, 0d3EB1380B3AE80F1E, 0d3ED0EE258B7A8B04;
	fma.rn.f64 	%fd23276, %fd23275, %fd23274, 0d3EF3B2669F02676F;
	fma.rn.f64 	%fd23277, %fd23276, %fd23274, 0d3F1745CBA9AB0956;
	fma.rn.f64 	%fd23278, %fd23277, %fd23274, 0d3F3C71C72D1B5154;
	fma.rn.f64 	%fd23279, %fd23278, %fd23274, 0d3F624924923BE72D;
	fma.rn.f64 	%fd23280, %fd23279, %fd23274, 0d3F8999999999A3C4;
	fma.rn.f64 	%fd23281, %fd23280, %fd23274, 0d3FB5555555555554;
	sub.f64 	%fd23282, %fd23265, %fd23273;
	add.f64 	%fd23283, %fd23282, %fd23282;
	neg.f64 	%fd23284, %fd23273;
	fma.rn.f64 	%fd23285, %fd23284, %fd23265, %fd23283;
	mul.f64 	%fd23286, %fd23271, %fd23285;
	mul.f64 	%fd23287, %fd23274, %fd23281;
	fma.rn.f64 	%fd23288, %fd23287, %fd23273, %fd23286;
	xor.b32  	%r9803, %r15334, -2147483648;
	mov.b32 	%r9804, 1127219200;
	mov.b64 	%fd23289, {%r9803, %r9804};
	sub.f64 	%fd23290, %fd23289, %fd159;
	fma.rn.f64 	%fd23291, %fd23290, 0d3FE62E42FEFA39EF, %fd23273;
	fma.rn.f64 	%fd23292, %fd23290, 0dBFE62E42FEFA39EF, %fd23291;
	sub.f64 	%fd23293, %fd23292, %fd23273;
	sub.f64 	%fd23294, %fd23288, %fd23293;
	fma.rn.f64 	%fd23295, %fd23290, 0d3C7ABC9E3B39803F, %fd23294;
	add.f64 	%fd38105, %fd23291, %fd23295;
$L__BB3_3228:
	setp.lt.f64 	%p4157, %fd157, 0d400E000000000000;
	mov.f64 	%fd38107, %fd39139;
	@%p4157 bra 	$L__BB3_3233;
	setp.lt.f32 	%p4158, %f13, 0f4086232B;
	mov.f64 	%fd38106, %fd39138;
	@%p4158 bra 	$L__BB3_3232;
	add.f64 	%fd38106, %fd157, 0d7FF0000000000000;
	setp.geu.f32 	%p4159, %f13, 0f40874800;
	@%p4159 bra 	$L__BB3_3232;
	mov.f64 	%fd38106, %fd161;
$L__BB3_3232:
	div.rn.f64 	%fd23296, %fd38106, %fd162;
	mul.f64 	%fd38107, %fd169, %fd23296;
$L__BB3_3233:
	fma.rn.f64 	%fd38109, %fd38105, %fd38107, %fd171;
	bra.uni 	$L__BB3_3238;
$L__BB3_3234:
	setp.lt.f32 	%p4160, %f14, 0f4086232B;
	mov.f64 	%fd38108, %fd39140;
	@%p4160 bra 	$L__BB3_3237;
	setp.geu.f32 	%p4161, %f14, 0f40874800;
	mov.f64 	%fd38108, 0d0000000000000000;
	@%p4161 bra 	$L__BB3_3237;
	mov.f64 	%fd38108, %fd167;
$L__BB3_3237:
	div.rn.f64 	%fd23298, %fd38108, %fd162;
	mul.f64 	%fd38109, %fd172, %fd23298;
$L__BB3_3238:
	setp.neu.f64 	%p4162, %fd849, 0d0000000000000000;
	fma.rn.f64 	%fd4483, %fd158, %fd38109, %fd38103;
	mov.f64 	%fd23299, 0d3FC5555555555555;
	{
	.reg .b32 %temp; 
	mov.b64 	{%temp, %r1626}, %fd23299;
	}
	@%p4162 bra 	$L__BB3_3240;
	and.b32  	%r9805, %r1626, 2146435072;
	setp.eq.s32 	%p4164, %r9805, 1127219200;
	selp.b32 	%r9806, %r210, 0, %p4164;
	setp.lt.s32 	%p4165, %r1626, 0;
	or.b32  	%r9807, %r9806, 2146435072;
	selp.b32 	%r9808, %r9807, %r9806, %p4165;
	mov.b32 	%r9809, 0;
	mov.b64 	%fd38111, {%r9809, %r9808};
	bra.uni 	$L__BB3_3241;
$L__BB3_3240:
	setp.lt.s32 	%p4163, %r210, 0;
	{ // callseq 672, 0
	.param .b64 param0;
	st.param.f64 	[param0], %fd850;
	.param .b64 param1;
	st.param.f64 	[param1], 0d3FC5555555555555;
	.param .b64 retval0;
	call.uni (retval0), 
	__internal_accurate_pow, 
	(
	param0, 
	param1
	);
	ld.param.f64 	%fd23300, [retval0];
	} // callseq 672
	selp.f64 	%fd38111, 0dFFF8000000000000, %fd23300, %p4163;
$L__BB3_3241:
	add.f64 	%fd23302, %fd849, 0d3FC5555555555555;
	{
	.reg .b32 %temp; 
	mov.b64 	{%temp, %r9810}, %fd23302;
	}
	and.b32  	%r9811, %r9810, 2146435072;
	setp.ne.s32 	%p4166, %r9811, 2146435072;
	@%p4166 bra 	$L__BB3_3246;
	setp.num.f64 	%p4167, %fd849, %fd849;
	@%p4167 bra 	$L__BB3_3244;
	mov.f64 	%fd23303, 0d3FC5555555555555;
	add.rn.f64 	%fd38111, %fd849, %fd23303;
	bra.uni 	$L__BB3_3246;
$L__BB3_3244:
	setp.neu.f64 	%p4168, %fd850, 0d7FF0000000000000;
	@%p4168 bra 	$L__BB3_3246;
	and.b32  	%r9812, %r1626, 2146435072;
	setp.eq.s32 	%p4169, %r9812, 1127219200;
	setp.lt.s32 	%p4170, %r210, 0;
	setp.lt.s32 	%p4171, %r1626, 0;
	selp.b32 	%r9813, 0, 2146435072, %p4171;
	and.b32  	%r9814, %r1626, 2147483647;
	setp.ne.s32 	%p4172, %r9814, 1071644672;
	or.b32  	%r9815, %r9813, -2147483648;
	selp.b32 	%r9816, %r9815, %r9813, %p4172;
	selp.b32 	%r9817, %r9816, %r9813, %p4169;
	selp.b32 	%r9818, %r9817, %r9813, %p4170;
	mov.b32 	%r9819, 0;
	mov.b64 	%fd38111, {%r9819, %r9818};
$L__BB3_3246:
	{ // callseq 673, 0
	.param .b64 param0;
	st.param.f64 	[param0], 0d4024000000000000;
	.param .b64 param1;
	st.param.f64 	[param1], 0dC03C000000000000;
	.param .b64 retval0;
	call.uni (retval0), 
	__internal_accurate_pow, 
	(
	param0, 
	param1
	);
	ld.param.f64 	%fd23304, [retval0];
	} // callseq 673
	setp.eq.f64 	%p4173, %fd849, 0d3FF0000000000000;
	selp.f64 	%fd23306, 0d3FF0000000000000, %fd38111, %p4173;
	mul.f64 	%fd23307, %fd4483, %fd23306;
	neg.f64 	%fd23308, %fd23304;
	mov.f64 	%fd23309, 0dC03C000000000000;
	{
	.reg .b32 %temp; 
	mov.b64 	{%temp, %r9820}, %fd23309;
	}
	and.b32  	%r9822, %r9820, 2146435072;
	setp.eq.s32 	%p4174, %r9822, 1074790400;
	setp.lt.s32 	%p4175, %r1, 0;
	selp.f64 	%fd23310, %fd23308, %fd23304, %p4174;
	selp.f64 	%fd23311, %fd23310, %fd23304, %p4175;
	mul.f64 	%fd23312, %fd23311, 0d401B0A3D70A3D70A;
	mul.f64 	%fd23313, %fd3, %fd23312;
	div.rn.f64 	%fd4490, %fd23313, %fd23307;
	{
	.reg .b32 %temp; 
	mov.b64 	{%temp, %r1627}, %fd869;
	}
	mov.f64 	%fd23314, 0d4016000000000000;
	{
	.reg .b32 %temp; 
	mov.b64 	{%temp, %r1628}, %fd23314;
	}
	abs.f64 	%fd4491, %fd869;
	setp.neu.f64 	%p4176, %fd869, 0d0000000000000000;
	@%p4176 bra 	$L__BB3_3248;
	and.b32  	%r9823, %r1628, 2146435072;
	setp.eq.s32 	%p4178, %r9823, 1075838976;
	selp.b32 	%r9824, %r1627, 0, %p4178;
	setp.lt.s32 	%p4179, %r1628, 0;
	or.b32  	%r9825, %r9824, 2146435072;
	selp.b32 	%r9826, %r9825, %r9824, %p4179;
	mov.b32 	%r9827, 0;
	mov.b64 	%fd38113, {%r9827, %r9826};
	bra.uni 	$L__BB3_3249;
$L__BB3_3248:
	setp.lt.s32 	%p4177, %r1627, 0;
	{ // callseq 674, 0
	.param .b64 param0;
	st.param.f64 	[param0], %fd4491;
	.param .b64 param1;
	st.param.f64 	[param1], 0d4016000000000000;
	.param .b64 retval0;
	call.uni (retval0), 
	__internal_accurate_pow, 
	(
	param0, 
	param1
	);
	ld.param.f64 	%fd23315, [retval0];
	} // callseq 674
	selp.f64 	%fd38113, 0dFFF8000000000000, %fd23315, %p4177;
$L__BB3_3249:
	add.f64 	%fd23317, %fd869, 0d4016000000000000;
	{
	.reg .b32 %temp; 
	mov.b64 	{%temp, %r9828}, %fd23317;
	}
	and.b32  	%r9829, %r9828, 2146435072;
	setp.ne.s32 	%p4180, %r9829, 2146435072;
	@%p4180 bra 	$L__BB3_3254;
	setp.num.f64 	%p4181, %fd869, %fd869;
	@%p4181 bra 	$L__BB3_3252;
	mov.f64 	%fd23318, 0d4016000000000000;
	add.rn.f64 	%fd38113, %fd869, %fd23318;
	bra.uni 	$L__BB3_3254;
$L__BB3_3252:
	setp.neu.f64 	%p4182, %fd4491, 0d7FF0000000000000;
	@%p4182 bra 	$L__BB3_3254;
	setp.lt.s32 	%p4183, %r1627, 0;
	and.b32  	%r9830, %r1628, 2146435072;
	setp.eq.s32 	%p4184, %r9830, 1075838976;
	setp.lt.s32 	%p4185, %r1628, 0;
	selp.b32 	%r9831, 0, 2146435072, %p4185;
	and.b32  	%r9832, %r1628, 2147483647;
	setp.ne.s32 	%p4186, %r9832, 1071644672;
	or.b32  	%r9833, %r9831, -2147483648;
	selp.b32 	%r9834, %r9833, %r9831, %p4186;
	selp.b32 	%r9835, %r9834, %r9831, %p4184;
	selp.b32 	%r9836, %r9835, %r9831, %p4183;
	mov.b32 	%r9837, 0;
	mov.b64 	%fd38113, {%r9837, %r9836};
$L__BB3_3254:
	mov.f64 	%fd38114, 0d4026000000000000;
	{
	.reg .b32 %temp; 
	mov.b64 	{%temp, %r15335}, %fd38114;
	}
	{
	.reg .b32 %temp; 
	mov.b64 	{%r15336, %temp}, %fd38114;
	}
	setp.gt.s32 	%p4187, %r15335, 1048575;
	mov.b32 	%r15337, -1023;
	@%p4187 bra 	$L__BB3_3256;
	mov.f64 	%fd38114, 0d4386000000000000;
	{
	.reg .b32 %temp; 
	mov.b64 	{%temp, %r15335}, %fd38114;
	}
	{
	.reg .b32 %temp; 
	mov.b64 	{%r15336, %temp}, %fd38114;
	}
	mov.b32 	%r15337, -1077;
$L__BB3_3256:
	add.s32 	%r9840, %r15335, -1;
	setp.gt.u32 	%p4188, %r9840, 2146435070;
	@%p4188 bra 	$L__BB3_3260;
	shr.u32 	%r9843, %r15335, 20;
	add.s32 	%r15338, %r15337, %r9843;
	and.b32  	%r9844, %r15335, 1048575;
	or.b32  	%r9845, %r9844, 1072693248;
	mov.b64 	%fd38115, {%r15336, %r9845};
	setp.lt.u32 	%p4190, %r9845, 1073127583;
	@%p4190 bra 	$L__BB3_3259;
	{
	.reg .b32 %temp; 
	mov.b64 	{%r9846, %temp}, %fd38115;
	}
	{
	.reg .b32 %temp; 
	mov.b64 	{%temp, %r9847}, %fd38115;
	}
	add.s32 	%r9848, %r9847, -1048576;
	mov.b64 	%fd38115, {%r9846, %r9848};
	add.s32 	%r15338, %r15338, 1;
$L__BB3_3259:
	add.f64 	%fd23322, %fd38115, 0dBFF0000000000000;
	add.f64 	%fd23323, %fd38115, 0d3FF0000000000000;
	rcp.approx.ftz.f64 	%fd23324, %fd23323;
	neg.f64 	%fd23325, %fd23323;
	fma.rn.f64 	%fd23326, %fd23325, %fd23324, 0d3FF0000000000000;
	fma.rn.f64 	%fd23327, %fd23326, %fd23326, %fd23326;
	fma.rn.f64 	%fd23328, %fd23327, %fd23324, %fd23324;
	mul.f64 	%fd23329, %fd23322, %fd23328;
	fma.rn.f64 	%fd23330, %fd23322, %fd23328, %fd23329;
	mul.f64 	%fd23331, %fd23330, %fd23330;
	fma.rn.f64 	%fd23332, %fd23331, 0d3EB1380B3AE80F1E, 0d3ED0EE258B7A8B04;
	fma.rn.f64 	%fd23333, %fd23332, %fd23331, 0d3EF3B2669F02676F;
	fma.rn.f64 	%fd23334, %fd23333, %fd23331, 0d3F1745CBA9AB0956;
	fma.rn.f64 	%fd23335, %fd23334, %fd23331, 0d3F3C71C72D1B5154;
	fma.rn.f64 	%fd23336, %fd23335, %fd23331, 0d3F624924923BE72D;
	fma.rn.f64 	%fd23337, %fd23336, %fd23331, 0d3F8999999999A3C4;
	fma.rn.f64 	%fd23338, %fd23337, %fd23331, 0d3FB5555555555554;
	sub.f64 	%fd23339, %fd23322, %fd23330;
	add.f64 	%fd23340, %fd23339, %fd23339;
	neg.f64 	%fd23341, %fd23330;
	fma.rn.f64 	%fd23342, %fd23341, %fd23322, %fd23340;
	mul.f64 	%fd23343, %fd23328, %fd23342;
	mul.f64 	%fd23344, %fd23331, %fd23338;
	fma.rn.f64 	%fd23345, %fd23344, %fd23330, %fd23343;
	xor.b32  	%r9849, %r15338, -2147483648;
	mov.b32 	%r9850, 1127219200;
	mov.b64 	%fd23346, {%r9849, %r9850};
	sub.f64 	%fd23347, %fd23346, %fd159;
	fma.rn.f64 	%fd23348, %fd23347, 0d3FE62E42FEFA39EF, %fd23330;
	fma.rn.f64 	%fd23349, %fd23347, 0dBFE62E42FEFA39EF, %fd23348;
	sub.f64 	%fd23350, %fd23349, %fd23330;
	sub.f64 	%fd23351, %fd23345, %fd23350;
	fma.rn.f64 	%fd23352, %fd23347, 0d3C7ABC9E3B39803F, %fd23351;
	add.f64 	%fd38116, %fd23348, %fd23352;
	bra.uni 	$L__BB3_3261;
$L__BB3_3260:
	fma.rn.f64 	%fd23321, %fd38114, 0d7FF0000000000000, 0d7FF0000000000000;
	{
	.reg .b32 %temp; 
	mov.b64 	{%temp, %r9841}, %fd38114;
	}
	and.b32  	%r9842, %r9841, 2147483647;
	setp.eq.s32 	%p4189, %r9842, 0;
	selp.f64 	%fd38116, 0dFFF0000000000000, %fd23321, %p4189;
$L__BB3_3261:
	fma.rn.f64 	%fd4505, %fd38116, 0dC018000000000000, 0d4026000000000000;
	mov.f64 	%fd38117, 0d3FFC4E06B9F096A3;
	{
	.reg .b32 %temp; 
	mov.b64 	{%temp, %r15343}, %fd38117;
	}
	{
	.reg .b32 %temp; 
	mov.b64 	{%r15344, %temp}, %fd38117;
	}
	setp.gt.s32 	%p4191, %r15343, 1048575;
	mov.b32 	%r15341, -1023;
	mov.u32 	%r15339, %r15343;
	mov.u32 	%r15340, %r15344;
	@%p4191 bra 	$L__BB3_3263;
	mov.f64 	%fd38117, 0d435C4E06B9F096A3;
	{
	.reg .b32 %temp; 
	mov.b64 	{%temp, %r15339}, %fd38117;
	}
	{
	.reg .b32 %temp; 
	mov.b64 	{%r15340, %temp}, %fd38117;
	}
	mov.b32 	%r15341, -1077;
$L__BB3_3263:
	add.s32 	%r9853, %r15339, -1;
	setp.gt.u32 	%p4192, %r9853, 2146435070;
	@%p4192 bra 	$L__BB3_3267;
	shr.u32 	%r9856, %r15339, 20;
	add.s32 	%r15342, %r15341, %r9856;
	and.b32  	%r9857, %r15339, 1048575;
	or.b32  	%r9858, %r9857, 1072693248;
	mov.b64 	%fd38118, {%r15340, %r9858};
	setp.lt.u32 	%p4194, %r9858, 1073127583;
	@%p4194 bra 	$L__BB3_3266;
	{
	.reg .b32 %temp; 
	mov.b64 	{%r9859, %temp}, %fd38118;
	}
	{
	.reg .b32 %temp; 
	mov.b64 	{%temp, %r9860}, %fd38118;
	}
	add.s32 	%r9861, %r9860, -1048576;
	mov.b64 	%fd38118, {%r9859, %r9861};
	add.s32 	%r15342, %r15342, 1;
$L__BB3_3266:
	add.f64 	%fd23356, %fd38118, 0dBFF0000000000000;
	add.f64 	%fd23357, %fd38118, 0d3FF0000000000000;
	rcp.approx.ftz.f64 	%fd23358, %fd23357;
	neg.f64 	%fd23359, %fd23357;
	fma.rn.f64 	%fd23360, %fd23359, %fd23358, 0d3FF0000000000000;
	fma.rn.f64 	%fd23361, %fd23360, %fd23360, %fd23360;
	fma.rn.f64 	%fd23362, %fd23361, %fd23358, %fd23358;
	mul.f64 	%fd23363, %fd23356, %fd23362;
	fma.rn.f64 	%fd23364, %fd23356, %fd23362, %fd23363;
	mul.f64 	%fd23365, %fd23364, %fd23364;
	fma.rn.f64 	%fd23366, %fd23365, 0d3EB1380B3AE80F1E, 0d3ED0EE258B7A8B04;
	fma.rn.f64 	%fd23367, %fd23366, %fd23365, 0d3EF3B2669F02676F;
	fma.rn.f64 	%fd23368, %fd23367, %fd23365, 0d3F1745CBA9AB0956;
	fma.rn.f64 	%fd23369, %fd23368, %fd23365, 0d3F3C71C72D1B5154;
	fma.rn.f64 	%fd23370, %fd23369, %fd23365, 0d3F624924923BE72D;
	fma.rn.f64 	%fd23371, %fd23370, %fd23365, 0d3F8999999999A3C4;
	fma.rn.f64 	%fd23372, %fd23371, %fd23365, 0d3FB5555555555554;
	sub.f64 	%fd23373, %fd23356, %fd23364;
	add.f64 	%fd23374, %fd23373, %fd23373;
	neg.f64 	%fd23375, %fd23364;
	fma.rn.f64 	%fd23376, %fd23375, %fd23356, %fd23374;
	mul.f64 	%fd23377, %fd23362, %fd23376;
	mul.f64 	%fd23378, %fd23365, %fd23372;
	fma.rn.f64 	%fd23379, %fd23378, %fd23364, %fd23377;
	xor.b32  	%r9862, %r15342, -2147483648;
	mov.b32 	%r9863, 1127219200;
	mov.b64 	%fd23380, {%r9862, %r9863};
	sub.f64 	%fd23381, %fd23380, %fd159;
	fma.rn.f64 	%fd23382, %fd23381, 0d3FE62E42FEFA39EF, %fd23364;
	fma.rn.f64 	%fd23383, %fd23381, 0dBFE62E42FEFA39EF, %fd23382;
	sub.f64 	%fd23384, %fd23383, %fd23364;
	sub.f64 	%fd23385, %fd23379, %fd23384;
	fma.rn.f64 	%fd23386, %fd23381, 0d3C7ABC9E3B39803F, %fd23385;
	add.f64 	%fd38119, %fd23382, %fd23386;
	bra.uni 	$L__BB3_3268;
$L__BB3_3267:
	fma.rn.f64 	%fd23355, %fd38117, 0d7FF0000000000000, 0d7FF0000000000000;
	{
	.reg .b32 %temp; 
	mov.b64 	{%temp, %r9854}, %fd38117;
	}
	and.b32  	%r9855, %r9854, 2147483647;
	setp.eq.s32 	%p4193, %r9855, 0;
	selp.f64 	%fd38119, 0dFFF0000000000000, %fd23355, %p4193;
$L__BB3_3268:
	sub.f64 	%fd4513, %fd38119, %fd4505;
	fma.rn.f64 	%fd23387, %fd4513, 0d3FF71547652B82FE, 0d4338000000000000;
	{
	.reg .b32 %temp; 
	mov.b64 	{%r1649, %temp}, %fd23387;
	}
	mov.f64 	%fd23388, 0dC338000000000000;
	add.rn.f64 	%fd23389, %fd23387, %fd23388;
	fma.rn.f64 	%fd23390, %fd23389, 0dBFE62E42FEFA39EF, %fd4513;
	fma.rn.f64 	%fd23391, %fd23389, 0dBC7ABC9E3B39803F, %fd23390;
	fma.rn.f64 	%fd23392, %fd23391, 0d3E5ADE1569CE2BDF, 0d3E928AF3FCA213EA;
	fma.rn.f64 	%fd23393, %fd23392, %fd23391, 0d3EC71DEE62401315;
	fma.rn.f64 	%fd23394, %fd23393, %fd23391, 0d3EFA01997C89EB71;
	fma.rn.f64 	%fd23395, %fd23394, %fd23391, 0d3F2A01A014761F65;
	fma.rn.f64 	%fd23396, %fd23395, %fd23391, 0d3F56C16C1852B7AF;
	fma.rn.f64 	%fd23397, %fd23396, %fd23391, 0d3F81111111122322;
	fma.rn.f64 	%fd23398, %fd23397, %fd23391, 0d3FA55555555502A1;
	fma.rn.f64 	%fd23399, %fd23398, %fd23391, 0d3FC5555555555511;
	fma.rn.f64 	%fd23400, %fd23399, %fd23391, 0d3FE000000000000B;
	fma.rn.f64 	%fd23401, %fd23400, %fd23391, 0d3FF0000000000000;
	fma.rn.f64 	%fd23402, %fd23401, %fd23391, 0d3FF0000000000000;
	{
	.reg .b32 %temp; 
	mov.b64 	{%r1650, %temp}, %fd23402;
	}
	{
	.reg .b32 %temp; 
	mov.b64 	{%temp, %r1651}, %fd23402;
	}
	shl.b32 	%r9864, %r1649, 20;
	add.s32 	%r9865, %r9864, %r1651;
	mov.b64 	%fd38120, {%r1650, %r9865};
	{
	.reg .b32 %temp; 
	mov.b64 	{%temp, %r9866}, %fd4513;
	}
	mov.b32 	%f270, %r9866;
	abs.f32 	%f87, %f270;
	setp.lt.f32 	%p4195, %f87, 0f4086232B;
	@%p4195 bra 	$L__BB3_3271;
	setp.lt.f64 	%p4196, %fd4513, 0d0000000000000000;
	add.f64 	%fd23403, %fd4513, 0d7FF0000000000000;
	selp.f64 	%fd38120, 0d0000000000000000, %fd23403, %p4196;
	setp.geu.f32 	%p4197, %f87, 0f40874800;
	@%p4197 bra 	$L__BB3_3271;
	shr.u32 	%r9867, %r1649, 31;
	add.s32 	%r9868, %r1649, %r9867;
	shr.s32 	%r9869, %r9868, 1;
	shl.b32 	%r9870, %r9869, 20;
	add.s32 	%r9871, %r1651, %r9870;
	mov.b64 	%fd23404, {%r1650, %r9871};
	sub.s32 	%r9872, %r1649, %r9869;
	shl.b32 	%r9873, %r9872, 20;
	add.s32 	%r9874, %r9873, 1072693248;
	mov.b32 	%r9875, 0;
	mov.b64 	%fd23405, {%r9875, %r9874};
	mul.f64 	%fd38120, %fd23405, %fd23404;
$L__BB3_3271:
	setp.neu.f64 	%p4198, %fd4455, 0d0000000000000000;
	rcp.rn.f64 	%fd23406, %fd38113;
	setp.eq.f64 	%p4199, %fd869, 0d3FF0000000000000;
	selp.f64 	%fd23407, 0d3FF0000000000000, %fd23406, %p4199;
	mul.f64 	%fd4518, %fd23407, %fd38120;
	@%p4198 bra 	$L__BB3_3273;
	setp.lt.s32 	%p4201, %r93, 0;
	and.b32  	%r9876, %r93, 2146435072;
	setp.eq.s32 	%p4202, %r9876, 1127219200;
	selp.b32 	%r9877, %r1621, 0, %p4202;
	or.b32  	%r9878, %r9877, 2146435072;
	selp.b32 	%r9879, %r9878, %r9877, %p4201;
	mov.b32 	%r9880, 0;
	mov.b64 	%fd38122, {%r9880, %r9879};
	bra.uni 	$L__BB3_3274;
$L__BB3_3273:
	setp.lt.s32 	%p4200, %r1621, 0;
	{ // callseq 675, 0
	.param .b64 param0;
	st.param.f64 	[param0], %fd4456;
	.param .b64 param1;
	st.param.f64 	[param1], 0d3FD5555555555555;
	.param .b64 retval0;
	call.uni (retval0), 
	__internal_accurate_pow, 
	(
	param0, 
	param1
	);
	ld.param.f64 	%fd23408, [retval0];
	} // callseq 675
	selp.f64 	%fd38122, 0dFFF8000000000000, %fd23408, %p4200;
$L__BB3_3274:
	add.f64 	%fd23410, %fd4455, 0d3FD5555555555555;
	{
	.reg .b32 %temp; 
	mov.b64 	{%temp, %r9881}, %fd23410;
	}
	and.b32  	%r9882, %r9881, 2146435072;
	setp.ne.s32 	%p4203, %r9882, 2146435072;
	@%p4203 bra 	$L__BB3_3279;
	setp.num.f64 	%p4204, %fd4455, %fd4455;
	@%p4204 bra 	$L__BB3_3277;
	mov.f64 	%fd23411, 0d3FD5555555555555;
	add.rn.f64 	%fd38122, %fd4455, %fd23411;
	bra.uni 	$L__BB3_3279;
$L__BB3_3277:
	setp.neu.f64 	%p4205, %fd4456, 0d7FF0000000000000;
	@%p4205 bra 	$L__BB3_3279;
	setp.lt.s32 	%p4206, %r1621, 0;
	setp.lt.s32 	%p4207, %r93, 0;
	selp.b32 	%r9883, 0, 2146435072, %p4207;
	or.b32  	%r9884, %r9883, -2147483648;
	selp.b32 	%r9885, %r9884, %r9883, %p5;
	selp.b32 	%r9886, %r9885, %r9883, %p4206;
	mov.b32 	%r9887, 0;
	mov.b64 	%fd38122, {%r9887, %r9886};
$L__BB3_3279:
	setp.eq.f64 	%p4208, %fd4455, 0d3FF0000000000000;
	selp.f64 	%fd4525, 0d3FF0000000000000, %fd38122, %p4208;
	mul.f64 	%fd38130, %fd869, %fd4525;
	setp.geu.f64 	%p4209, %fd38130, 0d0000000000000000;
	@%p4209 bra 	$L__BB3_3281;
	mov.u64 	%rd230, $str$7;
	cvta.global.u64 	%rd231, %rd230;
	{ // callseq 676, 0
	.param .b64 param0;
	st.param.b64 	[param0], %rd231;
	.param .b64 param1;
	st.param.b64 	[param1], 0;
	.param .b32 retval0;
	call.uni (retval0), 
	vprintf, 
	(
	param0, 
	param1
	);
	ld.param.b32 	%r9888, [retval0];
	} // callseq 676
$L__BB3_3281:
	setp.geu.f64 	%p4210, %fd38130, 0d401A000000000000;
	@%p4210 bra 	$L__BB3_3323;
	mov.b32 	%r15345, -1023;
	mov.f64 	%fd38123, 0d3FFC4E06B9F096A3;
	@%p4191 bra 	$L__BB3_3284;
	mov.f64 	%fd38123, 0d435C4E06B9F096A3;
	{
	.reg .b32 %temp; 
	mov.b64 	{%temp, %r15343}, %fd38123;
	}
	{
	.reg .b32 %temp; 
	mov.b64 	{%r15344, %temp}, %fd38123;
	}
	mov.b32 	%r15345, -1077;
$L__BB3_3284:
	add.s32 	%r9940, %r15343, -1;
	setp.gt.u32 	%p4236, %r9940, 2146435070;
	@%p4236 bra 	$L__BB3_3288;
	shr.u32 	%r9943, %r15343, 20;
	add.s32 	%r15346, %r15345, %r9943;
	and.b32  	%r9944, %r15343, 1048575;
	or.b32  	%r9945, %r9944, 1072693248;
	mov.b64 	%fd38124, {%r15344, %r9945};
	setp.lt.u32 	%p4238, %r9945, 1073127583;
	@%p4238 bra 	$L__BB3_3287;
	{
	.reg .b32 %temp; 
	mov.b64 	{%r9946, %temp}, %fd38124;
	}
	{
	.reg .b32 %temp; 
	mov.b64 	{%temp, %r9947}, %fd38124;
	}
	add.s32 	%r9948, %r9947, -1048576;
	mov.b64 	%fd38124, {%r9946, %r9948};
	add.s32 	%r15346, %r15346, 1;
$L__BB3_3287:
	add.f64 	%fd23561, %fd38124, 0dBFF0000000000000;
	add.f64 	%fd23562, %fd38124, 0d3FF0000000000000;
	rcp.approx.ftz.f64 	%fd23563, %fd23562;
	neg.f64 	%fd23564, %fd23562;
	fma.rn.f64 	%fd23565, %fd23564, %fd23563, 0d3FF0000000000000;
	fma.rn.f64 	%fd23566, %fd23565, %fd23565, %fd23565;
	fma.rn.f64 	%fd23567, %fd23566, %fd23563, %fd23563;
	mul.f64 	%fd23568, %fd23561, %fd23567;
	fma.rn.f64 	%fd23569, %fd23561, %fd23567, %fd23568;
	mul.f64 	%fd23570, %fd23569, %fd23569;
	fma.rn.f64 	%fd23571, %fd23570, 0d3EB1380B3AE80F1E, 0d3ED0EE258B7A8B04;
	fma.rn.f64 	%fd23572, %fd23571, %fd23570, 0d3EF3B2669F02676F;
	fma.rn.f64 	%fd23573, %fd23572, %fd23570, 0d3F1745CBA9AB0956;
	fma.rn.f64 	%fd23574, %fd23573, %fd23570, 0d3F3C71C72D1B5154;
	fma.rn.f64 	%fd23575, %fd23574, %fd23570, 0d3F624924923BE72D;
	fma.rn.f64 	%fd23576, %fd23575, %fd23570, 0d3F8999999999A3C4;
	fma.rn.f64 	%fd23577, %fd23576, %fd23570, 0d3FB5555555555554;
	sub.f64 	%fd23578, %fd23561, %fd23569;
	add.f64 	%fd23579, %fd23578, %fd23578;
	neg.f64 	%fd23580, %fd23569;
	fma.rn.f64 	%fd23581, %fd23580, %fd23561, %fd23579;
	mul.f64 	%fd23582, %fd23567, %fd23581;
	mul.f64 	%fd23583, %fd23570, %fd23577;
	fma.rn.f64 	%fd23584, %fd23583, %fd23569, %fd23582;
	xor.b32  	%r9949, %r15346, -2147483648;
	mov.b32 	%r9950, 1127219200;
	mov.b64 	%fd23585, {%r9949, %r9950};
	sub.f64 	%fd23586, %fd23585, %fd159;
	fma.rn.f64 	%fd23587, %fd23586, 0d3FE62E42FEFA39EF, %fd23569;
	fma.rn.f64 	%fd23588, %fd23586, 0dBFE62E42FEFA39EF, %fd23587;
	sub.f64 	%fd23589, %fd23588, %fd23569;
	sub.f64 	%fd23590, %fd23584, %fd23589;
	fma.rn.f64 	%fd23591, %fd23586, 0d3C7ABC9E3B39803F, %fd23590;
	add.f64 	%fd38125, %fd23587, %fd23591;
	bra.uni 	$L__BB3_3289;
$L__BB3_3288:
	fma.rn.f64 	%fd23560, %fd38123, 0d7FF0000000000000, 0d7FF0000000000000;
	{
	.reg .b32 %temp; 
	mov.b64 	{%temp, %r9941}, %fd38123;
	}
	and.b32  	%r9942, %r9941, 2147483647;
	setp.eq.s32 	%p4237, %r9942, 0;
	selp.f64 	%fd38125, 0dFFF0000000000000, %fd23560, %p4237;
$L__BB3_3289:
	setp.le.f64 	%p4239, %fd38130, 0d0000000000000000;
	mov.f64 	%fd38134, 0d0000000000000000;
	@%p4239 bra 	$L__BB3_3291;
	mov.b32 	%r15347, 1;
	mov.f64 	%fd38127, 0d3FC745D1745D1746;
	mov.f64 	%fd38126, 0d4016000000000000;
	mov.f64 	%fd38129, %fd38127;
	bra.uni 	$L__BB3_3309;
$L__BB3_3291:
	@%p4209 bra 	$L__BB3_3322;
	mov.u64 	%rd234, $str$4;
	cvta.global.u64 	%rd235, %rd234;
	{ // callseq 678, 0
	.param .b64 param0;
	st.param.b64 	[param0], %rd235;
	.param .b64 param1;
	st.param.b64 	[param1], 0;
	.param .b32 retval0;
	call.uni (retval0), 
	vprintf, 
	(
	param0, 
	param1
	);
	ld.param.b32 	%r9951, [retval0];
	} // callseq 678
	bra.uni 	$L__BB3_3322;
$L__BB3_3293:
	add.f64 	%fd4533, %fd4581, 0d3FF0000000000000;
	div.rn.f64 	%fd23604, %fd38130, %fd4533;
	mul.f64 	%fd4534, %fd4582, %fd23604;
	add.f64 	%fd38129, %fd38129, %fd4534;
	abs.f64 	%fd23605, %fd4534;
	abs.f64 	%fd23606, %fd38129;
	mul.f64 	%fd23607, %fd23606, 0d3E9421F5F40D8376;
	setp.lt.f64 	%p4242, %fd23605, %fd23607;
	@%p4242 bra 	$L__BB3_3310;
	add.f64 	%fd4536, %fd4533, 0d3FF0000000000000;
	div.rn.f64 	%fd23609, %fd38130, %fd4536;
	mul.f64 	%fd4537, %fd4534, %fd23609;
	add.f64 	%fd38129, %fd38129, %fd4537;
	abs.f64 	%fd23610, %fd4537;
	abs.f64 	%fd23611, %fd38129;
	mul.f64 	%fd23612, %fd23611, 0d3E9421F5F40D8376;
	setp.lt.f64 	%p4243, %fd23610, %fd23612;
	@%p4243 bra 	$L__BB3_3310;
	add.f64 	%fd4539, %fd4536, 0d3FF0000000000000;
	div.rn.f64 	%fd23614, %fd38130, %fd4539;
	mul.f64 	%fd4540, %fd4537, %fd23614;
	add.f64 	%fd38129, %fd38129, %fd4540;
	abs.f64 	%fd23615, %fd4540;
	abs.f64 	%fd23616, %fd38129;
	mul.f64 	%fd23617, %fd23616, 0d3E9421F5F40D8376;
	setp.lt.f64 	%p4244, %fd23615, %fd23617;
	@%p4244 bra 	$L__BB3_3310;
	add.f64 	%fd4542, %fd4539, 0d3FF0000000000000;
	div.rn.f64 	%fd23619, %fd38130, %fd4542;
	mul.f64 	%fd4543, %fd4540, %fd23619;
	add.f64 	%fd38129, %fd38129, %fd4543;
	abs.f64 	%fd23620, %fd4543;
	abs.f64 	%fd23621, %fd38129;
	mul.f64 	%fd23622, %fd23621, 0d3E9421F5F40D8376;
	setp.lt.f64 	%p4245, %fd23620, %fd23622;
	@%p4245 bra 	$L__BB3_3310;
	add.f64 	%fd4545, %fd4542, 0d3FF0000000000000;
	div.rn.f64 	%fd23624, %fd38130, %fd4545;
	mul.f64 	%fd4546, %fd4543, %fd23624;
	add.f64 	%fd38129, %fd38129, %fd4546;
	abs.f64 	%fd23625, %fd4546;
	abs.f64 	%fd23626, %fd38129;
	mul.f64 	%fd23627, %fd23626, 0d3E9421F5F40D8376;
	setp.lt.f64 	%p4246, %fd23625, %fd23627;
	@%p4246 bra 	$L__BB3_3310;
	add.f64 	%fd4548, %fd4545, 0d3FF0000000000000;
	div.rn.f64 	%fd23629, %fd38130, %fd4548;
	mul.f64 	%fd4549, %fd4546, %fd23629;
	add.f64 	%fd38129, %fd38129, %fd4549;
	abs.f64 	%fd23630, %fd4549;
	abs.f64 	%fd23631, %fd38129;
	mul.f64 	%fd23632, %fd23631, 0d3E9421F5F40D8376;
	setp.lt.f64 	%p4247, %fd23630, %fd23632;
	@%p4247 bra 	$L__BB3_3310;
	add.f64 	%fd4551, %fd4548, 0d3FF0000000000000;
	div.rn.f64 	%fd23634, %fd38130, %fd4551;
	mul.f64 	%fd4552, %fd4549, %fd23634;
	add.f64 	%fd38129, %fd38129, %fd4552;
	abs.f64 	%fd23635, %fd4552;
	abs.f64 	%fd23636, %fd38129;
	mul.f64 	%fd23637, %fd23636, 0d3E9421F5F40D8376;
	setp.lt.f64 	%p4248, %fd23635, %fd23637;
	@%p4248 bra 	$L__BB3_3310;
	add.f64 	%fd4554, %fd4551, 0d3FF0000000000000;
	div.rn.f64 	%fd23639, %fd38130, %fd4554;
	mul.f64 	%fd4555, %fd4552, %fd23639;
	add.f64 	%fd38129, %fd38129, %fd4555;
	abs.f64 	%fd23640, %fd4555;
	abs.f64 	%fd23641, %fd38129;
	mul.f64 	%fd23642, %fd23641, 0d3E9421F5F40D8376;
	setp.lt.f64 	%p4249, %fd23640, %fd23642;
	@%p4249 bra 	$L__BB3_3310;
	add.f64 	%fd4557, %fd4554, 0d3FF0000000000000;
	div.rn.f64 	%fd23644, %fd38130, %fd4557;
	mul.f64 	%fd4558, %fd4555, %fd23644;
	add.f64 	%fd38129, %fd38129, %fd4558;
	abs.f64 	%fd23645, %fd4558;
	abs.f64 	%fd23646, %fd38129;
	mul.f64 	%fd23647, %fd23646, 0d3E9421F5F40D8376;
	setp.lt.f64 	%p4250, %fd23645, %fd23647;
	@%p4250 bra 	$L__BB3_3310;
	add.f64 	%fd4560, %fd4557, 0d3FF0000000000000;
	div.rn.f64 	%fd23649, %fd38130, %fd4560;
	mul.f64 	%fd4561, %fd4558, %fd23649;
	add.f64 	%fd38129, %fd38129, %fd4561;
	abs.f64 	%fd23650, %fd4561;
	abs.f64 	%fd23651, %fd38129;
	mul.f64 	%fd23652, %fd23651, 0d3E9421F5F40D8376;
	setp.lt.f64 	%p4251, %fd23650, %fd23652;
	@%p4251 bra 	$L__BB3_3310;
	add.f64 	%fd4563, %fd4560, 0d3FF0000000000000;
	div.rn.f64 	%fd23654, %fd38130, %fd4563;
	mul.f64 	%fd4564, %fd4561, %fd23654;
	add.f64 	%fd38129, %fd38129, %fd4564;
	abs.f64 	%fd23655, %fd4564;
	abs.f64 	%fd23656, %fd38129;
	mul.f64 	%fd23657, %fd23656, 0d3E9421F5F40D8376;
	setp.lt.f64 	%p4252, %fd23655, %fd23657;
	@%p4252 bra 	$L__BB3_3310;
	add.f64 	%fd4566, %fd4563, 0d3FF0000000000000;
	div.rn.f64 	%fd23659, %fd38130, %fd4566;
	mul.f64 	%fd4567, %fd4564, %fd23659;
	add.f64 	%fd38129, %fd38129, %fd4567;
	abs.f64 	%fd23660, %fd4567;
	abs.f64 	%fd23661, %fd38129;
	mul.f64 	%fd23662, %fd23661, 0d3E9421F5F40D8376;
	setp.lt.f64 	%p4253, %fd23660, %fd23662;
	@%p4253 bra 	$L__BB3_3310;
	add.f64 	%fd4569, %fd4566, 0d3FF0000000000000;
	div.rn.f64 	%fd23664, %fd38130, %fd4569;
	mul.f64 	%fd4570, %fd4567, %fd23664;
	add.f64 	%fd38129, %fd38129, %fd4570;
	abs.f64 	%fd23665, %fd4570;
	abs.f64 	%fd23666, %fd38129;
	mul.f64 	%fd23667, %fd23666, 0d3E9421F5F40D8376;
	setp.lt.f64 	%p4254, %fd23665, %fd23667;
	@%p4254 bra 	$L__BB3_3310;
	add.f64 	%fd4572, %fd4569, 0d3FF0000000000000;
	div.rn.f64 	%fd23669, %fd38130, %fd4572;
	mul.f64 	%fd4573, %fd4570, %fd23669;
	add.f64 	%fd38129, %fd38129, %fd4573;
	abs.f64 	%fd23670, %fd4573;
	abs.f64 	%fd23671, %fd38129;
	mul.f64 	%fd23672, %fd23671, 0d3E9421F5F40D8376;
	setp.lt.f64 	%p4255, %fd23670, %fd23672;
	@%p4255 bra 	$L__BB3_3310;
	add.f64 	%fd38126, %fd4572, 0d3FF0000000000000;
	div.rn.f64 	%fd23674, %fd38130, %fd38126;
	mul.f64 	%fd38127, %fd4573, %fd23674;
	add.f64 	%fd38129, %fd38129, %fd38127;
	abs.f64 	%fd23675, %fd38127;
	abs.f64 	%fd23676, %fd38129;
	mul.f64 	%fd23677, %fd23676, 0d3E9421F5F40D8376;
	setp.lt.f64 	%p4256, %fd23675, %fd23677;
	@%p4256 bra 	$L__BB3_3310;
	add.s32 	%r15347, %r15347, 16;
	setp.eq.s32 	%p4257, %r15347, 100000001;
	@%p4257 bra 	$L__BB3_3321;
$L__BB3_3309:
	add.f64 	%fd4581, %fd38126, 0d3FF0000000000000;
	div.rn.f64 	%fd23599, %fd38130, %fd4581;
	mul.f64 	%fd4582, %fd38127, %fd23599;
	add.f64 	%fd38129, %fd38129, %fd4582;
	abs.f64 	%fd23600, %fd4582;
	abs.f64 	%fd23601, %fd38129;
	mul.f64 	%fd23602, %fd23601, 0d3E9421F5F40D8376;
	setp.geu.f64 	%p4241, %fd23600, %fd23602;
	@%p4241 bra 	$L__BB3_3293;
$L__BB3_3310:
	{
	.reg .b32 %temp; 
	mov.b64 	{%temp, %r15348}, %fd38130;
	}
	{
	.reg .b32 %temp; 
	mov.b64 	{%r15349, %temp}, %fd38130;
	}
	setp.gt.s32 	%p4258, %r15348, 1048575;
	mov.b32 	%r15350, -1023;
	@%p4258 bra 	$L__BB3_3312;
	mul.f64 	%fd23679, %fd869, %fd4525;
	mul.f64 	%fd38130, %fd23679, 0d4350000000000000;
	{
	.reg .b32 %temp; 
	mov.b64 	{%temp, %r15348}, %fd38130;
	}
	{
	.reg .b32 %temp; 
	mov.b64 	{%r15349, %temp}, %fd38130;
	}
	mov.b32 	%r15350, -1077;
$L__BB3_3312:
	add.s32 	%r9958, %r15348, -1;
	setp.gt.u32 	%p4259, %r9958, 2146435070;
	@%p4259 bra 	$L__BB3_3316;
	shr.u32 	%r9961, %r15348, 20;
	add.s32 	%r15351, %r15350, %r9961;
	and.b32  	%r9962, %r15348, 1048575;
	or.b32  	%r9963, %r9962, 1072693248;
	mov.b64 	%fd38131, {%r15349, %r9963};
	setp.lt.u32 	%p4261, %r9963, 1073127583;
	@%p4261 bra 	$L__BB3_3315;
	{
	.reg .b32 %temp; 
	mov.b64 	{%r9964, %temp}, %fd38131;
	}
	{
	.reg .b32 %temp; 
	mov.b64 	{%temp, %r9965}, %fd38131;
	}
	add.s32 	%r9966, %r9965, -1048576;
	mov.b64 	%fd38131, {%r9964, %r9966};
	add.s32 	%r15351, %r15351, 1;
$L__BB3_3315:
	add.f64 	%fd23681, %fd38131, 0dBFF0000000000000;
	add.f64 	%fd23682, %fd38131, 0d3FF0000000000000;
	rcp.approx.ftz.f64 	%fd23683, %fd23682;
	neg.f64 	%fd23684, %fd23682;
	fma.rn.f64 	%fd23685, %fd23684, %fd23683, 0d3FF0000000000000;
	fma.rn.f64 	%fd23686, %fd23685, %fd23685, %fd23685;
	fma.rn.f64 	%fd23687, %fd23686, %fd23683, %fd23683;
	mul.f64 	%fd23688, %fd23681, %fd23687;
	fma.rn.f64 	%fd23689, %fd23681, %fd23687, %fd23688;
	mul.f64 	%fd23690, %fd23689, %fd23689;
	fma.rn.f64 	%fd23691, %fd23690, 0d3EB1380B3AE80F1E, 0d3ED0EE258B7A8B04;
	fma.rn.f64 	%fd23692, %fd23691, %fd23690, 0d3EF3B2669F02676F;
	fma.rn.f64 	%fd23693, %fd23692, %fd23690, 0d3F1745CBA9AB0956;
	fma.rn.f64 	%fd23694, %fd23693, %fd23690, 0d3F3C71C72D1B5154;
	fma.rn.f64 	%fd23695, %fd23694, %fd23690, 0d3F624924923BE72D;
	fma.rn.f64 	%fd23696, %fd23695, %fd23690, 0d3F8999999999A3C4;
	fma.rn.f64 	%fd23697, %fd23696, %fd23690, 0d3FB5555555555554;
	sub.f64 	%fd23698, %fd23681, %fd23689;
	add.f64 	%fd23699, %fd23698, %fd23698;
	neg.f64 	%fd23700, %fd23689;
	fma.rn.f64 	%fd23701, %fd23700, %fd23681, %fd23699;
	mul.f64 	%fd23702, %fd23687, %fd23701;
	mul.f64 	%fd23703, %fd23690, %fd23697;
	fma.rn.f64 	%fd23704, %fd23703, %fd23689, %fd23702;
	xor.b32  	%r9967, %r15351, -2147483648;
	mov.b32 	%r9968, 1127219200;
	mov.b64 	%fd23705, {%r9967, %r9968};
	sub.f64 	%fd23706, %fd23705, %fd159;
	fma.rn.f64 	%fd23707, %fd23706, 0d3FE62E42FEFA39EF, %fd23689;
	fma.rn.f64 	%fd23708, %fd23706, 0dBFE62E42FEFA39EF, %fd23707;
	sub.f64 	%fd23709, %fd23708, %fd23689;
	sub.f64 	%fd23710, %fd23704, %fd23709;
	fma.rn.f64 	%fd23711, %fd23706, 0d3C7ABC9E3B39803F, %fd23710;
	add.f64 	%fd38132, %fd23707, %fd23711;
	bra.uni 	$L__BB3_3317;
$L__BB3_3316:
	fma.rn.f64 	%fd23680, %fd38130, 0d7FF0000000000000, 0d7FF0000000000000;
	{
	.reg .b32 %temp; 
	mov.b64 	{%temp, %r9959}, %fd38130;
	}
	and.b32  	%r9960, %r9959, 2147483647;
	setp.eq.s32 	%p4260, %r9960, 0;
	selp.f64 	%fd38132, 0dFFF0000000000000, %fd23680, %p4260;
$L__BB3_3317:
	mul.f64 	%fd23712, %fd38132, 0d4016000000000000;
	mul.f64 	%fd23713, %fd869, %fd4525;
	sub.f64 	%fd23714, %fd23712, %fd23713;
	sub.f64 	%fd23715, %fd4505, %fd38125;
	add.f64 	%fd4594, %fd23715, %fd23714;
	fma.rn.f64 	%fd23716, %fd4594, 0d3FF71547652B82FE, 0d4338000000000000;
	{
	.reg .b32 %temp; 
	mov.b64 	{%r1672, %temp}, %fd23716;
	}
	mov.f64 	%fd23717, 0dC338000000000000;
	add.rn.f64 	%fd23718, %fd23716, %fd23717;
	fma.rn.f64 	%fd23719, %fd23718, 0dBFE62E42FEFA39EF, %fd4594;
	fma.rn.f64 	%fd23720, %fd23718, 0dBC7ABC9E3B39803F, %fd23719;
	fma.rn.f64 	%fd23721, %fd23720, 0d3E5ADE1569CE2BDF, 0d3E928AF3FCA213EA;
	fma.rn.f64 	%fd23722, %fd23721, %fd23720, 0d3EC71DEE62401315;
	fma.rn.f64 	%fd23723, %fd23722, %fd23720, 0d3EFA01997C89EB71;
	fma.rn.f64 	%fd23724, %fd23723, %fd23720, 0d3F2A01A014761F65;
	fma.rn.f64 	%fd23725, %fd23724, %fd23720, 0d3F56C16C1852B7AF;
	fma.rn.f64 	%fd23726, %fd23725, %fd23720, 0d3F81111111122322;
	fma.rn.f64 	%fd23727, %fd23726, %fd23720, 0d3FA55555555502A1;
	fma.rn.f64 	%fd23728, %fd23727, %fd23720, 0d3FC5555555555511;
	fma.rn.f64 	%fd23729, %fd23728, %fd23720, 0d3FE000000000000B;
	fma.rn.f64 	%fd23730, %fd23729, %fd23720, 0d3FF0000000000000;
	fma.rn.f64 	%fd23731, %fd23730, %fd23720, 0d3FF0000000000000;
	{
	.reg .b32 %temp; 
	mov.b64 	{%r1673, %temp}, %fd23731;
	}
	{
	.reg .b32 %temp; 
	mov.b64 	{%temp, %r1674}, %fd23731;
	}
	shl.b32 	%r9969, %r1672, 20;
	add.s32 	%r9970, %r9969, %r1674;
	mov.b64 	%fd38133, {%r1673, %r9970};
	{
	.reg .b32 %temp; 
	mov.b64 	{%temp, %r9971}, %fd4594;
	}
	mov.b32 	%f272, %r9971;
	abs.f32 	%f88, %f272;
	setp.lt.f32 	%p4262, %f88, 0f4086232B;
	@%p4262 bra 	$L__BB3_3320;
	setp.lt.f64 	%p4263, %fd4594, 0d0000000000000000;
	add.f64 	%fd23732, %fd4594, 0d7FF0000000000000;
	selp.f64 	%fd38133, 0d0000000000000000, %fd23732, %p4263;
	setp.geu.f32 	%p4264, %f88, 0f40874800;
	@%p4264 bra 	$L__BB3_3320;
	shr.u32 	%r9972, %r1672, 31;
	add.s32 	%r9973, %r1672, %r9972;
	shr.s32 	%r9974, %r9973, 1;
	shl.b32 	%r9975, %r9974, 20;
	add.s32 	%r9976, %r1674, %r9975;
	mov.b64 	%fd23733, {%r1673, %r9976};
	sub.s32 	%r9977, %r1672, %r9974;
	shl.b32 	%r9978, %r9977, 20;
	add.s32 	%r9979, %r9978, 1072693248;
	mov.b32 	%r9980, 0;
	mov.b64 	%fd23734, {%r9980, %r9979};
	mul.f64 	%fd38133, %fd23734, %fd23733;
$L__BB3_3320:
	mul.f64 	%fd38134, %fd38129, %fd38133;
	bra.uni 	$L__BB3_3322;
$L__BB3_3321:
	mov.u64 	%rd236, $str$5;
	cvta.global.u64 	%rd237, %rd236;
	{ // callseq 679, 0
	.param .b64 param0;
	st.param.b64 	[param0], %rd237;
	.param .b64 param1;
	st.param.b64 	[param1], 0;
	.param .b32 retval0;
	call.uni (retval0), 
	vprintf, 
	(
	param0, 
	param1
	);
	ld.param.b32 	%r9954, [retval0];
	} // callseq 679
$L__BB3_3322:
	mov.f64 	%fd23735, 0d3FF0000000000000;
	sub.f64 	%fd38147, %fd23735, %fd38134;
	bra.uni 	$L__BB3_3348;
$L__BB3_3323:
	mov.b32 	%r15354, -1023;
	mov.f64 	%fd38135, 0d3FFC4E06B9F096A3;
	@%p4191 bra 	$L__BB3_3325;
	mov.f64 	%fd38135, 0d435C4E06B9F096A3;
	{
	.reg .b32 %temp; 
	mov.b64 	{%temp, %r15343}, %fd38135;
	}
	{
	.reg .b32 %temp; 
	mov.b64 	{%r15344, %temp}, %fd38135;
	}
	mov.b32 	%r15354, -1077;
$L__BB3_3325:
	add.s32 	%r9892, %r15343, -1;
	setp.gt.u32 	%p4212, %r9892, 2146435070;
	@%p4212 bra 	$L__BB3_3329;
	shr.u32 	%r9895, %r15343, 20;
	add.s32 	%r15355, %r15354, %r9895;
	and.b32  	%r9896, %r15343, 1048575;
	or.b32  	%r9897, %r9896, 1072693248;
	mov.b64 	%fd38136, {%r15344, %r9897};
	setp.lt.u32 	%p4214, %r9897, 1073127583;
	@%p4214 bra 	$L__BB3_3328;
	{
	.reg .b32 %temp; 
	mov.b64 	{%r9898, %temp}, %fd38136;
	}
	{
	.reg .b32 %temp; 
	mov.b64 	{%temp, %r9899}, %fd38136;
	}
	add.s32 	%r9900, %r9899, -1048576;
	mov.b64 	%fd38136, {%r9898, %r9900};
	add.s32 	%r15355, %r15355, 1;
$L__BB3_3328:
	add.f64 	%fd23417, %fd38136, 0dBFF0000000000000;
	add.f64 	%fd23418, %fd38136, 0d3FF0000000000000;
	rcp.approx.ftz.f64 	%fd23419, %fd23418;
	neg.f64 	%fd23420, %fd23418;
	fma.rn.f64 	%fd23421, %fd23420, %fd23419, 0d3FF0000000000000;
	fma.rn.f64 	%fd23422, %fd23421, %fd23421, %fd23421;
	fma.rn.f64 	%fd23423, %fd23422, %fd23419, %fd23419;
	mul.f64 	%fd23424, %fd23417, %fd23423;
	fma.rn.f64 	%fd23425, %fd23417, %fd23423, %fd23424;
	mul.f64 	%fd23426, %fd23425, %fd23425;
	fma.rn.f64 	%fd23427, %fd23426, 0d3EB1380B3AE80F1E, 0d3ED0EE258B7A8B04;
	fma.rn.f64 	%fd23428, %fd23427, %fd23426, 0d3EF3B2669F02676F;
	fma.rn.f64 	%fd23429, %fd23428, %fd23426, 0d3F1745CBA9AB0956;
	fma.rn.f64 	%fd23430, %fd23429, %fd23426, 0d3F3C71C72D1B5154;
	fma.rn.f64 	%fd23431, %fd23430, %fd23426, 0d3F624924923BE72D;
	fma.rn.f64 	%fd23432, %fd23431, %fd23426, 0d3F8999999999A3C4;
	fma.rn.f64 	%fd23433, %fd23432, %fd23426, 0d3FB5555555555554;
	sub.f64 	%fd23434, %fd23417, %fd23425;
	add.f64 	%fd23435, %fd23434, %fd23434;
	neg.f64 	%fd23436, %fd23425;
	fma.rn.f64 	%fd23437, %fd23436, %fd23417, %fd23435;
	mul.f64 	%fd23438, %fd23423, %fd23437;
	mul.f64 	%fd23439, %fd23426, %fd23433;
	fma.rn.f64 	%fd23440, %fd23439, %fd23425, %fd23438;
	xor.b32  	%r9901, %r15355, -2147483648;
	mov.b32 	%r9902, 1127219200;
	mov.b64 	%fd23441, {%r9901, %r9902};
	sub.f64 	%fd23442, %fd23441, %fd159;
	fma.rn.f64 	%fd23443, %fd23442, 0d3FE62E42FEFA39EF, %fd23425;
	fma.rn.f64 	%fd23444, %fd23442, 0dBFE62E42FEFA39EF, %fd23443;
	sub.f64 	%fd23445, %fd23444, %fd23425;
	sub.f64 	%fd23446, %fd23440, %fd23445;
	fma.rn.f64 	%fd23447, %fd23442, 0d3C7ABC9E3B39803F, %fd23446;
	add.f64 	%fd38137, %fd23443, %fd23447;
	bra.uni 	$L__BB3_3330;
$L__BB3_3329:
	fma.rn.f64 	%fd23416, %fd38135, 0d7FF0000000000000, 0d7FF0000000000000;
	{
	.reg .b32 %temp; 
	mov.b64 	{%temp, %r9893}, %fd38135;
	}
	and.b32  	%r9894, %r9893, 2147483647;
	setp.eq.s32 	%p4213, %r9894, 0;
	selp.f64 	%fd38137, 0dFFF0000000000000, %fd23416, %p4213;
$L__BB3_3330:
	fma.rn.f64 	%fd23449, %fd869, %fd4525, 0d3FF0000000000000;
	add.f64 	%fd38141, %fd23449, 0dC016000000000000;
	rcp.rn.f64 	%fd38142, %fd38141;
	mov.b32 	%r15356, 1;
	mov.f64 	%fd38140, 0d46293E5939A08CE9;
	mov.f64 	%fd38139, %fd38142;
	bra.uni 	$L__BB3_3335;
$L__BB3_3331:
	add.s32 	%r9905, %r15356, 1;
	not.b32 	%r9906, %r15356;
	cvt.rn.f64.s32 	%fd23463, %r9906;
	cvt.rn.f64.u32 	%fd23464, %r9905;
	add.f64 	%fd23465, %fd23464, 0dC016000000000000;
	mul.f64 	%fd23466, %fd23465, %fd23463;
	add.f64 	%fd4611, %fd4627, 0d4000000000000000;
	fma.rn.f64 	%fd23467, %fd23466, %fd4629, %fd4611;
	abs.f64 	%fd23468, %fd23467;
	setp.lt.f64 	%p4218, %fd23468, 0d39B4484BFEEBC2A0;
	div.rn.f64 	%fd23469, %fd23466, %fd4628;
	add.f64 	%fd23470, %fd4611, %fd23469;
	abs.f64 	%fd23471, %fd23470;
	setp.lt.f64 	%p4219, %fd23471, 0d39B4484BFEEBC2A0;
	selp.f64 	%fd4612, 0d39B4484BFEEBC2A0, %fd23470, %p4219;
	rcp.rn.f64 	%fd23472, %fd23467;
	selp.f64 	%fd4613, 0d46293E5939A08CE9, %fd23472, %p4218;
	mul.f64 	%fd23473, %fd4613, %fd4612;
	mul.f64 	%fd38142, %fd38142, %fd23473;
	add.f64 	%fd23474, %fd23473, 0dBFF0000000000000;
	abs.f64 	%fd23475, %fd23474;
	setp.lt.f64 	%p4220, %fd23475, 0d3E9421F5F40D8376;
	@%p4220 bra 	$L__BB3_3337;
	add.s32 	%r9907, %r15356, 2;
	sub.s32 	%r9908, -2, %r15356;
	cvt.rn.f64.s32 	%fd23476, %r9908;
	cvt.rn.f64.u32 	%fd23477, %r9907;
	add.f64 	%fd23478, %fd23477, 0dC016000000000000;
	mul.f64 	%fd23479, %fd23478, %fd23476;
	add.f64 	%fd4615, %fd4611, 0d4000000000000000;
	fma.rn.f64 	%fd23480, %fd23479, %fd4613, %fd4615;
	abs.f64 	%fd23481, %fd23480;
	setp.lt.f64 	%p4221, %fd23481, 0d39B4484BFEEBC2A0;
	div.rn.f64 	%fd23482, %fd23479, %fd4612;
	add.f64 	%fd23483, %fd4615, %fd23482;
	abs.f64 	%fd23484, %fd23483;
	setp.lt.f64 	%p4222, %fd23484, 0d39B4484BFEEBC2A0;
	selp.f64 	%fd4616, 0d39B4484BFEEBC2A0, %fd23483, %p4222;
	rcp.rn.f64 	%fd23485, %fd23480;
	selp.f64 	%fd4617, 0d46293E5939A08CE9, %fd23485, %p4221;
	mul.f64 	%fd23486, %fd4617, %fd4616;
	mul.f64 	%fd38142, %fd38142, %fd23486;
	add.f64 	%fd23487, %fd23486, 0dBFF0000000000000;
	abs.f64 	%fd23488, %fd23487;
	setp.lt.f64 	%p4223, %fd23488, 0d3E9421F5F40D8376;
	@%p4223 bra 	$L__BB3_3337;
	add.s32 	%r9909, %r15356, 3;
	sub.s32 	%r9910, -3, %r15356;
	cvt.rn.f64.s32 	%fd23489, %r9910;
	cvt.rn.f64.u32 	%fd23490, %r9909;
	add.f64 	%fd23491, %fd23490, 0dC016000000000000;
	mul.f64 	%fd23492, %fd23491, %fd23489;
	add.f64 	%fd38141, %fd4615, 0d4000000000000000;
	fma.rn.f64 	%fd23493, %fd23492, %fd4617, %fd38141;
	abs.f64 	%fd23494, %fd23493;
	setp.lt.f64 	%p4224, %fd23494, 0d39B4484BFEEBC2A0;
	div.rn.f64 	%fd23495, %fd23492, %fd4616;
	add.f64 	%fd23496, %fd38141, %fd23495;
	abs.f64 	%fd23497, %fd23496;
	setp.lt.f64 	%p4225, %fd23497, 0d39B4484BFEEBC2A0;
	selp.f64 	%fd38140, 0d39B4484BFEEBC2A0, %fd23496, %p4225;
	rcp.rn.f64 	%fd23498, %fd23493;
	selp.f64 	%fd38139, 0d46293E5939A08CE9, %fd23498, %p4224;
	mul.f64 	%fd23499, %fd38139, %fd38140;
	mul.f64 	%fd38142, %fd38142, %fd23499;
	add.f64 	%fd23500, %fd23499, 0dBFF0000000000000;
	abs.f64 	%fd23501, %fd23500;
	setp.lt.f64 	%p4226, %fd23501, 0d3E9421F5F40D8376;
	@%p4226 bra 	$L__BB3_3337;
	add.s32 	%r15356, %r15356, 4;
	setp.eq.s32 	%p4227, %r15356, 100000001;
	@%p4227 bra 	$L__BB3_3336;
$L__BB3_3335:
	neg.s32 	%r9904, %r15356;
	cvt.rn.f64.s32 	%fd23450, %r9904;
	cvt.rn.f64.u32 	%fd23451, %r15356;
	add.f64 	%fd23452, %fd23451, 0dC016000000000000;
	mul.f64 	%fd23453, %fd23452, %fd23450;
	add.f64 	%fd4627, %fd38141, 0d4000000000000000;
	fma.rn.f64 	%fd23454, %fd23453, %fd38139, %fd4627;
	abs.f64 	%fd23455, %fd23454;
	setp.lt.f64 	%p4215, %fd23455, 0d39B4484BFEEBC2A0;
	div.rn.f64 	%fd23456, %fd23453, %fd38140;
	add.f64 	%fd23457, %fd4627, %fd23456;
	abs.f64 	%fd23458, %fd23457;
	setp.lt.f64 	%p4216, %fd23458, 0d39B4484BFEEBC2A0;
	selp.f64 	%fd4628, 0d39B4484BFEEBC2A0, %fd23457, %p4216;
	rcp.rn.f64 	%fd23459, %fd23454;
	selp.f64 	%fd4629, 0d46293E5939A08CE9, %fd23459, %p4215;
	mul.f64 	%fd23460, %fd4629, %fd4628;
	mul.f64 	%fd38142, %fd38142, %fd23460;
	add.f64 	%fd23461, %fd23460, 0dBFF0000000000000;
	abs.f64 	%fd23462, %fd23461;
	setp.lt.f64 	%p4217, %fd23462, 0d3E9421F5F40D8376;
	@%p4217 bra 	$L__BB3_3337;
	bra.uni 	$L__BB3_3331;
$L__BB3_3336:
	mov.u64 	%rd232, $str$3;
	cvta.global.u64 	%rd233, %rd232;
	{ // callseq 677, 0
	.param .b64 param0;
	st.param.b64 	[param0], %rd233;
	.param .b64 param1;
	st.param.b64 	[param1], 0;
	.param .b32 retval0;
	call.uni (retval0), 
	vprintf, 
	(
	param0, 
	param1
	);
	ld.param.b32 	%r9911, [retval0];
	} // callseq 677
$L__BB3_3337:
	mul.f64 	%fd38143, %fd869, %fd4525;
	{
	.reg .b32 %temp; 
	mov.b64 	{%temp, %r15357}, %fd38143;
	}
	{
	.reg .b32 %temp; 
	mov.b64 	{%r15358, %temp}, %fd38143;
	}
	setp.gt.s32 	%p4228, %r15357, 1048575;
	mov.b32 	%r15359, -1023;
	@%p4228 bra 	$L__BB3_3339;
	mul.f64 	%fd23502, %fd869, %fd4525;
	mul.f64 	%fd38143, %fd23502, 0d4350000000000000;
	{
	.reg .b32 %temp; 
	mov.b64 	{%temp, %r15357}, %fd38143;
	}
	{
	.reg .b32 %temp; 
	mov.b64 	{%r15358, %temp}, %fd38143;
	}
	mov.b32 	%r15359, -1077;
$L__BB3_3339:
	add.s32 	%r9915, %r15357, -1;
	setp.gt.u32 	%p4229, %r9915, 2146435070;
	@%p4229 bra 	$L__BB3_3343;
	shr.u32 	%r9918, %r15357, 20;
	add.s32 	%r15360, %r15359, %r9918;
	and.b32  	%r9919, %r15357, 1048575;
	or.b32  	%r9920, %r9919, 1072693248;
	mov.b64 	%fd38144, {%r15358, %r9920};
	setp.lt.u32 	%p4231, %r9920, 1073127583;
	@%p4231 bra 	$L__BB3_3342;
	{
	.reg .b32 %temp; 
	mov.b64 	{%r9921, %temp}, %fd38144;
	}
	{
	.reg .b32 %temp; 
	mov.b64 	{%temp, %r9922}, %fd38144;
	}
	add.s32 	%r9923, %r9922, -1048576;
	mov.b64 	%fd38144, {%r9921, %r9923};
	add.s32 	%r15360, %r15360, 1;
$L__BB3_3342:
	add.f64 	%fd23504, %fd38144, 0dBFF0000000000000;
	add.f64 	%fd23505, %fd38144, 0d3FF0000000000000;
	rcp.approx.ftz.f64 	%fd23506, %fd23505;
	neg.f64 	%fd23507, %fd23505;
	fma.rn.f64 	%fd23508, %fd23507, %fd23506, 0d3FF0000000000000;
	fma.rn.f64 	%fd23509, %fd23508, %fd23508, %fd23508;
	fma.rn.f64 	%fd23510, %fd23509, %fd23506, %fd23506;
	mul.f64 	%fd23511, %fd23504, %fd23510;
	fma.rn.f64 	%fd23512, %fd23504, %fd23510, %fd23511;
	mul.f64 	%fd23513, %fd23512, %fd23512;
	fma.rn.f64 	%fd23514, %fd23513, 0d3EB1380B3AE80F1E, 0d3ED0EE258B7A8B04;
	fma.rn.f64 	%fd23515, %fd23514, %fd23513, 0d3EF3B2669F02676F;
	fma.rn.f64 	%fd23516, %fd23515, %fd23513, 0d3F1745CBA9AB0956;
	fma.rn.f64 	%fd23517, %fd23516, %fd23513, 0d3F3C71C72D1B5154;
	fma.rn.f64 	%fd23518, %fd23517, %fd23513, 0d3F624924923BE72D;
	fma.rn.f64 	%fd23519, %fd23518, %fd23513, 0d3F8999999999A3C4;
	fma.rn.f64 	%fd23520, %fd23519, %fd23513, 0d3FB5555555555554;
	sub.f64 	%fd23521, %fd23504, %fd23512;
	add.f64 	%fd23522, %fd23521, %fd23521;
	neg.f64 	%fd23523, %fd23512;
	fma.rn.f64 	%fd23524, %fd23523, %fd23504, %fd23522;
	mul.f64 	%fd23525, %fd23510, %fd23524;
	mul.f64 	%fd23526, %fd23513, %fd23520;
	fma.rn.f64 	%fd23527, %fd23526, %fd23512, %fd23525;
	xor.b32  	%r9924, %r15360, -2147483648;
	mov.b32 	%r9925, 1127219200;
	mov.b64 	%fd23528, {%r9924, %r9925};
	sub.f64 	%fd23529, %fd23528, %fd159;
	fma.rn.f64 	%fd23530, %fd23529, 0d3FE62E42FEFA39EF, %fd23512;
	fma.rn.f64 	%fd23531, %fd23529, 0dBFE62E42FEFA39EF, %fd23530;
	sub.f64 	%fd23532, %fd23531, %fd23512;
	sub.f64 	%fd23533, %fd23527, %fd23532;
	fma.rn.f64 	%fd23534, %fd23529, 0d3C7ABC9E3B39803F, %fd23533;
	add.f64 	%fd38145, %fd23530, %fd23534;
	bra.uni 	$L__BB3_3344;
$L__BB3_3343:
	fma.rn.f64 	%fd23503, %fd38143, 0d7FF0000000000000, 0d7FF0000000000000;
	{
	.reg .b32 %temp; 
	mov.b64 	{%temp, %r9916}, %fd38143;
	}
	and.b32  	%r9917, %r9916, 2147483647;
	setp.eq.s32 	%p4230, %r9917, 0;
	selp.f64 	%fd38145, 0dFFF0000000000000, %fd23503, %p4230;
$L__BB3_3344:
	mul.f64 	%fd23535, %fd38145, 0d4016000000000000;
	mul.f64 	%fd23536, %fd869, %fd4525;
	sub.f64 	%fd23537, %fd23535, %fd23536;
	sub.f64 	%fd23538, %fd4505, %fd38137;
	add.f64 	%fd4641, %fd23538, %fd23537;
	fma.rn.f64 	%fd23539, %fd4641, 0d3FF71547652B82FE, 0d4338000000000000;
	{
	.reg .b32 %temp; 
	mov.b64 	{%r1695, %temp}, %fd23539;
	}
	mov.f64 	%fd23540, 0dC338000000000000;
	add.rn.f64 	%fd23541, %fd23539, %fd23540;
	fma.rn.f64 	%fd23542, %fd23541, 0dBFE62E42FEFA39EF, %fd4641;
	fma.rn.f64 	%fd23543, %fd23541, 0dBC7ABC9E3B39803F, %fd23542;
	fma.rn.f64 	%fd23544, %fd23543, 0d3E5ADE1569CE2BDF, 0d3E928AF3FCA213EA;
	fma.rn.f64 	%fd23545, %fd23544, %fd23543, 0d3EC71DEE62401315;
	fma.rn.f64 	%fd23546, %fd23545, %fd23543, 0d3EFA01997C89EB71;
	fma.rn.f64 	%fd23547, %fd23546, %fd23543, 0d3F2A01A014761F65;
	fma.rn.f64 	%fd23548, %fd23547, %fd23543, 0d3F56C16C1852B7AF;
	fma.rn.f64 	%fd23549, %fd23548, %fd23543, 0d3F81111111122322;
	fma.rn.f64 	%fd23550, %fd23549, %fd23543, 0d3FA55555555502A1;
	fma.rn.f64 	%fd23551, %fd23550, %fd23543, 0d3FC5555555555511;
	fma.rn.f64 	%fd23552, %fd23551, %fd23543, 0d3FE000000000000B;
	fma.rn.f64 	%fd23553, %fd23552, %fd23543, 0d3FF0000000000000;
	fma.rn.f64 	%fd23554, %fd23553, %fd23543, 0d3FF0000000000000;
	{
	.reg .b32 %temp; 
	mov.b64 	{%r1696, %temp}, %fd23554;
	}
	{
	.reg .b32 %temp; 
	mov.b64 	{%temp, %r1697}, %fd23554;
	}
	shl.b32 	%r9926, %r1695, 20;
	add.s32 	%r9927, %r9926, %r1697;
	mov.b64 	%fd38146, {%r1696, %r9927};
	{
	.reg .b32 %temp; 
	mov.b64 	{%temp, %r9928}, %fd4641;
	}
	mov.b32 	%f271, %r9928;
	abs.f32 	%f89, %f271;
	setp.lt.f32 	%p4232, %f89, 0f4086232B;
	@%p4232 bra 	$L__BB3_3347;
	setp.lt.f64 	%p4233, %fd4641, 0d0000000000000000;
	add.f64 	%fd23555, %fd4641, 0d7FF0000000000000;
	selp.f64 	%fd38146, 0d0000000000000000, %fd23555, %p4233;
	setp.geu.f32 	%p4234, %f89, 0f40874800;
	@%p4234 bra 	$L__BB3_3347;
	shr.u32 	%r9929, %r1695, 31;
	add.s32 	%r9930, %r1695, %r9929;
	shr.s32 	%r9931, %r9930, 1;
	shl.b32 	%r9932, %r9931, 20;
	add.s32 	%r9933, %r1697, %r9932;
	mov.b64 	%fd23556, {%r1696, %r9933};
	sub.s32 	%r9934, %r1695, %r9931;
	shl.b32 	%r9935, %r9934, 20;
	add.s32 	%r9936, %r9935, 1072693248;
	mov.b32 	%r9937, 0;
	mov.b64 	%fd23557, {%r9937, %r9936};
	mul.f64 	%fd38146, %fd23557, %fd23556;
$L__BB3_3347:
	mul.f64 	%fd38147, %fd38142, %fd38146;
$L__BB3_3348:
	mul.f64 	%fd4648, %fd4518, %fd38147;
	mov.f64 	%fd23736, 0d4013000000000000;
	{
	.reg .b32 %temp; 
	mov.b64 	{%temp, %r1698}, %fd23736;
	}
	@%p4176 bra 	$L__BB3_3350;
	and.b32  	%r9981, %r1698, 2146435072;
	setp.eq.s32 	%p4267, %r9981, 1076887552;
	selp.b32 	%r9982, %r1627, 0, %p4267;
	setp.lt.s32 	%p4268, %r1698, 0;
	or.b32  	%r9983, %r9982, 2146435072;
	selp.b32 	%r9984, %r9983, %r9982, %p4268;
	mov.b32 	%r9985, 0;
	mov.b64 	%fd38149, {%r9985, %r9984};
	bra.uni 	$L__BB3_3351;
$L__BB3_3350:
	setp.lt.s32 	%p4266, %r1627, 0;
	{ // callseq 680, 0
	.param .b64 param0;
	st.param.f64 	[param0], %fd4491;
	.param .b64 param1;
	st.param.f64 	[param1], 0d4013000000000000;
	.param .b64 retval0;
	call.uni (retval0), 
	__internal_accurate_pow, 
	(
	param0, 
	param1
	);
	ld.param.f64 	%fd23737, [retval0];
	} // callseq 680
	selp.f64 	%fd38149, 0dFFF8000000000000, %fd23737, %p4266;
$L__BB3_3351:
	add.f64 	%fd23739, %fd869, 0d4013000000000000;
	{
	.reg .b32 %temp; 
	mov.b64 	{%temp, %r9986}, %fd23739;
	}
	and.b32  	%r9987, %r9986, 2146435072;
	setp.ne.s32 	%p4269, %r9987, 2146435072;
	@%p4269 bra 	$L__BB3_3356;
	setp.num.f64 	%p4270, %fd869, %fd869;
	@%p4270 bra 	$L__BB3_3354;
	mov.f64 	%fd23740, 0d4013000000000000;
	add.rn.f64 	%fd38149, %fd869, %fd23740;
	bra.uni 	$L__BB3_3356;
$L__BB3_3354:
	setp.neu.f64 	%p4271, %fd4491, 0d7FF0000000000000;
	@%p4271 bra 	$L__BB3_3356;
	and.b32  	%r9988, %r1698, 2146435072;
	setp.eq.s32 	%p4272, %r9988, 1076887552;
	setp.lt.s32 	%p4273, %r1627, 0;
	setp.lt.s32 	%p4274, %r1698, 0;
	selp.b32 	%r9989, 0, 2146435072, %p4274;
	and.b32  	%r9990, %r1698, 2147483647;
	setp.ne.s32 	%p4275, %r9990, 1071644672;
	or.b32  	%r9991, %r9989, -2147483648;
	selp.b32 	%r9992, %r9991, %r9989, %p4275;
	selp.b32 	%r9993, %r9992, %r9989, %p4272;
	selp.b32 	%r9994, %r9993, %r9989, %p4273;
	mov.b32 	%r9995, 0;
	mov.b64 	%fd38149, {%r9995, %r9994};
$L__BB3_3356:
	selp.f64 	%fd4655, 0d3FF0000000000000, %fd38149, %p4199;
	mov.f64 	%fd38150, 0d4024800000000000;
	{
	.reg .b32 %temp; 
	mov.b64 	{%temp, %r15361}, %fd38150;
	}
	{
	.reg .b32 %temp; 
	mov.b64 	{%r15362, %temp}, %fd38150;
	}
	setp.gt.s32 	%p4277, %r15361, 1048575;
	mov.b32 	%r15363, -1023;
	@%p4277 bra 	$L__BB3_3358;
	mov.f64 	%fd38150, 0d4384800000000000;
	{
	.reg .b32 %temp; 
	mov.b64 	{%temp, %r15361}, %fd38150;
	}
	{
	.reg .b32 %temp; 
	mov.b64 	{%r15362, %temp}, %fd38150;
	}
	mov.b32 	%r15363, -1077;
$L__BB3_3358:
	add.s32 	%r9998, %r15361, -1;
	setp.gt.u32 	%p4278, %r9998, 2146435070;
	@%p4278 bra 	$L__BB3_3362;
	shr.u32 	%r10001, %r15361, 20;
	add.s32 	%r15364, %r15363, %r10001;
	and.b32  	%r10002, %r15361, 1048575;
	or.b32  	%r10003, %r10002, 1072693248;
	mov.b64 	%fd38151, {%r15362, %r10003};
	setp.lt.u32 	%p4280, %r10003, 1073127583;
	@%p4280 bra 	$L__BB3_3361;
	{
	.reg .b32 %temp; 
	mov.b64 	{%r10004, %temp}, %fd38151;
	}
	{
	.reg .b32 %temp; 
	mov.b64 	{%temp, %r10005}, %fd38151;
	}
	add.s32 	%r10006, %r10005, -1048576;
	mov.b64 	%fd38151, {%r10004, %r10006};
	add.s32 	%r15364, %r15364, 1;
$L__BB3_3361:
	add.f64 	%fd23744, %fd38151, 0dBFF0000000000000;
	add.f64 	%fd23745, %fd38151, 0d3FF0000000000000;
	rcp.approx.ftz.f64 	%fd23746, %fd23745;
	neg.f64 	%fd23747, %fd23745;
	fma.rn.f64 	%fd23748, %fd23747, %fd23746, 0d3FF0000000000000;
	fma.rn.f64 	%fd23749, %fd23748, %fd23748, %fd23748;
	fma.rn.f64 	%fd23750, %fd23749, %fd23746, %fd23746;
	mul.f64 	%fd23751, %fd23744, %fd23750;
	fma.rn.f64 	%fd23752, %fd23744, %fd23750, %fd23751;
	mul.f64 	%fd23753, %fd23752, %fd23752;
	fma.rn.f64 	%fd23754, %fd23753, 0d3EB1380B3AE80F1E, 0d3ED0EE258B7A8B04;
	fma.rn.f64 	%fd23755, %fd23754, %fd23753, 0d3EF3B2669F02676F;
	fma.rn.f64 	%fd23756, %fd23755, %fd23753, 0d3F1745CBA9AB0956;
	fma.rn.f64 	%fd23757, %fd23756, %fd23753, 0d3F3C71C72D1B5154;
	fma.rn.f64 	%fd23758, %fd23757, %fd23753, 0d3F624924923BE72D;
	fma.rn.f64 	%fd23759, %fd23758, %fd23753, 0d3F8999999999A3C4;
	fma.rn.f64 	%fd23760, %fd23759, %fd23753, 0d3FB5555555555554;
	sub.f64 	%fd23761, %fd23744, %fd23752;
	add.f64 	%fd23762, %fd23761, %fd23761;
	neg.f64 	%fd23763, %fd23752;
	fma.rn.f64 	%fd23764, %fd23763, %fd23744, %fd23762;
	mul.f64 	%fd23765, %fd23750, %fd23764;
	mul.f64 	%fd23766, %fd23753, %fd23760;
	fma.rn.f64 	%fd23767, %fd23766, %fd23752, %fd23765;
	xor.b32  	%r10007, %r15364, -2147483648;
	mov.b32 	%r10008, 1127219200;
	mov.b64 	%fd23768, {%r10007, %r10008};
	sub.f64 	%fd23769, %fd23768, %fd159;
	fma.rn.f64 	%fd23770, %fd23769, 0d3FE62E42FEFA39EF, %fd23752;
	fma.rn.f64 	%fd23771, %fd23769, 0dBFE62E42FEFA39EF, %fd23770;
	sub.f64 	%fd23772, %fd23771, %fd23752;
	sub.f64 	%fd23773, %fd23767, %fd23772;
	fma.rn.f64 	%fd23774, %fd23769, 0d3C7ABC9E3B39803F, %fd23773;
	add.f64 	%fd38152, %fd23770, %fd23774;
	bra.uni 	$L__BB3_3363;
$L__BB3_3362:
	fma.rn.f64 	%fd23743, %fd38150, 0d7FF0000000000000, 0d7FF0000000000000;
	{
	.reg .b32 %temp; 
	mov.b64 	{%temp, %r9999}, %fd38150;
	}
	and.b32  	%r10000, %r9999, 2147483647;
	setp.eq.s32 	%p4279, %r10000, 0;
	selp.f64 	%fd38152, 0dFFF0000000000000, %fd23743, %p4279;
$L__BB3_3363:
	fma.rn.f64 	%fd4663, %fd38152, 0dC015000000000000, 0d4024800000000000;
	mov.f64 	%fd38153, 0d400289A4E5827C1E;
	{
	.reg .b32 %temp; 
	mov.b64 	{%temp, %r15369}, %fd38153;
	}
	{
	.reg .b32 %temp; 
	mov.b64 	{%r15370, %temp}, %fd38153;
	}
	setp.gt.s32 	%p4281, %r15369, 1048575;
	mov.b32 	%r15367, -1023;
	mov.u32 	%r15365, %r15369;
	mov.u32 	%r15366, %r15370;
	@%p4281 bra 	$L__BB3_3365;
	mov.f64 	%fd38153, 0d436289A4E5827C1E;
	{
	.reg .b32 %temp; 
	mov.b64 	{%temp, %r15365}, %fd38153;
	}
	{
	.reg .b32 %temp; 
	mov.b64 	{%r15366, %temp}, %fd38153;
	}
	mov.b32 	%r15367, -1077;
$L__BB3_3365:
	add.s32 	%r10011, %r15365, -1;
	setp.gt.u32 	%p4282, %r10011, 2146435070;
	@%p4282 bra 	$L__BB3_3369;
	shr.u32 	%r10014, %r15365, 20;
	add.s32 	%r15368, %r15367, %r10014;
	and.b32  	%r10015, %r15365, 1048575;
	or.b32  	%r10016, %r10015, 1072693248;
	mov.b64 	%fd38154, {%r15366, %r10016};
	setp.lt.u32 	%p4284, %r10016, 1073127583;
	@%p4284 bra 	$L__BB3_3368;
	{
	.reg .b32 %temp; 
	mov.b64 	{%r10017, %temp}, %fd38154;
	}
	{
	.reg .b32 %temp; 
	mov.b64 	{%temp, %r10018}, %fd38154;
	}
	add.s32 	%r10019, %r10018, -1048576;
	mov.b64 	%fd38154, {%r10017, %r10019};
	add.s32 	%r15368, %r15368, 1;
$L__BB3_3368:
	add.f64 	%fd23778, %fd38154, 0dBFF0000000000000;
	add.f64 	%fd23779, %fd38154, 0d3FF0000000000000;
	rcp.approx.ftz.f64 	%fd23780, %fd23779;
	neg.f64 	%fd23781, %fd23779;
	fma.rn.f64 	%fd23782, %fd23781, %fd23780, 0d3FF0000000000000;
	fma.rn.f64 	%fd23783, %fd23782, %fd23782, %fd23782;
	fma.rn.f64 	%fd23784, %fd23783, %fd23780, %fd23780;
	mul.f64 	%fd23785, %fd23778, %fd23784;
	fma.rn.f64 	%fd23786, %fd23778, %fd23784, %fd23785;
	mul.f64 	%fd23787, %fd23786, %fd23786;
	fma.rn.f64 	%fd23788, %fd23787, 0d3EB1380B3AE80F1E, 0d3ED0EE258B7A8B04;
	fma.rn.f64 	%fd23789, %fd23788, %fd23787, 0d3EF3B2669F02676F;
	fma.rn.f64 	%fd23790, %fd23789, %fd23787, 0d3F1745CBA9AB0956;
	fma.rn.f64 	%fd23791, %fd23790, %fd23787, 0d3F3C71C72D1B5154;
	fma.rn.f64 	%fd23792, %fd23791, %fd23787, 0d3F624924923BE72D;
	fma.rn.f64 	%fd23793, %fd23792, %fd23787, 0d3F8999999999A3C4;
	fma.rn.f64 	%fd23794, %fd23793, %fd23787, 0d3FB5555555555554;
	sub.f64 	%fd23795, %fd23778, %fd23786;
	add.f64 	%fd23796, %fd23795, %fd23795;
	neg.f64 	%fd23797, %fd23786;
	fma.rn.f64 	%fd23798, %fd23797, %fd23778, %fd23796;
	mul.f64 	%fd23799, %fd23784, %fd23798;
	mul.f64 	%fd23800, %fd23787, %fd23794;
	fma.rn.f64 	%fd23801, %fd23800, %fd23786, %fd23799;
	xor.b32  	%r10020, %r15368, -2147483648;
	mov.b32 	%r10021, 1127219200;
	mov.b64 	%fd23802, {%r10020, %r10021};
	sub.f64 	%fd23803, %fd23802, %fd159;
	fma.rn.f64 	%fd23804, %fd23803, 0d3FE62E42FEFA39EF, %fd23786;
	fma.rn.f64 	%fd23805, %fd23803, 0dBFE62E42FEFA39EF, %fd23804;
	sub.f64 	%fd23806, %fd23805, %fd23786;
	sub.f64 	%fd23807, %fd23801, %fd23806;
	fma.rn.f64 	%fd23808, %fd23803, 0d3C7ABC9E3B39803F, %fd23807;
	add.f64 	%fd38155, %fd23804, %fd23808;
	bra.uni 	$L__BB3_3370;
$L__BB3_3369:
	fma.rn.f64 	%fd23777, %fd38153, 0d7FF0000000000000, 0d7FF0000000000000;
	{
	.reg .b32 %temp; 
	mov.b64 	{%temp, %r10012}, %fd38153;
	}
	and.b32  	%r10013, %r10012, 2147483647;
	setp.eq.s32 	%p4283, %r10013, 0;
	selp.f64 	%fd38155, 0dFFF0000000000000, %fd23777, %p4283;
$L__BB3_3370:
	sub.f64 	%fd4671, %fd38155, %fd4663;
	fma.rn.f64 	%fd23809, %fd4671, 0d3FF71547652B82FE, 0d4338000000000000;
	{
	.reg .b32 %temp; 
	mov.b64 	{%r1719, %temp}, %fd23809;
	}
	mov.f64 	%fd23810, 0dC338000000000000;
	add.rn.f64 	%fd23811, %fd23809, %fd23810;
	fma.rn.f64 	%fd23812, %fd23811, 0dBFE62E42FEFA39EF, %fd4671;
	fma.rn.f64 	%fd23813, %fd23811, 0dBC7ABC9E3B39803F, %fd23812;
	fma.rn.f64 	%fd23814, %fd23813, 0d3E5ADE1569CE2BDF, 0d3E928AF3FCA213EA;
	fma.rn.f64 	%fd23815, %fd23814, %fd23813, 0d3EC71DEE62401315;
	fma.rn.f64 	%fd23816, %fd23815, %fd23813, 0d3EFA01997C89EB71;
	fma.rn.f64 	%fd23817, %fd23816, %fd23813, 0d3F2A01A014761F65;
	fma.rn.f64 	%fd23818, %fd23817, %fd23813, 0d3F56C16C1852B7AF;
	fma.rn.f64 	%fd23819, %fd23818, %fd23813, 0d3F81111111122322;
	fma.rn.f64 	%fd23820, %fd23819, %fd23813, 0d3FA55555555502A1;
	fma.rn.f64 	%fd23821, %fd23820, %fd23813, 0d3FC5555555555511;
	fma.rn.f64 	%fd23822, %fd23821, %fd23813, 0d3FE000000000000B;
	fma.rn.f64 	%fd23823, %fd23822, %fd23813, 0d3FF0000000000000;
	fma.rn.f64 	%fd23824, %fd23823, %fd23813, 0d3FF0000000000000;
	{
	.reg .b32 %temp; 
	mov.b64 	{%r1720, %temp}, %fd23824;
	}
	{
	.reg .b32 %temp; 
	mov.b64 	{%temp, %r1721}, %fd23824;
	}
	shl.b32 	%r10022, %r1719, 20;
	add.s32 	%r10023, %r10022, %r1721;
	mov.b64 	%fd38156, {%r1720, %r10023};
	{
	.reg .b32 %temp; 
	mov.b64 	{%temp, %r10024}, %fd4671;
	}
	mov.b32 	%f273, %r10024;
	abs.f32 	%f90, %f273;
	setp.lt.f32 	%p4285, %f90, 0f4086232B;
	@%p4285 bra 	$L__BB3_3373;
	setp.lt.f64 	%p4286, %fd4671, 0d0000000000000000;
	add.f64 	%fd23825, %fd4671, 0d7FF0000000000000;
	selp.f64 	%fd38156, 0d0000000000000000, %fd23825, %p4286;
	setp.geu.f32 	%p4287, %f90, 0f40874800;
	@%p4287 bra 	$L__BB3_3373;
	shr.u32 	%r10025, %r1719, 31;
	add.s32 	%r10026, %r1719, %r10025;
	shr.s32 	%r10027, %r10026, 1;
	shl.b32 	%r10028, %r10027, 20;
	add.s32 	%r10029, %r1721, %r10028;
	mov.b64 	%fd23826, {%r1720, %r10029};
	sub.s32 	%r10030, %r1719, %r10027;
	shl.b32 	%r10031, %r10030, 20;
	add.s32 	%r10032, %r10031, 1072693248;
	mov.b32 	%r10033, 0;
	mov.b64 	%fd23827, {%r10033, %r10032};
	mul.f64 	%fd38156, %fd23827, %fd23826;
$L__BB3_3373:
	mul.f64 	%fd23828, %fd869, %fd4525;
	setp.geu.f64 	%p4288, %fd23828, 0d0000000000000000;
	div.rn.f64 	%fd23829, %fd857, %fd4655;
	mul.f64 	%fd4676, %fd23829, %fd38156;
	@%p4288 bra 	$L__BB3_3375;
	mov.u64 	%rd238, $str$7;
	cvta.global.u64 	%rd239, %rd238;
	{ // callseq 681, 0
	.param .b64 param0;
	st.param.b64 	[param0], %rd239;
	.param .b64 param1;
	st.param.b64 	[param1], 0;
	.param .b32 retval0;
	call.uni (retval0), 
	vprintf, 
	(
	param0, 
	param1
	);
	ld.param.b32 	%r10034, [retval0];
	} // callseq 681
$L__BB3_3375:
	setp.geu.f64 	%p4289, %fd23828, 0d4017000000000000;
	@%p4289 bra 	$L__BB3_3417;
	mov.b32 	%r15371, -1023;
	mov.f64 	%fd38157, 0d400289A4E5827C1E;
	@%p4281 bra 	$L__BB3_3378;
	mov.f64 	%fd38157, 0d436289A4E5827C1E;
	{
	.reg .b32 %temp; 
	mov.b64 	{%temp, %r15369}, %fd38157;
	}
	{
	.reg .b32 %temp; 
	mov.b64 	{%r15370, %temp}, %fd38157;
	}
	mov.b32 	%r15371, -1077;
$L__BB3_3378:
	add.s32 	%r10086, %r15369, -1;
	setp.gt.u32 	%p4315, %r10086, 2146435070;
	@%p4315 bra 	$L__BB3_3382;
	shr.u32 	%r10089, %r15369, 20;
	add.s32 	%r15372, %r15371, %r10089;
	and.b32  	%r10090, %r15369, 1048575;
	or.b32  	%r10091, %r10090, 1072693248;
	mov.b64 	%fd38158, {%r15370, %r10091};
	setp.lt.u32 	%p4317, %r10091, 1073127583;
	@%p4317 bra 	$L__BB3_3381;
	{
	.reg .b32 %temp; 
	mov.b64 	{%r10092, %temp}, %fd38158;
	}
	{
	.reg .b32 %temp; 
	mov.b64 	{%temp, %r10093}, %fd38158;
	}
	add.s32 	%r10094, %r10093, -1048576;
	mov.b64 	%fd38158, {%r10092, %r10094};
	add.s32 	%r15372, %r15372, 1;
$L__BB3_3381:
	add.f64 	%fd23978, %fd38158, 0dBFF0000000000000;
	add.f64 	%fd23979, %fd38158, 0d3FF0000000000000;
	rcp.approx.ftz.f64 	%fd23980, %fd23979;
	neg.f64 	%fd23981, %fd23979;
	fma.rn.f64 	%fd23982, %fd23981, %fd23980, 0d3FF0000000000000;
	fma.rn.f64 	%fd23983, %fd23982, %fd23982, %fd23982;
	fma.rn.f64 	%fd23984, %fd23983, %fd23980, %fd23980;
	mul.f64 	%fd23985, %fd23978, %fd23984;
	fma.rn.f64 	%fd23986, %fd23978, %fd23984, %fd23985;
	mul.f64 	%fd23987, %fd23986, %fd23986;
	fma.rn.f64 	%fd23988, %fd23987, 0d3EB1380B3AE80F1E, 0d3ED0EE258B7A8B04;
	fma.rn.f64 	%fd23989, %fd23988, %fd23987, 0d3EF3B2669F02676F;
	fma.rn.f64 	%fd23990, %fd23989, %fd23987, 0d3F1745CBA9AB0956;
	fma.rn.f64 	%fd23991, %fd23990, %fd23987, 0d3F3C71C72D1B5154;
	fma.rn.f64 	%fd23992, %fd23991, %fd23987, 0d3F624924923BE72D;
	fma.rn.f64 	%fd23993, %fd23992, %fd23987, 0d3F8999999999A3C4;
	fma.rn.f64 	%fd23994, %fd23993, %fd23987, 0d3FB5555555555554;
	sub.f64 	%fd23995, %fd23978, %fd23986;
	add.f64 	%fd23996, %fd23995, %fd23995;
	neg.f64 	%fd23997, %fd23986;
	fma.rn.f64 	%fd23998, %fd23997, %fd23978, %fd23996;
	mul.f64 	%fd23999, %fd23984, %fd23998;
	mul.f64 	%fd24000, %fd23987, %fd23994;
	fma.rn.f64 	%fd24001, %fd24000, %fd23986, %fd23999;
	xor.b32  	%r10095, %r15372, -2147483648;
	mov.b32 	%r10096, 1127219200;
	mov.b64 	%fd24002, {%r10095, %r10096};
	sub.f64 	%fd24003, %fd24002, %fd159;
	fma.rn.f64 	%fd24004, %fd24003, 0d3FE62E42FEFA39EF, %fd23986;
	fma.rn.f64 	%fd24005, %fd24003, 0dBFE62E42FEFA39EF, %fd24004;
	sub.f64 	%fd24006, %fd24005, %fd23986;
	sub.f64 	%fd24007, %fd24001, %fd24006;
	fma.rn.f64 	%fd24008, %fd24003, 0d3C7ABC9E3B39803F, %fd24007;
	add.f64 	%fd38159, %fd24004, %fd24008;
	bra.uni 	$L__BB3_3383;
$L__BB3_3382:
	fma.rn.f64 	%fd23977, %fd38157, 0d7FF0000000000000, 0d7FF0000000000000;
	{
	.reg .b32 %temp; 
	mov.b64 	{%temp, %r10087}, %fd38157;
	}
	and.b32  	%r10088, %r10087, 2147483647;
	setp.eq.s32 	%p4316, %r10088, 0;
	selp.f64 	%fd38159, 0dFFF0000000000000, %fd23977, %p4316;
$L__BB3_3383:
	setp.le.f64 	%p4318, %fd23828, 0d0000000000000000;
	mov.f64 	%fd38168, 0d0000000000000000;
	@%p4318 bra 	$L__BB3_3385;
	mov.b32 	%r15373, 1;
	mov.f64 	%fd38161, 0d3FCAF286BCA1AF28;
	mov.f64 	%fd38160, 0d4013000000000000;
	mov.f64 	%fd38163, %fd38161;
	bra.uni 	$L__BB3_3403;
$L__BB3_3385:
	@%p4288 bra 	$L__BB3_3416;
	mov.u64 	%rd242, $str$4;
	cvta.global.u64 	%rd243, %rd242;
	{ // callseq 683, 0
	.param .b64 param0;
	st.param.b64 	[param0], %rd243;
	.param .b64 param1;
	st.param.b64 	[param1], 0;
	.param .b32 retval0;
	call.uni (retval0), 
	vprintf, 
	(
	param0, 
	param1
	);
	ld.param.b32 	%r10097, [retval0];
	} // callseq 683
	bra.uni 	$L__BB3_3416;
$L__BB3_3387:
	add.f64 	%fd4684, %fd4732, 0d3FF0000000000000;
	mul.f64 	%fd24020, %fd869, %fd4525;
	div.rn.f64 	%fd24021, %fd24020, %fd4684;
	mul.f64 	%fd4685, %fd4733, %fd24021;
	add.f64 	%fd38163, %fd38163, %fd4685;
	abs.f64 	%fd24022, %fd4685;
	abs.f64 	%fd24023, %fd38163;
	mul.f64 	%fd24024, %fd24023, 0d3E9421F5F40D8376;
	setp.lt.f64 	%p4321, %fd24022, %fd24024;
	@%p4321 bra 	$L__BB3_3404;
	add.f64 	%fd4687, %fd4684, 0d3FF0000000000000;
	mul.f64 	%fd24025, %fd869, %fd4525;
	div.rn.f64 	%fd24026, %fd24025, %fd4687;
	mul.f64 	%fd4688, %fd4685, %fd24026;
	add.f64 	%fd38163, %fd38163, %fd4688;
	abs.f64 	%fd24027, %fd4688;
	abs.f64 	%fd24028, %fd38163;
	mul.f64 	%fd24029, %fd24028, 0d3E9421F5F40D8376;
	setp.lt.f64 	%p4322, %fd24027, %fd24029;
	@%p4322 bra 	$L__BB3_3404;
	add.f64 	%fd4690, %fd4687, 0d3FF0000000000000;
	mul.f64 	%fd24030, %fd869, %fd4525;
	div.rn.f64 	%fd24031, %fd24030, %fd4690;
	mul.f64 	%fd4691, %fd4688, %fd24031;
	add.f64 	%fd38163, %fd38163, %fd4691;
	abs.f64 	%fd24032, %fd4691;
	abs.f64 	%fd24033, %fd38163;
	mul.f64 	%fd24034, %fd24033, 0d3E9421F5F40D8376;
	setp.lt.f64 	%p4323, %fd24032, %fd24034;
	@%p4323 bra 	$L__BB3_3404;
	add.f64 	%fd4693, %fd4690, 0d3FF0000000000000;
	mul.f64 	%fd24035, %fd869, %fd4525;
	div.rn.f64 	%fd24036, %fd24035, %fd4693;
	mul.f64 	%fd4694, %fd4691, %fd24036;
	add.f64 	%fd38163, %fd38163, %fd4694;
	abs.f64 	%fd24037, %fd4694;
	abs.f64 	%fd24038, %fd38163;
	mul.f64 	%fd24039, %fd24038, 0d3E9421F5F40D8376;
	setp.lt.f64 	%p4324, %fd24037, %fd24039;
	@%p4324 bra 	$L__BB3_3404;
	add.f64 	%fd4696, %fd4693, 0d3FF0000000000000;
	mul.f64 	%fd24040, %fd869, %fd4525;
	div.rn.f64 	%fd24041, %fd24040, %fd4696;
	mul.f64 	%fd4697, %fd4694, %fd24041;
	add.f64 	%fd38163, %fd38163, %fd4697;
	abs.f64 	%fd24042, %fd4697;
	abs.f64 	%fd24043, %fd38163;
	mul.f64 	%fd24044, %fd24043, 0d3E9421F5F40D8376;
	setp.lt.f64 	%p4325, %fd24042, %fd24044;
	@%p4325 bra 	$L__BB3_3404;
	add.f64 	%fd4699, %fd4696, 0d3FF0000000000000;
	mul.f64 	%fd24045, %fd869, %fd4525;
	div.rn.f64 	%fd24046, %fd24045, %fd4699;
	mul.f64 	%fd4700, %fd4697, %fd24046;
	add.f64 	%fd38163, %fd38163, %fd4700;
	abs.f64 	%fd24047, %fd4700;
	abs.f64 	%fd24048, %fd38163;
	mul.f64 	%fd24049, %fd24048, 0d3E9421F5F40D8376;
	setp.lt.f64 	%p4326, %fd24047, %fd24049;
	@%p4326 bra 	$L__BB3_3404;
	add.f64 	%fd4702, %fd4699, 0d3FF0000000000000;
	mul.f64 	%fd24050, %fd869, %fd4525;
	div.rn.f64 	%fd24051, %fd24050, %fd4702;
	mul.f64 	%fd4703, %fd4700, %fd24051;
	add.f64 	%fd38163, %fd38163, %fd4703;
	abs.f64 	%fd24052, %fd4703;
	abs.f64 	%fd24053, %fd38163;
	mul.f64 	%fd24054, %fd24053, 0d3E9421F5F40D8376;
	setp.lt.f64 	%p4327, %fd24052, %fd24054;
	@%p4327 bra 	$L__BB3_3404;
	add.f64 	%fd4705, %fd4702, 0d3FF0000000000000;
	mul.f64 	%fd24055, %fd869, %fd4525;
	div.rn.f64 	%fd24056, %fd24055, %fd4705;
	mul.f64 	%fd4706, %fd4703, %fd24056;
	add.f64 	%fd38163, %fd38163, %fd4706;
	abs.f64 	%fd24057, %fd4706;
	abs.f64 	%fd24058, %fd38163;
	mul.f64 	%fd24059, %fd24058, 0d3E9421F5F40D8376;
	setp.lt.f64 	%p4328, %fd24057, %fd24059;
	@%p4328 bra 	$L__BB3_3404;
	add.f64 	%fd4708, %fd4705, 0d3FF0000000000000;
	mul.f64 	%fd24060, %fd869, %fd4525;
	div.rn.f64 	%fd24061, %fd24060, %fd4708;
	mul.f64 	%fd4709, %fd4706, %fd24061;
	add.f64 	%fd38163, %fd38163, %fd4709;
	abs.f64 	%fd24062, %fd4709;
	abs.f64 	%fd24063, %fd38163;
	mul.f64 	%fd24064, %fd24063, 0d3E9421F5F40D8376;
	setp.lt.f64 	%p4329, %fd24062, %fd24064;
	@%p4329 bra 	$L__BB3_3404;
	add.f64 	%fd4711, %fd4708, 0d3FF0000000000000;
	mul.f64 	%fd24065, %fd869, %fd4525;
	div.rn.f64 	%fd24066, %fd24065, %fd4711;
	mul.f64 	%fd4712, %fd4709, %fd24066;
	add.f64 	%fd38163, %fd38163, %fd4712;
	abs.f64 	%fd24067, %fd4712;
	abs.f64 	%fd24068, %fd38163;
	mul.f64 	%fd24069, %fd24068, 0d3E9421F5F40D8376;
	setp.lt.f64 	%p4330, %fd24067, %fd24069;
	@%p4330 bra 	$L__BB3_3404;
	add.f64 	%fd4714, %fd4711, 0d3FF0000000000000;
	mul.f64 	%fd24070, %fd869, %fd4525;
	div.rn.f64 	%fd24071, %fd24070, %fd4714;
	mul.f64 	%fd4715, %fd4712, %fd24071;
	add.f64 	%fd38163, %fd38163, %fd4715;
	abs.f64 	%fd24072, %fd4715;
	abs.f64 	%fd24073, %fd38163;
	mul.f64 	%fd24074, %fd24073, 0d3E9421F5F40D8376;
	setp.lt.f64 	%p4331, %fd24072, %fd24074;
	@%p4331 bra 	$L__BB3_3404;
	add.f64 	%fd4717, %fd4714, 0d3FF0000000000000;
	mul.f64 	%fd24075, %fd869, %fd4525;
	div.rn.f64 	%fd24076, %fd24075, %fd4717;
	mul.f64 	%fd4718, %fd4715, %fd24076;
	add.f64 	%fd38163, %fd38163, %fd4718;
	abs.f64 	%fd24077, %fd4718;
	abs.f64 	%fd24078, %fd38163;
	mul.f64 	%fd24079, %fd24078, 0d3E9421F5F40D8376;
	setp.lt.f64 	%p4332, %fd24077, %fd24079;
	@%p4332 bra 	$L__BB3_3404;
	add.f64 	%fd4720, %fd4717, 0d3FF0000000000000;
	mul.f64 	%fd24080, %fd869, %fd4525;
	div.rn.f64 	%fd24081, %fd24080, %fd4720;
	mul.f64 	%fd4721, %fd4718, %fd24081;
	add.f64 	%fd38163, %fd38163, %fd4721;
	abs.f64 	%fd24082, %fd4721;
	abs.f64 	%fd24083, %fd38163;
	mul.f64 	%fd24084, %fd24083, 0d3E9421F5F40D8376;
	setp.lt.f64 	%p4333, %fd24082, %fd24084;
	@%p4333 bra 	$L__BB3_3404;
	add.f64 	%fd4723, %fd4720, 0d3FF0000000000000;
	mul.f64 	%fd24085, %fd869, %fd4525;
	div.rn.f64 	%fd24086, %fd24085, %fd4723;
	mul.f64 	%fd4724, %fd4721, %fd24086;
	add.f64 	%fd38163, %fd38163, %fd4724;
	abs.f64 	%fd24087, %fd4724;
	abs.f64 	%fd24088, %fd38163;
	mul.f64 	%fd24089, %fd24088, 0d3E9421F5F40D8376;
	setp.lt.f64 	%p4334, %fd24087, %fd24089;
	@%p4334 bra 	$L__BB3_3404;
	add.f64 	%fd38160, %fd4723, 0d3FF0000000000000;
	mul.f64 	%fd24090, %fd869, %fd4525;
	div.rn.f64 	%fd24091, %fd24090, %fd38160;
	mul.f64 	%fd38161, %fd4724, %fd24091;
	add.f64 	%fd38163, %fd38163, %fd38161;
	abs.f64 	%fd24092, %fd38161;
	abs.f64 	%fd24093, %fd38163;
	mul.f64 	%fd24094, %fd24093, 0d3E9421F5F40D8376;
	setp.lt.f64 	%p4335, %fd24092, %fd24094;
	@%p4335 bra 	$L__BB3_3404;
	add.s32 	%r15373, %r15373, 16;
	setp.eq.s32 	%p4336, %r15373, 100000001;
	@%p4336 bra 	$L__BB3_3415;
$L__BB3_3403:
	add.f64 	%fd4732, %fd38160, 0d3FF0000000000000;
	mul.f64 	%fd24015, %fd869, %fd4525;
	div.rn.f64 	%fd24016, %fd24015, %fd4732;
	mul.f64 	%fd4733, %fd38161, %fd24016;
	add.f64 	%fd38163, %fd38163, %fd4733;
	abs.f64 	%fd24017, %fd4733;
	abs.f64 	%fd24018, %fd38163;
	mul.f64 	%fd24019, %fd24018, 0d3E9421F5F40D8376;
	setp.geu.f64 	%p4320, %fd24017, %fd24019;
	@%p4320 bra 	$L__BB3_3387;
$L__BB3_3404:
	mul.f64 	%fd38164, %fd869, %fd4525;
	{
	.reg .b32 %temp; 
	mov.b64 	{%temp, %r15374}, %fd38164;
	}
	{
	.reg .b32 %temp; 
	mov.b64 	{%r15375, %temp}, %fd38164;
	}
	setp.gt.s32 	%p4337, %r15374, 1048575;
	mov.b32 	%r15376, -1023;
	@%p4337 bra 	$L__BB3_3406;
	mul.f64 	%fd24096, %fd869, %fd4525;
	mul.f64 	%fd38164, %fd24096, 0d4350000000000000;
	{
	.reg .b32 %temp; 
	mov.b64 	{%temp, %r15374}, %fd38164;
	}
	{
	.reg .b32 %temp; 
	mov.b64 	{%r15375, %temp}, %fd38164;
	}
	mov.b32 	%r15376, -1077;
$L__BB3_3406:
	add.s32 	%r10104, %r15374, -1;
	setp.gt.u32 	%p4338, %r10104, 2146435070;
	@%p4338 bra 	$L__BB3_3410;
	shr.u32 	%r10107, %r15374, 20;
	add.s32 	%r15377, %r15376, %r10107;
	and.b32  	%r10108, %r15374, 1048575;
	or.b32  	%r10109, %r10108, 1072693248;
	mov.b64 	%fd38165, {%r15375, %r10109};
	setp.lt.u32 	%p4340, %r10109, 1073127583;
	@%p4340 bra 	$L__BB3_3409;
	{
	.reg .b32 %temp; 
	mov.b64 	{%r10110, %temp}, %fd38165;
	}
	{
	.reg .b32 %temp; 
	mov.b64 	{%temp, %r10111}, %fd38165;
	}
	add.s32 	%r10112, %r10111, -1048576;
	mov.b64 	%fd38165, {%r10110, %r10112};
	add.s32 	%r15377, %r15377, 1;
$L__BB3_3409:
	add.f64 	%fd24098, %fd38165, 0dBFF0000000000000;
	add.f64 	%fd24099, %fd38165, 0d3FF0000000000000;
	rcp.approx.ftz.f64 	%fd24100, %fd24099;
	neg.f64 	%fd24101, %fd24099;
	fma.rn.f64 	%fd24102, %fd24101, %fd24100, 0d3FF0000000000000;
	fma.rn.f64 	%fd24103, %fd24102, %fd24102, %fd24102;
	fma.rn.f64 	%fd24104, %fd24103, %fd24100, %fd24100;
	mul.f64 	%fd24105, %fd24098, %fd24104;
	fma.rn.f64 	%fd24106, %fd24098, %fd24104, %fd24105;
	mul.f64 	%fd24107, %fd24106, %fd24106;
	fma.rn.f64 	%fd24108, %fd24107, 0d3EB1380B3AE80F1E, 0d3ED0EE258B7A8B04;
	fma.rn.f64 	%fd24109, %fd24108, %fd24107, 0d3EF3B2669F02676F;
	fma.rn.f64 	%fd24110, %fd24109, %fd24107, 0d3F1745CBA9AB0956;
	fma.rn.f64 	%fd24111, %fd24110, %fd24107, 0d3F3C71C72D1B5154;
	fma.rn.f64 	%fd24112, %fd24111, %fd24107, 0d3F624924923BE72D;
	fma.rn.f64 	%fd24113, %fd24112, %fd24107, 0d3F8999999999A3C4;
	fma.rn.f64 	%fd24114, %fd24113, %fd24107, 0d3FB5555555555554;
	sub.f64 	%fd24115, %fd24098, %fd24106;
	add.f64 	%fd24116, %fd24115, %fd24115;
	neg.f64 	%fd24117, %fd24106;
	fma.rn.f64 	%fd24118, %fd24117, %fd24098, %fd24116;
	mul.f64 	%fd24119, %fd24104, %fd24118;
	mul.f64 	%fd24120, %fd24107, %fd24114;
	fma.rn.f64 	%fd24121, %fd24120, %fd24106, %fd24119;
	xor.b32  	%r10113, %r15377, -2147483648;
	mov.b32 	%r10114, 1127219200;
	mov.b64 	%fd24122, {%r10113, %r10114};
	sub.f64 	%fd24123, %fd24122, %fd159;
	fma.rn.f64 	%fd24124, %fd24123, 0d3FE62E42FEFA39EF, %fd24106;
	fma.rn.f64 	%fd24125, %fd24123, 0dBFE62E42FEFA39EF, %fd24124;
	sub.f64 	%fd24126, %fd24125, %fd24106;
	sub.f64 	%fd24127, %fd24121, %fd24126;
	fma.rn.f64 	%fd24128, %fd24123, 0d3C7ABC9E3B39803F, %fd24127;
	add.f64 	%fd38166, %fd24124, %fd24128;
	bra.uni 	$L__BB3_3411;
$L__BB3_3410:
	fma.rn.f64 	%fd24097, %fd38164, 0d7FF0000000000000, 0d7FF0000000000000;
	{
	.reg .b32 %temp; 
	mov.b64 	{%temp, %r10105}, %fd38164;
	}
	and.b32  	%r10106, %r10105, 2147483647;
	setp.eq.s32 	%p4339, %r10106, 0;
	selp.f64 	%fd38166, 0dFFF0000000000000, %fd24097, %p4339;
$L__BB3_3411:
	mul.f64 	%fd24129, %fd38166, 0d4013000000000000;
	mul.f64 	%fd24130, %fd869, %fd4525;
	sub.f64 	%fd24131, %fd24129, %fd24130;
	sub.f64 	%fd24132, %fd4663, %fd38159;
	add.f64 	%fd4745, %fd24132, %fd24131;
	fma.rn.f64 	%fd24133, %fd4745, 0d3FF71547652B82FE, 0d4338000000000000;
	{
	.reg .b32 %temp; 
	mov.b64 	{%r1742, %temp}, %fd24133;
	}
	mov.f64 	%fd24134, 0dC338000000000000;
	add.rn.f64 	%fd24135, %fd24133, %fd24134;
	fma.rn.f64 	%fd24136, %fd24135, 0dBFE62E42FEFA39EF, %fd4745;
	fma.rn.f64 	%fd24137, %fd24135, 0dBC7ABC9E3B39803F, %fd24136;
	fma.rn.f64 	%fd24138, %fd24137, 0d3E5ADE1569CE2BDF, 0d3E928AF3FCA213EA;
	fma.rn.f64 	%fd24139, %fd24138, %fd24137, 0d3EC71DEE62401315;
	fma.rn.f64 	%fd24140, %fd24139, %fd24137, 0d3EFA01997C89EB71;
	fma.rn.f64 	%fd24141, %fd24140, %fd24137, 0d3F2A01A014761F65;
	fma.rn.f64 	%fd24142, %fd24141, %fd24137, 0d3F56C16C1852B7AF;
	fma.rn.f64 	%fd24143, %fd24142, %fd24137, 0d3F81111111122322;
	fma.rn.f64 	%fd24144, %fd24143, %fd24137, 0d3FA55555555502A1;
	fma.rn.f64 	%fd24145, %fd24144, %fd24137, 0d3FC5555555555511;
	fma.rn.f64 	%fd24146, %fd24145, %fd24137, 0d3FE000000000000B;
	fma.rn.f64 	%fd24147, %fd24146, %fd24137, 0d3FF0000000000000;
	fma.rn.f64 	%fd24148, %fd24147, %fd24137, 0d3FF0000000000000;
	{
	.reg .b32 %temp; 
	mov.b64 	{%r1743, %temp}, %fd24148;
	}
	{
	.reg .b32 %temp; 
	mov.b64 	{%temp, %r1744}, %fd24148;
	}
	shl.b32 	%r10115, %r1742, 20;
	add.s32 	%r10116, %r10115, %r1744;
	mov.b64 	%fd38167, {%r1743, %r10116};
	{
	.reg .b32 %temp; 
	mov.b64 	{%temp, %r10117}, %fd4745;
	}
	mov.b32 	%f275, %r10117;
	abs.f32 	%f91, %f275;
	setp.lt.f32 	%p4341, %f91, 0f4086232B;
	@%p4341 bra 	$L__BB3_3414;
	setp.lt.f64 	%p4342, %fd4745, 0d0000000000000000;
	add.f64 	%fd24149, %fd4745, 0d7FF0000000000000;
	selp.f64 	%fd38167, 0d0000000000000000, %fd24149, %p4342;
	setp.geu.f32 	%p4343, %f91, 0f40874800;
	@%p4343 bra 	$L__BB3_3414;
	shr.u32 	%r10118, %r1742, 31;
	add.s32 	%r10119, %r1742, %r10118;
	shr.s32 	%r10120, %r10119, 1;
	shl.b32 	%r10121, %r10120, 20;
	add.s32 	%r10122, %r1744, %r10121;
	mov.b64 	%fd24150, {%r1743, %r10122};
	sub.s32 	%r10123, %r1742, %r10120;
	shl.b32 	%r10124, %r10123, 20;
	add.s32 	%r10125, %r10124, 1072693248;
	mov.b32 	%r10126, 0;
	mov.b64 	%fd24151, {%r10126, %r10125};
	mul.f64 	%fd38167, %fd24151, %fd24150;
$L__BB3_3414:
	mul.f64 	%fd38168, %fd38163, %fd38167;
	bra.uni 	$L__BB3_3416;
$L__BB3_3415:
	mov.u64 	%rd244, $str$5;
	cvta.global.u64 	%rd245, %rd244;
	{ // callseq 684, 0
	.param .b64 param0;
	st.param.b64 	[param0], %rd245;
	.param .b64 param1;
	st.param.b64 	[param1], 0;
	.param .b32 retval0;
	call.uni (retval0), 
	vprintf, 
	(
	param0, 
	param1
	);
	ld.param.b32 	%r10100, [retval0];
	} // callseq 684
$L__BB3_3416:
	mov.f64 	%fd24152, 0d3FF0000000000000;
	sub.f64 	%fd38181, %fd24152, %fd38168;
	bra.uni 	$L__BB3_3442;
$L__BB3_3417:
	mov.b32 	%r15380, -1023;
	mov.f64 	%fd38169, 0d400289A4E5827C1E;
	@%p4281 bra 	$L__BB3_3419;
	mov.f64 	%fd38169, 0d436289A4E5827C1E;
	{
	.reg .b32 %temp; 
	mov.b64 	{%temp, %r15369}, %fd38169;
	}
	{
	.reg .b32 %temp; 
	mov.b64 	{%r15370, %temp}, %fd38169;
	}
	mov.b32 	%r15380, -1077;
$L__BB3_3419:
	add.s32 	%r10038, %r15369, -1;
	setp.gt.u32 	%p4291, %r10038, 2146435070;
	@%p4291 bra 	$L__BB3_3423;
	shr.u32 	%r10041, %r15369, 20;
	add.s32 	%r15381, %r15380, %r10041;
	and.b32  	%r10042, %r15369, 1048575;
	or.b32  	%r10043, %r10042, 1072693248;
	mov.b64 	%fd38170, {%r15370, %r10043};
	setp.lt.u32 	%p4293, %r10043, 1073127583;
	@%p4293 bra 	$L__BB3_3422;
	{
	.reg .b32 %temp; 
	mov.b64 	{%r10044, %temp}, %fd38170;
	}
	{
	.reg .b32 %temp; 
	mov.b64 	{%temp, %r10045}, %fd38170;
	}
	add.s32 	%r10046, %r10045, -1048576;
	mov.b64 	%fd38170, {%r10044, %r10046};
	add.s32 	%r15381, %r15381, 1;
$L__BB3_3422:
	add.f64 	%fd23834, %fd38170, 0dBFF0000000000000;
	add.f64 	%fd23835, %fd38170, 0d3FF0000000000000;
	rcp.approx.ftz.f64 	%fd23836, %fd23835;
	neg.f64 	%fd23837, %fd23835;
	fma.rn.f64 	%fd23838, %fd23837, %fd23836, 0d3FF0000000000000;
	fma.rn.f64 	%fd23839, %fd23838, %fd23838, %fd23838;
	fma.rn.f64 	%fd23840, %fd23839, %fd23836, %fd23836;
	mul.f64 	%fd23841, %fd23834, %fd23840;
	fma.rn.f64 	%fd23842, %fd23834, %fd23840, %fd23841;
	mul.f64 	%fd23843, %fd23842, %fd23842;
	fma.rn.f64 	%fd23844, %fd23843, 0d3EB1380B3AE80F1E, 0d3ED0EE258B7A8B04;
	fma.rn.f64 	%fd23845, %fd23844, %fd23843, 0d3EF3B2669F02676F;
	fma.rn.f64 	%fd23846, %fd23845, %fd23843, 0d3F1745CBA9AB0956;
	fma.rn.f64 	%fd23847, %fd23846, %fd23843, 0d3F3C71C72D1B5154;
	fma.rn.f64 	%fd23848, %fd23847, %fd23843, 0d3F624924923BE72D;
	fma.rn.f64 	%fd23849, %fd23848, %fd23843, 0d3F8999999999A3C4;
	fma.rn.f64 	%fd23850, %fd23849, %fd23843, 0d3FB5555555555554;
	sub.f64 	%fd23851, %fd23834, %fd23842;
	add.f64 	%fd23852, %fd23851, %fd23851;
	neg.f64 	%fd23853, %fd23842;
	fma.rn.f64 	%fd23854, %fd23853, %fd23834, %fd23852;
	mul.f64 	%fd23855, %fd23840, %fd23854;
	mul.f64 	%fd23856, %fd23843, %fd23850;
	fma.rn.f64 	%fd23857, %fd23856, %fd23842, %fd23855;
	xor.b32  	%r10047, %r15381, -2147483648;
	mov.b32 	%r10048, 1127219200;
	mov.b64 	%fd23858, {%r10047, %r10048};
	sub.f64 	%fd23859, %fd23858, %fd159;
	fma.rn.f64 	%fd23860, %fd23859, 0d3FE62E42FEFA39EF, %fd23842;
	fma.rn.f64 	%fd23861, %fd23859, 0dBFE62E42FEFA39EF, %fd23860;
	sub.f64 	%fd23862, %fd23861, %fd23842;
	sub.f64 	%fd23863, %fd23857, %fd23862;
	fma.rn.f64 	%fd23864, %fd23859, 0d3C7ABC9E3B39803F, %fd23863;
	add.f64 	%fd38171, %fd23860, %fd23864;
	bra.uni 	$L__BB3_3424;
$L__BB3_3423:
	fma.rn.f64 	%fd23833, %fd38169, 0d7FF0000000000000, 0d7FF0000000000000;
	{
	.reg .b32 %temp; 
	mov.b64 	{%temp, %r10039}, %fd38169;
	}
	and.b32  	%r10040, %r10039, 2147483647;
	setp.eq.s32 	%p4292, %r10040, 0;
	selp.f64 	%fd38171, 0dFFF0000000000000, %fd23833, %p4292;
$L__BB3_3424:
	fma.rn.f64 	%fd23866, %fd869, %fd4525, 0d3FF0000000000000;
	add.f64 	%fd38175, %fd23866, 0dC013000000000000;
	rcp.rn.f64 	%fd38176, %fd38175;
	mov.b32 	%r15382, 1;
	mov.f64 	%fd38174, 0d46293E5939A08CE9;
	mov.f64 	%fd38173, %fd38176;
	bra.uni 	$L__BB3_3429;
$L__BB3_3425:
	add.s32 	%r10051, %r15382, 1;
	not.b32 	%r10052, %r15382;
	cvt.rn.f64.s32 	%fd23880, %r10052;
	cvt.rn.f64.u32 	%fd23881, %r10051;
	add.f64 	%fd23882, %fd23881, 0dC013000000000000;
	mul.f64 	%fd23883, %fd23882, %fd23880;
	add.f64 	%fd4762, %fd4778, 0d4000000000000000;
	fma.rn.f64 	%fd23884, %fd23883, %fd4780, %fd4762;
	abs.f64 	%fd23885, %fd23884;
	setp.lt.f64 	%p4297, %fd23885, 0d39B4484BFEEBC2A0;
	div.rn.f64 	%fd23886, %fd23883, %fd4779;
	add.f64 	%fd23887, %fd4762, %fd23886;
	abs.f64 	%fd23888, %fd23887;
	setp.lt.f64 	%p4298, %fd23888, 0d39B4484BFEEBC2A0;
	selp.f64 	%fd4763, 0d39B4484BFEEBC2A0, %fd23887, %p4298;
	rcp.rn.f64 	%fd23889, %fd23884;
	selp.f64 	%fd4764, 0d46293E5939A08CE9, %fd23889, %p4297;
	mul.f64 	%fd23890, %fd4764, %fd4763;
	mul.f64 	%fd38176, %fd38176, %fd23890;
	add.f64 	%fd23891, %fd23890, 0dBFF0000000000000;
	abs.f64 	%fd23892, %fd23891;
	setp.lt.f64 	%p4299, %fd23892, 0d3E9421F5F40D8376;
	@%p4299 bra 	$L__BB3_3431;
	add.s32 	%r10053, %r15382, 2;
	sub.s32 	%r10054, -2, %r15382;
	cvt.rn.f64.s32 	%fd23893, %r10054;
	cvt.rn.f64.u32 	%fd23894, %r10053;
	add.f64 	%fd23895, %fd23894, 0dC013000000000000;
	mul.f64 	%fd23896, %fd23895, %fd23893;
	add.f64 	%fd4766, %fd4762, 0d4000000000000000;
	fma.rn.f64 	%fd23897, %fd23896, %fd4764, %fd4766;
	abs.f64 	%fd23898, %fd23897;
	setp.lt.f64 	%p4300, %fd23898, 0d39B4484BFEEBC2A0;
	div.rn.f64 	%fd23899, %fd23896, %fd4763;
	add.f64 	%fd23900, %fd4766, %fd23899;
	abs.f64 	%fd23901, %fd23900;
	setp.lt.f64 	%p4301, %fd23901, 0d39B4484BFEEBC2A0;
	selp.f64 	%fd4767, 0d39B4484BFEEBC2A0, %fd23900, %p4301;
	rcp.rn.f64 	%fd23902, %fd23897;
	selp.f64 	%fd4768, 0d46293E5939A08CE9, %fd23902, %p4300;
	mul.f64 	%fd23903, %fd4768, %fd4767;
	mul.f64 	%fd38176, %fd38176, %fd23903;
	add.f64 	%fd23904, %fd23903, 0dBFF0000000000000;
	abs.f64 	%fd23905, %fd23904;
	setp.lt.f64 	%p4302, %fd23905, 0d3E9421F5F40D8376;
	@%p4302 bra 	$L__BB3_3431;
	add.s32 	%r10055, %r15382, 3;
	sub.s32 	%r10056, -3, %r15382;
	cvt.rn.f64.s32 	%fd23906, %r10056;
	cvt.rn.f64.u32 	%fd23907, %r10055;
	add.f64 	%fd23908, %fd23907, 0dC013000000000000;
	mul.f64 	%fd23909, %fd23908, %fd23906;
	add.f64 	%fd38175, %fd4766, 0d4000000000000000;
	fma.rn.f64 	%fd23910, %fd23909, %fd4768, %fd38175;
	abs.f64 	%fd23911, %fd23910;
	setp.lt.f64 	%p4303, %fd23911, 0d39B4484BFEEBC2A0;
	div.rn.f64 	%fd23912, %fd23909, %fd4767;
	add.f64 	%fd23913, %fd38175, %fd23912;
	abs.f64 	%fd23914, %fd23913;
	setp.lt.f64 	%p4304, %fd23914, 0d39B4484BFEEBC2A0;
	selp.f64 	%fd38174, 0d39B4484BFEEBC2A0, %fd23913, %p4304;
	rcp.rn.f64 	%fd23915, %fd23910;
	selp.f64 	%fd38173, 0d46293E5939A08CE9, %fd23915, %p4303;
	mul.f64 	%fd23916, %fd38173, %fd38174;
	mul.f64 	%fd38176, %fd38176, %fd23916;
	add.f64 	%fd23917, %fd23916, 0dBFF0000000000000;
	abs.f64 	%fd23918, %fd23917;
	setp.lt.f64 	%p4305, %fd23918, 0d3E9421F5F40D8376;
	@%p4305 bra 	$L__BB3_3431;
	add.s32 	%r15382, %r15382, 4;
	setp.eq.s32 	%p4306, %r15382, 100000001;
	@%p4306 bra 	$L__BB3_3430;
$L__BB3_3429:
	neg.s32 	%r10050, %r15382;
	cvt.rn.f64.s32 	%fd23867, %r10050;
	cvt.rn.f64.u32 	%fd23868, %r15382;
	add.f64 	%fd23869, %fd23868, 0dC013000000000000;
	mul.f64 	%fd23870, %fd23869, %fd23867;
	add.f64 	%fd4778, %fd38175, 0d4000000000000000;
	fma.rn.f64 	%fd23871, %fd23870, %fd38173, %fd4778;
	abs.f64 	%fd23872, %fd23871;
	setp.lt.f64 	%p4294, %fd23872, 0d39B4484BFEEBC2A0;
	div.rn.f64 	%fd23873, %fd23870, %fd38174;
	add.f64 	%fd23874, %fd4778, %fd23873;
	abs.f64 	%fd23875, %fd23874;
	setp.lt.f64 	%p4295, %fd23875, 0d39B4484BFEEBC2A0;
	selp.f64 	%fd4779, 0d39B4484BFEEBC2A0, %fd23874, %p4295;
	rcp.rn.f64 	%fd23876, %fd23871;
	selp.f64 	%fd4780, 0d46293E5939A08CE9, %fd23876, %p4294;
	mul.f64 	%fd23877, %fd4780, %fd4779;
	mul.f64 	%fd38176, %fd38176, %fd23877;
	add.f64 	%fd23878, %fd23877, 0dBFF0000000000000;
	abs.f64 	%fd23879, %fd23878;
	setp.lt.f64 	%p4296, %fd23879, 0d3E9421F5F40D8376;
	@%p4296 bra 	$L__BB3_3431;
	bra.uni 	$L__BB3_3425;
$L__BB3_3430:
	mov.u64 	%rd240, $str$3;
	cvta.global.u64 	%rd241, %rd240;
	{ // callseq 682, 0
	.param .b64 param0;
	st.param.b64 	[param0], %rd241;
	.param .b64 param1;
	st.param.b64 	[param1], 0;
	.param .b32 retval0;
	call.uni (retval0), 
	vprintf, 
	(
	param0, 
	param1
	);
	ld.param.b32 	%r10057, [retval0];
	} // callseq 682
$L__BB3_3431:
	mul.f64 	%fd38177, %fd869, %fd4525;
	{
	.reg .b32 %temp; 
	mov.b64 	{%temp, %r15383}, %fd38177;
	}
	{
	.reg .b32 %temp; 
	mov.b64 	{%r15384, %temp}, %fd38177;
	}
	setp.gt.s32 	%p4307, %r15383, 1048575;
	mov.b32 	%r15385, -1023;
	@%p4307 bra 	$L__BB3_3433;
	mul.f64 	%fd23919, %fd869, %fd4525;
	mul.f64 	%fd38177, %fd23919, 0d4350000000000000;
	{
	.reg .b32 %temp; 
	mov.b64 	{%temp, %r15383}, %fd38177;
	}
	{
	.reg .b32 %temp; 
	mov.b64 	{%r15384, %temp}, %fd38177;
	}
	mov.b32 	%r15385, -1077;
$L__BB3_3433:
	add.s32 	%r10061, %r15383, -1;
	setp.gt.u32 	%p4308, %r10061, 2146435070;
	@%p4308 bra 	$L__BB3_3437;
	shr.u32 	%r10064, %r15383, 20;
	add.s32 	%r15386, %r15385, %r10064;
	and.b32  	%r10065, %r15383, 1048575;
	or.b32  	%r10066, %r10065, 1072693248;
	mov.b64 	%fd38178, {%r15384, %r10066};
	setp.lt.u32 	%p4310, %r10066, 1073127583;
	@%p4310 bra 	$L__BB3_3436;
	{
	.reg .b32 %temp; 
	mov.b64 	{%r10067, %temp}, %fd38178;
	}
	{
	.reg .b32 %temp; 
	mov.b64 	{%temp, %r10068}, %fd38178;
	}
	add.s32 	%r10069, %r10068, -1048576;
	mov.b64 	%fd38178, {%r10067, %r10069};
	add.s32 	%r15386, %r15386, 1;
$L__BB3_3436:
	add.f64 	%fd23921, %fd38178, 0dBFF0000000000000;
	add.f64 	%fd23922, %fd38178, 0d3FF0000000000000;
	rcp.approx.ftz.f64 	%fd23923, %fd23922;
	neg.f64 	%fd23924, %fd23922;
	fma.rn.f64 	%fd23925, %fd23924, %fd23923, 0d3FF0000000000000;
	fma.rn.f64 	%fd23926, %fd23925, %fd23925, %fd23925;
	fma.rn.f64 	%fd23927, %fd23926, %fd23923, %fd23923;
	mul.f64 	%fd23928, %fd23921, %fd23927;
	fma.rn.f64 	%fd23929, %fd23921, %fd23927, %fd23928;
	mul.f64 	%fd23930, %fd23929, %fd23929;
	fma.rn.f64 	%fd23931, %fd23930, 0d3EB1380B3AE80F1E, 0d3ED0EE258B7A8B04;
	fma.rn.f64 	%fd23932, %fd23931, %fd23930, 0d3EF3B2669F02676F;
	fma.rn.f64 	%fd23933, %fd23932, %fd23930, 0d3F1745CBA9AB0956;
	fma.rn.f64 	%fd23934, %fd23933, %fd23930, 0d3F3C71C72D1B5154;
	fma.rn.f64 	%fd23935, %fd23934, %fd23930, 0d3F624924923BE72D;
	fma.rn.f64 	%fd23936, %fd23935, %fd23930, 0d3F8999999999A3C4;
	fma.rn.f64 	%fd23937, %fd23936, %fd23930, 0d3FB5555555555554;
	sub.f64 	%fd23938, %fd23921, %fd23929;
	add.f64 	%fd23939, %fd23938, %fd23938;
	neg.f64 	%fd23940, %fd23929;
	fma.rn.f64 	%fd23941, %fd23940, %fd23921, %fd23939;
	mul.f64 	%fd23942, %fd23927, %fd23941;
	mul.f64 	%fd23943, %fd23930, %fd23937;
	fma.rn.f64 	%fd23944, %fd23943, %fd23929, %fd23942;
	xor.b32  	%r10070, %r15386, -2147483648;
	mov.b32 	%r10071, 1127219200;
	mov.b64 	%fd23945, {%r10070, %r10071};
	sub.f64 	%fd23946, %fd23945, %fd159;
	fma.rn.f64 	%fd23947, %fd23946, 0d3FE62E42FEFA39EF, %fd23929;
	fma.rn.f64 	%fd23948, %fd23946, 0dBFE62E42FEFA39EF, %fd23947;
	sub.f64 	%fd23949, %fd23948, %fd23929;
	sub.f64 	%fd23950, %fd23944, %fd23949;
	fma.rn.f64 	%fd23951, %fd23946, 0d3C7ABC9E3B39803F, %fd23950;
	add.f64 	%fd38179, %fd23947, %fd23951;
	bra.uni 	$L__BB3_3438;
$L__BB3_3437:
	fma.rn.f64 	%fd23920, %fd38177, 0d7FF0000000000000, 0d7FF0000000000000;
	{
	.reg .b32 %temp; 
	mov.b64 	{%temp, %r10062}, %fd38177;
	}
	and.b32  	%r10063, %r10062, 2147483647;
	setp.eq.s32 	%p4309, %r10063, 0;
	selp.f64 	%fd38179, 0dFFF0000000000000, %fd23920, %p4309;
$L__BB3_3438:
	mul.f64 	%fd23952, %fd38179, 0d4013000000000000;
	mul.f64 	%fd23953, %fd869, %fd4525;
	sub.f64 	%fd23954, %fd23952, %fd23953;
	sub.f64 	%fd23955, %fd4663, %fd38171;
	add.f64 	%fd4792, %fd23955, %fd23954;
	fma.rn.f64 	%fd23956, %fd4792, 0d3FF71547652B82FE, 0d4338000000000000;
	{
	.reg .b32 %temp; 
	mov.b64 	{%r1765, %temp}, %fd23956;
	}
	mov.f64 	%fd23957, 0dC338000000000000;
	add.rn.f64 	%fd23958, %fd23956, %fd23957;
	fma.rn.f64 	%fd23959, %fd23958, 0dBFE62E42FEFA39EF, %fd4792;
	fma.rn.f64 	%fd23960, %fd23958, 0dBC7ABC9E3B39803F, %fd23959;
	fma.rn.f64 	%fd23961, %fd23960, 0d3E5ADE1569CE2BDF, 0d3E928AF3FCA213EA;
	fma.rn.f64 	%fd23962, %fd23961, %fd23960, 0d3EC71DEE62401315;
	fma.rn.f64 	%fd23963, %fd23962, %fd23960, 0d3EFA01997C89EB71;
	fma.rn.f64 	%fd23964, %fd23963, %fd23960, 0d3F2A01A014761F65;
	fma.rn.f64 	%fd23965, %fd23964, %fd23960, 0d3F56C16C1852B7AF;
	fma.rn.f64 	%fd23966, %fd23965, %fd23960, 0d3F81111111122322;
	fma.rn.f64 	%fd23967, %fd23966, %fd23960, 0d3FA55555555502A1;
	fma.rn.f64 	%fd23968, %fd23967, %fd23960, 0d3FC5555555555511;
	fma.rn.f64 	%fd23969, %fd23968, %fd23960, 0d3FE000000000000B;
	fma.rn.f64 	%fd23970, %fd23969, %fd23960, 0d3FF0000000000000;
	fma.rn.f64 	%fd23971, %fd23970, %fd23960, 0d3FF0000000000000;
	{
	.reg .b32 %temp; 
	mov.b64 	{%r1766, %temp}, %fd23971;
	}
	{
	.reg .b32 %temp; 
	mov.b64 	{%temp, %r1767}, %fd23971;
	}
	shl.b32 	%r10072, %r1765, 20;
	add.s32 	%r10073, %r10072, %r1767;
	mov.b64 	%fd38180, {%r1766, %r10073};
	{
	.reg .b32 %temp; 
	mov.b64 	{%temp, %r10074}, %fd4792;
	}
	mov.b32 	%f274, %r10074;
	abs.f32 	%f92, %f274;
	setp.lt.f32 	%p4311, %f92, 0f4086232B;
	@%p4311 bra 	$L__BB3_3441;
	setp.lt.f64 	%p4312, %fd4792, 0d0000000000000000;
	add.f64 	%fd23972, %fd4792, 0d7FF0000000000000;
	selp.f64 	%fd38180, 0d0000000000000000, %fd23972, %p4312;
	setp.geu.f32 	%p4313, %f92, 0f40874800;
	@%p4313 bra 	$L__BB3_3441;
	shr.u32 	%r10075, %r1765, 31;
	add.s32 	%r10076, %r1765, %r10075;
	shr.s32 	%r10077, %r10076, 1;
	shl.b32 	%r10078, %r10077, 20;
	add.s32 	%r10079, %r1767, %r10078;
	mov.b64 	%fd23973, {%r1766, %r10079};
	sub.s32 	%r10080, %r1765, %r10077;
	shl.b32 	%r10081, %r10080, 20;
	add.s32 	%r10082, %r10081, 1072693248;
	mov.b32 	%r10083, 0;
	mov.b64 	%fd23974, {%r10083, %r10082};
	mul.f64 	%fd38180, %fd23974, %fd23973;
$L__BB3_3441:
	mul.f64 	%fd38181, %fd38176, %fd38180;
$L__BB3_3442:
	setp.lt.s32 	%p4345, %r1627, 0;
	and.b32  	%r10127, %r8264, 2146435072;
	setp.eq.s32 	%p4346, %r10127, 1072693248;
	mul.f64 	%fd4799, %fd4676, %fd38181;
	{ // callseq 685, 0
	.param .b64 param0;
	st.param.f64 	[param0], %fd4491;
	.param .b64 param1;
	st.param.f64 	[param1], 0d4010000000000000;
	.param .b64 retval0;
	call.uni (retval0), 
	__internal_accurate_pow, 
	(
	param0, 
	param1
	);
	ld.param.f64 	%fd24153, [retval0];
	} // callseq 685
	neg.f64 	%fd24155, %fd24153;
	selp.f64 	%fd24156, %fd24155, %fd24153, %p4346;
	selp.f64 	%fd38183, %fd24156, %fd24153, %p4345;
	@%p4176 bra 	$L__BB3_3444;
	selp.b32 	%r10129, %r1627, 0, %p4346;
	setp.lt.s32 	%p4348, %r8264, 0;
	or.b32  	%r10130, %r10129, 2146435072;
	selp.b32 	%r10131, %r10130, %r10129, %p4348;
	mov.b32 	%r10132, 0;
	mov.b64 	%fd38183, {%r10132, %r10131};
$L__BB3_3444:
	add.f64 	%fd24157, %fd869, 0d4010000000000000;
	{
	.reg .b32 %temp; 
	mov.b64 	{%temp, %r10133}, %fd24157;
	}
	and.b32  	%r10134, %r10133, 2146435072;
	setp.ne.s32 	%p4349, %r10134, 2146435072;
	@%p4349 bra 	$L__BB3_3449;
	setp.num.f64 	%p4350, %fd869, %fd869;
	@%p4350 bra 	$L__BB3_3447;
	mov.f64 	%fd24158, 0d4010000000000000;
	add.rn.f64 	%fd38183, %fd869, %fd24158;
	bra.uni 	$L__BB3_3449;
$L__BB3_3447:
	setp.neu.f64 	%p4351, %fd4491, 0d7FF0000000000000;
	@%p4351 bra 	$L__BB3_3449;
	setp.lt.s32 	%p4354, %r8264, 0;
	selp.b32 	%r10136, 0, 2146435072, %p4354;
	and.b32  	%r10137, %r8264, 2147483647;
	setp.ne.s32 	%p4355, %r10137, 1071644672;
	or.b32  	%r10138, %r10136, -2147483648;
	selp.b32 	%r10139, %r10138, %r10136, %p4355;
	selp.b32 	%r10140, %r10139, %r10136, %p4346;
	selp.b32 	%r10141, %r10140, %r10136, %p4345;
	mov.b32 	%r10142, 0;
	mov.b64 	%fd38183, {%r10142, %r10141};
$L__BB3_3449:
	setp.eq.f64 	%p4357, %fd869, 0d0000000000000000;
	setp.lt.s32 	%p4359, %r3910, 0;
	and.b32  	%r10143, %r3910, 2146435072;
	setp.eq.s32 	%p4360, %r10143, 1073741824;
	selp.f64 	%fd4806, 0d3FF0000000000000, %fd38183, %p4199;
	{ // callseq 686, 0
	.param .b64 param0;
	st.param.f64 	[param0], %fd4491;
	.param .b64 param1;
	st.param.f64 	[param1], 0d4008000000000000;
	.param .b64 retval0;
	call.uni (retval0), 
	__internal_accurate_pow, 
	(
	param0, 
	param1
	);
	ld.param.f64 	%fd24159, [retval0];
	} // callseq 686
	neg.f64 	%fd24161, %fd24159;
	selp.f64 	%fd24162, %fd24161, %fd24159, %p4360;
	selp.f64 	%fd24163, %fd24162, %fd24159, %p4345;
	selp.b32 	%r10144, %r1627, 0, %p4360;
	or.b32  	%r10145, %r10144, 2146435072;
	selp.b32 	%r10146, %r10145, %r10144, %p4359;
	mov.b32 	%r10147, 0;
	mov.b64 	%fd24164, {%r10147, %r10146};
	selp.f64 	%fd38184, %fd24164, %fd24163, %p4357;
	add.f64 	%fd24165, %fd869, 0d4008000000000000;
	{
	.reg .b32 %temp; 
	mov.b64 	{%temp, %r10148}, %fd24165;
	}
	and.b32  	%r10149, %r10148, 2146435072;
	setp.ne.s32 	%p4361, %r10149, 2146435072;
	@%p4361 bra 	$L__BB3_3454;
	setp.num.f64 	%p4362, %fd869, %fd869;
	@%p4362 bra 	$L__BB3_3452;
	mov.f64 	%fd24166, 0d4008000000000000;
	add.rn.f64 	%fd38184, %fd869, %fd24166;
	bra.uni 	$L__BB3_3454;
$L__BB3_3452:
	setp.neu.f64 	%p4363, %fd4491, 0d7FF0000000000000;
	@%p4363 bra 	$L__BB3_3454;
	setp.lt.s32 	%p4364, %r1627, 0;
	and.b32  	%r10151, %r3910, 2147483647;
	setp.ne.s32 	%p4366, %r10151, 1071644672;
	selp.b32 	%r10152, 0, 2146435072, %p4359;
	or.b32  	%r10153, %r10152, -2147483648;
	selp.b32 	%r10154, %r10153, %r10152, %p4366;
	selp.b32 	%r10155, %r10154, %r10152, %p4360;
	selp.b32 	%r10156, %r10155, %r10152, %p4364;
	mov.b32 	%r10157, 0;
	mov.b64 	%fd38184, {%r10157, %r10156};
$L__BB3_3454:
	setp.eq.f64 	%p4368, %fd869, 0d3FF0000000000000;
	setp.neu.f64 	%p4369, %fd869, 0d0000000000000000;
	setp.lt.s32 	%p4370, %r1627, 0;
	and.b32  	%r10158, %r3914, 2146435072;
	setp.eq.s32 	%p4371, %r10158, 1062207488;
	selp.f64 	%fd4811, 0d3FF0000000000000, %fd38184, %p4368;
	{ // callseq 687, 0
	.param .b64 param0;
	st.param.f64 	[param0], %fd4491;
	.param .b64 param1;
	st.param.f64 	[param1], 0d4000000000000000;
	.param .b64 retval0;
	call.uni (retval0), 
	__internal_accurate_pow, 
	(
	param0, 
	param1
	);
	ld.param.f64 	%fd24167, [retval0];
	} // callseq 687
	neg.f64 	%fd24169, %fd24167;
	selp.f64 	%fd24170, %fd24169, %fd24167, %p4371;
	selp.f64 	%fd38186, %fd24170, %fd24167, %p4370;
	@%p4369 bra 	$L__BB3_3456;
	selp.b32 	%r10160, %r1627, 0, %p4371;
	setp.lt.s32 	%p4373, %r3914, 0;
	or.b32  	%r10161, %r10160, 2146435072;
	selp.b32 	%r10162, %r10161, %r10160, %p4373;
	mov.b32 	%r10163, 0;
	mov.b64 	%fd38186, {%r10163, %r10162};
$L__BB3_3456:
	add.f64 	%fd24171, %fd869, 0d4000000000000000;
	{
	.reg .b32 %temp; 
	mov.b64 	{%temp, %r10164}, %fd24171;
	}
	and.b32  	%r10165, %r10164, 2146435072;
	setp.ne.s32 	%p4374, %r10165, 2146435072;
	@%p4374 bra 	$L__BB3_3461;
	setp.num.f64 	%p4375, %fd869, %fd869;
	@%p4375 bra 	$L__BB3_3459;
	mov.f64 	%fd24172, 0d4000000000000000;
	add.rn.f64 	%fd38186, %fd869, %fd24172;
	bra.uni 	$L__BB3_3461;
$L__BB3_3459:
	setp.neu.f64 	%p4376, %fd4491, 0d7FF0000000000000;
	@%p4376 bra 	$L__BB3_3461;
	setp.lt.s32 	%p4379, %r3914, 0;
	selp.b32 	%r10167, 0, 2146435072, %p4379;
	and.b32  	%r10168, %r3914, 2147483647;
	setp.ne.s32 	%p4380, %r10168, 1071644672;
	or.b32  	%r10169, %r10167, -2147483648;
	selp.b32 	%r10170, %r10169, %r10167, %p4380;
	selp.b32 	%r10171, %r10170, %r10167, %p4371;
	selp.b32 	%r10172, %r10171, %r10167, %p4370;
	mov.b32 	%r10173, 0;
	mov.b64 	%fd38186, {%r10173, %r10172};
$L__BB3_3461:
	setp.neu.f64 	%p4381, %fd4455, 0d0000000000000000;
	mov.f64 	%fd24173, 0d3FE5555555555555;
	{
	.reg .b32 %temp; 
	mov.b64 	{%temp, %r1768}, %fd24173;
	}
	@%p4381 bra 	$L__BB3_3463;
	and.b32  	%r10174, %r1768, 2146435072;
	setp.eq.s32 	%p4383, %r10174, 1127219200;
	selp.b32 	%r10175, %r1621, 0, %p4383;
	setp.lt.s32 	%p4384, %r1768, 0;
	or.b32  	%r10176, %r10175, 2146435072;
	selp.b32 	%r10177, %r10176, %r10175, %p4384;
	mov.b32 	%r10178, 0;
	mov.b64 	%fd38188, {%r10178, %r10177};
	bra.uni 	$L__BB3_3464;
$L__BB3_3463:
	setp.lt.s32 	%p4382, %r1621, 0;
	{ // callseq 688, 0
	.param .b64 param0;
	st.param.f64 	[param0], %fd4456;
	.param .b64 param1;
	st.param.f64 	[param1], 0d3FE5555555555555;
	.param .b64 retval0;
	call.uni (retval0), 
	__internal_accurate_pow, 
	(
	param0, 
	param1
	);
	ld.param.f64 	%fd24174, [retval0];
	} // callseq 688
	selp.f64 	%fd38188, 0dFFF8000000000000, %fd24174, %p4382;
$L__BB3_3464:
	add.f64 	%fd24176, %fd4455, 0d3FE5555555555555;
	{
	.reg .b32 %temp; 
	mov.b64 	{%temp, %r10179}, %fd24176;
	}
	and.b32  	%r10180, %r10179, 2146435072;
	setp.ne.s32 	%p4385, %r10180, 2146435072;
	@%p4385 bra 	$L__BB3_3469;
	setp.num.f64 	%p4386, %fd4455, %fd4455;
	@%p4386 bra 	$L__BB3_3467;
	mov.f64 	%fd24177, 0d3FE5555555555555;
	add.rn.f64 	%fd38188, %fd4455, %fd24177;
	bra.uni 	$L__BB3_3469;
$L__BB3_3467:
	setp.neu.f64 	%p4387, %fd4456, 0d7FF0000000000000;
	@%p4387 bra 	$L__BB3_3469;
	and.b32  	%r10181, %r1768, 2146435072;
	setp.eq.s32 	%p4388, %r10181, 1127219200;
	setp.lt.s32 	%p4389, %r1621, 0;
	setp.lt.s32 	%p4390, %r1768, 0;
	selp.b32 	%r10182, 0, 2146435072, %p4390;
	and.b32  	%r10183, %r1768, 2147483647;
	setp.ne.s32 	%p4391, %r10183, 1071644672;
	or.b32  	%r10184, %r10182, -2147483648;
	selp.b32 	%r10185, %r10184, %r10182, %p4391;
	selp.b32 	%r10186, %r10185, %r10182, %p4388;
	selp.b32 	%r10187, %r10186, %r10182, %p4389;
	mov.b32 	%r10188, 0;
	mov.b64 	%fd38188, {%r10188, %r10187};
$L__BB3_3469:
	setp.eq.f64 	%p4392, %fd4455, 0d3FF0000000000000;
	selp.f64 	%fd24178, 0d3FF0000000000000, %fd38188, %p4392;
	mul.f64 	%fd24179, %fd38186, 0d4008000000000000;
	selp.f64 	%fd24180, 0d4008000000000000, %fd24179, %p4368;
	mul.f64 	%fd24181, %fd24180, %fd24178;
	fma.rn.f64 	%fd24182, %fd4455, %fd4811, %fd24181;
	mul.f64 	%fd24183, %fd869, 0d4018000000000000;
	fma.rn.f64 	%fd24184, %fd24183, %fd4525, %fd24182;
	add.f64 	%fd24185, %fd24184, 0d4018000000000000;
	div.rn.f64 	%fd24186, %fd862, %fd4806;
	mul.f64 	%fd4824, %fd24186, %fd24185;
	neg.f64 	%fd24187, %fd869;
	mul.f64 	%fd4825, %fd4525, %fd24187;
	fma.rn.f64 	%fd24188, %fd4825, 0d3FF71547652B82FE, 0d4338000000000000;
	{
	.reg .b32 %temp; 
	mov.b64 	{%r1769, %temp}, %fd24188;
	}
	mov.f64 	%fd24189, 0dC338000000000000;
	add.rn.f64 	%fd24190, %fd24188, %fd24189;
	fma.rn.f64 	%fd24191, %fd24190, 0dBFE62E42FEFA39EF, %fd4825;
	fma.rn.f64 	%fd24192, %fd24190, 0dBC7ABC9E3B39803F, %fd24191;
	fma.rn.f64 	%fd24193, %fd24192, 0d3E5ADE1569CE2BDF, 0d3E928AF3FCA213EA;
	fma.rn.f64 	%fd24194, %fd24193, %fd24192, 0d3EC71DEE62401315;
	fma.rn.f64 	%fd24195, %fd24194, %fd24192, 0d3EFA01997C89EB71;
	fma.rn.f64 	%fd24196, %fd24195, %fd24192, 0d3F2A01A014761F65;
	fma.rn.f64 	%fd24197, %fd24196, %fd24192, 0d3F56C16C1852B7AF;
	fma.rn.f64 	%fd24198, %fd24197, %fd24192, 0d3F81111111122322;
	fma.rn.f64 	%fd24199, %fd24198, %fd24192, 0d3FA55555555502A1;
	fma.rn.f64 	%fd24200, %fd24199, %fd24192, 0d3FC5555555555511;
	fma.rn.f64 	%fd24201, %fd24200, %fd24192, 0d3FE000000000000B;
	fma.rn.f64 	%fd24202, %fd24201, %fd24192, 0d3FF0000000000000;
	fma.rn.f64 	%fd24203, %fd24202, %fd24192, 0d3FF0000000000000;
	{
	.reg .b32 %temp; 
	mov.b64 	{%r1770, %temp}, %fd24203;
	}
	{
	.reg .b32 %temp; 
	mov.b64 	{%temp, %r1771}, %fd24203;
	}
	shl.b32 	%r10189, %r1769, 20;
	add.s32 	%r10190, %r10189, %r1771;
	mov.b64 	%fd38189, {%r1770, %r10190};
	{
	.reg .b32 %temp; 
	mov.b64 	{%temp, %r10191}, %fd4825;
	}
	mov.b32 	%f276, %r10191;
	abs.f32 	%f93, %f276;
	setp.lt.f32 	%p4394, %f93, 0f4086232B;
	@%p4394 bra 	$L__BB3_3472;
	setp.lt.f64 	%p4395, %fd4825, 0d0000000000000000;
	add.f64 	%fd24204, %fd4825, 0d7FF0000000000000;
	selp.f64 	%fd38189, 0d0000000000000000, %fd24204, %p4395;
	setp.geu.f32 	%p4396, %f93, 0f40874800;
	@%p4396 bra 	$L__BB3_3472;
	shr.u32 	%r10192, %r1769, 31;
	add.s32 	%r10193, %r1769, %r10192;
	shr.s32 	%r10194, %r10193, 1;
	shl.b32 	%r10195, %r10194, 20;
	add.s32 	%r10196, %r1771, %r10195;
	mov.b64 	%fd24205, {%r1770, %r10196};
	sub.s32 	%r10197, %r1769, %r10194;
	shl.b32 	%r10198, %r10197, 20;
	add.s32 	%r10199, %r10198, 1072693248;
	mov.b32 	%r10200, 0;
	mov.b64 	%fd24206, {%r10200, %r10199};
	mul.f64 	%fd38189, %fd24206, %fd24205;
$L__BB3_3472:
	add.f64 	%fd24207, %fd4648, %fd4799;
	fma.rn.f64 	%fd24208, %fd4824, %fd38189, %fd24207;
	mul.f64 	%fd24209, %fd1, 0d4008000000000000;
	mul.f64 	%fd24210, %fd24209, %fd5;
	mul.f64 	%fd24211, %fd4, 0d3CCF412AAC30D1B7;
	selp.f64 	%fd24212, 0d3FF0000000000000, %fd38097, %p4392;
	mul.f64 	%fd24213, %fd24211, %fd24212;
	div.rn.f64 	%fd24214, %fd24213, %fd24210;
	fma.rn.f64 	%fd38271, %fd4490, %fd24208, %fd24214;
	bra.uni 	$L__BB3_3713;
$L__BB3_3473:
	setp.eq.f64 	%p3888, %fd4455, 0d0000000000000000;
	setp.lt.s32 	%p3889, %r3910, 0;
	and.b32  	%r9375, %r3910, 2146435072;
	setp.eq.s32 	%p3890, %r9375, 1073741824;
	{
	.reg .b32 %temp; 
	mov.b64 	{%temp, %r1772}, %fd4455;
	}
	abs.f64 	%fd4831, %fd4455;
	{ // callseq 653, 0
	.param .b64 param0;
	st.param.f64 	[param0], %fd4831;
	.param .b64 param1;
	st.param.f64 	[param1], 0d4008000000000000;
	.param .b64 retval0;
	call.uni (retval0), 
	__internal_accurate_pow, 
	(
	param0, 
	param1
	);
	ld.param.f64 	%fd22296, [retval0];
	} // callseq 653
	setp.lt.s32 	%p3891, %r1772, 0;
	neg.f64 	%fd22298, %fd22296;
	selp.f64 	%fd22299, %fd22298, %fd22296, %p3890;
	selp.f64 	%fd22300, %fd22299, %fd22296, %p3891;
	selp.b32 	%r9376, %r1772, 0, %p3890;
	or.b32  	%r9377, %r9376, 2146435072;
	selp.b32 	%r9378, %r9377, %r9376, %p3889;
	mov.b32 	%r9379, 0;
	mov.b64 	%fd22301, {%r9379, %r9378};
	selp.f64 	%fd38190, %fd22301, %fd22300, %p3888;
	add.f64 	%fd22302, %fd4455, 0d4008000000000000;
	{
	.reg .b32 %temp; 
	mov.b64 	{%temp, %r9380}, %fd22302;
	}
	and.b32  	%r9381, %r9380, 2146435072;
	setp.ne.s32 	%p3892, %r9381, 2146435072;
	@%p3892 bra 	$L__BB3_3478;
	setp.num.f64 	%p3893, %fd4455, %fd4455;
	@%p3893 bra 	$L__BB3_3476;
	mov.f64 	%fd22303, 0d4008000000000000;
	add.rn.f64 	%fd38190, %fd4455, %fd22303;
	bra.uni 	$L__BB3_3478;
$L__BB3_3476:
	setp.neu.f64 	%p3894, %fd4831, 0d7FF0000000000000;
	@%p3894 bra 	$L__BB3_3478;
	setp.lt.s32 	%p3895, %r1772, 0;
	setp.eq.s32 	%p3896, %r9375, 1073741824;
	and.b32  	%r9383, %r3910, 2147483647;
	setp.ne.s32 	%p3897, %r9383, 1071644672;
	setp.lt.s32 	%p3898, %r3910, 0;
	selp.b32 	%r9384, 0, 2146435072, %p3898;
	or.b32  	%r9385, %r9384, -2147483648;
	selp.b32 	%r9386, %r9385, %r9384, %p3897;
	selp.b32 	%r9387, %r9386, %r9384, %p3896;
	selp.b32 	%r9388, %r9387, %r9384, %p3895;
	mov.b32 	%r9389, 0;
	mov.b64 	%fd38190, {%r9389, %r9388};
$L__BB3_3478:
	setp.neu.f64 	%p3899, %fd849, 0d0000000000000000;
	mov.f64 	%fd22304, 0d3FC5555555555555;
	{
	.reg .b32 %temp; 
	mov.b64 	{%temp, %r1773}, %fd22304;
	}
	@%p3899 bra 	$L__BB3_3480;
	and.b32  	%r9390, %r1773, 2146435072;
	setp.eq.s32 	%p3901, %r9390, 1127219200;
	selp.b32 	%r9391, %r210, 0, %p3901;
	setp.lt.s32 	%p3902, %r1773, 0;
	or.b32  	%r9392, %r9391, 2146435072;
	selp.b32 	%r9393, %r9392, %r9391, %p3902;
	mov.b32 	%r9394, 0;
	mov.b64 	%fd38192, {%r9394, %r9393};
	bra.uni 	$L__BB3_3481;
$L__BB3_3480:
	setp.lt.s32 	%p3900, %r210, 0;
	{ // callseq 654, 0
	.param .b64 param0;
	st.param.f64 	[param0], %fd850;
	.param .b64 param1;
	st.param.f64 	[param1], 0d3FC5555555555555;
	.param .b64 retval0;
	call.uni (retval0), 
	__internal_accurate_pow, 
	(
	param0, 
	param1
	);
	ld.param.f64 	%fd22305, [retval0];
	} // callseq 654
	selp.f64 	%fd38192, 0dFFF8000000000000, %fd22305, %p3900;
$L__BB3_3481:
	add.f64 	%fd22307, %fd849, 0d3FC5555555555555;
	{
	.reg .b32 %temp; 
	mov.b64 	{%temp, %r9395}, %fd22307;
	}
	and.b32  	%r9396, %r9395, 2146435072;
	setp.ne.s32 	%p3903, %r9396, 2146435072;
	@%p3903 bra 	$L__BB3_3486;
	setp.num.f64 	%p3904, %fd849, %fd849;
	@%p3904 bra 	$L__BB3_3484;
	mov.f64 	%fd22308, 0d3FC5555555555555;
	add.rn.f64 	%fd38192, %fd849, %fd22308;
	bra.uni 	$L__BB3_3486;
$L__BB3_3484:
	setp.neu.f64 	%p3905, %fd850, 0d7FF0000000000000;
	@%p3905 bra 	$L__BB3_3486;
	and.b32  	%r9397, %r1773, 2146435072;
	setp.eq.s32 	%p3906, %r9397, 1127219200;
	setp.lt.s32 	%p3907, %r210, 0;
	setp.lt.s32 	%p3908, %r1773, 0;
	selp.b32 	%r9398, 0, 2146435072, %p3908;
	and.b32  	%r9399, %r1773, 2147483647;
	setp.ne.s32 	%p3909, %r9399, 1071644672;
	or.b32  	%r9400, %r9398, -2147483648;
	selp.b32 	%r9401, %r9400, %r9398, %p3909;
	selp.b32 	%r9402, %r9401, %r9398, %p3906;
	selp.b32 	%r9403, %r9402, %r9398, %p3907;
	mov.b32 	%r9404, 0;
	mov.b64 	%fd38192, {%r9404, %r9403};
$L__BB3_3486:
	{
	.reg .b32 %temp; 
	mov.b64 	{%temp, %r1774}, %fd869;
	}
	mov.f64 	%fd22309, 0d4016000000000000;
	{
	.reg .b32 %temp; 
	mov.b64 	{%temp, %r1775}, %fd22309;
	}
	abs.f64 	%fd4842, %fd869;
	setp.neu.f64 	%p3910, %fd869, 0d0000000000000000;
	@%p3910 bra 	$L__BB3_3488;
	and.b32  	%r9405, %r1775, 2146435072;
	setp.eq.s32 	%p3912, %r9405, 1075838976;
	selp.b32 	%r9406, %r1774, 0, %p3912;
	setp.lt.s32 	%p3913, %r1775, 0;
	or.b32  	%r9407, %r9406, 2146435072;
	selp.b32 	%r9408, %r9407, %r9406, %p3913;
	mov.b32 	%r9409, 0;
	mov.b64 	%fd38194, {%r9409, %r9408};
	bra.uni 	$L__BB3_3489;
$L__BB3_3488:
	setp.lt.s32 	%p3911, %r1774, 0;
	{ // callseq 655, 0
	.param .b64 param0;
	st.param.f64 	[param0], %fd4842;
	.param .b64 param1;
	st.param.f64 	[param1], 0d4016000000000000;
	.param .b64 retval0;
	call.uni (retval0), 
	__internal_accurate_pow, 
	(
	param0, 
	param1
	);
	ld.param.f64 	%fd22310, [retval0];
	} // callseq 655
	selp.f64 	%fd38194, 0dFFF8000000000000, %fd22310, %p3911;
$L__BB3_3489:
	add.f64 	%fd22312, %fd869, 0d4016000000000000;
	{
	.reg .b32 %temp; 
	mov.b64 	{%temp, %r9410}, %fd22312;
	}
	and.b32  	%r9411, %r9410, 2146435072;
	setp.ne.s32 	%p3914, %r9411, 2146435072;
	@%p3914 bra 	$L__BB3_3494;
	setp.num.f64 	%p3915, %fd869, %fd869;
	@%p3915 bra 	$L__BB3_3492;
	mov.f64 	%fd22313, 0d4016000000000000;
	add.rn.f64 	%fd38194, %fd869, %fd22313;
	bra.uni 	$L__BB3_3494;
$L__BB3_3492:
	setp.neu.f64 	%p3916, %fd4842, 0d7FF0000000000000;
	@%p3916 bra 	$L__BB3_3494;
	setp.lt.s32 	%p3917, %r1774, 0;
	and.b32  	%r9412, %r1775, 2146435072;
	setp.eq.s32 	%p3918, %r9412, 1075838976;
	setp.lt.s32 	%p3919, %r1775, 0;
	selp.b32 	%r9413, 0, 2146435072, %p3919;
	and.b32  	%r9414, %r1775, 2147483647;
	setp.ne.s32 	%p3920, %r9414, 1071644672;
	or.b32  	%r9415, %r9413, -2147483648;
	selp.b32 	%r9416, %r9415, %r9413, %p3920;
	selp.b32 	%r9417, %r9416, %r9413, %p3918;
	selp.b32 	%r9418, %r9417, %r9413, %p3917;
	mov.b32 	%r9419, 0;
	mov.b64 	%fd38194, {%r9419, %r9418};
$L__BB3_3494:
	mov.f64 	%fd38195, 0d4026000000000000;
	{
	.reg .b32 %temp; 
	mov.b64 	{%temp, %r15387}, %fd38195;
	}
	{
	.reg .b32 %temp; 
	mov.b64 	{%r15388, %temp}, %fd38195;
	}
	setp.gt.s32 	%p3921, %r15387, 1048575;
	mov.b32 	%r15389, -1023;
	@%p3921 bra 	$L__BB3_3496;
	mov.f64 	%fd38195, 0d4386000000000000;
	{
	.reg .b32 %temp; 
	mov.b64 	{%temp, %r15387}, %fd38195;
	}
	{
	.reg .b32 %temp; 
	mov.b64 	{%r15388, %temp}, %fd38195;
	}
	mov.b32 	%r15389, -1077;
$L__BB3_3496:
	add.s32 	%r9422, %r15387, -1;
	setp.gt.u32 	%p3922, %r9422, 2146435070;
	@%p3922 bra 	$L__BB3_3500;
	shr.u32 	%r9425, %r15387, 20;
	add.s32 	%r15390, %r15389, %r9425;
	and.b32  	%r9426, %r15387, 1048575;
	or.b32  	%r9427, %r9426, 1072693248;
	mov.b64 	%fd38196, {%r15388, %r9427};
	setp.lt.u32 	%p3924, %r9427, 1073127583;
	@%p3924 bra 	$L__BB3_3499;
	{
	.reg .b32 %temp; 
	mov.b64 	{%r9428, %temp}, %fd38196;
	}
	{
	.reg .b32 %temp; 
	mov.b64 	{%temp, %r9429}, %fd38196;
	}
	add.s32 	%r9430, %r9429, -1048576;
	mov.b64 	%fd38196, {%r9428, %r9430};
	add.s32 	%r15390, %r15390, 1;
$L__BB3_3499:
	add.f64 	%fd22317, %fd38196, 0dBFF0000000000000;
	add.f64 	%fd22318, %fd38196, 0d3FF0000000000000;
	rcp.approx.ftz.f64 	%fd22319, %fd22318;
	neg.f64 	%fd22320, %fd22318;
	fma.rn.f64 	%fd22321, %fd22320, %fd22319, 0d3FF0000000000000;
	fma.rn.f64 	%fd22322, %fd22321, %fd22321, %fd22321;
	fma.rn.f64 	%fd22323, %fd22322, %fd22319, %fd22319;
	mul.f64 	%fd22324, %fd22317, %fd22323;
	fma.rn.f64 	%fd22325, %fd22317, %fd22323, %fd22324;
	mul.f64 	%fd22326, %fd22325, %fd22325;
	fma.rn.f64 	%fd22327, %fd22326, 0d3EB1380B3AE80F1E, 0d3ED0EE258B7A8B04;
	fma.rn.f64 	%fd22328, %fd22327, %fd22326, 0d3EF3B2669F02676F;
	fma.rn.f64 	%fd22329, %fd22328, %fd22326, 0d3F1745CBA9AB0956;
	fma.rn.f64 	%fd22330, %fd22329, %fd22326, 0d3F3C71C72D1B5154;
	fma.rn.f64 	%fd22331, %fd22330, %fd22326, 0d3F624924923BE72D;
	fma.rn.f64 	%fd22332, %fd22331, %fd22326, 0d3F8999999999A3C4;
	fma.rn.f64 	%fd22333, %fd22332, %fd22326, 0d3FB5555555555554;
	sub.f64 	%fd22334, %fd22317, %fd22325;
	add.f64 	%fd22335, %fd22334, %fd22334;
	neg.f64 	%fd22336, %fd22325;
	fma.rn.f64 	%fd22337, %fd22336, %fd22317, %fd22335;
	mul.f64 	%fd22338, %fd22323, %fd22337;
	mul.f64 	%fd22339, %fd22326, %fd22333;
	fma.rn.f64 	%fd22340, %fd22339, %fd22325, %fd22338;
	xor.b32  	%r9431, %r15390, -2147483648;
	mov.b32 	%r9432, 1127219200;
	mov.b64 	%fd22341, {%r9431, %r9432};
	sub.f64 	%fd22342, %fd22341, %fd159;
	fma.rn.f64 	%fd22343, %fd22342, 0d3FE62E42FEFA39EF, %fd22325;
	fma.rn.f64 	%fd22344, %fd22342, 0dBFE62E42FEFA39EF, %fd22343;
	sub.f64 	%fd22345, %fd22344, %fd22325;
	sub.f64 	%fd22346, %fd22340, %fd22345;
	fma.rn.f64 	%fd22347, %fd22342, 0d3C7ABC9E3B39803F, %fd22346;
	add.f64 	%fd38197, %fd22343, %fd22347;
	bra.uni 	$L__BB3_3501;
$L__BB3_3500:
	fma.rn.f64 	%fd22316, %fd38195, 0d7FF0000000000000, 0d7FF0000000000000;
	{
	.reg .b32 %temp; 
	mov.b64 	{%temp, %r9423}, %fd38195;
	}
	and.b32  	%r9424, %r9423, 2147483647;
	setp.eq.s32 	%p3923, %r9424, 0;
	selp.f64 	%fd38197, 0dFFF0000000000000, %fd22316, %p3923;
$L__BB3_3501:
	fma.rn.f64 	%fd4856, %fd38197, 0dC018000000000000, 0d4026000000000000;
	mov.f64 	%fd38198, 0d3FFC4E06B9F096A3;
	{
	.reg .b32 %temp; 
	mov.b64 	{%temp, %r15395}, %fd38198;
	}
	{
	.reg .b32 %temp; 
	mov.b64 	{%r15396, %temp}, %fd38198;
	}
	setp.gt.s32 	%p3925, %r15395, 1048575;
	mov.b32 	%r15393, -1023;
	mov.u32 	%r15391, %r15395;
	mov.u32 	%r15392, %r15396;
	@%p3925 bra 	$L__BB3_3503;
	mov.f64 	%fd38198, 0d435C4E06B9F096A3;
	{
	.reg .b32 %temp; 
	mov.b64 	{%temp, %r15391}, %fd38198;
	}
	{
	.reg .b32 %temp; 
	mov.b64 	{%r15392, %temp}, %fd38198;
	}
	mov.b32 	%r15393, -1077;
$L__BB3_3503:
	add.s32 	%r9435, %r15391, -1;
	setp.gt.u32 	%p3926, %r9435, 2146435070;
	@%p3926 bra 	$L__BB3_3507;
	shr.u32 	%r9438, %r15391, 20;
	add.s32 	%r15394, %r15393, %r9438;
	and.b32  	%r9439, %r15391, 1048575;
	or.b32  	%r9440, %r9439, 1072693248;
	mov.b64 	%fd38199, {%r15392, %r9440};
	setp.lt.u32 	%p3928, %r9440, 1073127583;
	@%p3928 bra 	$L__BB3_3506;
	{
	.reg .b32 %temp; 
	mov.b64 	{%r9441, %temp}, %fd38199;
	}
	{
	.reg .b32 %temp; 
	mov.b64 	{%temp, %r9442}, %fd38199;
	}
	add.s32 	%r9443, %r9442, -1048576;
	mov.b64 	%fd38199, {%r9441, %r9443};
	add.s32 	%r15394, %r15394, 1;
$L__BB3_3506:
	add.f64 	%fd22351, %fd38199, 0dBFF0000000000000;
	add.f64 	%fd22352, %fd38199, 0d3FF0000000000000;
	rcp.approx.ftz.f64 	%fd22353, %fd22352;
	neg.f64 	%fd22354, %fd22352;
	fma.rn.f64 	%fd22355, %fd22354, %fd22353, 0d3FF0000000000000;
	fma.rn.f64 	%fd22356, %fd22355, %fd22355, %fd22355;
	fma.rn.f64 	%fd22357, %fd22356, %fd22353, %fd22353;
	mul.f64 	%fd22358, %fd22351, %fd22357;
	fma.rn.f64 	%fd22359, %fd22351, %fd22357, %fd22358;
	mul.f64 	%fd22360, %fd22359, %fd22359;
	fma.rn.f64 	%fd22361, %fd22360, 0d3EB1380B3AE80F1E, 0d3ED0EE258B7A8B04;
	fma.rn.f64 	%fd22362, %fd22361, %fd22360, 0d3EF3B2669F02676F;
	fma.rn.f64 	%fd22363, %fd22362, %fd22360, 0d3F1745CBA9AB0956;
	fma.rn.f64 	%fd22364, %fd22363, %fd22360, 0d3F3C71C72D1B5154;
	fma.rn.f64 	%fd22365, %fd22364, %fd22360, 0d3F624924923BE72D;
	fma.rn.f64 	%fd22366, %fd22365, %fd22360, 0d3F8999999999A3C4;
	fma.rn.f64 	%fd22367, %fd22366, %fd22360, 0d3FB5555555555554;
	sub.f64 	%fd22368, %fd22351, %fd22359;
	add.f64 	%fd22369, %fd22368, %fd22368;
	neg.f64 	%fd22370, %fd22359;
	fma.rn.f64 	%fd22371, %fd22370, %fd22351, %fd22369;
	mul.f64 	%fd22372, %fd22357, %fd22371;
	mul.f64 	%fd22373, %fd22360, %fd22367;
	fma.rn.f64 	%fd22374, %fd22373, %fd22359, %fd22372;
	xor.b32  	%r9444, %r15394, -2147483648;
	mov.b32 	%r9445, 1127219200;
	mov.b64 	%fd22375, {%r9444, %r9445};
	sub.f64 	%fd22376, %fd22375, %fd159;
	fma.rn.f64 	%fd22377, %fd22376, 0d3FE62E42FEFA39EF, %fd22359;
	fma.rn.f64 	%fd22378, %fd22376, 0dBFE62E42FEFA39EF, %fd22377;
	sub.f64 	%fd22379, %fd22378, %fd22359;
	sub.f64 	%fd22380, %fd22374, %fd22379;
	fma.rn.f64 	%fd22381, %fd22376, 0d3C7ABC9E3B39803F, %fd22380;
	add.f64 	%fd38200, %fd22377, %fd22381;
	bra.uni 	$L__BB3_3508;
$L__BB3_3507:
	fma.rn.f64 	%fd22350, %fd38198, 0d7FF0000000000000, 0d7FF0000000000000;
	{
	.reg .b32 %temp; 
	mov.b64 	{%temp, %r9436}, %fd38198;
	}
	and.b32  	%r9437, %r9436, 2147483647;
	setp.eq.s32 	%p3927, %r9437, 0;
	selp.f64 	%fd38200, 0dFFF0000000000000, %fd22350, %p3927;
$L__BB3_3508:
	sub.f64 	%fd4864, %fd38200, %fd4856;
	fma.rn.f64 	%fd22382, %fd4864, 0d3FF71547652B82FE, 0d4338000000000000;
	{
	.reg .b32 %temp; 
	mov.b64 	{%r1796, %temp}, %fd22382;
	}
	mov.f64 	%fd22383, 0dC338000000000000;
	add.rn.f64 	%fd22384, %fd22382, %fd22383;
	fma.rn.f64 	%fd22385, %fd22384, 0dBFE62E42FEFA39EF, %fd4864;
	fma.rn.f64 	%fd22386, %fd22384, 0dBC7ABC9E3B39803F, %fd22385;
	fma.rn.f64 	%fd22387, %fd22386, 0d3E5ADE1569CE2BDF, 0d3E928AF3FCA213EA;
	fma.rn.f64 	%fd22388, %fd22387, %fd22386, 0d3EC71DEE62401315;
	fma.rn.f64 	%fd22389, %fd22388, %fd22386, 0d3EFA01997C89EB71;
	fma.rn.f64 	%fd22390, %fd22389, %fd22386, 0d3F2A01A014761F65;
	fma.rn.f64 	%fd22391, %fd22390, %fd22386, 0d3F56C16C1852B7AF;
	fma.rn.f64 	%fd22392, %fd22391, %fd22386, 0d3F81111111122322;
	fma.rn.f64 	%fd22393, %fd22392, %fd22386, 0d3FA55555555502A1;
	fma.rn.f64 	%fd22394, %fd22393, %fd22386, 0d3FC5555555555511;
	fma.rn.f64 	%fd22395, %fd22394, %fd22386, 0d3FE000000000000B;
	fma.rn.f64 	%fd22396, %fd22395, %fd22386, 0d3FF0000000000000;
	fma.rn.f64 	%fd22397, %fd22396, %fd22386, 0d3FF0000000000000;
	{
	.reg .b32 %temp; 
	mov.b64 	{%r1797, %temp}, %fd22397;
	}
	{
	.reg .b32 %temp; 
	mov.b64 	{%temp, %r1798}, %fd22397;
	}
	shl.b32 	%r9446, %r1796, 20;
	add.s32 	%r9447, %r9446, %r1798;
	mov.b64 	%fd38201, {%r1797, %r9447};
	{
	.reg .b32 %temp; 
	mov.b64 	{%temp, %r9448}, %fd4864;
	}
	mov.b32 	%f263, %r9448;
	abs.f32 	%f94, %f263;
	setp.lt.f32 	%p3929, %f94, 0f4086232B;
	@%p3929 bra 	$L__BB3_3511;
	setp.lt.f64 	%p3930, %fd4864, 0d0000000000000000;
	add.f64 	%fd22398, %fd4864, 0d7FF0000000000000;
	selp.f64 	%fd38201, 0d0000000000000000, %fd22398, %p3930;
	setp.geu.f32 	%p3931, %f94, 0f40874800;
	@%p3931 bra 	$L__BB3_3511;
	shr.u32 	%r9449, %r1796, 31;
	add.s32 	%r9450, %r1796, %r9449;
	shr.s32 	%r9451, %r9450, 1;
	shl.b32 	%r9452, %r9451, 20;
	add.s32 	%r9453, %r1798, %r9452;
	mov.b64 	%fd22399, {%r1797, %r9453};
	sub.s32 	%r9454, %r1796, %r9451;
	shl.b32 	%r9455, %r9454, 20;
	add.s32 	%r9456, %r9455, 1072693248;
	mov.b32 	%r9457, 0;
	mov.b64 	%fd22400, {%r9457, %r9456};
	mul.f64 	%fd38201, %fd22400, %fd22399;
$L__BB3_3511:
	setp.neu.f64 	%p3932, %fd4455, 0d0000000000000000;
	rcp.rn.f64 	%fd22401, %fd38194;
	setp.eq.f64 	%p3933, %fd869, 0d3FF0000000000000;
	selp.f64 	%fd22402, 0d3FF0000000000000, %fd22401, %p3933;
	mul.f64 	%fd4869, %fd22402, %fd38201;
	@%p3932 bra 	$L__BB3_3513;
	setp.lt.s32 	%p3935, %r93, 0;
	and.b32  	%r9458, %r93, 2146435072;
	setp.eq.s32 	%p3936, %r9458, 1127219200;
	selp.b32 	%r9459, %r1772, 0, %p3936;
	or.b32  	%r9460, %r9459, 2146435072;
	selp.b32 	%r9461, %r9460, %r9459, %p3935;
	mov.b32 	%r9462, 0;
	mov.b64 	%fd38203, {%r9462, %r9461};
	bra.uni 	$L__BB3_3514;
$L__BB3_3513:
	setp.lt.s32 	%p3934, %r1772, 0;
	{ // callseq 656, 0
	.param .b64 param0;
	st.param.f64 	[param0], %fd4831;
	.param .b64 param1;
	st.param.f64 	[param1], 0d3FD5555555555555;
	.param .b64 retval0;
	call.uni (retval0), 
	__internal_accurate_pow, 
	(
	param0, 
	param1
	);
	ld.param.f64 	%fd22403, [retval0];
	} // callseq 656
	selp.f64 	%fd38203, 0dFFF8000000000000, %fd22403, %p3934;
$L__BB3_3514:
	add.f64 	%fd22405, %fd4455, 0d3FD5555555555555;
	{
	.reg .b32 %temp; 
	mov.b64 	{%temp, %r9463}, %fd22405;
	}
	and.b32  	%r9464, %r9463, 2146435072;
	setp.ne.s32 	%p3937, %r9464, 2146435072;
	@%p3937 bra 	$L__BB3_3519;
	setp.num.f64 	%p3938, %fd4455, %fd4455;
	@%p3938 bra 	$L__BB3_3517;
	mov.f64 	%fd22406, 0d3FD5555555555555;
	add.rn.f64 	%fd38203, %fd4455, %fd22406;
	bra.uni 	$L__BB3_3519;
$L__BB3_3517:
	setp.neu.f64 	%p3939, %fd4831, 0d7FF0000000000000;
	@%p3939 bra 	$L__BB3_3519;
	setp.lt.s32 	%p3940, %r1772, 0;
	setp.lt.s32 	%p3941, %r93, 0;
	selp.b32 	%r9465, 0, 2146435072, %p3941;
	or.b32  	%r9466, %r9465, -2147483648;
	selp.b32 	%r9467, %r9466, %r9465, %p5;
	selp.b32 	%r9468, %r9467, %r9465, %p3940;
	mov.b32 	%r9469, 0;
	mov.b64 	%fd38203, {%r9469, %r9468};
$L__BB3_3519:
	setp.eq.f64 	%p3942, %fd4455, 0d3FF0000000000000;
	selp.f64 	%fd4876, 0d3FF0000000000000, %fd38203, %p3942;
	mul.f64 	%fd38211, %fd869, %fd4876;
	setp.geu.f64 	%p3943, %fd38211, 0d0000000000000000;
	@%p3943 bra 	$L__BB3_3521;
	mov.u64 	%rd214, $str$7;
	cvta.global.u64 	%rd215, %rd214;
	{ // callseq 657, 0
	.param .b64 param0;
	st.param.b64 	[param0], %rd215;
	.param .b64 param1;
	st.param.b64 	[param1], 0;
	.param .b32 retval0;
	call.uni (retval0), 
	vprintf, 
	(
	param0, 
	param1
	);
	ld.param.b32 	%r9470, [retval0];
	} // callseq 657
$L__BB3_3521:
	setp.geu.f64 	%p3944, %fd38211, 0d401A000000000000;
	@%p3944 bra 	$L__BB3_3563;
	mov.b32 	%r15397, -1023;
	mov.f64 	%fd38204, 0d3FFC4E06B9F096A3;
	@%p3925 bra 	$L__BB3_3524;
	mov.f64 	%fd38204, 0d435C4E06B9F096A3;
	{
	.reg .b32 %temp; 
	mov.b64 	{%temp, %r15395}, %fd38204;
	}
	{
	.reg .b32 %temp; 
	mov.b64 	{%r15396, %temp}, %fd38204;
	}
	mov.b32 	%r15397, -1077;
$L__BB3_3524:
	add.s32 	%r9522, %r15395, -1;
	setp.gt.u32 	%p3970, %r9522, 2146435070;
	@%p3970 bra 	$L__BB3_3528;
	shr.u32 	%r9525, %r15395, 20;
	add.s32 	%r15398, %r15397, %r9525;
	and.b32  	%r9526, %r15395, 1048575;
	or.b32  	%r9527, %r9526, 1072693248;
	mov.b64 	%fd38205, {%r15396, %r9527};
	setp.lt.u32 	%p3972, %r9527, 1073127583;
	@%p3972 bra 	$L__BB3_3527;
	{
	.reg .b32 %temp; 
	mov.b64 	{%r9528, %temp}, %fd38205;
	}
	{
	.reg .b32 %temp; 
	mov.b64 	{%temp, %r9529}, %fd38205;
	}
	add.s32 	%r9530, %r9529, -1048576;
	mov.b64 	%fd38205, {%r9528, %r9530};
	add.s32 	%r15398, %r15398, 1;
$L__BB3_3527:
	add.f64 	%fd22556, %fd38205, 0dBFF0000000000000;
	add.f64 	%fd22557, %fd38205, 0d3FF0000000000000;
	rcp.approx.ftz.f64 	%fd22558, %fd22557;
	neg.f64 	%fd22559, %fd22557;
	fma.rn.f64 	%fd22560, %fd22559, %fd22558, 0d3FF0000000000000;
	fma.rn.f64 	%fd22561, %fd22560, %fd22560, %fd22560;
	fma.rn.f64 	%fd22562, %fd22561, %fd22558, %fd22558;
	mul.f64 	%fd22563, %fd22556, %fd22562;
	fma.rn.f64 	%fd22564, %fd22556, %fd22562, %fd22563;
	mul.f64 	%fd22565, %fd22564, %fd22564;
	fma.rn.f64 	%fd22566, %fd22565, 0d3EB1380B3AE80F1E, 0d3ED0EE258B7A8B04;
	fma.rn.f64 	%fd22567, %fd22566, %fd22565, 0d3EF3B2669F02676F;
	fma.rn.f64 	%fd22568, %fd22567, %fd22565, 0d3F1745CBA9AB0956;
	fma.rn.f64 	%fd22569, %fd22568, %fd22565, 0d3F3C71C72D1B5154;
	fma.rn.f64 	%fd22570, %fd22569, %fd22565, 0d3F624924923BE72D;
	fma.rn.f64 	%fd22571, %fd22570, %fd22565, 0d3F8999999999A3C4;
	fma.rn.f64 	%fd22572, %fd22571, %fd22565, 0d3FB5555555555554;
	sub.f64 	%fd22573, %fd22556, %fd22564;
	add.f64 	%fd22574, %fd22573, %fd22573;
	neg.f64 	%fd22575, %fd22564;
	fma.rn.f64 	%fd22576, %fd22575, %fd22556, %fd22574;
	mul.f64 	%fd22577, %fd22562, %fd22576;
	mul.f64 	%fd22578, %fd22565, %fd22572;
	fma.rn.f64 	%fd22579, %fd22578, %fd22564, %fd22577;
	xor.b32  	%r9531, %r15398, -2147483648;
	mov.b32 	%r9532, 1127219200;
	mov.b64 	%fd22580, {%r9531, %r9532};
	sub.f64 	%fd22581, %fd22580, %fd159;
	fma.rn.f64 	%fd22582, %fd22581, 0d3FE62E42FEFA39EF, %fd22564;
	fma.rn.f64 	%fd22583, %fd22581, 0dBFE62E42FEFA39EF, %fd22582;
	sub.f64 	%fd22584, %fd22583, %fd22564;
	sub.f64 	%fd22585, %fd22579, %fd22584;
	fma.rn.f64 	%fd22586, %fd22581, 0d3C7ABC9E3B39803F, %fd22585;
	add.f64 	%fd38206, %fd22582, %fd22586;
	bra.uni 	$L__BB3_3529;
$L__BB3_3528:
	fma.rn.f64 	%fd22555, %fd38204, 0d7FF0000000000000, 0d7FF0000000000000;
	{
	.reg .b32 %temp; 
	mov.b64 	{%temp, %r9523}, %fd38204;
	}
	and.b32  	%r9524, %r9523, 2147483647;
	setp.eq.s32 	%p3971, %r9524, 0;
	selp.f64 	%fd38206, 0dFFF0000000000000, %fd22555, %p3971;
$L__BB3_3529:
	setp.le.f64 	%p3973, %fd38211, 0d0000000000000000;
	mov.f64 	%fd38215, 0d0000000000000000;
	@%p3973 bra 	$L__BB3_3531;
	mov.b32 	%r15399, 1;
	mov.f64 	%fd38208, 0d3FC745D1745D1746;
	mov.f64 	%fd38207, 0d4016000000000000;
	mov.f64 	%fd38210, %fd38208;
	bra.uni 	$L__BB3_3549;
$L__BB3_3531:
	@%p3943 bra 	$L__BB3_3562;
	mov.u64 	%rd218, $str$4;
	cvta.global.u64 	%rd219, %rd218;
	{ // callseq 659, 0
	.param .b64 param0;
	st.param.b64 	[param0], %rd219;
	.param .b64 param1;
	st.param.b64 	[param1], 0;
	.param .b32 retval0;
	call.uni (retval0), 
	vprintf, 
	(
	param0, 
	param1
	);
	ld.param.b32 	%r9533, [retval0];
	} // callseq 659
	bra.uni 	$L__BB3_3562;
$L__BB3_3533:
	add.f64 	%fd4884, %fd4932, 0d3FF0000000000000;
	div.rn.f64 	%fd22599, %fd38211, %fd4884;
	mul.f64 	%fd4885, %fd4933, %fd22599;
	add.f64 	%fd38210, %fd38210, %fd4885;
	abs.f64 	%fd22600, %fd4885;
	abs.f64 	%fd22601, %fd38210;
	mul.f64 	%fd22602, %fd22601, 0d3E9421F5F40D8376;
	setp.lt.f64 	%p3976, %fd22600, %fd22602;
	@%p3976 bra 	$L__BB3_3550;
	add.f64 	%fd4887, %fd4884, 0d3FF0000000000000;
	div.rn.f64 	%fd22604, %fd38211, %fd4887;
	mul.f64 	%fd4888, %fd4885, %fd22604;
	add.f64 	%fd38210, %fd38210, %fd4888;
	abs.f64 	%fd22605, %fd4888;
	abs.f64 	%fd22606, %fd38210;
	mul.f64 	%fd22607, %fd22606, 0d3E9421F5F40D8376;
	setp.lt.f64 	%p3977, %fd22605, %fd22607;
	@%p3977 bra 	$L__BB3_3550;
	add.f64 	%fd4890, %fd4887, 0d3FF0000000000000;
	div.rn.f64 	%fd22609, %fd38211, %fd4890;
	mul.f64 	%fd4891, %fd4888, %fd22609;
	add.f64 	%fd38210, %fd38210, %fd4891;
	abs.f64 	%fd22610, %fd4891;
	abs.f64 	%fd22611, %fd38210;
	mul.f64 	%fd22612, %fd22611, 0d3E9421F5F40D8376;
	setp.lt.f64 	%p3978, %fd22610, %fd22612;
	@%p3978 bra 	$L__BB3_3550;
	add.f64 	%fd4893, %fd4890, 0d3FF0000000000000;
	div.rn.f64 	%fd22614, %fd38211, %fd4893;
	mul.f64 	%fd4894, %fd4891, %fd22614;
	add.f64 	%fd38210, %fd38210, %fd4894;
	abs.f64 	%fd22615, %fd4894;
	abs.f64 	%fd22616, %fd38210;
	mul.f64 	%fd22617, %fd22616, 0d3E9421F5F40D8376;
	setp.lt.f64 	%p3979, %fd22615, %fd22617;
	@%p3979 bra 	$L__BB3_3550;
	add.f64 	%fd4896, %fd4893, 0d3FF0000000000000;
	div.rn.f64 	%fd22619, %fd38211, %fd4896;
	mul.f64 	%fd4897, %fd4894, %fd22619;
	add.f64 	%fd38210, %fd38210, %fd4897;
	abs.f64 	%fd22620, %fd4897;
	abs.f64 	%fd22621, %fd38210;
	mul.f64 	%fd22622, %fd22621, 0d3E9421F5F40D8376;
	setp.lt.f64 	%p3980, %fd22620, %fd22622;
	@%p3980 bra 	$L__BB3_3550;
	add.f64 	%fd4899, %fd4896, 0d3FF0000000000000;
	div.rn.f64 	%fd22624, %fd38211, %fd4899;
	mul.f64 	%fd4900, %fd4897, %fd22624;
	add.f64 	%fd38210, %fd38210, %fd4900;
	abs.f64 	%fd22625, %fd4900;
	abs.f64 	%fd22626, %fd38210;
	mul.f64 	%fd22627, %fd22626, 0d3E9421F5F40D8376;
	setp.lt.f64 	%p3981, %fd22625, %fd22627;
	@%p3981 bra 	$L__BB3_3550;
	add.f64 	%fd4902, %fd4899, 0d3FF0000000000000;
	div.rn.f64 	%fd22629, %fd38211, %fd4902;
	mul.f64 	%fd4903, %fd4900, %fd22629;
	add.f64 	%fd38210, %fd38210, %fd4903;
	abs.f64 	%fd22630, %fd4903;
	abs.f64 	%fd22631, %fd38210;
	mul.f64 	%fd22632, %fd22631, 0d3E9421F5F40D8376;
	setp.lt.f64 	%p3982, %fd22630, %fd22632;
	@%p3982 bra 	$L__BB3_3550;
	add.f64 	%fd4905, %fd4902, 0d3FF0000000000000;
	div.rn.f64 	%fd22634, %fd38211, %fd4905;
	mul.f64 	%fd4906, %fd4903, %fd22634;
	add.f64 	%fd38210, %fd38210, %fd4906;
	abs.f64 	%fd22635, %fd4906;
	abs.f64 	%fd22636, %fd38210;
	mul.f64 	%fd22637, %fd22636, 0d3E9421F5F40D8376;
	setp.lt.f64 	%p3983, %fd22635, %fd22637;
	@%p3983 bra 	$L__BB3_3550;
	add.f64 	%fd4908, %fd4905, 0d3FF0000000000000;
	div.rn.f64 	%fd22639, %fd38211, %fd4908;
	mul.f64 	%fd4909, %fd4906, %fd22639;
	add.f64 	%fd38210, %fd38210, %fd4909;
	abs.f64 	%fd22640, %fd4909;
	abs.f64 	%fd22641, %fd38210;
	mul.f64 	%fd22642, %fd22641, 0d3E9421F5F40D8376;
	setp.lt.f64 	%p3984, %fd22640, %fd22642;
	@%p3984 bra 	$L__BB3_3550;
	add.f64 	%fd4911, %fd4908, 0d3FF0000000000000;
	div.rn.f64 	%fd22644, %fd38211, %fd4911;
	mul.f64 	%fd4912, %fd4909, %fd22644;
	add.f64 	%fd38210, %fd38210, %fd4912;
	abs.f64 	%fd22645, %fd4912;
	abs.f64 	%fd22646, %fd38210;
	mul.f64 	%fd22647, %fd22646, 0d3E9421F5F40D8376;
	setp.lt.f64 	%p3985, %fd22645, %fd22647;
	@%p3985 bra 	$L__BB3_3550;
	add.f64 	%fd4914, %fd4911, 0d3FF0000000000000;
	div.rn.f64 	%fd22649, %fd38211, %fd4914;
	mul.f64 	%fd4915, %fd4912, %fd22649;
	add.f64 	%fd38210, %fd38210, %fd4915;
	abs.f64 	%fd22650, %fd4915;
	abs.f64 	%fd22651, %fd38210;
	mul.f64 	%fd22652, %fd22651, 0d3E9421F5F40D8376;
	setp.lt.f64 	%p3986, %fd22650, %fd22652;
	@%p3986 bra 	$L__BB3_3550;
	add.f64 	%fd4917, %fd4914, 0d3FF0000000000000;
	div.rn.f64 	%fd22654, %fd38211, %fd4917;
	mul.f64 	%fd4918, %fd4915, %fd22654;
	add.f64 	%fd38210, %fd38210, %fd4918;
	abs.f64 	%fd22655, %fd4918;
	abs.f64 	%fd22656, %fd38210;
	mul.f64 	%fd22657, %fd22656, 0d3E9421F5F40D8376;
	setp.lt.f64 	%p3987, %fd22655, %fd22657;
	@%p3987 bra 	$L__BB3_3550;
	add.f64 	%fd4920, %fd4917, 0d3FF0000000000000;
	div.rn.f64 	%fd22659, %fd38211, %fd4920;
	mul.f64 	%fd4921, %fd4918, %fd22659;
	add.f64 	%fd38210, %fd38210, %fd4921;
	abs.f64 	%fd22660, %fd4921;
	abs.f64 	%fd22661, %fd38210;
	mul.f64 	%fd22662, %fd22661, 0d3E9421F5F40D8376;
	setp.lt.f64 	%p3988, %fd22660, %fd22662;
	@%p3988 bra 	$L__BB3_3550;
	add.f64 	%fd4923, %fd4920, 0d3FF0000000000000;
	div.rn.f64 	%fd22664, %fd38211, %fd4923;
	mul.f64 	%fd4924, %fd4921, %fd22664;
	add.f64 	%fd38210, %fd38210, %fd4924;
	abs.f64 	%fd22665, %fd4924;
	abs.f64 	%fd22666, %fd38210;
	mul.f64 	%fd22667, %fd22666, 0d3E9421F5F40D8376;
	setp.lt.f64 	%p3989, %fd22665, %fd22667;
	@%p3989 bra 	$L__BB3_3550;
	add.f64 	%fd38207, %fd4923, 0d3FF0000000000000;
	div.rn.f64 	%fd22669, %fd38211, %fd38207;
	mul.f64 	%fd38208, %fd4924, %fd22669;
	add.f64 	%fd38210, %fd38210, %fd38208;
	abs.f64 	%fd22670, %fd38208;
	abs.f64 	%fd22671, %fd38210;
	mul.f64 	%fd22672, %fd22671, 0d3E9421F5F40D8376;
	setp.lt.f64 	%p3990, %fd22670, %fd22672;
	@%p3990 bra 	$L__BB3_3550;
	add.s32 	%r15399, %r15399, 16;
	setp.eq.s32 	%p3991, %r15399, 100000001;
	@%p3991 bra 	$L__BB3_3561;
$L__BB3_3549:
	add.f64 	%fd4932, %fd38207, 0d3FF0000000000000;
	div.rn.f64 	%fd22594, %fd38211, %fd4932;
	mul.f64 	%fd4933, %fd38208, %fd22594;
	add.f64 	%fd38210, %fd38210, %fd4933;
	abs.f64 	%fd22595, %fd4933;
	abs.f64 	%fd22596, %fd38210;
	mul.f64 	%fd22597, %fd22596, 0d3E9421F5F40D8376;
	setp.geu.f64 	%p3975, %fd22595, %fd22597;
	@%p3975 bra 	$L__BB3_3533;
$L__BB3_3550:
	{
	.reg .b32 %temp; 
	mov.b64 	{%temp, %r15400}, %fd38211;
	}
	{
	.reg .b32 %temp; 
	mov.b64 	{%r15401, %temp}, %fd38211;
	}
	setp.gt.s32 	%p3992, %r15400, 1048575;
	mov.b32 	%r15402, -1023;
	@%p3992 bra 	$L__BB3_3552;
	mul.f64 	%fd22674, %fd869, %fd4876;
	mul.f64 	%fd38211, %fd22674, 0d4350000000000000;
	{
	.reg .b32 %temp; 
	mov.b64 	{%temp, %r15400}, %fd38211;
	}
	{
	.reg .b32 %temp; 
	mov.b64 	{%r15401, %temp}, %fd38211;
	}
	mov.b32 	%r15402, -1077;
$L__BB3_3552:
	add.s32 	%r9540, %r15400, -1;
	setp.gt.u32 	%p3993, %r9540, 2146435070;
	@%p3993 bra 	$L__BB3_3556;
	shr.u32 	%r9543, %r15400, 20;
	add.s32 	%r15403, %r15402, %r9543;
	and.b32  	%r9544, %r15400, 1048575;
	or.b32  	%r9545, %r9544, 1072693248;
	mov.b64 	%fd38212, {%r15401, %r9545};
	setp.lt.u32 	%p3995, %r9545, 1073127583;
	@%p3995 bra 	$L__BB3_3555;
	{
	.reg .b32 %temp; 
	mov.b64 	{%r9546, %temp}, %fd38212;
	}
	{
	.reg .b32 %temp; 
	mov.b64 	{%temp, %r9547}, %fd38212;
	}
	add.s32 	%r9548, %r9547, -1048576;
	mov.b64 	%fd38212, {%r9546, %r9548};
	add.s32 	%r15403, %r15403, 1;
$L__BB3_3555:
	add.f64 	%fd22676, %fd38212, 0dBFF0000000000000;
	add.f64 	%fd22677, %fd38212, 0d3FF0000000000000;
	rcp.approx.ftz.f64 	%fd22678, %fd22677;
	neg.f64 	%fd22679, %fd22677;
	fma.rn.f64 	%fd22680, %fd22679, %fd22678, 0d3FF0000000000000;
	fma.rn.f64 	%fd22681, %fd22680, %fd22680, %fd22680;
	fma.rn.f64 	%fd22682, %fd22681, %fd22678, %fd22678;
	mul.f64 	%fd22683, %fd22676, %fd22682;
	fma.rn.f64 	%fd22684, %fd22676, %fd22682, %fd22683;
	mul.f64 	%fd22685, %fd22684, %fd22684;
	fma.rn.f64 	%fd22686, %fd22685, 0d3EB1380B3AE80F1E, 0d3ED0EE258B7A8B04;
	fma.rn.f64 	%fd22687, %fd22686, %fd22685, 0d3EF3B2669F02676F;
	fma.rn.f64 	%fd22688, %fd22687, %fd22685, 0d3F1745CBA9AB0956;
	fma.rn.f64 	%fd22689, %fd22688, %fd22685, 0d3F3C71C72D1B5154;
	fma.rn.f64 	%fd22690, %fd22689, %fd22685, 0d3F624924923BE72D;
	fma.rn.f64 	%fd22691, %fd22690, %fd22685, 0d3F8999999999A3C4;
	fma.rn.f64 	%fd22692, %fd22691, %fd22685, 0d3FB5555555555554;
	sub.f64 	%fd22693, %fd22676, %fd22684;
	add.f64 	%fd22694, %fd22693, %fd22693;
	neg.f64 	%fd22695, %fd22684;
	fma.rn.f64 	%fd22696, %fd22695, %fd22676, %fd22694;
	mul.f64 	%fd22697, %fd22682, %fd22696;
	mul.f64 	%fd22698, %fd22685, %fd22692;
	fma.rn.f64 	%fd22699, %fd22698, %fd22684, %fd22697;
	xor.b32  	%r9549, %r15403, -2147483648;
	mov.b32 	%r9550, 1127219200;
	mov.b64 	%fd22700, {%r9549, %r9550};
	sub.f64 	%fd22701, %fd22700, %fd159;
	fma.rn.f64 	%fd22702, %fd22701, 0d3FE62E42FEFA39EF, %fd22684;
	fma.rn.f64 	%fd22703, %fd22701, 0dBFE62E42FEFA39EF, %fd22702;
	sub.f64 	%fd22704, %fd22703, %fd22684;
	sub.f64 	%fd22705, %fd22699, %fd22704;
	fma.rn.f64 	%fd22706, %fd22701, 0d3C7ABC9E3B39803F, %fd22705;
	add.f64 	%fd38213, %fd22702, %fd22706;
	bra.uni 	$L__BB3_3557;
$L__BB3_3556:
	fma.rn.f64 	%fd22675, %fd38211, 0d7FF0000000000000, 0d7FF0000000000000;
	{
	.reg .b32 %temp; 
	mov.b64 	{%temp, %r9541}, %fd38211;
	}
	and.b32  	%r9542, %r9541, 2147483647;
	setp.eq.s32 	%p3994, %r9542, 0;
	selp.f64 	%fd38213, 0dFFF0000000000000, %fd22675, %p3994;
$L__BB3_3557:
	mul.f64 	%fd22707, %fd38213, 0d4016000000000000;
	mul.f64 	%fd22708, %fd869, %fd4876;
	sub.f64 	%fd22709, %fd22707, %fd22708;
	sub.f64 	%fd22710, %fd4856, %fd38206;
	add.f64 	%fd4945, %fd22710, %fd22709;
	fma.rn.f64 	%fd22711, %fd4945, 0d3FF71547652B82FE, 0d4338000000000000;
	{
	.reg .b32 %temp; 
	mov.b64 	{%r1819, %temp}, %fd22711;
	}
	mov.f64 	%fd22712, 0dC338000000000000;
	add.rn.f64 	%fd22713, %fd22711, %fd22712;
	fma.rn.f64 	%fd22714, %fd22713, 0dBFE62E42FEFA39EF, %fd4945;
	fma.rn.f64 	%fd22715, %fd22713, 0dBC7ABC9E3B39803F, %fd22714;
	fma.rn.f64 	%fd22716, %fd22715, 0d3E5ADE1569CE2BDF, 0d3E928AF3FCA213EA;
	fma.rn.f64 	%fd22717, %fd22716, %fd22715, 0d3EC71DEE62401315;
	fma.rn.f64 	%fd22718, %fd22717, %fd22715, 0d3EFA01997C89EB71;
	fma.rn.f64 	%fd22719, %fd22718, %fd22715, 0d3F2A01A014761F65;
	fma.rn.f64 	%fd22720, %fd22719, %fd22715, 0d3F56C16C1852B7AF;
	fma.rn.f64 	%fd22721, %fd22720, %fd22715, 0d3F81111111122322;
	fma.rn.f64 	%fd22722, %fd22721, %fd22715, 0d3FA55555555502A1;
	fma.rn.f64 	%fd22723, %fd22722, %fd22715, 0d3FC5555555555511;
	fma.rn.f64 	%fd22724, %fd22723, %fd22715, 0d3FE000000000000B;
	fma.rn.f64 	%fd22725, %fd22724, %fd22715, 0d3FF0000000000000;
	fma.rn.f64 	%fd22726, %fd22725, %fd22715, 0d3FF0000000000000;
	{
	.reg .b32 %temp; 
	mov.b64 	{%r1820, %temp}, %fd22726;
	}
	{
	.reg .b32 %temp; 
	mov.b64 	{%temp, %r1821}, %fd22726;
	}
	shl.b32 	%r9551, %r1819, 20;
	add.s32 	%r9552, %r9551, %r1821;
	mov.b64 	%fd38214, {%r1820, %r9552};
	{
	.reg .b32 %temp; 
	mov.b64 	{%temp, %r9553}, %fd4945;
	}
	mov.b32 	%f265, %r9553;
	abs.f32 	%f95, %f265;
	setp.lt.f32 	%p3996, %f95, 0f4086232B;
	@%p3996 bra 	$L__BB3_3560;
	setp.lt.f64 	%p3997, %fd4945, 0d0000000000000000;
	add.f64 	%fd22727, %fd4945, 0d7FF0000000000000;
	selp.f64 	%fd38214, 0d0000000000000000, %fd22727, %p3997;
	setp.geu.f32 	%p3998, %f95, 0f40874800;
	@%p3998 bra 	$L__BB3_3560;
	shr.u32 	%r9554, %r1819, 31;
	add.s32 	%r9555, %r1819, %r9554;
	shr.s32 	%r9556, %r9555, 1;
	shl.b32 	%r9557, %r9556, 20;
	add.s32 	%r9558, %r1821, %r9557;
	mov.b64 	%fd22728, {%r1820, %r9558};
	sub.s32 	%r9559, %r1819, %r9556;
	shl.b32 	%r9560, %r9559, 20;
	add.s32 	%r9561, %r9560, 1072693248;
	mov.b32 	%r9562, 0;
	mov.b64 	%fd22729, {%r9562, %r9561};
	mul.f64 	%fd38214, %fd22729, %fd22728;
$L__BB3_3560:
	mul.f64 	%fd38215, %fd38210, %fd38214;
	bra.uni 	$L__BB3_3562;
$L__BB3_3561:
	mov.u64 	%rd220, $str$5;
	cvta.global.u64 	%rd221, %rd220;
	{ // callseq 660, 0
	.param .b64 param0;
	st.param.b64 	[param0], %rd221;
	.param .b64 param1;
	st.param.b64 	[param1], 0;
	.param .b32 retval0;
	call.uni (retval0), 
	vprintf, 
	(
	param0, 
	param1
	);
	ld.param.b32 	%r9536, [retval0];
	} // callseq 660
$L__BB3_3562:
	mov.f64 	%fd22730, 0d3FF0000000000000;
	sub.f64 	%fd38228, %fd22730, %fd38215;
	bra.uni 	$L__BB3_3588;
$L__BB3_3563:
	mov.b32 	%r15406, -1023;
	mov.f64 	%fd38216, 0d3FFC4E06B9F096A3;
	@%p3925 bra 	$L__BB3_3565;
	mov.f64 	%fd38216, 0d435C4E06B9F096A3;
	{
	.reg .b32 %temp; 
	mov.b64 	{%temp, %r15395}, %fd38216;
	}
	{
	.reg .b32 %temp; 
	mov.b64 	{%r15396, %temp}, %fd38216;
	}
	mov.b32 	%r15406, -1077;
$L__BB3_3565:
	add.s32 	%r9474, %r15395, -1;
	setp.gt.u32 	%p3946, %r9474, 2146435070;
	@%p3946 bra 	$L__BB3_3569;
	shr.u32 	%r9477, %r15395, 20;
	add.s32 	%r15407, %r15406, %r9477;
	and.b32  	%r9478, %r15395, 1048575;
	or.b32  	%r9479, %r9478, 1072693248;
	mov.b64 	%fd38217, {%r15396, %r9479};
	setp.lt.u32 	%p3948, %r9479, 1073127583;
	@%p3948 bra 	$L__BB3_3568;
	{
	.reg .b32 %temp; 
	mov.b64 	{%r9480, %temp}, %fd38217;
	}
	{
	.reg .b32 %temp; 
	mov.b64 	{%temp, %r9481}, %fd38217;
	}
	add.s32 	%r9482, %r9481, -1048576;
	mov.b64 	%fd38217, {%r9480, %r9482};
	add.s32 	%r15407, %r15407, 1;
$L__BB3_3568:
	add.f64 	%fd22412, %fd38217, 0dBFF0000000000000;
	add.f64 	%fd22413, %fd38217, 0d3FF0000000000000;
	rcp.approx.ftz.f64 	%fd22414, %fd22413;
	neg.f64 	%fd22415, %fd22413;
	fma.rn.f64 	%fd22416, %fd22415, %fd22414, 0d3FF0000000000000;
	fma.rn.f64 	%fd22417, %fd22416, %fd22416, %fd22416;
	fma.rn.f64 	%fd22418, %fd22417, %fd22414, %fd22414;
	mul.f64 	%fd22419, %fd22412, %fd22418;
	fma.rn.f64 	%fd22420, %fd22412, %fd22418, %fd22419;
	mul.f64 	%fd22421, %fd22420, %fd22420;
	fma.rn.f64 	%fd22422, %fd22421, 0d3EB1380B3AE80F1E, 0d3ED0EE258B7A8B04;
	fma.rn.f64 	%fd22423, %fd22422, %fd22421, 0d3EF3B2669F02676F;
	fma.rn.f64 	%fd22424, %fd22423, %fd22421, 0d3F1745CBA9AB0956;
	fma.rn.f64 	%fd22425, %fd22424, %fd22421, 0d3F3C71C72D1B5154;
	fma.rn.f64 	%fd22426, %fd22425, %fd22421, 0d3F624924923BE72D;
	fma.rn.f64 	%fd22427, %fd22426, %fd22421, 0d3F8999999999A3C4;
	fma.rn.f64 	%fd22428, %fd22427, %fd22421, 0d3FB5555555555554;
	sub.f64 	%fd22429, %fd22412, %fd22420;
	add.f64 	%fd22430, %fd22429, %fd22429;
	neg.f64 	%fd22431, %fd22420;
	fma.rn.f64 	%fd22432, %fd22431, %fd22412, %fd22430;
	mul.f64 	%fd22433, %fd22418, %fd22432;
	mul.f64 	%fd22434, %fd22421, %fd22428;
	fma.rn.f64 	%fd22435, %fd22434, %fd22420, %fd22433;
	xor.b32  	%r9483, %r15407, -2147483648;
	mov.b32 	%r9484, 1127219200;
	mov.b64 	%fd22436, {%r9483, %r9484};
	sub.f64 	%fd22437, %fd22436, %fd159;
	fma.rn.f64 	%fd22438, %fd22437, 0d3FE62E42FEFA39EF, %fd22420;
	fma.rn.f64 	%fd22439, %fd22437, 0dBFE62E42FEFA39EF, %fd22438;
	sub.f64 	%fd22440, %fd22439, %fd22420;
	sub.f64 	%fd22441, %fd22435, %fd22440;
	fma.rn.f64 	%fd22442, %fd22437, 0d3C7ABC9E3B39803F, %fd22441;
	add.f64 	%fd38218, %fd22438, %fd22442;
	bra.uni 	$L__BB3_3570;
$L__BB3_3569:
	fma.rn.f64 	%fd22411, %fd38216, 0d7FF0000000000000, 0d7FF0000000000000;
	{
	.reg .b32 %temp; 
	mov.b64 	{%temp, %r9475}, %fd38216;
	}
	and.b32  	%r9476, %r9475, 2147483647;
	setp.eq.s32 	%p3947, %r9476, 0;
	selp.f64 	%fd38218, 0dFFF0000000000000, %fd22411, %p3947;
$L__BB3_3570:
	fma.rn.f64 	%fd22444, %fd869, %fd4876, 0d3FF0000000000000;
	add.f64 	%fd38222, %fd22444, 0dC016000000000000;
	rcp.rn.f64 	%fd38223, %fd38222;
	mov.b32 	%r15408, 1;
	mov.f64 	%fd38221, 0d46293E5939A08CE9;
	mov.f64 	%fd38220, %fd38223;
	bra.uni 	$L__BB3_3575;
$L__BB3_3571:
	add.s32 	%r9487, %r15408, 1;
	not.b32 	%r9488, %r15408;
	cvt.rn.f64.s32 	%fd22458, %r9488;
	cvt.rn.f64.u32 	%fd22459, %r9487;
	add.f64 	%fd22460, %fd22459, 0dC016000000000000;
	mul.f64 	%fd22461, %fd22460, %fd22458;
	add.f64 	%fd4962, %fd4978, 0d4000000000000000;
	fma.rn.f64 	%fd22462, %fd22461, %fd4980, %fd4962;
	abs.f64 	%fd22463, %fd22462;
	setp.lt.f64 	%p3952, %fd22463, 0d39B4484BFEEBC2A0;
	div.rn.f64 	%fd22464, %fd22461, %fd4979;
	add.f64 	%fd22465, %fd4962, %fd22464;
	abs.f64 	%fd22466, %fd22465;
	setp.lt.f64 	%p3953, %fd22466, 0d39B4484BFEEBC2A0;
	selp.f64 	%fd4963, 0d39B4484BFEEBC2A0, %fd22465, %p3953;
	rcp.rn.f64 	%fd22467, %fd22462;
	selp.f64 	%fd4964, 0d46293E5939A08CE9, %fd22467, %p3952;
	mul.f64 	%fd22468, %fd4964, %fd4963;
	mul.f64 	%fd38223, %fd38223, %fd22468;
	add.f64 	%fd22469, %fd22468, 0dBFF0000000000000;
	abs.f64 	%fd22470, %fd22469;
	setp.lt.f64 	%p3954, %fd22470, 0d3E9421F5F40D8376;
	@%p3954 bra 	$L__BB3_3577;
	add.s32 	%r9489, %r15408, 2;
	sub.s32 	%r9490, -2, %r15408;
	cvt.rn.f64.s32 	%fd22471, %r9490;
	cvt.rn.f64.u32 	%fd22472, %r9489;
	add.f64 	%fd22473, %fd22472, 0dC016000000000000;
	mul.f64 	%fd22474, %fd22473, %fd22471;
	add.f64 	%fd4966, %fd4962, 0d4000000000000000;
	fma.rn.f64 	%fd22475, %fd22474, %fd4964, %fd4966;
	abs.f64 	%fd22476, %fd22475;
	setp.lt.f64 	%p3955, %fd22476, 0d39B4484BFEEBC2A0;
	div.rn.f64 	%fd22477, %fd22474, %fd4963;
	add.f64 	%fd22478, %fd4966, %fd22477;
	abs.f64 	%fd22479, %fd22478;
	setp.lt.f64 	%p3956, %fd22479, 0d39B4484BFEEBC2A0;
	selp.f64 	%fd4967, 0d39B4484BFEEBC2A0, %fd22478, %p3956;
	rcp.rn.f64 	%fd22480, %fd22475;
	selp.f64 	%fd4968, 0d46293E5939A08CE9, %fd22480, %p3955;
	mul.f64 	%fd22481, %fd4968, %fd4967;
	mul.f64 	%fd38223, %fd38223, %fd22481;
	add.f64 	%fd22482, %fd22481, 0dBFF0000000000000;
	abs.f64 	%fd22483, %fd22482;
	setp.lt.f64 	%p3957, %fd22483, 0d3E9421F5F40D8376;
	@%p3957 bra 	$L__BB3_3577;
	add.s32 	%r9491, %r15408, 3;
	sub.s32 	%r9492, -3, %r15408;
	cvt.rn.f64.s32 	%fd22484, %r9492;
	cvt.rn.f64.u32 	%fd22485, %r9491;
	add.f64 	%fd22486, %fd22485, 0dC016000000000000;
	mul.f64 	%fd22487, %fd22486, %fd22484;
	add.f64 	%fd38222, %fd4966, 0d4000000000000000;
	fma.rn.f64 	%fd22488, %fd22487, %fd4968, %fd38222;
	abs.f64 	%fd22489, %fd22488;
	setp.lt.f64 	%p3958, %fd22489, 0d39B4484BFEEBC2A0;
	div.rn.f64 	%fd22490, %fd22487, %fd4967;
	add.f64 	%fd22491, %fd38222, %fd22490;
	abs.f64 	%fd22492, %fd22491;
	setp.lt.f64 	%p3959, %fd22492, 0d39B4484BFEEBC2A0;
	selp.f64 	%fd38221, 0d39B4484BFEEBC2A0, %fd22491, %p3959;
	rcp.rn.f64 	%fd22493, %fd22488;
	selp.f64 	%fd38220, 0d46293E5939A08CE9, %fd22493, %p3958;
	mul.f64 	%fd22494, %fd38220, %fd38221;
	mul.f64 	%fd38223, %fd38223, %fd22494;
	add.f64 	%fd22495, %fd22494, 0dBFF0000000000000;
	abs.f64 	%fd22496, %fd22495;
	setp.lt.f64 	%p3960, %fd22496, 0d3E9421F5F40D8376;
	@%p3960 bra 	$L__BB3_3577;
	add.s32 	%r15408, %r15408, 4;
	setp.eq.s32 	%p3961, %r15408, 100000001;
	@%p3961 bra 	$L__BB3_3576;
$L__BB3_3575:
	neg.s32 	%r9486, %r15408;
	cvt.rn.f64.s32 	%fd22445, %r9486;
	cvt.rn.f64.u32 	%fd22446, %r15408;
	add.f64 	%fd22447, %fd22446, 0dC016000000000000;
	mul.f64 	%fd22448, %fd22447, %fd22445;
	add.f64 	%fd4978, %fd38222, 0d4000000000000000;
	fma.rn.f64 	%fd22449, %fd22448, %fd38220, %fd4978;
	abs.f64 	%fd22450, %fd22449;
	setp.lt.f64 	%p3949, %fd22450, 0d39B4484BFEEBC2A0;
	div.rn.f64 	%fd22451, %fd22448, %fd38221;
	add.f64 	%fd22452, %fd4978, %fd22451;
	abs.f64 	%fd22453, %fd22452;
	setp.lt.f64 	%p3950, %fd22453, 0d39B4484BFEEBC2A0;
	selp.f64 	%fd4979, 0d39B4484BFEEBC2A0, %fd22452, %p3950;
	rcp.rn.f64 	%fd22454, %fd22449;
	selp.f64 	%fd4980, 0d46293E5939A08CE9, %fd22454, %p3949;
	mul.f64 	%fd22455, %fd4980, %fd4979;
	mul.f64 	%fd38223, %fd38223, %fd22455;
	add.f64 	%fd22456, %fd22455, 0dBFF0000000000000;
	abs.f64 	%fd22457, %fd22456;
	setp.lt.f64 	%p3951, %fd22457, 0d3E9421F5F40D8376;
	@%p3951 bra 	$L__BB3_3577;
	bra.uni 	$L__BB3_3571;
$L__BB3_3576:
	mov.u64 	%rd216, $str$3;
	cvta.global.u64 	%rd217, %rd216;
	{ // callseq 658, 0
	.param .b64 param0;
	st.param.b64 	[param0], %rd217;
	.param .b64 param1;
	st.param.b64 	[param1], 0;
	.param .b32 retval0;
	call.uni (retval0), 
	vprintf, 
	(
	param0, 
	param1
	);
	ld.param.b32 	%r9493, [retval0];
	} // callseq 658
$L__BB3_3577:
	mul.f64 	%fd38224, %fd869, %fd4876;
	{
	.reg .b32 %temp; 
	mov.b64 	{%temp, %r15409}, %fd38224;
	}
	{
	.reg .b32 %temp; 
	mov.b64 	{%r15410, %temp}, %fd38224;
	}
	setp.gt.s32 	%p3962, %r15409, 1048575;
	mov.b32 	%r15411, -1023;
	@%p3962 bra 	$L__BB3_3579;
	mul.f64 	%fd22497, %fd869, %fd4876;
	mul.f64 	%fd38224, %fd22497, 0d4350000000000000;
	{
	.reg .b32 %temp; 
	mov.b64 	{%temp, %r15409}, %fd38224;
	}
	{
	.reg .b32 %temp; 
	mov.b64 	{%r15410, %temp}, %fd38224;
	}
	mov.b32 	%r15411, -1077;
$L__BB3_3579:
	add.s32 	%r9497, %r15409, -1;
	setp.gt.u32 	%p3963, %r9497, 2146435070;
	@%p3963 bra 	$L__BB3_3583;
	shr.u32 	%r9500, %r15409, 20;
	add.s32 	%r15412, %r15411, %r9500;
	and.b32  	%r9501, %r15409, 1048575;
	or.b32  	%r9502, %r9501, 1072693248;
	mov.b64 	%fd38225, {%r15410, %r9502};
	setp.lt.u32 	%p3965, %r9502, 1073127583;
	@%p3965 bra 	$L__BB3_3582;
	{
	.reg .b32 %temp; 
	mov.b64 	{%r9503, %temp}, %fd38225;
	}
	{
	.reg .b32 %temp; 
	mov.b64 	{%temp, %r9504}, %fd38225;
	}
	add.s32 	%r9505, %r9504, -1048576;
	mov.b64 	%fd38225, {%r9503, %r9505};
	add.s32 	%r15412, %r15412, 1;
$L__BB3_3582:
	add.f64 	%fd22499, %fd38225, 0dBFF0000000000000;
	add.f64 	%fd22500, %fd38225, 0d3FF0000000000000;
	rcp.approx.ftz.f64 	%fd22501, %fd22500;
	neg.f64 	%fd22502, %fd22500;
	fma.rn.f64 	%fd22503, %fd22502, %fd22501, 0d3FF0000000000000;
	fma.rn.f64 	%fd22504, %fd22503, %fd22503, %fd22503;
	fma.rn.f64 	%fd22505, %fd22504, %fd22501, %fd22501;
	mul.f64 	%fd22506, %fd22499, %fd22505;
	fma.rn.f64 	%fd22507, %fd22499, %fd22505, %fd22506;
	mul.f64 	%fd22508, %fd22507, %fd22507;
	fma.rn.f64 	%fd22509, %fd22508, 0d3EB1380B3AE80F1E, 0d3ED0EE258B7A8B04;
	fma.rn.f64 	%fd22510, %fd22509, %fd22508, 0d3EF3B2669F02676F;
	fma.rn.f64 	%fd22511, %fd22510, %fd22508, 0d3F1745CBA9AB0956;
	fma.rn.f64 	%fd22512, %fd22511, %fd22508, 0d3F3C71C72D1B5154;
	fma.rn.f64 	%fd22513, %fd22512, %fd22508, 0d3F624924923BE72D;
	fma.rn.f64 	%fd22514, %fd22513, %fd22508, 0d3F8999999999A3C4;
	fma.rn.f64 	%fd22515, %fd22514, %fd22508, 0d3FB5555555555554;
	sub.f64 	%fd22516, %fd22499, %fd22507;
	add.f64 	%fd22517, %fd22516, %fd22516;
	neg.f64 	%fd22518, %fd22507;
	fma.rn.f64 	%fd22519, %fd22518, %fd22499, %fd22517;
	mul.f64 	%fd22520, %fd22505, %fd22519;
	mul.f64 	%fd22521, %fd22508, %fd22515;
	fma.rn.f64 	%fd22522, %fd22521, %fd22507, %fd22520;
	xor.b32  	%r9506, %r15412, -2147483648;
	mov.b32 	%r9507, 1127219200;
	mov.b64 	%fd22523, {%r9506, %r9507};
	sub.f64 	%fd22524, %fd22523, %fd159;
	fma.rn.f64 	%fd22525, %fd22524, 0d3FE62E42FEFA39EF, %fd22507;
	fma.rn.f64 	%fd22526, %fd22524, 0dBFE62E42FEFA39EF, %fd22525;
	sub.f64 	%fd22527, %fd22526, %fd22507;
	sub.f64 	%fd22528, %fd22522, %fd22527;
	fma.rn.f64 	%fd22529, %fd22524, 0d3C7ABC9E3B39803F, %fd22528;
	add.f64 	%fd38226, %fd22525, %fd22529;
	bra.uni 	$L__BB3_3584;
$L__BB3_3583:
	fma.rn.f64 	%fd22498, %fd38224, 0d7FF0000000000000, 0d7FF0000000000000;
	{
	.reg .b32 %temp; 
	mov.b64 	{%temp, %r9498}, %fd38224;
	}
	and.b32  	%r9499, %r9498, 2147483647;
	setp.eq.s32 	%p3964, %r9499, 0;
	selp.f64 	%fd38226, 0dFFF0000000000000, %fd22498, %p3964;
$L__BB3_3584:
	mul.f64 	%fd22530, %fd38226, 0d4016000000000000;
	mul.f64 	%fd22531, %fd869, %fd4876;
	sub.f64 	%fd22532, %fd22530, %fd22531;
	sub.f64 	%fd22533, %fd4856, %fd38218;
	add.f64 	%fd4992, %fd22533, %fd22532;
	fma.rn.f64 	%fd22534, %fd4992, 0d3FF71547652B82FE, 0d4338000000000000;
	{
	.reg .b32 %temp; 
	mov.b64 	{%r1842, %temp}, %fd22534;
	}
	mov.f64 	%fd22535, 0dC338000000000000;
	add.rn.f64 	%fd22536, %fd22534, %fd22535;
	fma.rn.f64 	%fd22537, %fd22536, 0dBFE62E42FEFA39EF, %fd4992;
	fma.rn.f64 	%fd22538, %fd22536, 0dBC7ABC9E3B39803F, %fd22537;
	fma.rn.f64 	%fd22539, %fd22538, 0d3E5ADE1569CE2BDF, 0d3E928AF3FCA213EA;
	fma.rn.f64 	%fd22540, %fd22539, %fd22538, 0d3EC71DEE62401315;
	fma.rn.f64 	%fd22541, %fd22540, %fd22538, 0d3EFA01997C89EB71;
	fma.rn.f64 	%fd22542, %fd22541, %fd22538, 0d3F2A01A014761F65;
	fma.rn.f64 	%fd22543, %fd22542, %fd22538, 0d3F56C16C1852B7AF;
	fma.rn.f64 	%fd22544, %fd22543, %fd22538, 0d3F81111111122322;
	fma.rn.f64 	%fd22545, %fd22544, %fd22538, 0d3FA55555555502A1;
	fma.rn.f64 	%fd22546, %fd22545, %fd22538, 0d3FC5555555555511;
	fma.rn.f64 	%fd22547, %fd22546, %fd22538, 0d3FE000000000000B;
	fma.rn.f64 	%fd22548, %fd22547, %fd22538, 0d3FF0000000000000;
	fma.rn.f64 	%fd22549, %fd22548, %fd22538, 0d3FF0000000000000;
	{
	.reg .b32 %temp; 
	mov.b64 	{%r1843, %temp}, %fd22549;
	}
	{
	.reg .b32 %temp; 
	mov.b64 	{%temp, %r1844}, %fd22549;
	}
	shl.b32 	%r9508, %r1842, 20;
	add.s32 	%r9509, %r9508, %r1844;
	mov.b64 	%fd38227, {%r1843, %r9509};
	{
	.reg .b32 %temp; 
	mov.b64 	{%temp, %r9510}, %fd4992;
	}
	mov.b32 	%f264, %r9510;
	abs.f32 	%f96, %f264;
	setp.lt.f32 	%p3966, %f96, 0f4086232B;
	@%p3966 bra 	$L__BB3_3587;
	setp.lt.f64 	%p3967, %fd4992, 0d0000000000000000;
	add.f64 	%fd22550, %fd4992, 0d7FF0000000000000;
	selp.f64 	%fd38227, 0d0000000000000000, %fd22550, %p3967;
	setp.geu.f32 	%p3968, %f96, 0f40874800;
	@%p3968 bra 	$L__BB3_3587;
	shr.u32 	%r9511, %r1842, 31;
	add.s32 	%r9512, %r1842, %r9511;
	shr.s32 	%r9513, %r9512, 1;
	shl.b32 	%r9514, %r9513, 20;
	add.s32 	%r9515, %r1844, %r9514;
	mov.b64 	%fd22551, {%r1843, %r9515};
	sub.s32 	%r9516, %r1842, %r9513;
	shl.b32 	%r9517, %r9516, 20;
	add.s32 	%r9518, %r9517, 1072693248;
	mov.b32 	%r9519, 0;
	mov.b64 	%fd22552, {%r9519, %r9518};
	mul.f64 	%fd38227, %fd22552, %fd22551;
$L__BB3_3587:
	mul.f64 	%fd38228, %fd38223, %fd38227;
$L__BB3_3588:
	mul.f64 	%fd4999, %fd4869, %fd38228;
	mov.f64 	%fd22731, 0d4013000000000000;
	{
	.reg .b32 %temp; 
	mov.b64 	{%temp, %r1845}, %fd22731;
	}
	@%p3910 bra 	$L__BB3_3590;
	and.b32  	%r9563, %r1845, 2146435072;
	setp.eq.s32 	%p4001, %r9563, 1076887552;
	selp.b32 	%r9564, %r1774, 0, %p4001;
	setp.lt.s32 	%p4002, %r1845, 0;
	or.b32  	%r9565, %r9564, 2146435072;
	selp.b32 	%r9566, %r9565, %r9564, %p4002;
	mov.b32 	%r9567, 0;
	mov.b64 	%fd38230, {%r9567, %r9566};
	bra.uni 	$L__BB3_3591;
$L__BB3_3590:
	setp.lt.s32 	%p4000, %r1774, 0;
	{ // callseq 661, 0
	.param .b64 param0;
	st.param.f64 	[param0], %fd4842;
	.param .b64 param1;
	st.param.f64 	[param1], 0d4013000000000000;
	.param .b64 retval0;
	call.uni (retval0), 
	__internal_accurate_pow, 
	(
	param0, 
	param1
	);
	ld.param.f64 	%fd22732, [retval0];
	} // callseq 661
	selp.f64 	%fd38230, 0dFFF8000000000000, %fd22732, %p4000;
$L__BB3_3591:
	add.f64 	%fd22734, %fd869, 0d4013000000000000;
	{
	.reg .b32 %temp; 
	mov.b64 	{%temp, %r9568}, %fd22734;
	}
	and.b32  	%r9569, %r9568, 2146435072;
	setp.ne.s32 	%p4003, %r9569, 2146435072;
	@%p4003 bra 	$L__BB3_3596;
	setp.num.f64 	%p4004, %fd869, %fd869;
	@%p4004 bra 	$L__BB3_3594;
	mov.f64 	%fd22735, 0d4013000000000000;
	add.rn.f64 	%fd38230, %fd869, %fd22735;
	bra.uni 	$L__BB3_3596;
$L__BB3_3594:
	setp.neu.f64 	%p4005, %fd4842, 0d7FF0000000000000;
	@%p4005 bra 	$L__BB3_3596;
	and.b32  	%r9570, %r1845, 2146435072;
	setp.eq.s32 	%p4006, %r9570, 1076887552;
	setp.lt.s32 	%p4007, %r1774, 0;
	setp.lt.s32 	%p4008, %r1845, 0;
	selp.b32 	%r9571, 0, 2146435072, %p4008;
	and.b32  	%r9572, %r1845, 2147483647;
	setp.ne.s32 	%p4009, %r9572, 1071644672;
	or.b32  	%r9573, %r9571, -2147483648;
	selp.b32 	%r9574, %r9573, %r9571, %p4009;
	selp.b32 	%r9575, %r9574, %r9571, %p4006;
	selp.b32 	%r9576, %r9575, %r9571, %p4007;
	mov.b32 	%r9577, 0;
	mov.b64 	%fd38230, {%r9577, %r9576};
$L__BB3_3596:
	selp.f64 	%fd5006, 0d3FF0000000000000, %fd38230, %p3933;
	mov.f64 	%fd38231, 0d4024800000000000;
	{
	.reg .b32 %temp; 
	mov.b64 	{%temp, %r15413}, %fd38231;
	}
	{
	.reg .b32 %temp; 
	mov.b64 	{%r15414, %temp}, %fd38231;
	}
	setp.gt.s32 	%p4011, %r15413, 1048575;
	mov.b32 	%r15415, -1023;
	@%p4011 bra 	$L__BB3_3598;
	mov.f64 	%fd38231, 0d4384800000000000;
	{
	.reg .b32 %temp; 
	mov.b64 	{%temp, %r15413}, %fd38231;
	}
	{
	.reg .b32 %temp; 
	mov.b64 	{%r15414, %temp}, %fd38231;
	}
	mov.b32 	%r15415, -1077;
$L__BB3_3598:
	add.s32 	%r9580, %r15413, -1;
	setp.gt.u32 	%p4012, %r9580, 2146435070;
	@%p4012 bra 	$L__BB3_3602;
	shr.u32 	%r9583, %r15413, 20;
	add.s32 	%r15416, %r15415, %r9583;
	and.b32  	%r9584, %r15413, 1048575;
	or.b32  	%r9585, %r9584, 1072693248;
	mov.b64 	%fd38232, {%r15414, %r9585};
	setp.lt.u32 	%p4014, %r9585, 1073127583;
	@%p4014 bra 	$L__BB3_3601;
	{
	.reg .b32 %temp; 
	mov.b64 	{%r9586, %temp}, %fd38232;
	}
	{
	.reg .b32 %temp; 
	mov.b64 	{%temp, %r9587}, %fd38232;
	}
	add.s32 	%r9588, %r9587, -1048576;
	mov.b64 	%fd38232, {%r9586, %r9588};
	add.s32 	%r15416, %r15416, 1;
$L__BB3_3601:
	add.f64 	%fd22739, %fd38232, 0dBFF0000000000000;
	add.f64 	%fd22740, %fd38232, 0d3FF0000000000000;
	rcp.approx.ftz.f64 	%fd22741, %fd22740;
	neg.f64 	%fd22742, %fd22740;
	fma.rn.f64 	%fd22743, %fd22742, %fd22741, 0d3FF0000000000000;
	fma.rn.f64 	%fd22744, %fd22743, %fd22743, %fd22743;
	fma.rn.f64 	%fd22745, %fd22744, %fd22741, %fd22741;
	mul.f64 	%fd22746, %fd22739, %fd22745;
	fma.rn.f64 	%fd22747, %fd22739, %fd22745, %fd22746;
	mul.f64 	%fd22748, %fd22747, %fd22747;
	fma.rn.f64 	%fd22749, %fd22748, 0d3EB1380B3AE80F1E, 0d3ED0EE258B7A8B04;
	fma.rn.f64 	%fd22750, %fd22749, %fd22748, 0d3EF3B2669F02676F;
	fma.rn.f64 	%fd22751, %fd22750, %fd22748, 0d3F1745CBA9AB0956;
	fma.rn.f64 	%fd22752, %fd22751, %fd22748, 0d3F3C71C72D1B5154;
	fma.rn.f64 	%fd22753, %fd22752, %fd22748, 0d3F624924923BE72D;
	fma.rn.f64 	%fd22754, %fd22753, %fd22748, 0d3F8999999999A3C4;
	fma.rn.f64 	%fd22755, %fd22754, %fd22748, 0d3FB5555555555554;
	sub.f64 	%fd22756, %fd22739, %fd22747;
	add.f64 	%fd22757, %fd22756, %fd22756;
	neg.f64 	%fd22758, %fd22747;
	fma.rn.f64 	%fd22759, %fd22758, %fd22739, %fd22757;
	mul.f64 	%fd22760, %fd22745, %fd22759;
	mul.f64 	%fd22761, %fd22748, %fd22755;
	fma.rn.f64 	%fd22762, %fd22761, %fd22747, %fd22760;
	xor.b32  	%r9589, %r15416, -2147483648;
	mov.b32 	%r9590, 1127219200;
	mov.b64 	%fd22763, {%r9589, %r9590};
	sub.f64 	%fd22764, %fd22763, %fd159;
	fma.rn.f64 	%fd22765, %fd22764, 0d3FE62E42FEFA39EF, %fd22747;
	fma.rn.f64 	%fd22766, %fd22764, 0dBFE62E42FEFA39EF, %fd22765;
	sub.f64 	%fd22767, %fd22766, %fd22747;
	sub.f64 	%fd22768, %fd22762, %fd22767;
	fma.rn.f64 	%fd22769, %fd22764, 0d3C7ABC9E3B39803F, %fd22768;
	add.f64 	%fd38233, %fd22765, %fd22769;
	bra.uni 	$L__BB3_3603;
$L__BB3_3602:
	fma.rn.f64 	%fd22738, %fd38231, 0d7FF0000000000000, 0d7FF0000000000000;
	{
	.reg .b32 %temp; 
	mov.b64 	{%temp, %r9581}, %fd38231;
	}
	and.b32  	%r9582, %r9581, 2147483647;
	setp.eq.s32 	%p4013, %r9582, 0;
	selp.f64 	%fd38233, 0dFFF0000000000000, %fd22738, %p4013;
$L__BB3_3603:
	fma.rn.f64 	%fd5014, %fd38233, 0dC015000000000000, 0d4024800000000000;
	mov.f64 	%fd38234, 0d400289A4E5827C1E;
	{
	.reg .b32 %temp; 
	mov.b64 	{%temp, %r15421}, %fd38234;
	}
	{
	.reg .b32 %temp; 
	mov.b64 	{%r15422, %temp}, %fd38234;
	}
	setp.gt.s32 	%p4015, %r15421, 1048575;
	mov.b32 	%r15419, -1023;
	mov.u32 	%r15417, %r15421;
	mov.u32 	%r15418, %r15422;
	@%p4015 bra 	$L__BB3_3605;
	mov.f64 	%fd38234, 0d436289A4E5827C1E;
	{
	.reg .b32 %temp; 
	mov.b64 	{%temp, %r15417}, %fd38234;
	}
	{
	.reg .b32 %temp; 
	mov.b64 	{%r15418, %temp}, %fd38234;
	}
	mov.b32 	%r15419, -1077;
$L__BB3_3605:
	add.s32 	%r9593, %r15417, -1;
	setp.gt.u32 	%p4016, %r9593, 2146435070;
	@%p4016 bra 	$L__BB3_3609;
	shr.u32 	%r9596, %r15417, 20;
	add.s32 	%r15420, %r15419, %r9596;
	and.b32  	%r9597, %r15417, 1048575;
	or.b32  	%r9598, %r9597, 1072693248;
	mov.b64 	%fd38235, {%r15418, %r9598};
	setp.lt.u32 	%p4018, %r9598, 1073127583;
	@%p4018 bra 	$L__BB3_3608;
	{
	.reg .b32 %temp; 
	mov.b64 	{%r9599, %temp}, %fd38235;
	}
	{
	.reg .b32 %temp; 
	mov.b64 	{%temp, %r9600}, %fd38235;
	}
	add.s32 	%r9601, %r9600, -1048576;
	mov.b64 	%fd38235, {%r9599, %r9601};
	add.s32 	%r15420, %r15420, 1;
$L__BB3_3608:
	add.f64 	%fd22773, %fd38235, 0dBFF0000000000000;
	add.f64 	%fd22774, %fd38235, 0d3FF0000000000000;
	rcp.approx.ftz.f64 	%fd22775, %fd22774;
	neg.f64 	%fd22776, %fd22774;
	fma.rn.f64 	%fd22777, %fd22776, %fd22775, 0d3FF0000000000000;
	fma.rn.f64 	%fd22778, %fd22777, %fd22777, %fd22777;
	fma.rn.f64 	%fd22779, %fd22778, %fd22775, %fd22775;
	mul.f64 	%fd22780, %fd22773, %fd22779;
	fma.rn.f64 	%fd22781, %fd22773, %fd22779, %fd22780;
	mul.f64 	%fd22782, %fd22781, %fd22781;
	fma.rn.f64 	%fd22783, %fd22782, 0d3EB1380B3AE80F1E, 0d3ED0EE258B7A8B04;
	fma.rn.f64 	%fd22784, %fd22783, %fd22782, 0d3EF3B2669F02676F;
	fma.rn.f64 	%fd22785, %fd22784, %fd22782, 0d3F1745CBA9AB0956;
	fma.rn.f64 	%fd22786, %fd22785, %fd22782, 0d3F3C71C72D1B5154;
	fma.rn.f64 	%fd22787, %fd22786, %fd22782, 0d3F624924923BE72D;
	fma.rn.f64 	%fd22788, %fd22787, %fd22782, 0d3F8999999999A3C4;
	fma.rn.f64 	%fd22789, %fd22788, %fd22782, 0d3FB5555555555554;
	sub.f64 	%fd22790, %fd22773, %fd22781;
	add.f64 	%fd22791, %fd22790, %fd22790;
	neg.f64 	%fd22792, %fd22781;
	fma.rn.f64 	%fd22793, %fd22792, %fd22773, %fd22791;
	mul.f64 	%fd22794, %fd22779, %fd22793;
	mul.f64 	%fd22795, %fd22782, %fd22789;
	fma.rn.f64 	%fd22796, %fd22795, %fd22781, %fd22794;
	xor.b32  	%r9602, %r15420, -2147483648;
	mov.b32 	%r9603, 1127219200;
	mov.b64 	%fd22797, {%r9602, %r9603};
	sub.f64 	%fd22798, %fd22797, %fd159;
	fma.rn.f64 	%fd22799, %fd22798, 0d3FE62E42FEFA39EF, %fd22781;
	fma.rn.f64 	%fd22800, %fd22798, 0dBFE62E42FEFA39EF, %fd22799;
	sub.f64 	%fd22801, %fd22800, %fd22781;
	sub.f64 	%fd22802, %fd22796, %fd22801;
	fma.rn.f64 	%fd22803, %fd22798, 0d3C7ABC9E3B39803F, %fd22802;
	add.f64 	%fd38236, %fd22799, %fd22803;
	bra.uni 	$L__BB3_3610;
$L__BB3_3609:
	fma.rn.f64 	%fd22772, %fd38234, 0d7FF0000000000000, 0d7FF0000000000000;
	{
	.reg .b32 %temp; 
	mov.b64 	{%temp, %r9594}, %fd38234;
	}
	and.b32  	%r9595, %r9594, 2147483647;
	setp.eq.s32 	%p4017, %r9595, 0;
	selp.f64 	%fd38236, 0dFFF0000000000000, %fd22772, %p4017;
$L__BB3_3610:
	sub.f64 	%fd5022, %fd38236, %fd5014;
	fma.rn.f64 	%fd22804, %fd5022, 0d3FF71547652B82FE, 0d4338000000000000;
	{
	.reg .b32 %temp; 
	mov.b64 	{%r1866, %temp}, %fd22804;
	}
	mov.f64 	%fd22805, 0dC338000000000000;
	add.rn.f64 	%fd22806, %fd22804, %fd22805;
	fma.rn.f64 	%fd22807, %fd22806, 0dBFE62E42FEFA39EF, %fd5022;
	fma.rn.f64 	%fd22808, %fd22806, 0dBC7ABC9E3B39803F, %fd22807;
	fma.rn.f64 	%fd22809, %fd22808, 0d3E5ADE1569CE2BDF, 0d3E928AF3FCA213EA;
	fma.rn.f64 	%fd22810, %fd22809, %fd22808, 0d3EC71DEE62401315;
	fma.rn.f64 	%fd22811, %fd22810, %fd22808, 0d3EFA01997C89EB71;
	fma.rn.f64 	%fd22812, %fd22811, %fd22808, 0d3F2A01A014761F65;
	fma.rn.f64 	%fd22813, %fd22812, %fd22808, 0d3F56C16C1852B7AF;
	fma.rn.f64 	%fd22814, %fd22813, %fd22808, 0d3F81111111122322;
	fma.rn.f64 	%fd22815, %fd22814, %fd22808, 0d3FA55555555502A1;
	fma.rn.f64 	%fd22816, %fd22815, %fd22808, 0d3FC5555555555511;
	fma.rn.f64 	%fd22817, %fd22816, %fd22808, 0d3FE000000000000B;
	fma.rn.f64 	%fd22818, %fd22817, %fd22808, 0d3FF0000000000000;
	fma.rn.f64 	%fd22819, %fd22818, %fd22808, 0d3FF0000000000000;
	{
	.reg .b32 %temp; 
	mov.b64 	{%r1867, %temp}, %fd22819;
	}
	{
	.reg .b32 %temp; 
	mov.b64 	{%temp, %r1868}, %fd22819;
	}
	shl.b32 	%r9604, %r1866, 20;
	add.s32 	%r9605, %r9604, %r1868;
	mov.b64 	%fd38237, {%r1867, %r9605};
	{
	.reg .b32 %temp; 
	mov.b64 	{%temp, %r9606}, %fd5022;
	}
	mov.b32 	%f266, %r9606;
	abs.f32 	%f97, %f266;
	setp.lt.f32 	%p4019, %f97, 0f4086232B;
	@%p4019 bra 	$L__BB3_3613;
	setp.lt.f64 	%p4020, %fd5022, 0d0000000000000000;
	add.f64 	%fd22820, %fd5022, 0d7FF0000000000000;
	selp.f64 	%fd38237, 0d0000000000000000, %fd22820, %p4020;
	setp.geu.f32 	%p4021, %f97, 0f40874800;
	@%p4021 bra 	$L__BB3_3613;
	shr.u32 	%r9607, %r1866, 31;
	add.s32 	%r9608, %r1866, %r9607;
	shr.s32 	%r9609, %r9608, 1;
	shl.b32 	%r9610, %r9609, 20;
	add.s32 	%r9611, %r1868, %r9610;
	mov.b64 	%fd22821, {%r1867, %r9611};
	sub.s32 	%r9612, %r1866, %r9609;
	shl.b32 	%r9613, %r9612, 20;
	add.s32 	%r9614, %r9613, 1072693248;
	mov.b32 	%r9615, 0;
	mov.b64 	%fd22822, {%r9615, %r9614};
	mul.f64 	%fd38237, %fd22822, %fd22821;
$L__BB3_3613:
	mul.f64 	%fd22823, %fd869, %fd4876;
	setp.geu.f64 	%p4022, %fd22823, 0d0000000000000000;
	div.rn.f64 	%fd22824, %fd857, %fd5006;
	mul.f64 	%fd5027, %fd22824, %fd38237;
	@%p4022 bra 	$L__BB3_3615;
	mov.u64 	%rd222, $str$7;
	cvta.global.u64 	%rd223, %rd222;
	{ // callseq 662, 0
	.param .b64 param0;
	st.param.b64 	[param0], %rd223;
	.param .b64 param1;
	st.param.b64 	[param1], 0;
	.param .b32 retval0;
	call.uni (retval0), 
	vprintf, 
	(
	param0, 
	param1
	);
	ld.param.b32 	%r9616, [retval0];
	} // callseq 662
$L__BB3_3615:
	setp.geu.f64 	%p4023, %fd22823, 0d4017000000000000;
	@%p4023 bra 	$L__BB3_3657;
	mov.b32 	%r15423, -1023;
	mov.f64 	%fd38238, 0d400289A4E5827C1E;
	@%p4015 bra 	$L__BB3_3618;
	mov.f64 	%fd38238, 0d436289A4E5827C1E;
	{
	.reg .b32 %temp; 
	mov.b64 	{%temp, %r15421}, %fd38238;
	}
	{
	.reg .b32 %temp; 
	mov.b64 	{%r15422, %temp}, %fd38238;
	}
	mov.b32 	%r15423, -1077;
$L__BB3_3618:
	add.s32 	%r9668, %r15421, -1;
	setp.gt.u32 	%p4049, %r9668, 2146435070;
	@%p4049 bra 	$L__BB3_3622;
	shr.u32 	%r9671, %r15421, 20;
	add.s32 	%r15424, %r15423, %r9671;
	and.b32  	%r9672, %r15421, 1048575;
	or.b32  	%r9673, %r9672, 1072693248;
	mov.b64 	%fd38239, {%r15422, %r9673};
	setp.lt.u32 	%p4051, %r9673, 1073127583;
	@%p4051 bra 	$L__BB3_3621;
	{
	.reg .b32 %temp; 
	mov.b64 	{%r9674, %temp}, %fd38239;
	}
	{
	.reg .b32 %temp; 
	mov.b64 	{%temp, %r9675}, %fd38239;
	}
	add.s32 	%r9676, %r9675, -1048576;
	mov.b64 	%fd38239, {%r9674, %r9676};
	add.s32 	%r15424, %r15424, 1;
$L__BB3_3621:
	add.f64 	%fd22973, %fd38239, 0dBFF0000000000000;
	add.f64 	%fd22974, %fd38239, 0d3FF0000000000000;
	rcp.approx.ftz.f64 	%fd22975, %fd22974;
	neg.f64 	%fd22976, %fd22974;
	fma.rn.f64 	%fd22977, %fd22976, %fd22975, 0d3FF0000000000000;
	fma.rn.f64 	%fd22978, %fd22977, %fd22977, %fd22977;
	fma.rn.f64 	%fd22979, %fd22978, %fd22975, %fd22975;
	mul.f64 	%fd22980, %fd22973, %fd22979;
	fma.rn.f64 	%fd22981, %fd22973, %fd22979, %fd22980;
	mul.f64 	%fd22982, %fd22981, %fd22981;
	fma.rn.f64 	%fd22983, %fd22982, 0d3EB1380B3AE80F1E, 0d3ED0EE258B7A8B04;
	fma.rn.f64 	%fd22984, %fd22983, %fd22982, 0d3EF3B2669F02676F;
	fma.rn.f64 	%fd22985, %fd22984, %fd22982, 0d3F1745CBA9AB0956;
	fma.rn.f64 	%fd22986, %fd22985, %fd22982, 0d3F3C71C72D1B5154;
	fma.rn.f64 	%fd22987, %fd22986, %fd22982, 0d3F624924923BE72D;
	fma.rn.f64 	%fd22988, %fd22987, %fd22982, 0d3F8999999999A3C4;
	fma.rn.f64 	%fd22989, %fd22988, %fd22982, 0d3FB5555555555554;
	sub.f64 	%fd22990, %fd22973, %fd22981;
	add.f64 	%fd22991, %fd22990, %fd22990;
	neg.f64 	%fd22992, %fd22981;
	fma.rn.f64 	%fd22993, %fd22992, %fd22973, %fd22991;
	mul.f64 	%fd22994, %fd22979, %fd22993;
	mul.f64 	%fd22995, %fd22982, %fd22989;
	fma.rn.f64 	%fd22996, %fd22995, %fd22981, %fd22994;
	xor.b32  	%r9677, %r15424, -2147483648;
	mov.b32 	%r9678, 1127219200;
	mov.b64 	%fd22997, {%r9677, %r9678};
	sub.f64 	%fd22998, %fd22997, %fd159;
	fma.rn.f64 	%fd22999, %fd22998, 0d3FE62E42FEFA39EF, %fd22981;
	fma.rn.f64 	%fd23000, %fd22998, 0dBFE62E42FEFA39EF, %fd22999;
	sub.f64 	%fd23001, %fd23000, %fd22981;
	sub.f64 	%fd23002, %fd22996, %fd23001;
	fma.rn.f64 	%fd23003, %fd22998, 0d3C7ABC9E3B39803F, %fd23002;
	add.f64 	%fd38240, %fd22999, %fd23003;
	bra.uni 	$L__BB3_3623;
$L__BB3_3622:
	fma.rn.f64 	%fd22972, %fd38238, 0d7FF0000000000000, 0d7FF0000000000000;
	{
	.reg .b32 %temp; 
	mov.b64 	{%temp, %r9669}, %fd38238;
	}
	and.b32  	%r9670, %r9669, 2147483647;
	setp.eq.s32 	%p4050, %r9670, 0;
	selp.f64 	%fd38240, 0dFFF0000000000000, %fd22972, %p4050;
$L__BB3_3623:
	setp.le.f64 	%p4052, %fd22823, 0d0000000000000000;
	mov.f64 	%fd38249, 0d0000000000000000;
	@%p4052 bra 	$L__BB3_3625;
	mov.b32 	%r15425, 1;
	mov.f64 	%fd38242, 0d3FCAF286BCA1AF28;
	mov.f64 	%fd38241, 0d4013000000000000;
	mov.f64 	%fd38244, %fd38242;
	bra.uni 	$L__BB3_3643;
$L__BB3_3625:
	@%p4022 bra 	$L__BB3_3656;
	mov.u64 	%rd226, $str$4;
	cvta.global.u64 	%rd227, %rd226;
	{ // callseq 664, 0
	.param .b64 param0;
	st.param.b64 	[param0], %rd227;
	.param .b64 param1;
	st.param.b64 	[param1], 0;
	.param .b32 retval0;
	call.uni (retval0), 
	vprintf, 
	(
	param0, 
	param1
	);
	ld.param.b32 	%r9679, [retval0];
	} // callseq 664
	bra.uni 	$L__BB3_3656;
$L__BB3_3627:
	add.f64 	%fd5035, %fd5083, 0d3FF0000000000000;
	mul.f64 	%fd23015, %fd869, %fd4876;
	div.rn.f64 	%fd23016, %fd23015, %fd5035;
	mul.f64 	%fd5036, %fd5084, %fd23016;
	add.f64 	%fd38244, %fd38244, %fd5036;
	abs.f64 	%fd23017, %fd5036;
	abs.f64 	%fd23018, %fd38244;
	mul.f64 	%fd23019, %fd23018, 0d3E9421F5F40D8376;
	setp.lt.f64 	%p4055, %fd23017, %fd23019;
	@%p4055 bra 	$L__BB3_3644;
	add.f64 	%fd5038, %fd5035, 0d3FF0000000000000;
	mul.f64 	%fd23020, %fd869, %fd4876;
	div.rn.f64 	%fd23021, %fd23020, %fd5038;
	mul.f64 	%fd5039, %fd5036, %fd23021;
	add.f64 	%fd38244, %fd38244, %fd5039;
	abs.f64 	%fd23022, %fd5039;
	abs.f64 	%fd23023, %fd38244;
	mul.f64 	%fd23024, %fd23023, 0d3E9421F5F40D8376;
	setp.lt.f64 	%p4056, %fd23022, %fd23024;
	@%p4056 bra 	$L__BB3_3644;
	add.f64 	%fd5041, %fd5038, 0d3FF0000000000000;
	mul.f64 	%fd23025, %fd869, %fd4876;
	div.rn.f64 	%fd23026, %fd23025, %fd5041;
	mul.f64 	%fd5042, %fd5039, %fd23026;
	add.f64 	%fd38244, %fd38244, %fd5042;
	abs.f64 	%fd23027, %fd5042;
	abs.f64 	%fd23028, %fd38244;
	mul.f64 	%fd23029, %fd23028, 0d3E9421F5F40D8376;
	setp.lt.f64 	%p4057, %fd23027, %fd23029;
	@%p4057 bra 	$L__BB3_3644;
	add.f64 	%fd5044, %fd5041, 0d3FF0000000000000;
	mul.f64 	%fd23030, %fd869, %fd4876;
	div.rn.f64 	%fd23031, %fd23030, %fd5044;
	mul.f64 	%fd5045, %fd5042, %fd23031;
	add.f64 	%fd38244, %fd38244, %fd5045;
	abs.f64 	%fd23032, %fd5045;
	abs.f64 	%fd23033, %fd38244;
	mul.f64 	%fd23034, %fd23033, 0d3E9421F5F40D8376;
	setp.lt.f64 	%p4058, %fd23032, %fd23034;
	@%p4058 bra 	$L__BB3_3644;
	add.f64 	%fd5047, %fd5044, 0d3FF0000000000000;
	mul.f64 	%fd23035, %fd869, %fd4876;
	div.rn.f64 	%fd23036, %fd23035, %fd5047;
	mul.f64 	%fd5048, %fd5045, %fd23036;
	add.f64 	%fd38244, %fd38244, %fd5048;
	abs.f64 	%fd23037, %fd5048;
	abs.f64 	%fd23038, %fd38244;
	mul.f64 	%fd23039, %fd23038, 0d3E9421F5F40D8376;
	setp.lt.f64 	%p4059, %fd23037, %fd23039;
	@%p4059 bra 	$L__BB3_3644;
	add.f64 	%fd5050, %fd5047, 0d3FF0000000000000;
	mul.f64 	%fd23040, %fd869, %fd4876;
	div.rn.f64 	%fd23041, %fd23040, %fd5050;
	mul.f64 	%fd5051, %fd5048, %fd23041;
	add.f64 	%fd38244, %fd38244, %fd5051;
	abs.f64 	%fd23042, %fd5051;
	abs.f64 	%fd23043, %fd38244;
	mul.f64 	%fd23044, %fd23043, 0d3E9421F5F40D8376;
	setp.lt.f64 	%p4060, %fd23042, %fd23044;
	@%p4060 bra 	$L__BB3_3644;
	add.f64 	%fd5053, %fd5050, 0d3FF0000000000000;
	mul.f64 	%fd23045, %fd869, %fd4876;
	div.rn.f64 	%fd23046, %fd23045, %fd5053;
	mul.f64 	%fd5054, %fd5051, %fd23046;
	add.f64 	%fd38244, %fd38244, %fd5054;
	abs.f64 	%fd23047, %fd5054;
	abs.f64 	%fd23048, %fd38244;
	mul.f64 	%fd23049, %fd23048, 0d3E9421F5F40D8376;
	setp.lt.f64 	%p4061, %fd23047, %fd23049;
	@%p4061 bra 	$L__BB3_3644;
	add.f64 	%fd5056, %fd5053, 0d3FF0000000000000;
	mul.f64 	%fd23050, %fd869, %fd4876;
	div.rn.f64 	%fd23051, %fd23050, %fd5056;
	mul.f64 	%fd5057, %fd5054, %fd23051;
	add.f64 	%fd38244, %fd38244, %fd5057;
	abs.f64 	%fd23052, %fd5057;
	abs.f64 	%fd23053, %fd38244;
	mul.f64 	%fd23054, %fd23053, 0d3E9421F5F40D8376;
	setp.lt.f64 	%p4062, %fd23052, %fd23054;
	@%p4062 bra 	$L__BB3_3644;
	add.f64 	%fd5059, %fd5056, 0d3FF0000000000000;
	mul.f64 	%fd23055, %fd869, %fd4876;
	div.rn.f64 	%fd23056, %fd23055, %fd5059;
	mul.f64 	%fd5060, %fd5057, %fd23056;
	add.f64 	%fd38244, %fd38244, %fd5060;
	abs.f64 	%fd23057, %fd5060;
	abs.f64 	%fd23058, %fd38244;
	mul.f64 	%fd23059, %fd23058, 0d3E9421F5F40D8376;
	setp.lt.f64 	%p4063, %fd23057, %fd23059;
	@%p4063 bra 	$L__BB3_3644;
	add.f64 	%fd5062, %fd5059, 0d3FF0000000000000;
	mul.f64 	%fd23060, %fd869, %fd4876;
	div.rn.f64 	%fd23061, %fd23060, %fd5062;
	mul.f64 	%fd5063, %fd5060, %fd23061;
	add.f64 	%fd38244, %fd38244, %fd5063;
	abs.f64 	%fd23062, %fd5063;
	abs.f64 	%fd23063, %fd38244;
	mul.f64 	%fd23064, %fd23063, 0d3E9421F5F40D8376;
	setp.lt.f64 	%p4064, %fd23062, %fd23064;
	@%p4064 bra 	$L__BB3_3644;
	add.f64 	%fd5065, %fd5062, 0d3FF0000000000000;
	mul.f64 	%fd23065, %fd869, %fd4876;
	div.rn.f64 	%fd23066, %fd23065, %fd5065;
	mul.f64 	%fd5066, %fd5063, %fd23066;
	add.f64 	%fd38244, %fd38244, %fd5066;
	abs.f64 	%fd23067, %fd5066;
	abs.f64 	%fd23068, %fd38244;
	mul.f64 	%fd23069, %fd23068, 0d3E9421F5F40D8376;
	setp.lt.f64 	%p4065, %fd23067, %fd23069;
	@%p4065 bra 	$L__BB3_3644;
	add.f64 	%fd5068, %fd5065, 0d3FF0000000000000;
	mul.f64 	%fd23070, %fd869, %fd4876;
	div.rn.f64 	%fd23071, %fd23070, %fd5068;
	mul.f64 	%fd5069, %fd5066, %fd23071;
	add.f64 	%fd38244, %fd38244, %fd5069;
	abs.f64 	%fd23072, %fd5069;
	abs.f64 	%fd23073, %fd38244;
	mul.f64 	%fd23074, %fd23073, 0d3E9421F5F40D8376;
	setp.lt.f64 	%p4066, %fd23072, %fd23074;
	@%p4066 bra 	$L__BB3_3644;
	add.f64 	%fd5071, %fd5068, 0d3FF0000000000000;
	mul.f64 	%fd23075, %fd869, %fd4876;
	div.rn.f64 	%fd23076, %fd23075, %fd5071;
	mul.f64 	%fd5072, %fd5069, %fd23076;
	add.f64 	%fd38244, %fd38244, %fd5072;
	abs.f64 	%fd23077, %fd5072;
	abs.f64 	%fd23078, %fd38244;
	mul.f64 	%fd23079, %fd23078, 0d3E9421F5F40D8376;
	setp.lt.f64 	%p4067, %fd23077, %fd23079;
	@%p4067 bra 	$L__BB3_3644;
	add.f64 	%fd5074, %fd5071, 0d3FF0000000000000;
	mul.f64 	%fd23080, %fd869, %fd4876;
	div.rn.f64 	%fd23081, %fd23080, %fd5074;
	mul.f64 	%fd5075, %fd5072, %fd23081;
	add.f64 	%fd38244, %fd38244, %fd5075;
	abs.f64 	%fd23082, %fd5075;
	abs.f64 	%fd23083, %fd38244;
	mul.f64 	%fd23084, %fd23083, 0d3E9421F5F40D8376;
	setp.lt.f64 	%p4068, %fd23082, %fd23084;
	@%p4068 bra 	$L__BB3_3644;
	add.f64 	%fd38241, %fd5074, 0d3FF0000000000000;
	mul.f64 	%fd23085, %fd869, %fd4876;
	div.rn.f64 	%fd23086, %fd23085, %fd38241;
	mul.f64 	%fd38242, %fd5075, %fd23086;
	add.f64 	%fd38244, %fd38244, %fd38242;
	abs.f64 	%fd23087, %fd38242;
	abs.f64 	%fd23088, %fd38244;
	mul.f64 	%fd23089, %fd23088, 0d3E9421F5F40D8376;
	setp.lt.f64 	%p4069, %fd23087, %fd23089;
	@%p4069 bra 	$L__BB3_3644;
	add.s32 	%r15425, %r15425, 16;
	setp.eq.s32 	%p4070, %r15425, 100000001;
	@%p4070 bra 	$L__BB3_3655;
$L__BB3_3643:
	add.f64 	%fd5083, %fd38241, 0d3FF0000000000000;
	mul.f64 	%fd23010, %fd869, %fd4876;
	div.rn.f64 	%fd23011, %fd23010, %fd5083;
	mul.f64 	%fd5084, %fd38242, %fd23011;
	add.f64 	%fd38244, %fd38244, %fd5084;
	abs.f64 	%fd23012, %fd5084;
	abs.f64 	%fd23013, %fd38244;
	mul.f64 	%fd23014, %fd23013, 0d3E9421F5F40D8376;
	setp.geu.f64 	%p4054, %fd23012, %fd23014;
	@%p4054 bra 	$L__BB3_3627;
$L__BB3_3644:
	mul.f64 	%fd38245, %fd869, %fd4876;
	{
	.reg .b32 %temp; 
	mov.b64 	{%temp, %r15426}, %fd38245;
	}
	{
	.reg .b32 %temp; 
	mov.b64 	{%r15427, %temp}, %fd38245;
	}
	setp.gt.s32 	%p4071, %r15426, 1048575;
	mov.b32 	%r15428, -1023;
	@%p4071 bra 	$L__BB3_3646;
	mul.f64 	%fd23091, %fd869, %fd4876;
	mul.f64 	%fd38245, %fd23091, 0d4350000000000000;
	{
	.reg .b32 %temp; 
	mov.b64 	{%temp, %r15426}, %fd38245;
	}
	{
	.reg .b32 %temp; 
	mov.b64 	{%r15427, %temp}, %fd38245;
	}
	mov.b32 	%r15428, -1077;
$L__BB3_3646:
	add.s32 	%r9686, %r15426, -1;
	setp.gt.u32 	%p4072, %r9686, 2146435070;
	@%p4072 bra 	$L__BB3_3650;
	shr.u32 	%r9689, %r15426, 20;
	add.s32 	%r15429, %r15428, %r9689;
	and.b32  	%r9690, %r15426, 1048575;
	or.b32  	%r9691, %r9690, 1072693248;
	mov.b64 	%fd38246, {%r15427, %r9691};
	setp.lt.u32 	%p4074, %r9691, 1073127583;
	@%p4074 bra 	$L__BB3_3649;
	{
	.reg .b32 %temp; 
	mov.b64 	{%r9692, %temp}, %fd38246;
	}
	{
	.reg .b32 %temp; 
	mov.b64 	{%temp, %r9693}, %fd38246;
	}
	add.s32 	%r9694, %r9693, -1048576;
	mov.b64 	%fd38246, {%r9692, %r9694};
	add.s32 	%r15429, %r15429, 1;
$L__BB3_3649:
	add.f64 	%fd23093, %fd38246, 0dBFF0000000000000;
	add.f64 	%fd23094, %fd38246, 0d3FF0000000000000;
	rcp.approx.ftz.f64 	%fd23095, %fd23094;
	neg.f64 	%fd23096, %fd23094;
	fma.rn.f64 	%fd23097, %fd23096, %fd23095, 0d3FF0000000000000;
	fma.rn.f64 	%fd23098, %fd23097, %fd23097, %fd23097;
	fma.rn.f64 	%fd23099, %fd23098, %fd23095, %fd23095;
	mul.f64 	%fd23100, %fd23093, %fd23099;
	fma.rn.f64 	%fd23101, %fd23093, %fd23099, %fd23100;
	mul.f64 	%fd23102, %fd23101, %fd23101;
	fma.rn.f64 	%fd23103, %fd23102, 0d3EB1380B3AE80F1E, 0d3ED0EE258B7A8B04;
	fma.rn.f64 	%fd23104, %fd23103, %fd23102, 0d3EF3B2669F02676F;
	fma.rn.f64 	%fd23105, %fd23104, %fd23102, 0d3F1745CBA9AB0956;
	fma.rn.f64 	%fd23106, %fd23105, %fd23102, 0d3F3C71C72D1B5154;
	fma.rn.f64 	%fd23107, %fd23106, %fd23102, 0d3F624924923BE72D;
	fma.rn.f64 	%fd23108, %fd23107, %fd23102, 0d3F8999999999A3C4;
	fma.rn.f64 	%fd23109, %fd23108, %fd23102, 0d3FB5555555555554;
	sub.f64 	%fd23110, %fd23093, %fd23101;
	add.f64 	%fd23111, %fd23110, %fd23110;
	neg.f64 	%fd23112, %fd23101;
	fma.rn.f64 	%fd23113, %fd23112, %fd23093, %fd23111;
	mul.f64 	%fd23114, %fd23099, %fd23113;
	mul.f64 	%fd23115, %fd23102, %fd23109;
	fma.rn.f64 	%fd23116, %fd23115, %fd23101, %fd23114;
	xor.b32  	%r9695, %r15429, -2147483648;
	mov.b32 	%r9696, 1127219200;
	mov.b64 	%fd23117, {%r9695, %r9696};
	sub.f64 	%fd23118, %fd23117, %fd159;
	fma.rn.f64 	%fd23119, %fd23118, 0d3FE62E42FEFA39EF, %fd23101;
	fma.rn.f64 	%fd23120, %fd23118, 0dBFE62E42FEFA39EF, %fd23119;
	sub.f64 	%fd23121, %fd23120, %fd23101;
	sub.f64 	%fd23122, %fd23116, %fd23121;
	fma.rn.f64 	%fd23123, %fd23118, 0d3C7ABC9E3B39803F, %fd23122;
	add.f64 	%fd38247, %fd23119, %fd23123;
	bra.uni 	$L__BB3_3651;
$L__BB3_3650:
	fma.rn.f64 	%fd23092, %fd38245, 0d7FF0000000000000, 0d7FF0000000000000;
	{
	.reg .b32 %temp; 
	mov.b64 	{%temp, %r9687}, %fd38245;
	}
	and.b32  	%r9688, %r9687, 2147483647;
	setp.eq.s32 	%p4073, %r9688, 0;
	selp.f64 	%fd38247, 0dFFF0000000000000, %fd23092, %p4073;
$L__BB3_3651:
	mul.f64 	%fd23124, %fd38247, 0d4013000000000000;
	mul.f64 	%fd23125, %fd869, %fd4876;
	sub.f64 	%fd23126, %fd23124, %fd23125;
	sub.f64 	%fd23127, %fd5014, %fd38240;
	add.f64 	%fd5096, %fd23127, %fd23126;
	fma.rn.f64 	%fd23128, %fd5096, 0d3FF71547652B82FE, 0d4338000000000000;
	{
	.reg .b32 %temp; 
	mov.b64 	{%r1889, %temp}, %fd23128;
	}
	mov.f64 	%fd23129, 0dC338000000000000;
	add.rn.f64 	%fd23130, %fd23128, %fd23129;
	fma.rn.f64 	%fd23131, %fd23130, 0dBFE62E42FEFA39EF, %fd5096;
	fma.rn.f64 	%fd23132, %fd23130, 0dBC7ABC9E3B39803F, %fd23131;
	fma.rn.f64 	%fd23133, %fd23132, 0d3E5ADE1569CE2BDF, 0d3E928AF3FCA213EA;
	fma.rn.f64 	%fd23134, %fd23133, %fd23132, 0d3EC71DEE62401315;
	fma.rn.f64 	%fd23135, %fd23134, %fd23132, 0d3EFA01997C89EB71;
	fma.rn.f64 	%fd23136, %fd23135, %fd23132, 0d3F2A01A014761F65;
	fma.rn.f64 	%fd23137, %fd23136, %fd23132, 0d3F56C16C1852B7AF;
	fma.rn.f64 	%fd23138, %fd23137, %fd23132, 0d3F81111111122322;
	fma.rn.f64 	%fd23139, %fd23138, %fd23132, 0d3FA55555555502A1;
	fma.rn.f64 	%fd23140, %fd23139, %fd23132, 0d3FC5555555555511;
	fma.rn.f64 	%fd23141, %fd23140, %fd23132, 0d3FE000000000000B;
	fma.rn.f64 	%fd23142, %fd23141, %fd23132, 0d3FF0000000000000;
	fma.rn.f64 	%fd23143, %fd23142, %fd23132, 0d3FF0000000000000;
	{
	.reg .b32 %temp; 
	mov.b64 	{%r1890, %temp}, %fd23143;
	}
	{
	.reg .b32 %temp; 
	mov.b64 	{%temp, %r1891}, %fd23143;
	}
	shl.b32 	%r9697, %r1889, 20;
	add.s32 	%r9698, %r9697, %r1891;
	mov.b64 	%fd38248, {%r1890, %r9698};
	{
	.reg .b32 %temp; 
	mov.b64 	{%temp, %r9699}, %fd5096;
	}
	mov.b32 	%f268, %r9699;
	abs.f32 	%f98, %f268;
	setp.lt.f32 	%p4075, %f98, 0f4086232B;
	@%p4075 bra 	$L__BB3_3654;
	setp.lt.f64 	%p4076, %fd5096, 0d0000000000000000;
	add.f64 	%fd23144, %fd5096, 0d7FF0000000000000;
	selp.f64 	%fd38248, 0d0000000000000000, %fd23144, %p4076;
	setp.geu.f32 	%p4077, %f98, 0f40874800;
	@%p4077 bra 	$L__BB3_3654;
	shr.u32 	%r9700, %r1889, 31;
	add.s32 	%r9701, %r1889, %r9700;
	shr.s32 	%r9702, %r9701, 1;
	shl.b32 	%r9703, %r9702, 20;
	add.s32 	%r9704, %r1891, %r9703;
	mov.b64 	%fd23145, {%r1890, %r9704};
	sub.s32 	%r9705, %r1889, %r9702;
	shl.b32 	%r9706, %r9705, 20;
	add.s32 	%r9707, %r9706, 1072693248;
	mov.b32 	%r9708, 0;
	mov.b64 	%fd23146, {%r9708, %r9707};
	mul.f64 	%fd38248, %fd23146, %fd23145;
$L__BB3_3654:
	mul.f64 	%fd38249, %fd38244, %fd38248;
	bra.uni 	$L__BB3_3656;
$L__BB3_3655:
	mov.u64 	%rd228, $str$5;
	cvta.global.u64 	%rd229, %rd228;
	{ // callseq 665, 0
	.param .b64 param0;
	st.param.b64 	[param0], %rd229;
	.param .b64 param1;
	st.param.b64 	[param1], 0;
	.param .b32 retval0;
	call.uni (retval0), 
	vprintf, 
	(
	param0, 
	param1
	);
	ld.param.b32 	%r9682, [retval0];
	} // callseq 665
$L__BB3_3656:
	mov.f64 	%fd23147, 0d3FF0000000000000;
	sub.f64 	%fd38262, %fd23147, %fd38249;
	bra.uni 	$L__BB3_3682;
$L__BB3_3657:
	mov.b32 	%r15432, -1023;
	mov.f64 	%fd38250, 0d400289A4E5827C1E;
	@%p4015 bra 	$L__BB3_3659;
	mov.f64 	%fd38250, 0d436289A4E5827C1E;
	{
	.reg .b32 %temp; 
	mov.b64 	{%temp, %r15421}, %fd38250;
	}
	{
	.reg .b32 %temp; 
	mov.b64 	{%r15422, %temp}, %fd38250;
	}
	mov.b32 	%r15432, -1077;
$L__BB3_3659:
	add.s32 	%r9620, %r15421, -1;
	setp.gt.u32 	%p4025, %r9620, 2146435070;
	@%p4025 bra 	$L__BB3_3663;
	shr.u32 	%r9623, %r15421, 20;
	add.s32 	%r15433, %r15432, %r9623;
	and.b32  	%r9624, %r15421, 1048575;
	or.b32  	%r9625, %r9624, 1072693248;
	mov.b64 	%fd38251, {%r15422, %r9625};
	setp.lt.u32 	%p4027, %r9625, 1073127583;
	@%p4027 bra 	$L__BB3_3662;
	{
	.reg .b32 %temp; 
	mov.b64 	{%r9626, %temp}, %fd38251;
	}
	{
	.reg .b32 %temp; 
	mov.b64 	{%temp, %r9627}, %fd38251;
	}
	add.s32 	%r9628, %r9627, -1048576;
	mov.b64 	%fd38251, {%r9626, %r9628};
	add.s32 	%r15433, %r15433, 1;
$L__BB3_3662:
	add.f64 	%fd22829, %fd38251, 0dBFF0000000000000;
	add.f64 	%fd22830, %fd38251, 0d3FF0000000000000;
	rcp.approx.ftz.f64 	%fd22831, %fd22830;
	neg.f64 	%fd22832, %fd22830;
	fma.rn.f64 	%fd22833, %fd22832, %fd22831, 0d3FF0000000000000;
	fma.rn.f64 	%fd22834, %fd22833, %fd22833, %fd22833;
	fma.rn.f64 	%fd22835, %fd22834, %fd22831, %fd22831;
	mul.f64 	%fd22836, %fd22829, %fd22835;
	fma.rn.f64 	%fd22837, %fd22829, %fd22835, %fd22836;
	mul.f64 	%fd22838, %fd22837, %fd22837;
	fma.rn.f64 	%fd22839, %fd22838, 0d3EB1380B3AE80F1E, 0d3ED0EE258B7A8B04;
	fma.rn.f64 	%fd22840, %fd22839, %fd22838, 0d3EF3B2669F02676F;
	fma.rn.f64 	%fd22841, %fd22840, %fd22838, 0d3F1745CBA9AB0956;
	fma.rn.f64 	%fd22842, %fd22841, %fd22838, 0d3F3C71C72D1B5154;
	fma.rn.f64 	%fd22843, %fd22842, %fd22838, 0d3F624924923BE72D;
	fma.rn.f64 	%fd22844, %fd22843, %fd22838, 0d3F8999999999A3C4;
	fma.rn.f64 	%fd22845, %fd22844, %fd22838, 0d3FB5555555555554;
	sub.f64 	%fd22846, %fd22829, %fd22837;
	add.f64 	%fd22847, %fd22846, %fd22846;
	neg.f64 	%fd22848, %fd22837;
	fma.rn.f64 	%fd22849, %fd22848, %fd22829, %fd22847;
	mul.f64 	%fd22850, %fd22835, %fd22849;
	mul.f64 	%fd22851, %fd22838, %fd22845;
	fma.rn.f64 	%fd22852, %fd22851, %fd22837, %fd22850;
	xor.b32  	%r9629, %r15433, -2147483648;
	mov.b32 	%r9630, 1127219200;
	mov.b64 	%fd22853, {%r9629, %r9630};
	sub.f64 	%fd22854, %fd22853, %fd159;
	fma.rn.f64 	%fd22855, %fd22854, 0d3FE62E42FEFA39EF, %fd22837;
	fma.rn.f64 	%fd22856, %fd22854, 0dBFE62E42FEFA39EF, %fd22855;
	sub.f64 	%fd22857, %fd22856, %fd22837;
	sub.f64 	%fd22858, %fd22852, %fd22857;
	fma.rn.f64 	%fd22859, %fd22854, 0d3C7ABC9E3B39803F, %fd22858;
	add.f64 	%fd38252, %fd22855, %fd22859;
	bra.uni 	$L__BB3_3664;
$L__BB3_3663:
	fma.rn.f64 	%fd22828, %fd38250, 0d7FF0000000000000, 0d7FF0000000000000;
	{
	.reg .b32 %temp; 
	mov.b64 	{%temp, %r9621}, %fd38250;
	}
	and.b32  	%r9622, %r9621, 2147483647;
	setp.eq.s32 	%p4026, %r9622, 0;
	selp.f64 	%fd38252, 0dFFF0000000000000, %fd22828, %p4026;
$L__BB3_3664:
	fma.rn.f64 	%fd22861, %fd869, %fd4876, 0d3FF0000000000000;
	add.f64 	%fd38256, %fd22861, 0dC013000000000000;
	rcp.rn.f64 	%fd38257, %fd38256;
	mov.b32 	%r15434, 1;
	mov.f64 	%fd38255, 0d46293E5939A08CE9;
	mov.f64 	%fd38254, %fd38257;
	bra.uni 	$L__BB3_3669;
$L__BB3_3665:
	add.s32 	%r9633, %r15434, 1;
	not.b32 	%r9634, %r15434;
	cvt.rn.f64.s32 	%fd22875, %r9634;
	cvt.rn.f64.u32 	%fd22876, %r9633;
	add.f64 	%fd22877, %fd22876, 0dC013000000000000;
	mul.f64 	%fd22878, %fd22877, %fd22875;
	add.f64 	%fd5113, %fd5129, 0d4000000000000000;
	fma.rn.f64 	%fd22879, %fd22878, %fd5131, %fd5113;
	abs.f64 	%fd22880, %fd22879;
	setp.lt.f64 	%p4031, %fd22880, 0d39B4484BFEEBC2A0;
	div.rn.f64 	%fd22881, %fd22878, %fd5130;
	add.f64 	%fd22882, %fd5113, %fd22881;
	abs.f64 	%fd22883, %fd22882;
	setp.lt.f64 	%p4032, %fd22883, 0d39B4484BFEEBC2A0;
	selp.f64 	%fd5114, 0d39B4484BFEEBC2A0, %fd22882, %p4032;
	rcp.rn.f64 	%fd22884, %fd22879;
	selp.f64 	%fd5115, 0d46293E5939A08CE9, %fd22884, %p4031;
	mul.f64 	%fd22885, %fd5115, %fd5114;
	mul.f64 	%fd38257, %fd38257, %fd22885;
	add.f64 	%fd22886, %fd22885, 0dBFF0000000000000;
	abs.f64 	%fd22887, %fd22886;
	setp.lt.f64 	%p4033, %fd22887, 0d3E9421F5F40D8376;
	@%p4033 bra 	$L__BB3_3671;
	add.s32 	%r9635, %r15434, 2;
	sub.s32 	%r9636, -2, %r15434;
	cvt.rn.f64.s32 	%fd22888, %r9636;
	cvt.rn.f64.u32 	%fd22889, %r9635;
	add.f64 	%fd22890, %fd22889, 0dC013000000000000;
	mul.f64 	%fd22891, %fd22890, %fd22888;
	add.f64 	%fd5117, %fd5113, 0d4000000000000000;
	fma.rn.f64 	%fd22892, %fd22891, %fd5115, %fd5117;
	abs.f64 	%fd22893, %fd22892;
	setp.lt.f64 	%p4034, %fd22893, 0d39B4484BFEEBC2A0;
	div.rn.f64 	%fd22894, %fd22891, %fd5114;
	add.f64 	%fd22895, %fd5117, %fd22894;
	abs.f64 	%fd22896, %fd22895;
	setp.lt.f64 	%p4035, %fd22896, 0d39B4484BFEEBC2A0;
	selp.f64 	%fd5118, 0d39B4484BFEEBC2A0, %fd22895, %p4035;
	rcp.rn.f64 	%fd22897, %fd22892;
	selp.f64 	%fd5119, 0d46293E5939A08CE9, %fd22897, %p4034;
	mul.f64 	%fd22898, %fd5119, %fd5118;
	mul.f64 	%fd38257, %fd38257, %fd22898;
	add.f64 	%fd22899, %fd22898, 0dBFF0000000000000;
	abs.f64 	%fd22900, %fd22899;
	setp.lt.f64 	%p4036, %fd22900, 0d3E9421F5F40D8376;
	@%p4036 bra 	$L__BB3_3671;
	add.s32 	%r9637, %r15434, 3;
	sub.s32 	%r9638, -3, %r15434;
	cvt.rn.f64.s32 	%fd22901, %r9638;
	cvt.rn.f64.u32 	%fd22902, %r9637;
	add.f64 	%fd22903, %fd22902, 0dC013000000000000;
	mul.f64 	%fd22904, %fd22903, %fd22901;
	add.f64 	%fd38256, %fd5117, 0d4000000000000000;
	fma.rn.f64 	%fd22905, %fd22904, %fd5119, %fd38256;
	abs.f64 	%fd22906, %fd22905;
	setp.lt.f64 	%p4037, %fd22906, 0d39B4484BFEEBC2A0;
	div.rn.f64 	%fd22907, %fd22904, %fd5118;
	add.f64 	%fd22908, %fd38256, %fd22907;
	abs.f64 	%fd22909, %fd22908;
	setp.lt.f64 	%p4038, %fd22909, 0d39B4484BFEEBC2A0;
	selp.f64 	%fd38255, 0d39B4484BFEEBC2A0, %fd22908, %p4038;
	rcp.rn.f64 	%fd22910, %fd22905;
	selp.f64 	%fd38254, 0d46293E5939A08CE9, %fd22910, %p4037;
	mul.f64 	%fd22911, %fd38254, %fd38255;
	mul.f64 	%fd38257, %fd38257, %fd22911;
	add.f64 	%fd22912, %fd22911, 0dBFF0000000000000;
	abs.f64 	%fd22913, %fd22912;
	setp.lt.f64 	%p4039, %fd22913, 0d3E9421F5F40D8376;
	@%p4039 bra 	$L__BB3_3671;
	add.s32 	%r15434, %r15434, 4;
	setp.eq.s32 	%p4040, %r15434, 100000001;
	@%p4040 bra 	$L__BB3_3670;
$L__BB3_3669:
	neg.s32 	%r9632, %r15434;
	cvt.rn.f64.s32 	%fd22862, %r9632;
	cvt.rn.f64.u32 	%fd22863, %r15434;
	add.f64 	%fd22864, %fd22863, 0dC013000000000000;
	mul.f64 	%fd22865, %fd22864, %fd22862;
	add.f64 	%fd5129, %fd38256, 0d4000000000000000;
	fma.rn.f64 	%fd22866, %fd22865, %fd38254, %fd5129;
	abs.f64 	%fd22867, %fd22866;
	setp.lt.f64 	%p4028, %fd22867, 0d39B4484BFEEBC2A0;
	div.rn.f64 	%fd22868, %fd22865, %fd38255;
	add.f64 	%fd22869, %fd5129, %fd22868;
	abs.f64 	%fd22870, %fd22869;
	setp.lt.f64 	%p4029, %fd22870, 0d39B4484BFEEBC2A0;
	selp.f64 	%fd5130, 0d39B4484BFEEBC2A0, %fd22869, %p4029;
	rcp.rn.f64 	%fd22871, %fd22866;
	selp.f64 	%fd5131, 0d46293E5939A08CE9, %fd22871, %p4028;
	mul.f64 	%fd22872, %fd5131, %fd5130;
	mul.f64 	%fd38257, %fd38257, %fd22872;
	add.f64 	%fd22873, %fd22872, 0dBFF0000000000000;
	abs.f64 	%fd22874, %fd22873;
	setp.lt.f64 	%p4030, %fd22874, 0d3E9421F5F40D8376;
	@%p4030 bra 	$L__BB3_3671;
	bra.uni 	$L__BB3_3665;
$L__BB3_3670:
	mov.u64 	%rd224, $str$3;
	cvta.global.u64 	%rd225, %rd224;
	{ // callseq 663, 0
	.param .b64 param0;
	st.param.b64 	[param0], %rd225;
	.param .b64 param1;
	st.param.b64 	[param1], 0;
	.param .b32 retval0;
	call.uni (retval0), 
	vprintf, 
	(
	param0, 
	param1
	);
	ld.param.b32 	%r9639, [retval0];
	} // callseq 663
$L__BB3_3671:
	mul.f64 	%fd38258, %fd869, %fd4876;
	{
	.reg .b32 %temp; 
	mov.b64 	{%temp, %r15435}, %fd38258;
	}
	{
	.reg .b32 %temp; 
	mov.b64 	{%r15436, %temp}, %fd38258;
	}
	setp.gt.s32 	%p4041, %r15435, 1048575;
	mov.b32 	%r15437, -1023;
	@%p4041 bra 	$L__BB3_3673;
	mul.f64 	%fd22914, %fd869, %fd4876;
	mul.f64 	%fd38258, %fd22914, 0d4350000000000000;
	{
	.reg .b32 %temp; 
	mov.b64 	{%temp, %r15435}, %fd38258;
	}
	{
	.reg .b32 %temp; 
	mov.b64 	{%r15436, %temp}, %fd38258;
	}
	mov.b32 	%r15437, -1077;
$L__BB3_3673:
	add.s32 	%r9643, %r15435, -1;
	setp.gt.u32 	%p4042, %r9643, 2146435070;
	@%p4042 bra 	$L__BB3_3677;
	shr.u32 	%r9646, %r15435, 20;
	add.s32 	%r15438, %r15437, %r9646;
	and.b32  	%r9647, %r15435, 1048575;
	or.b32  	%r9648, %r9647, 1072693248;
	mov.b64 	%fd38259, {%r15436, %r9648};
	setp.lt.u32 	%p4044, %r9648, 1073127583;
	@%p4044 bra 	$L__BB3_3676;
	{
	.reg .b32 %temp; 
	mov.b64 	{%r9649, %temp}, %fd38259;
	}
	{
	.reg .b32 %temp; 
	mov.b64 	{%temp, %r9650}, %fd38259;
	}
	add.s32 	%r9651, %r9650, -1048576;
	mov.b64 	%fd38259, {%r9649, %r9651};
	add.s32 	%r15438, %r15438, 1;
$L__BB3_3676:
	add.f64 	%fd22916, %fd38259, 0dBFF0000000000000;
	add.f64 	%fd22917, %fd38259, 0d3FF0000000000000;
	rcp.approx.ftz.f64 	%fd22918, %fd22917;
	neg.f64 	%fd22919, %fd22917;
	fma.rn.f64 	%fd22920, %fd22919, %fd22918, 0d3FF0000000000000;
	fma.rn.f64 	%fd22921, %fd22920, %fd22920, %fd22920;
	fma.rn.f64 	%fd22922, %fd22921, %fd22918, %fd22918;
	mul.f64 	%fd22923, %fd22916, %fd22922;
	fma.rn.f64 	%fd22924, %fd22916, %fd22922, %fd22923;
	mul.f64 	%fd22925, %fd22924, %fd22924;
	fma.rn.f64 	%fd22926, %fd22925, 0d3EB1380B3AE80F1E, 0d3ED0EE258B7A8B04;
	fma.rn.f64 	%fd22927, %fd22926, %fd22925, 0d3EF3B2669F02676F;
	fma.rn.f64 	%fd22928, %fd22927, %fd22925, 0d3F1745CBA9AB0956;
	fma.rn.f64 	%fd22929, %fd22928, %fd22925, 0d3F3C71C72D1B5154;
	fma.rn.f64 	%fd22930, %fd22929, %fd22925, 0d3F624924923BE72D;
	fma.rn.f64 	%fd22931, %fd22930, %fd22925, 0d3F8999999999A3C4;
	fma.rn.f64 	%fd22932, %fd22931, %fd22925, 0d3FB5555555555554;
	sub.f64 	%fd22933, %fd22916, %fd22924;
	add.f64 	%fd22934, %fd22933, %fd22933;
	neg.f64 	%fd22935, %fd22924;
	fma.rn.f64 	%fd22936, %fd22935, %fd22916, %fd22934;
	mul.f64 	%fd22937, %fd22922, %fd22936;
	mul.f64 	%fd22938, %fd22925, %fd22932;
	fma.rn.f64 	%fd22939, %fd22938, %fd22924, %fd22937;
	xor.b32  	%r9652, %r15438, -2147483648;
	mov.b32 	%r9653, 1127219200;
	mov.b64 	%fd22940, {%r9652, %r9653};
	sub.f64 	%fd22941, %fd22940, %fd159;
	fma.rn.f64 	%fd22942, %fd22941, 0d3FE62E42FEFA39EF, %fd22924;
	fma.rn.f64 	%fd22943, %fd22941, 0dBFE62E42FEFA39EF, %fd22942;
	sub.f64 	%fd22944, %fd22943, %fd22924;
	sub.f64 	%fd22945, %fd22939, %fd22944;
	fma.rn.f64 	%fd22946, %fd22941, 0d3C7ABC9E3B39803F, %fd22945;
	add.f64 	%fd38260, %fd22942, %fd22946;
	bra.uni 	$L__BB3_3678;
$L__BB3_3677:
	fma.rn.f64 	%fd22915, %fd38258, 0d7FF0000000000000, 0d7FF0000000000000;
	{
	.reg .b32 %temp; 
	mov.b64 	{%temp, %r9644}, %fd38258;
	}
	and.b32  	%r9645, %r9644, 2147483647;
	setp.eq.s32 	%p4043, %r9645, 0;
	selp.f64 	%fd38260, 0dFFF0000000000000, %fd22915, %p4043;
$L__BB3_3678:
	mul.f64 	%fd22947, %fd38260, 0d4013000000000000;
	mul.f64 	%fd22948, %fd869, %fd4876;
	sub.f64 	%fd22949, %fd22947, %fd22948;
	sub.f64 	%fd22950, %fd5014, %fd38252;
	add.f64 	%fd5143, %fd22950, %fd22949;
	fma.rn.f64 	%fd22951, %fd5143, 0d3FF71547652B82FE, 0d4338000000000000;
	{
	.reg .b32 %temp; 
	mov.b64 	{%r1912, %temp}, %fd22951;
	}
	mov.f64 	%fd22952, 0dC338000000000000;
	add.rn.f64 	%fd22953, %fd22951, %fd22952;
	fma.rn.f64 	%fd22954, %fd22953, 0dBFE62E42FEFA39EF, %fd5143;
	fma.rn.f64 	%fd22955, %fd22953, 0dBC7ABC9E3B39803F, %fd22954;
	fma.rn.f64 	%fd22956, %fd22955, 0d3E5ADE1569CE2BDF, 0d3E928AF3FCA213EA;
	fma.rn.f64 	%fd22957, %fd22956, %fd22955, 0d3EC71DEE62401315;
	fma.rn.f64 	%fd22958, %fd22957, %fd22955, 0d3EFA01997C89EB71;
	fma.rn.f64 	%fd22959, %fd22958, %fd22955, 0d3F2A01A014761F65;
	fma.rn.f64 	%fd22960, %fd22959, %fd22955, 0d3F56C16C1852B7AF;
	fma.rn.f64 	%fd22961, %fd22960, %fd22955, 0d3F81111111122322;
	fma.rn.f64 	%fd22962, %fd22961, %fd22955, 0d3FA55555555502A1;
	fma.rn.f64 	%fd22963, %fd22962, %fd22955, 0d3FC5555555555511;
	fma.rn.f64 	%fd22964, %fd22963, %fd22955, 0d3FE000000000000B;
	fma.rn.f64 	%fd22965, %fd22964, %fd22955, 0d3FF0000000000000;
	fma.rn.f64 	%fd22966, %fd22965, %fd22955, 0d3FF0000000000000;
	{
	.reg .b32 %temp; 
	mov.b64 	{%r1913, %temp}, %fd22966;
	}
	{
	.reg .b32 %temp; 
	mov.b64 	{%temp, %r1914}, %fd22966;
	}
	shl.b32 	%r9654, %r1912, 20;
	add.s32 	%r9655, %r9654, %r1914;
	mov.b64 	%fd38261, {%r1913, %r9655};
	{
	.reg .b32 %temp; 
	mov.b64 	{%temp, %r9656}, %fd5143;
	}
	mov.b32 	%f267, %r9656;
	abs.f32 	%f99, %f267;
	setp.lt.f32 	%p4045, %f99, 0f4086232B;
	@%p4045 bra 	$L__BB3_3681;
	setp.lt.f64 	%p4046, %fd5143, 0d0000000000000000;
	add.f64 	%fd22967, %fd5143, 0d7FF0000000000000;
	selp.f64 	%fd38261, 0d0000000000000000, %fd22967, %p4046;
	setp.geu.f32 	%p4047, %f99, 0f40874800;
	@%p4047 bra 	$L__BB3_3681;
	shr.u32 	%r9657, %r1912, 31;
	add.s32 	%r9658, %r1912, %r9657;
	shr.s32 	%r9659, %r9658, 1;
	shl.b32 	%r9660, %r9659, 20;
	add.s32 	%r9661, %r1914, %r9660;
	mov.b64 	%fd22968, {%r1913, %r9661};
	sub.s32 	%r9662, %r1912, %r9659;
	shl.b32 	%r9663, %r9662, 20;
	add.s32 	%r9664, %r9663, 1072693248;
	mov.b32 	%r9665, 0;
	mov.b64 	%fd22969, {%r9665, %r9664};
	mul.f64 	%fd38261, %fd22969, %fd22968;
$L__BB3_3681:
	mul.f64 	%fd38262, %fd38257, %fd38261;
$L__BB3_3682:
	setp.lt.s32 	%p4079, %r1774, 0;
	and.b32  	%r9709, %r8264, 2146435072;
	setp.eq.s32 	%p4080, %r9709, 1072693248;
	mul.f64 	%fd5150, %fd5027, %fd38262;
	{ // callseq 666, 0
	.param .b64 param0;
	st.param.f64 	[param0], %fd4842;
	.param .b64 param1;
	st.param.f64 	[param1], 0d4010000000000000;
	.param .b64 retval0;
	call.uni (retval0), 
	__internal_accurate_pow, 
	(
	param0, 
	param1
	);
	ld.param.f64 	%fd23148, [retval0];
	} // callseq 666
	neg.f64 	%fd23150, %fd23148;
	selp.f64 	%fd23151, %fd23150, %fd23148, %p4080;
	selp.f64 	%fd38264, %fd23151, %fd23148, %p4079;
	@%p3910 bra 	$L__BB3_3684;
	selp.b32 	%r9711, %r1774, 0, %p4080;
	setp.lt.s32 	%p4082, %r8264, 0;
	or.b32  	%r9712, %r9711, 2146435072;
	selp.b32 	%r9713, %r9712, %r9711, %p4082;
	mov.b32 	%r9714, 0;
	mov.b64 	%fd38264, {%r9714, %r9713};
$L__BB3_3684:
	add.f64 	%fd23152, %fd869, 0d4010000000000000;
	{
	.reg .b32 %temp; 
	mov.b64 	{%temp, %r9715}, %fd23152;
	}
	and.b32  	%r9716, %r9715, 2146435072;
	setp.ne.s32 	%p4083, %r9716, 2146435072;
	@%p4083 bra 	$L__BB3_3689;
	setp.num.f64 	%p4084, %fd869, %fd869;
	@%p4084 bra 	$L__BB3_3687;
	mov.f64 	%fd23153, 0d4010000000000000;
	add.rn.f64 	%fd38264, %fd869, %fd23153;
	bra.uni 	$L__BB3_3689;
$L__BB3_3687:
	setp.neu.f64 	%p4085, %fd4842, 0d7FF0000000000000;
	@%p4085 bra 	$L__BB3_3689;
	setp.lt.s32 	%p4088, %r8264, 0;
	selp.b32 	%r9718, 0, 2146435072, %p4088;
	and.b32  	%r9719, %r8264, 2147483647;
	setp.ne.s32 	%p4089, %r9719, 1071644672;
	or.b32  	%r9720, %r9718, -2147483648;
	selp.b32 	%r9721, %r9720, %r9718, %p4089;
	selp.b32 	%r9722, %r9721, %r9718, %p4080;
	selp.b32 	%r9723, %r9722, %r9718, %p4079;
	mov.b32 	%r9724, 0;
	mov.b64 	%fd38264, {%r9724, %r9723};
$L__BB3_3689:
	setp.eq.f64 	%p4091, %fd869, 0d0000000000000000;
	setp.lt.s32 	%p4093, %r3910, 0;
	and.b32  	%r9725, %r3910, 2146435072;
	setp.eq.s32 	%p4094, %r9725, 1073741824;
	selp.f64 	%fd5157, 0d3FF0000000000000, %fd38264, %p3933;
	{ // callseq 667, 0
	.param .b64 param0;
	st.param.f64 	[param0], %fd4842;
	.param .b64 param1;
	st.param.f64 	[param1], 0d4008000000000000;
	.param .b64 retval0;
	call.uni (retval0), 
	__internal_accurate_pow, 
	(
	param0, 
	param1
	);
	ld.param.f64 	%fd23154, [retval0];
	} // callseq 667
	neg.f64 	%fd23156, %fd23154;
	selp.f64 	%fd23157, %fd23156, %fd23154, %p4094;
	selp.f64 	%fd23158, %fd23157, %fd23154, %p4079;
	selp.b32 	%r9726, %r1774, 0, %p4094;
	or.b32  	%r9727, %r9726, 2146435072;
	selp.b32 	%r9728, %r9727, %r9726, %p4093;
	mov.b32 	%r9729, 0;
	mov.b64 	%fd23159, {%r9729, %r9728};
	selp.f64 	%fd38265, %fd23159, %fd23158, %p4091;
	add.f64 	%fd23160, %fd869, 0d4008000000000000;
	{
	.reg .b32 %temp; 
	mov.b64 	{%temp, %r9730}, %fd23160;
	}
	and.b32  	%r9731, %r9730, 2146435072;
	setp.ne.s32 	%p4095, %r9731, 2146435072;
	@%p4095 bra 	$L__BB3_3694;
	setp.num.f64 	%p4096, %fd869, %fd869;
	@%p4096 bra 	$L__BB3_3692;
	mov.f64 	%fd23161, 0d4008000000000000;
	add.rn.f64 	%fd38265, %fd869, %fd23161;
	bra.uni 	$L__BB3_3694;
$L__BB3_3692:
	setp.neu.f64 	%p4097, %fd4842, 0d7FF0000000000000;
	@%p4097 bra 	$L__BB3_3694;
	setp.lt.s32 	%p4098, %r1774, 0;
	and.b32  	%r9733, %r3910, 2147483647;
	setp.ne.s32 	%p4100, %r9733, 1071644672;
	selp.b32 	%r9734, 0, 2146435072, %p4093;
	or.b32  	%r9735, %r9734, -2147483648;
	selp.b32 	%r9736, %r9735, %r9734, %p4100;
	selp.b32 	%r9737, %r9736, %r9734, %p4094;
	selp.b32 	%r9738, %r9737, %r9734, %p4098;
	mov.b32 	%r9739, 0;
	mov.b64 	%fd38265, {%r9739, %r9738};
$L__BB3_3694:
	setp.eq.f64 	%p4102, %fd869, 0d3FF0000000000000;
	setp.neu.f64 	%p4103, %fd869, 0d0000000000000000;
	setp.lt.s32 	%p4104, %r1774, 0;
	and.b32  	%r9740, %r3914, 2146435072;
	setp.eq.s32 	%p4105, %r9740, 1062207488;
	selp.f64 	%fd5162, 0d3FF0000000000000, %fd38265, %p4102;
	{ // callseq 668, 0
	.param .b64 param0;
	st.param.f64 	[param0], %fd4842;
	.param .b64 param1;
	st.param.f64 	[param1], 0d4000000000000000;
	.param .b64 retval0;
	call.uni (retval0), 
	__internal_accurate_pow, 
	(
	param0, 
	param1
	);
	ld.param.f64 	%fd23162, [retval0];
	} // callseq 668
	neg.f64 	%fd23164, %fd23162;
	selp.f64 	%fd23165, %fd23164, %fd23162, %p4105;
	selp.f64 	%fd38267, %fd23165, %fd23162, %p4104;
	@%p4103 bra 	$L__BB3_3696;
	selp.b32 	%r9742, %r1774, 0, %p4105;
	setp.lt.s32 	%p4107, %r3914, 0;
	or.b32  	%r9743, %r9742, 2146435072;
	selp.b32 	%r9744, %r9743, %r9742, %p4107;
	mov.b32 	%r9745, 0;
	mov.b64 	%fd38267, {%r9745, %r9744};
$L__BB3_3696:
	add.f64 	%fd23166, %fd869, 0d4000000000000000;
	{
	.reg .b32 %temp; 
	mov.b64 	{%temp, %r9746}, %fd23166;
	}
	and.b32  	%r9747, %r9746, 2146435072;
	setp.ne.s32 	%p4108, %r9747, 2146435072;
	@%p4108 bra 	$L__BB3_3701;
	setp.num.f64 	%p4109, %fd869, %fd869;
	@%p4109 bra 	$L__BB3_3699;
	mov.f64 	%fd23167, 0d4000000000000000;
	add.rn.f64 	%fd38267, %fd869, %fd23167;
	bra.uni 	$L__BB3_3701;
$L__BB3_3699:
	setp.neu.f64 	%p4110, %fd4842, 0d7FF0000000000000;
	@%p4110 bra 	$L__BB3_3701;
	setp.lt.s32 	%p4113, %r3914, 0;
	selp.b32 	%r9749, 0, 2146435072, %p4113;
	and.b32  	%r9750, %r3914, 2147483647;
	setp.ne.s32 	%p4114, %r9750, 1071644672;
	or.b32  	%r9751, %r9749, -2147483648;
	selp.b32 	%r9752, %r9751, %r9749, %p4114;
	selp.b32 	%r9753, %r9752, %r9749, %p4105;
	selp.b32 	%r9754, %r9753, %r9749, %p4104;
	mov.b32 	%r9755, 0;
	mov.b64 	%fd38267, {%r9755, %r9754};
$L__BB3_3701:
	setp.neu.f64 	%p4115, %fd4455, 0d0000000000000000;
	mov.f64 	%fd23168, 0d3FE5555555555555;
	{
	.reg .b32 %temp; 
	mov.b64 	{%temp, %r1915}, %fd23168;
	}
	@%p4115 bra 	$L__BB3_3703;
	and.b32  	%r9756, %r1915, 2146435072;
	setp.eq.s32 	%p4117, %r9756, 1127219200;
	selp.b32 	%r9757, %r1772, 0, %p4117;
	setp.lt.s32 	%p4118, %r1915, 0;
	or.b32  	%r9758, %r9757, 2146435072;
	selp.b32 	%r9759, %r9758, %r9757, %p4118;
	mov.b32 	%r9760, 0;
	mov.b64 	%fd38269, {%r9760, %r9759};
	bra.uni 	$L__BB3_3704;
$L__BB3_3703:
	setp.lt.s32 	%p4116, %r1772, 0;
	{ // callseq 669, 0
	.param .b64 param0;
	st.param.f64 	[param0], %fd4831;
	.param .b64 param1;
	st.param.f64 	[param1], 0d3FE5555555555555;
	.param .b64 retval0;
	call.uni (retval0), 
	__internal_accurate_pow, 
	(
	param0, 
	param1
	);
	ld.param.f64 	%fd23169, [retval0];
	} // callseq 669
	selp.f64 	%fd38269, 0dFFF8000000000000, %fd23169, %p4116;
$L__BB3_3704:
	add.f64 	%fd23171, %fd4455, 0d3FE5555555555555;
	{
	.reg .b32 %temp; 
	mov.b64 	{%temp, %r9761}, %fd23171;
	}
	and.b32  	%r9762, %r9761, 2146435072;
	setp.ne.s32 	%p4119, %r9762, 2146435072;
	@%p4119 bra 	$L__BB3_3709;
	setp.num.f64 	%p4120, %fd4455, %fd4455;
	@%p4120 bra 	$L__BB3_3707;
	mov.f64 	%fd23172, 0d3FE5555555555555;
	add.rn.f64 	%fd38269, %fd4455, %fd23172;
	bra.uni 	$L__BB3_3709;
$L__BB3_3707:
	setp.neu.f64 	%p4121, %fd4831, 0d7FF0000000000000;
	@%p4121 bra 	$L__BB3_3709;
	and.b32  	%r9763, %r1915, 2146435072;
	setp.eq.s32 	%p4122, %r9763, 1127219200;
	setp.lt.s32 	%p4123, %r1772, 0;
	setp.lt.s32 	%p4124, %r1915, 0;
	selp.b32 	%r9764, 0, 2146435072, %p4124;
	and.b32  	%r9765, %r1915, 2147483647;
	setp.ne.s32 	%p4125, %r9765, 1071644672;
	or.b32  	%r9766, %r9764, -2147483648;
	selp.b32 	%r9767, %r9766, %r9764, %p4125;
	selp.b32 	%r9768, %r9767, %r9764, %p4122;
	selp.b32 	%r9769, %r9768, %r9764, %p4123;
	mov.b32 	%r9770, 0;
	mov.b64 	%fd38269, {%r9770, %r9769};
$L__BB3_3709:
	setp.eq.f64 	%p4126, %fd4455, 0d3FF0000000000000;
	selp.f64 	%fd23173, 0d3FF0000000000000, %fd38269, %p4126;
	mul.f64 	%fd23174, %fd38267, 0d4008000000000000;
	selp.f64 	%fd23175, 0d4008000000000000, %fd23174, %p4102;
	mul.f64 	%fd23176, %fd23175, %fd23173;
	fma.rn.f64 	%fd23177, %fd4455, %fd5162, %fd23176;
	mul.f64 	%fd23178, %fd869, 0d4018000000000000;
	fma.rn.f64 	%fd23179, %fd23178, %fd4876, %fd23177;
	add.f64 	%fd23180, %fd23179, 0d4018000000000000;
	div.rn.f64 	%fd23181, %fd862, %fd5157;
	mul.f64 	%fd5175, %fd23181, %fd23180;
	neg.f64 	%fd23182, %fd869;
	mul.f64 	%fd5176, %fd4876, %fd23182;
	fma.rn.f64 	%fd23183, %fd5176, 0d3FF71547652B82FE, 0d4338000000000000;
	{
	.reg .b32 %temp; 
	mov.b64 	{%r1916, %temp}, %fd23183;
	}
	mov.f64 	%fd23184, 0dC338000000000000;
	add.rn.f64 	%fd23185, %fd23183, %fd23184;
	fma.rn.f64 	%fd23186, %fd23185, 0dBFE62E42FEFA39EF, %fd5176;
	fma.rn.f64 	%fd23187, %fd23185, 0dBC7ABC9E3B39803F, %fd23186;
	fma.rn.f64 	%fd23188, %fd23187, 0d3E5ADE1569CE2BDF, 0d3E928AF3FCA213EA;
	fma.rn.f64 	%fd23189, %fd23188, %fd23187, 0d3EC71DEE62401315;
	fma.rn.f64 	%fd23190, %fd23189, %fd23187, 0d3EFA01997C89EB71;
	fma.rn.f64 	%fd23191, %fd23190, %fd23187, 0d3F2A01A014761F65;
	fma.rn.f64 	%fd23192, %fd23191, %fd23187, 0d3F56C16C1852B7AF;
	fma.rn.f64 	%fd23193, %fd23192, %fd23187, 0d3F81111111122322;
	fma.rn.f64 	%fd23194, %fd23193, %fd23187, 0d3FA55555555502A1;
	fma.rn.f64 	%fd23195, %fd23194, %fd23187, 0d3FC5555555555511;
	fma.rn.f64 	%fd23196, %fd23195, %fd23187, 0d3FE000000000000B;
	fma.rn.f64 	%fd23197, %fd23196, %fd23187, 0d3FF0000000000000;
	fma.rn.f64 	%fd23198, %fd23197, %fd23187, 0d3FF0000000000000;
	{
	.reg .b32 %temp; 
	mov.b64 	{%r1917, %temp}, %fd23198;
	}
	{
	.reg .b32 %temp; 
	mov.b64 	{%temp, %r1918}, %fd23198;
	}
	shl.b32 	%r9771, %r1916, 20;
	add.s32 	%r9772, %r9771, %r1918;
	mov.b64 	%fd38270, {%r1917, %r9772};
	{
	.reg .b32 %temp; 
	mov.b64 	{%temp, %r9773}, %fd5176;
	}
	mov.b32 	%f269, %r9773;
	abs.f32 	%f100, %f269;
	setp.lt.f32 	%p4128, %f100, 0f4086232B;
	@%p4128 bra 	$L__BB3_3712;
	setp.lt.f64 	%p4129, %fd5176, 0d0000000000000000;
	add.f64 	%fd23199, %fd5176, 0d7FF0000000000000;
	selp.f64 	%fd38270, 0d0000000000000000, %fd23199, %p4129;
	setp.geu.f32 	%p4130, %f100, 0f40874800;
	@%p4130 bra 	$L__BB3_3712;
	shr.u32 	%r9774, %r1916, 31;
	add.s32 	%r9775, %r1916, %r9774;
	shr.s32 	%r9776, %r9775, 1;
	shl.b32 	%r9777, %r9776, 20;
	add.s32 	%r9778, %r1918, %r9777;
	mov.b64 	%fd23200, {%r1917, %r9778};
	sub.s32 	%r9779, %r1916, %r9776;
	shl.b32 	%r9780, %r9779, 20;
	add.s32 	%r9781, %r9780, 1072693248;
	mov.b32 	%r9782, 0;
	mov.b64 	%fd23201, {%r9782, %r9781};
	mul.f64 	%fd38270, %fd23201, %fd23200;
$L__BB3_3712:
	{ // callseq 670, 0
	.param .b64 param0;
	st.param.f64 	[param0], 0d4024000000000000;
	.param .b64 param1;
	st.param.f64 	[param1], 0dC03C000000000000;
	.param .b64 retval0;
	call.uni (retval0), 
	__internal_accurate_pow, 
	(
	param0, 
	param1
	);
	ld.param.f64 	%fd23202, [retval0];
	} // callseq 670
	add.f64 	%fd23204, %fd4999, %fd5150;
	fma.rn.f64 	%fd23205, %fd5175, %fd38270, %fd23204;
	setp.lt.s32 	%p4131, %r1, 0;
	mov.f64 	%fd23206, 0dC03C000000000000;
	{
	.reg .b32 %temp; 
	mov.b64 	{%temp, %r9783}, %fd23206;
	}
	and.b32  	%r9785, %r9783, 2146435072;
	setp.eq.s32 	%p4132, %r9785, 1074790400;
	neg.f64 	%fd23207, %fd23202;
	selp.f64 	%fd23208, %fd23207, %fd23202, %p4132;
	selp.f64 	%fd23209, %fd23208, %fd23202, %p4131;
	mul.f64 	%fd23210, %fd23209, 0d401B0A3D70A3D70A;
	mul.f64 	%fd23211, %fd3, %fd23210;
	add.f64 	%fd23212, %fd607, %fd607;
	setp.eq.f64 	%p4133, %fd849, 0d3FF0000000000000;
	selp.f64 	%fd23213, 0d3FF0000000000000, %fd38192, %p4133;
	mul.f64 	%fd23214, %fd23212, %fd23213;
	div.rn.f64 	%fd23215, %fd23211, %fd23214;
	mul.f64 	%fd23216, %fd1, 0d4008000000000000;
	mul.f64 	%fd23217, %fd23216, %fd5;
	mul.f64 	%fd23218, %fd4, 0d3CCF412AAC30D1B7;
	selp.f64 	%fd23219, 0d3FF0000000000000, %fd38190, %p4126;
	mul.f64 	%fd23220, %fd23218, %fd23219;
	div.rn.f64 	%fd23221, %fd23220, %fd23217;
	fma.rn.f64 	%fd38271, %fd23215, %fd23205, %fd23221;
$L__BB3_3713:
	mov.f64 	%fd38275, 0d4024000000000000;
	mov.f64 	%fd38274, 0d4034000000000000;
	mov.f64 	%fd38272, %fd39304;
	mov.f64 	%fd38273, %fd39305;
$L__BB3_3714:
	mov.f64 	%fd5186, %fd38275;
	mov.f64 	%fd5185, %fd38274;
	mul.f64 	%fd24217, %fd38273, %fd38272;
	setp.gt.f64 	%p4398, %fd24217, 0d0000000000000000;
	setp.leu.f64 	%p4399, %fd24217, 0d0000000000000000;
	mul.f64 	%fd38275, %fd5186, 0d3FE0000000000000;
	add.f64 	%fd38274, %fd5185, %fd5185;
	selp.f64 	%fd24218, %fd5186, %fd38275, %p4399;
	selp.f64 	%fd24219, %fd5185, %fd38274, %p4399;
	{ // callseq 689, 0
	.param .b64 param0;
	st.param.f64 	[param0], %fd1;
	.param .b64 param1;
	st.param.f64 	[param1], %fd24218;
	.param .b64 param2;
	st.param.f64 	[param2], %fd3;
	.param .b64 param3;
	st.param.f64 	[param3], %fd4;
	.param .b64 param4;
	st.param.f64 	[param4], %fd2;
	.param .b64 retval0;
	call.uni (retval0), 
	_Z7trans_fddddd, 
	(
	param0, 
	param1, 
	param2, 
	param3, 
	param4
	);
	ld.param.f64 	%fd38273, [retval0];
	} // callseq 689
	{ // callseq 690, 0
	.param .b64 param0;
	st.param.f64 	[param0], %fd1;
	.param .b64 param1;
	st.param.f64 	[param1], %fd24219;
	.param .b64 param2;
	st.param.f64 	[param2], %fd3;
	.param .b64 param3;
	st.param.f64 	[param3], %fd4;
	.param .b64 param4;
	st.param.f64 	[param4], %fd2;
	.param .b64 retval0;
	call.uni (retval0), 
	_Z7trans_fddddd, 
	(
	param0, 
	param1, 
	param2, 
	param3, 
	param4
	);
	ld.param.f64 	%fd38272, [retval0];
	} // callseq 690
	@%p4398 bra 	$L__BB3_3714;
	abs.f64 	%fd24222, %fd38273;
	abs.f64 	%fd24223, %fd38272;
	setp.lt.f64 	%p4400, %fd24222, %fd24223;
	selp.f64 	%fd38279, %fd38272, %fd38273, %p4400;
	selp.f64 	%fd38278, %fd38273, %fd38272, %p4400;
	selp.f64 	%fd38277, %fd5185, %fd5186, %p4400;
	selp.f64 	%fd38276, %fd5186, %fd5185, %p4400;
	mov.b32 	%r15439, 1;
	bra.uni 	$L__BB3_3724;
$L__BB3_3716:
	sub.f64 	%fd24231, %fd38276, %fd5213;
	mul.f64 	%fd24232, %fd24228, %fd24231;
	sub.f64 	%fd24233, %fd24228, %fd38278;
	div.rn.f64 	%fd24234, %fd24232, %fd24233;
	add.f64 	%fd5195, %fd5213, %fd24234;
	{ // callseq 692, 0
	.param .b64 param0;
	st.param.f64 	[param0], %fd1;
	.param .b64 param1;
	st.param.f64 	[param1], %fd5195;
	.param .b64 param2;
	st.param.f64 	[param2], %fd3;
	.param .b64 param3;
	st.param.f64 	[param3], %fd4;
	.param .b64 param4;
	st.param.f64 	[param4], %fd2;
	.param .b64 retval0;
	call.uni (retval0), 
	_Z7trans_fddddd, 
	(
	param0, 
	param1, 
	param2, 
	param3, 
	param4
	);
	ld.param.f64 	%fd24235, [retval0];
	} // callseq 692
	abs.f64 	%fd24237, %fd24234;
	setp.lt.f64 	%p4404, %fd24237, 0d3EE4F8B588E368F1;
	setp.eq.f64 	%p4405, %fd24235, 0d0000000000000000;
	or.pred  	%p4406, %p4404, %p4405;
	mov.f64 	%fd38280, %fd5195;
	@%p4406 bra 	$L__BB3_3725;
	sub.f64 	%fd24238, %fd5213, %fd5195;
	mul.f64 	%fd24239, %fd24235, %fd24238;
	sub.f64 	%fd24240, %fd24235, %fd24228;
	div.rn.f64 	%fd24241, %fd24239, %fd24240;
	add.f64 	%fd5197, %fd5195, %fd24241;
	{ // callseq 693, 0
	.param .b64 param0;
	st.param.f64 	[param0], %fd1;
	.param .b64 param1;
	st.param.f64 	[param1], %fd5197;
	.param .b64 param2;
	st.param.f64 	[param2], %fd3;
	.param .b64 param3;
	st.param.f64 	[param3], %fd4;
	.param .b64 param4;
	st.param.f64 	[param4], %fd2;
	.param .b64 retval0;
	call.uni (retval0), 
	_Z7trans_fddddd, 
	(
	param0, 
	param1, 
	param2, 
	param3, 
	param4
	);
	ld.param.f64 	%fd24242, [retval0];
	} // callseq 693
	abs.f64 	%fd24244, %fd24241;
	setp.lt.f64 	%p4407, %fd24244, 0d3EE4F8B588E368F1;
	setp.eq.f64 	%p4408, %fd24242, 0d0000000000000000;
	or.pred  	%p4409, %p4407, %p4408;
	mov.f64 	%fd38280, %fd5197;
	@%p4409 bra 	$L__BB3_3725;
	sub.f64 	%fd24245, %fd5195, %fd5197;
	mul.f64 	%fd24246, %fd24242, %fd24245;
	sub.f64 	%fd24247, %fd24242, %fd24235;
	div.rn.f64 	%fd24248, %fd24246, %fd24247;
	add.f64 	%fd5199, %fd5197, %fd24248;
	{ // callseq 694, 0
	.param .b64 param0;
	st.param.f64 	[param0], %fd1;
	.param .b64 param1;
	st.param.f64 	[param1], %fd5199;
	.param .b64 param2;
	st.param.f64 	[param2], %fd3;
	.param .b64 param3;
	st.param.f64 	[param3], %fd4;
	.param .b64 param4;
	st.param.f64 	[param4], %fd2;
	.param .b64 retval0;
	call.uni (retval0), 
	_Z7trans_fddddd, 
	(
	param0, 
	param1, 
	param2, 
	param3, 
	param4
	);
	ld.param.f64 	%fd24249, [retval0];
	} // callseq 694
	abs.f64 	%fd24251, %fd24248;
	setp.lt.f64 	%p4410, %fd24251, 0d3EE4F8B588E368F1;
	setp.eq.f64 	%p4411, %fd24249, 0d0000000000000000;
	or.pred  	%p4412, %p4410, %p4411;
	mov.f64 	%fd38280, %fd5199;
	@%p4412 bra 	$L__BB3_3725;
	sub.f64 	%fd24252, %fd5197, %fd5199;
	mul.f64 	%fd24253, %fd24249, %fd24252;
	sub.f64 	%fd24254, %fd24249, %fd24242;
	div.rn.f64 	%fd24255, %fd24253, %fd24254;
	add.f64 	%fd5201, %fd5199, %fd24255;
	{ // callseq 695, 0
	.param .b64 param0;
	st.param.f64 	[param0], %fd1;
	.param .b64 param1;
	st.param.f64 	[param1], %fd5201;
	.param .b64 param2;
	st.param.f64 	[param2], %fd3;
	.param .b64 param3;
	st.param.f64 	[param3], %fd4;
	.param .b64 param4;
	st.param.f64 	[param4], %fd2;
	.param .b64 retval0;
	call.uni (retval0), 
	_Z7trans_fddddd, 
	(
	param0, 
	param1, 
	param2, 
	param3, 
	param4
	);
	ld.param.f64 	%fd24256, [retval0];
	} // callseq 695
	abs.f64 	%fd24258, %fd24255;
	setp.lt.f64 	%p4413, %fd24258, 0d3EE4F8B588E368F1;
	setp.eq.f64 	%p4414, %fd24256, 0d0000000000000000;
	or.pred  	%p4415, %p4413, %p4414;
	mov.f64 	%fd38280, %fd5201;
	@%p4415 bra 	$L__BB3_3725;
	sub.f64 	%fd24259, %fd5199, %fd5201;
	mul.f64 	%fd24260, %fd24256, %fd24259;
	sub.f64 	%fd24261, %fd24256, %fd24249;
	div.rn.f64 	%fd24262, %fd24260, %fd24261;
	add.f64 	%fd5203, %fd5201, %fd24262;
	{ // callseq 696, 0
	.param .b64 param0;
	st.param.f64 	[param0], %fd1;
	.param .b64 param1;
	st.param.f64 	[param1], %fd5203;
	.param .b64 param2;
	st.param.f64 	[param2], %fd3;
	.param .b64 param3;
	st.param.f64 	[param3], %fd4;
	.param .b64 param4;
	st.param.f64 	[param4], %fd2;
	.param .b64 retval0;
	call.uni (retval0), 
	_Z7trans_fddddd, 
	(
	param0, 
	param1, 
	param2, 
	param3, 
	param4
	);
	ld.param.f64 	%fd24263, [retval0];
	} // callseq 696
	abs.f64 	%fd24265, %fd24262;
	setp.lt.f64 	%p4416, %fd24265, 0d3EE4F8B588E368F1;
	setp.eq.f64 	%p4417, %fd24263, 0d0000000000000000;
	or.pred  	%p4418, %p4416, %p4417;
	mov.f64 	%fd38280, %fd5203;
	@%p4418 bra 	$L__BB3_3725;
	sub.f64 	%fd24266, %fd5201, %fd5203;
	mul.f64 	%fd24267, %fd24263, %fd24266;
	sub.f64 	%fd24268, %fd24263, %fd24256;
	div.rn.f64 	%fd24269, %fd24267, %fd24268;
	add.f64 	%fd38277, %fd5203, %fd24269;
	{ // callseq 697, 0
	.param .b64 param0;
	st.param.f64 	[param0], %fd1;
	.param .b64 param1;
	st.param.f64 	[param1], %fd38277;
	.param .b64 param2;
	st.param.f64 	[param2], %fd3;
	.param .b64 param3;
	st.param.f64 	[param3], %fd4;
	.param .b64 param4;
	st.param.f64 	[param4], %fd2;
	.param .b64 retval0;
	call.uni (retval0), 
	_Z7trans_fddddd, 
	(
	param0, 
	param1, 
	param2, 
	param3, 
	param4
	);
	ld.param.f64 	%fd38279, [retval0];
	} // callseq 697
	abs.f64 	%fd24272, %fd24269;
	setp.lt.f64 	%p4419, %fd24272, 0d3EE4F8B588E368F1;
	setp.eq.f64 	%p4420, %fd38279, 0d0000000000000000;
	or.pred  	%p4421, %p4419, %p4420;
	mov.f64 	%fd38280, %fd38277;
	@%p4421 bra 	$L__BB3_3725;
	sub.f64 	%fd24273, %fd5203, %fd38277;
	mul.f64 	%fd24274, %fd38279, %fd24273;
	sub.f64 	%fd24275, %fd38279, %fd24263;
	div.rn.f64 	%fd24276, %fd24274, %fd24275;
	add.f64 	%fd38280, %fd38277, %fd24276;
	{ // callseq 698, 0
	.param .b64 param0;
	st.param.f64 	[param0], %fd1;
	.param .b64 param1;
	st.param.f64 	[param1], %fd38280;
	.param .b64 param2;
	st.param.f64 	[param2], %fd3;
	.param .b64 param3;
	st.param.f64 	[param3], %fd4;
	.param .b64 param4;
	st.param.f64 	[param4], %fd2;
	.param .b64 retval0;
	call.uni (retval0), 
	_Z7trans_fddddd, 
	(
	param0, 
	param1, 
	param2, 
	param3, 
	param4
	);
	ld.param.f64 	%fd38278, [retval0];
	} // callseq 698
	abs.f64 	%fd24279, %fd24276;
	setp.lt.f64 	%p4422, %fd24279, 0d3EE4F8B588E368F1;
	setp.eq.f64 	%p4423, %fd38278, 0d0000000000000000;
	or.pred  	%p4424, %p4422, %p4423;
	@%p4424 bra 	$L__BB3_3725;
	add.s32 	%r15439, %r15439, 8;
	setp.eq.s32 	%p4425, %r15439, 100000001;
	mov.f64 	%fd24280, 0d0000000000000000;
	mov.f64 	%fd38276, %fd38280;
	mov.f64 	%fd38280, %fd24280;
	@%p4425 bra 	$L__BB3_3725;
$L__BB3_3724:
	sub.f64 	%fd24224, %fd38277, %fd38276;
	mul.f64 	%fd24225, %fd38278, %fd24224;
	sub.f64 	%fd24226, %fd38278, %fd38279;
	div.rn.f64 	%fd24227, %fd24225, %fd24226;
	add.f64 	%fd5213, %fd38276, %fd24227;
	{ // callseq 691, 0
	.param .b64 param0;
	st.param.f64 	[param0], %fd1;
	.param .b64 param1;
	st.param.f64 	[param1], %fd5213;
	.param .b64 param2;
	st.param.f64 	[param2], %fd3;
	.param .b64 param3;
	st.param.f64 	[param3], %fd4;
	.param .b64 param4;
	st.param.f64 	[param4], %fd2;
	.param .b64 retval0;
	call.uni (retval0), 
	_Z7trans_fddddd, 
	(
	param0, 
	param1, 
	param2, 
	param3, 
	param4
	);
	ld.param.f64 	%fd24228, [retval0];
	} // callseq 691
	abs.f64 	%fd24230, %fd24227;
	setp.geu.f64 	%p4401, %fd24230, 0d3EE4F8B588E368F1;
	setp.neu.f64 	%p4402, %fd24228, 0d0000000000000000;
	and.pred  	%p4403, %p4401, %p4402;
	mov.f64 	%fd38280, %fd5213;
	@%p4403 bra 	$L__BB3_3716;
$L__BB3_3725:
	mul.f64 	%fd24281, %fd608, %fd38280;
	mul.f64 	%fd24282, %fd24281, 0d3A8067C6380646BA;
	div.rn.f64 	%fd5216, %fd1841, %fd24282;
	{
	.reg .b32 %temp; 
	mov.b64 	{%temp, %r15440}, %fd5216;
	}
	{
	.reg .b32 %temp; 
	mov.b64 	{%r15441, %temp}, %fd5216;
	}
	setp.gt.s32 	%p4426, %r15440, 1048575;
	mov.b32 	%r15442, -1023;
	mov.f64 	%fd38281, %fd5216;
	@%p4426 bra 	$L__BB3_3727;
	mul.f64 	%fd38281, %fd5216, 0d4350000000000000;
	{
	.reg .b32 %temp; 
	mov.b64 	{%temp, %r15440}, %fd38281;
	}
	{
	.reg .b32 %temp; 
	mov.b64 	{%r15441, %temp}, %fd38281;
	}
	mov.b32 	%r15442, -1077;
$L__BB3_3727:
	add.s32 	%r10204, %r15440, -1;
	setp.gt.u32 	%p4427, %r10204, 2146435070;
	@%p4427 bra 	$L__BB3_3731;
	shr.u32 	%r10207, %r15440, 20;
	add.s32 	%r15443, %r15442, %r10207;
	and.b32  	%r10208, %r15440, 1048575;
	or.b32  	%r10209, %r10208, 1072693248;
	mov.b64 	%fd38282, {%r15441, %r10209};
	setp.lt.u32 	%p4429, %r10209, 1073127583;
	@%p4429 bra 	$L__BB3_3730;
	{
	.reg .b32 %temp; 
	mov.b64 	{%r10210, %temp}, %fd38282;
	}
	{
	.reg .b32 %temp; 
	mov.b64 	{%temp, %r10211}, %fd38282;
	}
	add.s32 	%r10212, %r10211, -1048576;
	mov.b64 	%fd38282, {%r10210, %r10212};
	add.s32 	%r15443, %r15443, 1;
$L__BB3_3730:
	add.f64 	%fd24284, %fd38282, 0dBFF0000000000000;
	add.f64 	%fd24285, %fd38282, 0d3FF0000000000000;
	rcp.approx.ftz.f64 	%fd24286, %fd24285;
	neg.f64 	%fd24287, %fd24285;
	fma.rn.f64 	%fd24288, %fd24287, %fd24286, 0d3FF0000000000000;
	fma.rn.f64 	%fd24289, %fd24288, %fd24288, %fd24288;
	fma.rn.f64 	%fd24290, %fd24289, %fd24286, %fd24286;
	mul.f64 	%fd24291, %fd24284, %fd24290;
	fma.rn.f64 	%fd24292, %fd24284, %fd24290, %fd24291;
	mul.f64 	%fd24293, %fd24292, %fd24292;
	fma.rn.f64 	%fd24294, %fd24293, 0d3EB1380B3AE80F1E, 0d3ED0EE258B7A8B04;
	fma.rn.f64 	%fd24295, %fd24294, %fd24293, 0d3EF3B2669F02676F;
	fma.rn.f64 	%fd24296, %fd24295, %fd24293, 0d3F1745CBA9AB0956;
	fma.rn.f64 	%fd24297, %fd24296, %fd24293, 0d3F3C71C72D1B5154;
	fma.rn.f64 	%fd24298, %fd24297, %fd24293, 0d3F624924923BE72D;
	fma.rn.f64 	%fd24299, %fd24298, %fd24293, 0d3F8999999999A3C4;
	fma.rn.f64 	%fd24300, %fd24299, %fd24293, 0d3FB5555555555554;
	sub.f64 	%fd24301, %fd24284, %fd24292;
	add.f64 	%fd24302, %fd24301, %fd24301;
	neg.f64 	%fd24303, %fd24292;
	fma.rn.f64 	%fd24304, %fd24303, %fd24284, %fd24302;
	mul.f64 	%fd24305, %fd24290, %fd24304;
	mul.f64 	%fd24306, %fd24293, %fd24300;
	fma.rn.f64 	%fd24307, %fd24306, %fd24292, %fd24305;
	xor.b32  	%r10213, %r15443, -2147483648;
	mov.b32 	%r10214, 1127219200;
	mov.b64 	%fd24308, {%r10213, %r10214};
	sub.f64 	%fd24309, %fd24308, %fd159;
	fma.rn.f64 	%fd24310, %fd24309, 0d3FE62E42FEFA39EF, %fd24292;
	fma.rn.f64 	%fd24311, %fd24309, 0dBFE62E42FEFA39EF, %fd24310;
	sub.f64 	%fd24312, %fd24311, %fd24292;
	sub.f64 	%fd24313, %fd24307, %fd24312;
	fma.rn.f64 	%fd24314, %fd24309, 0d3C7ABC9E3B39803F, %fd24313;
	add.f64 	%fd38283, %fd24310, %fd24314;
	bra.uni 	$L__BB3_3732;
$L__BB3_3731:
	fma.rn.f64 	%fd24283, %fd38281, 0d7FF0000000000000, 0d7FF0000000000000;
	{
	.reg .b32 %temp; 
	mov.b64 	{%temp, %r10205}, %fd38281;
	}
	and.b32  	%r10206, %r10205, 2147483647;
	setp.eq.s32 	%p4428, %r10206, 0;
	selp.f64 	%fd38283, 0dFFF0000000000000, %fd24283, %p4428;
$L__BB3_3732:
	mul.f64 	%fd38309, %fd1840, %fd1900;
	setp.geu.f64 	%p4430, %fd38309, 0d0000000000000000;
	div.rn.f64 	%fd24315, %fd38283, %fd37505;
	add.f64 	%fd24316, %fd24315, 0d3FF0000000000000;
	setp.gtu.f64 	%p4431, %fd24316, 0d0000000000000000;
	and.pred  	%p4432, %p4430, %p4431;
	@%p4432 bra 	$L__BB3_3734;
	mov.u64 	%rd246, $str$6;
	cvta.global.u64 	%rd247, %rd246;
	{ // callseq 699, 0
	.param .b64 param0;
	st.param.b64 	[param0], %rd247;
	.param .b64 param1;
	st.param.b64 	[param1], 0;
	.param .b32 retval0;
	call.uni (retval0), 
	vprintf, 
	(
	param0, 
	param1
	);
	ld.param.b32 	%r10215, [retval0];
	} // callseq 699
$L__BB3_3734:
	add.f64 	%fd24317, %fd24316, 0d3FF0000000000000;
	setp.geu.f64 	%p4433, %fd38309, %fd24317;
	@%p4433 bra 	$L__BB3_3782;
	add.f64 	%fd38284, %fd24316, 0d4016000000000000;
	{
	.reg .b32 %temp; 
	mov.b64 	{%temp, %r15444}, %fd38284;
	}
	{
	.reg .b32 %temp; 
	mov.b64 	{%r15445, %temp}, %fd38284;
	}
	setp.gt.s32 	%p4462, %r15444, 1048575;
	mov.b32 	%r15446, -1023;
	@%p4462 bra 	$L__BB3_3737;
	mul.f64 	%fd38284, %fd38284, 0d4350000000000000;
	{
	.reg .b32 %temp; 
	mov.b64 	{%temp, %r15444}, %fd38284;
	}
	{
	.reg .b32 %temp; 
	mov.b64 	{%r15445, %temp}, %fd38284;
	}
	mov.b32 	%r15446, -1077;
$L__BB3_3737:
	add.s32 	%r10280, %r15444, -1;
	setp.gt.u32 	%p4463, %r10280, 2146435070;
	@%p4463 bra 	$L__BB3_3741;
	shr.u32 	%r10283, %r15444, 20;
	add.s32 	%r15447, %r15446, %r10283;
	and.b32  	%r10284, %r15444, 1048575;
	or.b32  	%r10285, %r10284, 1072693248;
	mov.b64 	%fd38285, {%r15445, %r10285};
	setp.lt.u32 	%p4465, %r10285, 1073127583;
	@%p4465 bra 	$L__BB3_3740;
	{
	.reg .b32 %temp; 
	mov.b64 	{%r10286, %temp}, %fd38285;
	}
	{
	.reg .b32 %temp; 
	mov.b64 	{%temp, %r10287}, %fd38285;
	}
	add.s32 	%r10288, %r10287, -1048576;
	mov.b64 	%fd38285, {%r10286, %r10288};
	add.s32 	%r15447, %r15447, 1;
$L__BB3_3740:
	add.f64 	%fd24522, %fd38285, 0dBFF0000000000000;
	add.f64 	%fd24523, %fd38285, 0d3FF0000000000000;
	rcp.approx.ftz.f64 	%fd24524, %fd24523;
	neg.f64 	%fd24525, %fd24523;
	fma.rn.f64 	%fd24526, %fd24525, %fd24524, 0d3FF0000000000000;
	fma.rn.f64 	%fd24527, %fd24526, %fd24526, %fd24526;
	fma.rn.f64 	%fd24528, %fd24527, %fd24524, %fd24524;
	mul.f64 	%fd24529, %fd24522, %fd24528;
	fma.rn.f64 	%fd24530, %fd24522, %fd24528, %fd24529;
	mul.f64 	%fd24531, %fd24530, %fd24530;
	fma.rn.f64 	%fd24532, %fd24531, 0d3EB1380B3AE80F1E, 0d3ED0EE258B7A8B04;
	fma.rn.f64 	%fd24533, %fd24532, %fd24531, 0d3EF3B2669F02676F;
	fma.rn.f64 	%fd24534, %fd24533, %fd24531, 0d3F1745CBA9AB0956;
	fma.rn.f64 	%fd24535, %fd24534, %fd24531, 0d3F3C71C72D1B5154;
	fma.rn.f64 	%fd24536, %fd24535, %fd24531, 0d3F624924923BE72D;
	fma.rn.f64 	%fd24537, %fd24536, %fd24531, 0d3F8999999999A3C4;
	fma.rn.f64 	%fd24538, %fd24537, %fd24531, 0d3FB5555555555554;
	sub.f64 	%fd24539, %fd24522, %fd24530;
	add.f64 	%fd24540, %fd24539, %fd24539;
	neg.f64 	%fd24541, %fd24530;
	fma.rn.f64 	%fd24542, %fd24541, %fd24522, %fd24540;
	mul.f64 	%fd24543, %fd24528, %fd24542;
	mul.f64 	%fd24544, %fd24531, %fd24538;
	fma.rn.f64 	%fd24545, %fd24544, %fd24530, %fd24543;
	xor.b32  	%r10289, %r15447, -2147483648;
	mov.b32 	%r10290, 1127219200;
	mov.b64 	%fd24546, {%r10289, %r10290};
	sub.f64 	%fd24547, %fd24546, %fd159;
	fma.rn.f64 	%fd24548, %fd24547, 0d3FE62E42FEFA39EF, %fd24530;
	fma.rn.f64 	%fd24549, %fd24547, 0dBFE62E42FEFA39EF, %fd24548;
	sub.f64 	%fd24550, %fd24549, %fd24530;
	sub.f64 	%fd24551, %fd24545, %fd24550;
	fma.rn.f64 	%fd24552, %fd24547, 0d3C7ABC9E3B39803F, %fd24551;
	add.f64 	%fd38286, %fd24548, %fd24552;
	bra.uni 	$L__BB3_3742;
$L__BB3_3741:
	fma.rn.f64 	%fd24521, %fd38284, 0d7FF0000000000000, 0d7FF0000000000000;
	{
	.reg .b32 %temp; 
	mov.b64 	{%temp, %r10281}, %fd38284;
	}
	and.b32  	%r10282, %r10281, 2147483647;
	setp.eq.s32 	%p4464, %r10282, 0;
	selp.f64 	%fd38286, 0dFFF0000000000000, %fd24521, %p4464;
$L__BB3_3742:
	add.f64 	%fd24553, %fd24316, 0d3FE0000000000000;
	mul.f64 	%fd24554, %fd24553, %fd38286;
	add.f64 	%fd24555, %fd24316, 0d4016000000000000;
	sub.f64 	%fd5236, %fd24555, %fd24554;
	mov.f64 	%fd24557, 0d40530B869F76170A;
	div.rn.f64 	%fd24558, %fd24557, %fd24317;
	add.f64 	%fd24559, %fd24558, 0d3FF00000000D0EC7;
	add.f64 	%fd24560, %fd24317, 0d3FF0000000000000;
	mov.f64 	%fd24561, 0dC055A0572B143656;
	div.rn.f64 	%fd24562, %fd24561, %fd24560;
	add.f64 	%fd24563, %fd24559, %fd24562;
	add.f64 	%fd24564, %fd24560, 0d3FF0000000000000;
	mov.f64 	%fd24565, 0d4038039BF13B4CC6;
	div.rn.f64 	%fd24566, %fd24565, %fd24564;
	add.f64 	%fd24567, %fd24563, %fd24566;
	add.f64 	%fd24568, %fd24564, 0d3FF0000000000000;
	mov.f64 	%fd24569, 0dBFF3B5348DCDCC8C;
	div.rn.f64 	%fd24570, %fd24569, %fd24568;
	add.f64 	%fd24571, %fd24567, %fd24570;
	add.f64 	%fd24572, %fd24568, 0d3FF0000000000000;
	mov.f64 	%fd24573, 0d3F53CD7319EC12D8;
	div.rn.f64 	%fd24574, %fd24573, %fd24572;
	add.f64 	%fd24575, %fd24571, %fd24574;
	add.f64 	%fd24576, %fd24572, 0d3FF0000000000000;
	mov.f64 	%fd24577, 0dBED6A1181C0E9888;
	div.rn.f64 	%fd24578, %fd24577, %fd24576;
	add.f64 	%fd24579, %fd24575, %fd24578;
	mul.f64 	%fd24580, %fd24579, 0d40040D931FF62706;
	div.rn.f64 	%fd38287, %fd24580, %fd24316;
	{
	.reg .b32 %temp; 
	mov.b64 	{%temp, %r15448}, %fd38287;
	}
	{
	.reg .b32 %temp; 
	mov.b64 	{%r15449, %temp}, %fd38287;
	}
	setp.gt.s32 	%p4466, %r15448, 1048575;
	mov.b32 	%r15450, -1023;
	@%p4466 bra 	$L__BB3_3744;
	mul.f64 	%fd38287, %fd38287, 0d4350000000000000;
	{
	.reg .b32 %temp; 
	mov.b64 	{%temp, %r15448}, %fd38287;
	}
	{
	.reg .b32 %temp; 
	mov.b64 	{%r15449, %temp}, %fd38287;
	}
	mov.b32 	%r15450, -1077;
$L__BB3_3744:
	add.s32 	%r10293, %r15448, -1;
	setp.gt.u32 	%p4467, %r10293, 2146435070;
	@%p4467 bra 	$L__BB3_3748;
	shr.u32 	%r10296, %r15448, 20;
	add.s32 	%r15451, %r15450, %r10296;
	and.b32  	%r10297, %r15448, 1048575;
	or.b32  	%r10298, %r10297, 1072693248;
	mov.b64 	%fd38288, {%r15449, %r10298};
	setp.lt.u32 	%p4469, %r10298, 1073127583;
	@%p4469 bra 	$L__BB3_3747;
	{
	.reg .b32 %temp; 
	mov.b64 	{%r10299, %temp}, %fd38288;
	}
	{
	.reg .b32 %temp; 
	mov.b64 	{%temp, %r10300}, %fd38288;
	}
	add.s32 	%r10301, %r10300, -1048576;
	mov.b64 	%fd38288, {%r10299, %r10301};
	add.s32 	%r15451, %r15451, 1;
$L__BB3_3747:
	add.f64 	%fd24582, %fd38288, 0dBFF0000000000000;
	add.f64 	%fd24583, %fd38288, 0d3FF0000000000000;
	rcp.approx.ftz.f64 	%fd24584, %fd24583;
	neg.f64 	%fd24585, %fd24583;
	fma.rn.f64 	%fd24586, %fd24585, %fd24584, 0d3FF0000000000000;
	fma.rn.f64 	%fd24587, %fd24586, %fd24586, %fd24586;
	fma.rn.f64 	%fd24588, %fd24587, %fd24584, %fd24584;
	mul.f64 	%fd24589, %fd24582, %fd24588;
	fma.rn.f64 	%fd24590, %fd24582, %fd24588, %fd24589;
	mul.f64 	%fd24591, %fd24590, %fd24590;
	fma.rn.f64 	%fd24592, %fd24591, 0d3EB1380B3AE80F1E, 0d3ED0EE258B7A8B04;
	fma.rn.f64 	%fd24593, %fd24592, %fd24591, 0d3EF3B2669F02676F;
	fma.rn.f64 	%fd24594, %fd24593, %fd24591, 0d3F1745CBA9AB0956;
	fma.rn.f64 	%fd24595, %fd24594, %fd24591, 0d3F3C71C72D1B5154;
	fma.rn.f64 	%fd24596, %fd24595, %fd24591, 0d3F624924923BE72D;
	fma.rn.f64 	%fd24597, %fd24596, %fd24591, 0d3F8999999999A3C4;
	fma.rn.f64 	%fd24598, %fd24597, %fd24591, 0d3FB5555555555554;
	sub.f64 	%fd24599, %fd24582, %fd24590;
	add.f64 	%fd24600, %fd24599, %fd24599;
	neg.f64 	%fd24601, %fd24590;
	fma.rn.f64 	%fd24602, %fd24601, %fd24582, %fd24600;
	mul.f64 	%fd24603, %fd24588, %fd24602;
	mul.f64 	%fd24604, %fd24591, %fd24598;
	fma.rn.f64 	%fd24605, %fd24604, %fd24590, %fd24603;
	xor.b32  	%r10302, %r15451, -2147483648;
	mov.b32 	%r10303, 1127219200;
	mov.b64 	%fd24606, {%r10302, %r10303};
	sub.f64 	%fd24607, %fd24606, %fd159;
	fma.rn.f64 	%fd24608, %fd24607, 0d3FE62E42FEFA39EF, %fd24590;
	fma.rn.f64 	%fd24609, %fd24607, 0dBFE62E42FEFA39EF, %fd24608;
	sub.f64 	%fd24610, %fd24609, %fd24590;
	sub.f64 	%fd24611, %fd24605, %fd24610;
	fma.rn.f64 	%fd24612, %fd24607, 0d3C7ABC9E3B39803F, %fd24611;
	add.f64 	%fd38289, %fd24608, %fd24612;
	bra.uni 	$L__BB3_3749;
$L__BB3_3748:
	fma.rn.f64 	%fd24581, %fd38287, 0d7FF0000000000000, 0d7FF0000000000000;
	{
	.reg .b32 %temp; 
	mov.b64 	{%temp, %r10294}, %fd38287;
	}
	and.b32  	%r10295, %r10294, 2147483647;
	setp.eq.s32 	%p4468, %r10295, 0;
	selp.f64 	%fd38289, 0dFFF0000000000000, %fd24581, %p4468;
$L__BB3_3749:
	mul.f64 	%fd38294, %fd1840, %fd1900;
	setp.gtu.f64 	%p4470, %fd38294, 0d0000000000000000;
	mov.f64 	%fd38313, 0d0000000000000000;
	@%p4470 bra 	$L__BB3_3752;
	setp.geu.f64 	%p4471, %fd38294, 0d0000000000000000;
	@%p4471 bra 	$L__BB3_3814;
	mov.u64 	%rd250, $str$4;
	cvta.global.u64 	%rd251, %rd250;
	{ // callseq 701, 0
	.param .b64 param0;
	st.param.b64 	[param0], %rd251;
	.param .b64 param1;
	st.param.b64 	[param1], 0;
	.param .b32 retval0;
	call.uni (retval0), 
	vprintf, 
	(
	param0, 
	param1
	);
	ld.param.b32 	%r10304, [retval0];
	} // callseq 701
	bra.uni 	$L__BB3_3814;
$L__BB3_3752:
	rcp.rn.f64 	%fd38291, %fd24316;
	mov.b32 	%r15452, 1;
	mov.f64 	%fd38290, %fd24316;
	mov.f64 	%fd38293, %fd38291;
	bra.uni 	$L__BB3_3769;
$L__BB3_3753:
	add.f64 	%fd5248, %fd5296, 0d3FF0000000000000;
	div.rn.f64 	%fd24621, %fd38294, %fd5248;
	mul.f64 	%fd5249, %fd5297, %fd24621;
	add.f64 	%fd38293, %fd38293, %fd5249;
	abs.f64 	%fd24622, %fd5249;
	abs.f64 	%fd24623, %fd38293;
	mul.f64 	%fd24624, %fd24623, 0d3E9421F5F40D8376;
	setp.lt.f64 	%p4473, %fd24622, %fd24624;
	@%p4473 bra 	$L__BB3_3770;
	add.f64 	%fd5251, %fd5248, 0d3FF0000000000000;
	div.rn.f64 	%fd24626, %fd38294, %fd5251;
	mul.f64 	%fd5252, %fd5249, %fd24626;
	add.f64 	%fd38293, %fd38293, %fd5252;
	abs.f64 	%fd24627, %fd5252;
	abs.f64 	%fd24628, %fd38293;
	mul.f64 	%fd24629, %fd24628, 0d3E9421F5F40D8376;
	setp.lt.f64 	%p4474, %fd24627, %fd24629;
	@%p4474 bra 	$L__BB3_3770;
	add.f64 	%fd5254, %fd5251, 0d3FF0000000000000;
	div.rn.f64 	%fd24631, %fd38294, %fd5254;
	mul.f64 	%fd5255, %fd5252, %fd24631;
	add.f64 	%fd38293, %fd38293, %fd5255;
	abs.f64 	%fd24632, %fd5255;
	abs.f64 	%fd24633, %fd38293;
	mul.f64 	%fd24634, %fd24633, 0d3E9421F5F40D8376;
	setp.lt.f64 	%p4475, %fd24632, %fd24634;
	@%p4475 bra 	$L__BB3_3770;
	add.f64 	%fd5257, %fd5254, 0d3FF0000000000000;
	div.rn.f64 	%fd24636, %fd38294, %fd5257;
	mul.f64 	%fd5258, %fd5255, %fd24636;
	add.f64 	%fd38293, %fd38293, %fd5258;
	abs.f64 	%fd24637, %fd5258;
	abs.f64 	%fd24638, %fd38293;
	mul.f64 	%fd24639, %fd24638, 0d3E9421F5F40D8376;
	setp.lt.f64 	%p4476, %fd24637, %fd24639;
	@%p4476 bra 	$L__BB3_3770;
	add.f64 	%fd5260, %fd5257, 0d3FF0000000000000;
	div.rn.f64 	%fd24641, %fd38294, %fd5260;
	mul.f64 	%fd5261, %fd5258, %fd24641;
	add.f64 	%fd38293, %fd38293, %fd5261;
	abs.f64 	%fd24642, %fd5261;
	abs.f64 	%fd24643, %fd38293;
	mul.f64 	%fd24644, %fd24643, 0d3E9421F5F40D8376;
	setp.lt.f64 	%p4477, %fd24642, %fd24644;
	@%p4477 bra 	$L__BB3_3770;
	add.f64 	%fd5263, %fd5260, 0d3FF0000000000000;
	div.rn.f64 	%fd24646, %fd38294, %fd5263;
	mul.f64 	%fd5264, %fd5261, %fd24646;
	add.f64 	%fd38293, %fd38293, %fd5264;
	abs.f64 	%fd24647, %fd5264;
	abs.f64 	%fd24648, %fd38293;
	mul.f64 	%fd24649, %fd24648, 0d3E9421F5F40D8376;
	setp.lt.f64 	%p4478, %fd24647, %fd24649;
	@%p4478 bra 	$L__BB3_3770;
	add.f64 	%fd5266, %fd5263, 0d3FF0000000000000;
	div.rn.f64 	%fd24651, %fd38294, %fd5266;
	mul.f64 	%fd5267, %fd5264, %fd24651;
	add.f64 	%fd38293, %fd38293, %fd5267;
	abs.f64 	%fd24652, %fd5267;
	abs.f64 	%fd24653, %fd38293;
	mul.f64 	%fd24654, %fd24653, 0d3E9421F5F40D8376;
	setp.lt.f64 	%p4479, %fd24652, %fd24654;
	@%p4479 bra 	$L__BB3_3770;
	add.f64 	%fd5269, %fd5266, 0d3FF0000000000000;
	div.rn.f64 	%fd24656, %fd38294, %fd5269;
	mul.f64 	%fd5270, %fd5267, %fd24656;
	add.f64 	%fd38293, %fd38293, %fd5270;
	abs.f64 	%fd24657, %fd5270;
	abs.f64 	%fd24658, %fd38293;
	mul.f64 	%fd24659, %fd24658, 0d3E9421F5F40D8376;
	setp.lt.f64 	%p4480, %fd24657, %fd24659;
	@%p4480 bra 	$L__BB3_3770;
	add.f64 	%fd5272, %fd5269, 0d3FF0000000000000;
	div.rn.f64 	%fd24661, %fd38294, %fd5272;
	mul.f64 	%fd5273, %fd5270, %fd24661;
	add.f64 	%fd38293, %fd38293, %fd5273;
	abs.f64 	%fd24662, %fd5273;
	abs.f64 	%fd24663, %fd38293;
	mul.f64 	%fd24664, %fd24663, 0d3E9421F5F40D8376;
	setp.lt.f64 	%p4481, %fd24662, %fd24664;
	@%p4481 bra 	$L__BB3_3770;
	add.f64 	%fd5275, %fd5272, 0d3FF0000000000000;
	div.rn.f64 	%fd24666, %fd38294, %fd5275;
	mul.f64 	%fd5276, %fd5273, %fd24666;
	add.f64 	%fd38293, %fd38293, %fd5276;
	abs.f64 	%fd24667, %fd5276;
	abs.f64 	%fd24668, %fd38293;
	mul.f64 	%fd24669, %fd24668, 0d3E9421F5F40D8376;
	setp.lt.f64 	%p4482, %fd24667, %fd24669;
	@%p4482 bra 	$L__BB3_3770;
	add.f64 	%fd5278, %fd5275, 0d3FF0000000000000;
	div.rn.f64 	%fd24671, %fd38294, %fd5278;
	mul.f64 	%fd5279, %fd5276, %fd24671;
	add.f64 	%fd38293, %fd38293, %fd5279;
	abs.f64 	%fd24672, %fd5279;
	abs.f64 	%fd24673, %fd38293;
	mul.f64 	%fd24674, %fd24673, 0d3E9421F5F40D8376;
	setp.lt.f64 	%p4483, %fd24672, %fd24674;
	@%p4483 bra 	$L__BB3_3770;
	add.f64 	%fd5281, %fd5278, 0d3FF0000000000000;
	div.rn.f64 	%fd24676, %fd38294, %fd5281;
	mul.f64 	%fd5282, %fd5279, %fd24676;
	add.f64 	%fd38293, %fd38293, %fd5282;
	abs.f64 	%fd24677, %fd5282;
	abs.f64 	%fd24678, %fd38293;
	mul.f64 	%fd24679, %fd24678, 0d3E9421F5F40D8376;
	setp.lt.f64 	%p4484, %fd24677, %fd24679;
	@%p4484 bra 	$L__BB3_3770;
	add.f64 	%fd5284, %fd5281, 0d3FF0000000000000;
	div.rn.f64 	%fd24681, %fd38294, %fd5284;
	mul.f64 	%fd5285, %fd5282, %fd24681;
	add.f64 	%fd38293, %fd38293, %fd5285;
	abs.f64 	%fd24682, %fd5285;
	abs.f64 	%fd24683, %fd38293;
	mul.f64 	%fd24684, %fd24683, 0d3E9421F5F40D8376;
	setp.lt.f64 	%p4485, %fd24682, %fd24684;
	@%p4485 bra 	$L__BB3_3770;
	add.f64 	%fd5287, %fd5284, 0d3FF0000000000000;
	div.rn.f64 	%fd24686, %fd38294, %fd5287;
	mul.f64 	%fd5288, %fd5285, %fd24686;
	add.f64 	%fd38293, %fd38293, %fd5288;
	abs.f64 	%fd24687, %fd5288;
	abs.f64 	%fd24688, %fd38293;
	mul.f64 	%fd24689, %fd24688, 0d3E9421F5F40D8376;
	setp.lt.f64 	%p4486, %fd24687, %fd24689;
	@%p4486 bra 	$L__BB3_3770;
	add.f64 	%fd38290, %fd5287, 0d3FF0000000000000;
	div.rn.f64 	%fd24691, %fd38294, %fd38290;
	mul.f64 	%fd38291, %fd5288, %fd24691;
	add.f64 	%fd38293, %fd38293, %fd38291;
	abs.f64 	%fd24692, %fd38291;
	abs.f64 	%fd24693, %fd38293;
	mul.f64 	%fd24694, %fd24693, 0d3E9421F5F40D8376;
	setp.lt.f64 	%p4487, %fd24692, %fd24694;
	@%p4487 bra 	$L__BB3_3770;
	add.s32 	%r15452, %r15452, 16;
	setp.eq.s32 	%p4488, %r15452, 100000001;
	@%p4488 bra 	$L__BB3_3781;
$L__BB3_3769:
	add.f64 	%fd5296, %fd38290, 0d3FF0000000000000;
	div.rn.f64 	%fd24616, %fd38294, %fd5296;
	mul.f64 	%fd5297, %fd38291, %fd24616;
	add.f64 	%fd38293, %fd38293, %fd5297;
	abs.f64 	%fd24617, %fd5297;
	abs.f64 	%fd24618, %fd38293;
	mul.f64 	%fd24619, %fd24618, 0d3E9421F5F40D8376;
	setp.geu.f64 	%p4472, %fd24617, %fd24619;
	@%p4472 bra 	$L__BB3_3753;
$L__BB3_3770:
	{
	.reg .b32 %temp; 
	mov.b64 	{%temp, %r15453}, %fd38294;
	}
	{
	.reg .b32 %temp; 
	mov.b64 	{%r15454, %temp}, %fd38294;
	}
	setp.gt.s32 	%p4489, %r15453, 1048575;
	mov.b32 	%r15455, -1023;
	@%p4489 bra 	$L__BB3_3772;
	mul.f64 	%fd24696, %fd1840, %fd1900;
	mul.f64 	%fd38294, %fd24696, 0d4350000000000000;
	{
	.reg .b32 %temp; 
	mov.b64 	{%temp, %r15453}, %fd38294;
	}
	{
	.reg .b32 %temp; 
	mov.b64 	{%r15454, %temp}, %fd38294;
	}
	mov.b32 	%r15455, -1077;
$L__BB3_3772:
	add.s32 	%r10311, %r15453, -1;
	setp.gt.u32 	%p4490, %r10311, 2146435070;
	@%p4490 bra 	$L__BB3_3776;
	shr.u32 	%r10314, %r15453, 20;
	add.s32 	%r15456, %r15455, %r10314;
	and.b32  	%r10315, %r15453, 1048575;
	or.b32  	%r10316, %r10315, 1072693248;
	mov.b64 	%fd38295, {%r15454, %r10316};
	setp.lt.u32 	%p4492, %r10316, 1073127583;
	@%p4492 bra 	$L__BB3_3775;
	{
	.reg .b32 %temp; 
	mov.b64 	{%r10317, %temp}, %fd38295;
	}
	{
	.reg .b32 %temp; 
	mov.b64 	{%temp, %r10318}, %fd38295;
	}
	add.s32 	%r10319, %r10318, -1048576;
	mov.b64 	%fd38295, {%r10317, %r10319};
	add.s32 	%r15456, %r15456, 1;
$L__BB3_3775:
	add.f64 	%fd24698, %fd38295, 0dBFF0000000000000;
	add.f64 	%fd24699, %fd38295, 0d3FF0000000000000;
	rcp.approx.ftz.f64 	%fd24700, %fd24699;
	neg.f64 	%fd24701, %fd24699;
	fma.rn.f64 	%fd24702, %fd24701, %fd24700, 0d3FF0000000000000;
	fma.rn.f64 	%fd24703, %fd24702, %fd24702, %fd24702;
	fma.rn.f64 	%fd24704, %fd24703, %fd24700, %fd24700;
	mul.f64 	%fd24705, %fd24698, %fd24704;
	fma.rn.f64 	%fd24706, %fd24698, %fd24704, %fd24705;
	mul.f64 	%fd24707, %fd24706, %fd24706;
	fma.rn.f64 	%fd24708, %fd24707, 0d3EB1380B3AE80F1E, 0d3ED0EE258B7A8B04;
	fma.rn.f64 	%fd24709, %fd24708, %fd24707, 0d3EF3B2669F02676F;
	fma.rn.f64 	%fd24710, %fd24709, %fd24707, 0d3F1745CBA9AB0956;
	fma.rn.f64 	%fd24711, %fd24710, %fd24707, 0d3F3C71C72D1B5154;
	fma.rn.f64 	%fd24712, %fd24711, %fd24707, 0d3F624924923BE72D;
	fma.rn.f64 	%fd24713, %fd24712, %fd24707, 0d3F8999999999A3C4;
	fma.rn.f64 	%fd24714, %fd24713, %fd24707, 0d3FB5555555555554;
	sub.f64 	%fd24715, %fd24698, %fd24706;
	add.f64 	%fd24716, %fd24715, %fd24715;
	neg.f64 	%fd24717, %fd24706;
	fma.rn.f64 	%fd24718, %fd24717, %fd24698, %fd24716;
	mul.f64 	%fd24719, %fd24704, %fd24718;
	mul.f64 	%fd24720, %fd24707, %fd24714;
	fma.rn.f64 	%fd24721, %fd24720, %fd24706, %fd24719;
	xor.b32  	%r10320, %r15456, -2147483648;
	mov.b32 	%r10321, 1127219200;
	mov.b64 	%fd24722, {%r10320, %r10321};
	sub.f64 	%fd24723, %fd24722, %fd159;
	fma.rn.f64 	%fd24724, %fd24723, 0d3FE62E42FEFA39EF, %fd24706;
	fma.rn.f64 	%fd24725, %fd24723, 0dBFE62E42FEFA39EF, %fd24724;
	sub.f64 	%fd24726, %fd24725, %fd24706;
	sub.f64 	%fd24727, %fd24721, %fd24726;
	fma.rn.f64 	%fd24728, %fd24723, 0d3C7ABC9E3B39803F, %fd24727;
	add.f64 	%fd38296, %fd24724, %fd24728;
	bra.uni 	$L__BB3_3777;
$L__BB3_3776:
	fma.rn.f64 	%fd24697, %fd38294, 0d7FF0000000000000, 0d7FF0000000000000;
	{
	.reg .b32 %temp; 
	mov.b64 	{%temp, %r10312}, %fd38294;
	}
	and.b32  	%r10313, %r10312, 2147483647;
	setp.eq.s32 	%p4491, %r10313, 0;
	selp.f64 	%fd38296, 0dFFF0000000000000, %fd24697, %p4491;
$L__BB3_3777:
	mul.f64 	%fd24729, %fd24316, %fd38296;
	mul.f64 	%fd24730, %fd1840, %fd1900;
	sub.f64 	%fd24731, %fd24729, %fd24730;
	sub.f64 	%fd24732, %fd5236, %fd38289;
	add.f64 	%fd5309, %fd24732, %fd24731;
	fma.rn.f64 	%fd24733, %fd5309, 0d3FF71547652B82FE, 0d4338000000000000;
	{
	.reg .b32 %temp; 
	mov.b64 	{%r1963, %temp}, %fd24733;
	}
	mov.f64 	%fd24734, 0dC338000000000000;
	add.rn.f64 	%fd24735, %fd24733, %fd24734;
	fma.rn.f64 	%fd24736, %fd24735, 0dBFE62E42FEFA39EF, %fd5309;
	fma.rn.f64 	%fd24737, %fd24735, 0dBC7ABC9E3B39803F, %fd24736;
	fma.rn.f64 	%fd24738, %fd24737, 0d3E5ADE1569CE2BDF, 0d3E928AF3FCA213EA;
	fma.rn.f64 	%fd24739, %fd24738, %fd24737, 0d3EC71DEE62401315;
	fma.rn.f64 	%fd24740, %fd24739, %fd24737, 0d3EFA01997C89EB71;
	fma.rn.f64 	%fd24741, %fd24740, %fd24737, 0d3F2A01A014761F65;
	fma.rn.f64 	%fd24742, %fd24741, %fd24737, 0d3F56C16C1852B7AF;
	fma.rn.f64 	%fd24743, %fd24742, %fd24737, 0d3F81111111122322;
	fma.rn.f64 	%fd24744, %fd24743, %fd24737, 0d3FA55555555502A1;
	fma.rn.f64 	%fd24745, %fd24744, %fd24737, 0d3FC5555555555511;
	fma.rn.f64 	%fd24746, %fd24745, %fd24737, 0d3FE000000000000B;
	fma.rn.f64 	%fd24747, %fd24746, %fd24737, 0d3FF0000000000000;
	fma.rn.f64 	%fd24748, %fd24747, %fd24737, 0d3FF0000000000000;
	{
	.reg .b32 %temp; 
	mov.b64 	{%r1964, %temp}, %fd24748;
	}
	{
	.reg .b32 %temp; 
	mov.b64 	{%temp, %r1965}, %fd24748;
	}
	shl.b32 	%r10322, %r1963, 20;
	add.s32 	%r10323, %r10322, %r1965;
	mov.b64 	%fd38297, {%r1964, %r10323};
	{
	.reg .b32 %temp; 
	mov.b64 	{%temp, %r10324}, %fd5309;
	}
	mov.b32 	%f278, %r10324;
	abs.f32 	%f101, %f278;
	setp.lt.f32 	%p4493, %f101, 0f4086232B;
	@%p4493 bra 	$L__BB3_3780;
	setp.lt.f64 	%p4494, %fd5309, 0d0000000000000000;
	add.f64 	%fd24749, %fd5309, 0d7FF0000000000000;
	selp.f64 	%fd38297, 0d0000000000000000, %fd24749, %p4494;
	setp.geu.f32 	%p4495, %f101, 0f40874800;
	@%p4495 bra 	$L__BB3_3780;
	shr.u32 	%r10325, %r1963, 31;
	add.s32 	%r10326, %r1963, %r10325;
	shr.s32 	%r10327, %r10326, 1;
	shl.b32 	%r10328, %r10327, 20;
	add.s32 	%r10329, %r1965, %r10328;
	mov.b64 	%fd24750, {%r1964, %r10329};
	sub.s32 	%r10330, %r1963, %r10327;
	shl.b32 	%r10331, %r10330, 20;
	add.s32 	%r10332, %r10331, 1072693248;
	mov.b32 	%r10333, 0;
	mov.b64 	%fd24751, {%r10333, %r10332};
	mul.f64 	%fd38297, %fd24751, %fd24750;
$L__BB3_3780:
	mul.f64 	%fd38313, %fd38293, %fd38297;
	bra.uni 	$L__BB3_3814;
$L__BB3_3781:
	mov.u64 	%rd252, $str$5;
	cvta.global.u64 	%rd253, %rd252;
	{ // callseq 702, 0
	.param .b64 param0;
	st.param.b64 	[param0], %rd253;
	.param .b64 param1;
	st.param.b64 	[param1], 0;
	.param .b32 retval0;
	call.uni (retval0), 
	vprintf, 
	(
	param0, 
	param1
	);
	ld.param.b32 	%r10307, [retval0];
	} // callseq 702
	bra.uni 	$L__BB3_3814;
$L__BB3_3782:
	add.f64 	%fd38298, %fd24316, 0d4016000000000000;
	{
	.reg .b32 %temp; 
	mov.b64 	{%temp, %r15457}, %fd38298;
	}
	{
	.reg .b32 %temp; 
	mov.b64 	{%r15458, %temp}, %fd38298;
	}
	setp.gt.s32 	%p4434, %r15457, 1048575;
	mov.b32 	%r15459, -1023;
	@%p4434 bra 	$L__BB3_3784;
	mul.f64 	%fd38298, %fd38298, 0d4350000000000000;
	{
	.reg .b32 %temp; 
	mov.b64 	{%temp, %r15457}, %fd38298;
	}
	{
	.reg .b32 %temp; 
	mov.b64 	{%r15458, %temp}, %fd38298;
	}
	mov.b32 	%r15459, -1077;
$L__BB3_3784:
	add.s32 	%r10219, %r15457, -1;
	setp.gt.u32 	%p4435, %r10219, 2146435070;
	@%p4435 bra 	$L__BB3_3788;
	shr.u32 	%r10222, %r15457, 20;
	add.s32 	%r15460, %r15459, %r10222;
	and.b32  	%r10223, %r15457, 1048575;
	or.b32  	%r10224, %r10223, 1072693248;
	mov.b64 	%fd38299, {%r15458, %r10224};
	setp.lt.u32 	%p4437, %r10224, 1073127583;
	@%p4437 bra 	$L__BB3_3787;
	{
	.reg .b32 %temp; 
	mov.b64 	{%r10225, %temp}, %fd38299;
	}
	{
	.reg .b32 %temp; 
	mov.b64 	{%temp, %r10226}, %fd38299;
	}
	add.s32 	%r10227, %r10226, -1048576;
	mov.b64 	%fd38299, {%r10225, %r10227};
	add.s32 	%r15460, %r15460, 1;
$L__BB3_3787:
	add.f64 	%fd24319, %fd38299, 0dBFF0000000000000;
	add.f64 	%fd24320, %fd38299, 0d3FF0000000000000;
	rcp.approx.ftz.f64 	%fd24321, %fd24320;
	neg.f64 	%fd24322, %fd24320;
	fma.rn.f64 	%fd24323, %fd24322, %fd24321, 0d3FF0000000000000;
	fma.rn.f64 	%fd24324, %fd24323, %fd24323, %fd24323;
	fma.rn.f64 	%fd24325, %fd24324, %fd24321, %fd24321;
	mul.f64 	%fd24326, %fd24319, %fd24325;
	fma.rn.f64 	%fd24327, %fd24319, %fd24325, %fd24326;
	mul.f64 	%fd24328, %fd24327, %fd24327;
	fma.rn.f64 	%fd24329, %fd24328, 0d3EB1380B3AE80F1E, 0d3ED0EE258B7A8B04;
	fma.rn.f64 	%fd24330, %fd24329, %fd24328, 0d3EF3B2669F02676F;
	fma.rn.f64 	%fd24331, %fd24330, %fd24328, 0d3F1745CBA9AB0956;
	fma.rn.f64 	%fd24332, %fd24331, %fd24328, 0d3F3C71C72D1B5154;
	fma.rn.f64 	%fd24333, %fd24332, %fd24328, 0d3F624924923BE72D;
	fma.rn.f64 	%fd24334, %fd24333, %fd24328, 0d3F8999999999A3C4;
	fma.rn.f64 	%fd24335, %fd24334, %fd24328, 0d3FB5555555555554;
	sub.f64 	%fd24336, %fd24319, %fd24327;
	add.f64 	%fd24337, %fd24336, %fd24336;
	neg.f64 	%fd24338, %fd24327;
	fma.rn.f64 	%fd24339, %fd24338, %fd24319, %fd24337;
	mul.f64 	%fd24340, %fd24325, %fd24339;
	mul.f64 	%fd24341, %fd24328, %fd24335;
	fma.rn.f64 	%fd24342, %fd24341, %fd24327, %fd24340;
	xor.b32  	%r10228, %r15460, -2147483648;
	mov.b32 	%r10229, 1127219200;
	mov.b64 	%fd24343, {%r10228, %r10229};
	sub.f64 	%fd24344, %fd24343, %fd159;
	fma.rn.f64 	%fd24345, %fd24344, 0d3FE62E42FEFA39EF, %fd24327;
	fma.rn.f64 	%fd24346, %fd24344, 0dBFE62E42FEFA39EF, %fd24345;
	sub.f64 	%fd24347, %fd24346, %fd24327;
	sub.f64 	%fd24348, %fd24342, %fd24347;
	fma.rn.f64 	%fd24349, %fd24344, 0d3C7ABC9E3B39803F, %fd24348;
	add.f64 	%fd38300, %fd24345, %fd24349;
	bra.uni 	$L__BB3_3789;
$L__BB3_3788:
	fma.rn.f64 	%fd24318, %fd38298, 0d7FF0000000000000, 0d7FF0000000000000;
	{
	.reg .b32 %temp; 
	mov.b64 	{%temp, %r10220}, %fd38298;
	}
	and.b32  	%r10221, %r10220, 2147483647;
	setp.eq.s32 	%p4436, %r10221, 0;
	selp.f64 	%fd38300, 0dFFF0000000000000, %fd24318, %p4436;
$L__BB3_3789:
	add.f64 	%fd24350, %fd24316, 0d3FE0000000000000;
	mul.f64 	%fd24351, %fd24350, %fd38300;
	add.f64 	%fd24352, %fd24316, 0d4016000000000000;
	sub.f64 	%fd5324, %fd24352, %fd24351;
	mov.f64 	%fd24354, 0d40530B869F76170A;
	div.rn.f64 	%fd24355, %fd24354, %fd24317;
	add.f64 	%fd24356, %fd24355, 0d3FF00000000D0EC7;
	add.f64 	%fd24357, %fd24317, 0d3FF0000000000000;
	mov.f64 	%fd24358, 0dC055A0572B143656;
	div.rn.f64 	%fd24359, %fd24358, %fd24357;
	add.f64 	%fd24360, %fd24356, %fd24359;
	add.f64 	%fd24361, %fd24357, 0d3FF0000000000000;
	mov.f64 	%fd24362, 0d4038039BF13B4CC6;
	div.rn.f64 	%fd24363, %fd24362, %fd24361;
	add.f64 	%fd24364, %fd24360, %fd24363;
	add.f64 	%fd24365, %fd24361, 0d3FF0000000000000;
	mov.f64 	%fd24366, 0dBFF3B5348DCDCC8C;
	div.rn.f64 	%fd24367, %fd24366, %fd24365;
	add.f64 	%fd24368, %fd24364, %fd24367;
	add.f64 	%fd24369, %fd24365, 0d3FF0000000000000;
	mov.f64 	%fd24370, 0d3F53CD7319EC12D8;
	div.rn.f64 	%fd24371, %fd24370, %fd24369;
	add.f64 	%fd24372, %fd24368, %fd24371;
	add.f64 	%fd24373, %fd24369, 0d3FF0000000000000;
	mov.f64 	%fd24374, 0dBED6A1181C0E9888;
	div.rn.f64 	%fd24375, %fd24374, %fd24373;
	add.f64 	%fd24376, %fd24372, %fd24375;
	mul.f64 	%fd24377, %fd24376, 0d40040D931FF62706;
	div.rn.f64 	%fd38301, %fd24377, %fd24316;
	{
	.reg .b32 %temp; 
	mov.b64 	{%temp, %r15461}, %fd38301;
	}
	{
	.reg .b32 %temp; 
	mov.b64 	{%r15462, %temp}, %fd38301;
	}
	setp.gt.s32 	%p4438, %r15461, 1048575;
	mov.b32 	%r15463, -1023;
	@%p4438 bra 	$L__BB3_3791;
	mul.f64 	%fd38301, %fd38301, 0d4350000000000000;
	{
	.reg .b32 %temp; 
	mov.b64 	{%temp, %r15461}, %fd38301;
	}
	{
	.reg .b32 %temp; 
	mov.b64 	{%r15462, %temp}, %fd38301;
	}
	mov.b32 	%r15463, -1077;
$L__BB3_3791:
	add.s32 	%r10232, %r15461, -1;
	setp.gt.u32 	%p4439, %r10232, 2146435070;
	@%p4439 bra 	$L__BB3_3795;
	shr.u32 	%r10235, %r15461, 20;
	add.s32 	%r15464, %r15463, %r10235;
	and.b32  	%r10236, %r15461, 1048575;
	or.b32  	%r10237, %r10236, 1072693248;
	mov.b64 	%fd38302, {%r15462, %r10237};
	setp.lt.u32 	%p4441, %r10237, 1073127583;
	@%p4441 bra 	$L__BB3_3794;
	{
	.reg .b32 %temp; 
	mov.b64 	{%r10238, %temp}, %fd38302;
	}
	{
	.reg .b32 %temp; 
	mov.b64 	{%temp, %r10239}, %fd38302;
	}
	add.s32 	%r10240, %r10239, -1048576;
	mov.b64 	%fd38302, {%r10238, %r10240};
	add.s32 	%r15464, %r15464, 1;
$L__BB3_3794:
	add.f64 	%fd24379, %fd38302, 0dBFF0000000000000;
	add.f64 	%fd24380, %fd38302, 0d3FF0000000000000;
	rcp.approx.ftz.f64 	%fd24381, %fd24380;
	neg.f64 	%fd24382, %fd24380;
	fma.rn.f64 	%fd24383, %fd24382, %fd24381, 0d3FF0000000000000;
	fma.rn.f64 	%fd24384, %fd24383, %fd24383, %fd24383;
	fma.rn.f64 	%fd24385, %fd24384, %fd24381, %fd24381;
	mul.f64 	%fd24386, %fd24379, %fd24385;
	fma.rn.f64 	%fd24387, %fd24379, %fd24385, %fd24386;
	mul.f64 	%fd24388, %fd24387, %fd24387;
	fma.rn.f64 	%fd24389, %fd24388, 0d3EB1380B3AE80F1E, 0d3ED0EE258B7A8B04;
	fma.rn.f64 	%fd24390, %fd24389, %fd24388, 0d3EF3B2669F02676F;
	fma.rn.f64 	%fd24391, %fd24390, %fd24388, 0d3F1745CBA9AB0956;
	fma.rn.f64 	%fd24392, %fd24391, %fd24388, 0d3F3C71C72D1B5154;
	fma.rn.f64 	%fd24393, %fd24392, %fd24388, 0d3F624924923BE72D;
	fma.rn.f64 	%fd24394, %fd24393, %fd24388, 0d3F8999999999A3C4;
	fma.rn.f64 	%fd24395, %fd24394, %fd24388, 0d3FB5555555555554;
	sub.f64 	%fd24396, %fd24379, %fd24387;
	add.f64 	%fd24397, %fd24396, %fd24396;
	neg.f64 	%fd24398, %fd24387;
	fma.rn.f64 	%fd24399, %fd24398, %fd24379, %fd24397;
	mul.f64 	%fd24400, %fd24385, %fd24399;
	mul.f64 	%fd24401, %fd24388, %fd24395;
	fma.rn.f64 	%fd24402, %fd24401, %fd24387, %fd24400;
	xor.b32  	%r10241, %r15464, -2147483648;
	mov.b32 	%r10242, 1127219200;
	mov.b64 	%fd24403, {%r10241, %r10242};
	sub.f64 	%fd24404, %fd24403, %fd159;
	fma.rn.f64 	%fd24405, %fd24404, 0d3FE62E42FEFA39EF, %fd24387;
	fma.rn.f64 	%fd24406, %fd24404, 0dBFE62E42FEFA39EF, %fd24405;
	sub.f64 	%fd24407, %fd24406, %fd24387;
	sub.f64 	%fd24408, %fd24402, %fd24407;
	fma.rn.f64 	%fd24409, %fd24404, 0d3C7ABC9E3B39803F, %fd24408;
	add.f64 	%fd38303, %fd24405, %fd24409;
	bra.uni 	$L__BB3_3796;
$L__BB3_3795:
	fma.rn.f64 	%fd24378, %fd38301, 0d7FF0000000000000, 0d7FF0000000000000;
	{
	.reg .b32 %temp; 
	mov.b64 	{%temp, %r10233}, %fd38301;
	}
	and.b32  	%r10234, %r10233, 2147483647;
	setp.eq.s32 	%p4440, %r10234, 0;
	selp.f64 	%fd38303, 0dFFF0000000000000, %fd24378, %p4440;
$L__BB3_3796:
	sub.f64 	%fd5334, %fd38303, %fd5324;
	fma.rn.f64 	%fd24411, %fd1840, %fd1900, 0d3FF0000000000000;
	sub.f64 	%fd38307, %fd24411, %fd24316;
	rcp.rn.f64 	%fd38308, %fd38307;
	mov.b32 	%r15465, 1;
	mov.f64 	%fd38306, 0d46293E5939A08CE9;
	mov.f64 	%fd38305, %fd38308;
	bra.uni 	$L__BB3_3801;
$L__BB3_3797:
	add.s32 	%r10245, %r15465, 1;
	not.b32 	%r10246, %r15465;
	cvt.rn.f64.s32 	%fd24425, %r10246;
	cvt.rn.f64.u32 	%fd24426, %r10245;
	sub.f64 	%fd24427, %fd24426, %fd24316;
	mul.f64 	%fd24428, %fd24427, %fd24425;
	add.f64 	%fd5337, %fd5353, 0d4000000000000000;
	fma.rn.f64 	%fd24429, %fd24428, %fd5355, %fd5337;
	abs.f64 	%fd24430, %fd24429;
	setp.lt.f64 	%p4445, %fd24430, 0d39B4484BFEEBC2A0;
	div.rn.f64 	%fd24431, %fd24428, %fd5354;
	add.f64 	%fd24432, %fd5337, %fd24431;
	abs.f64 	%fd24433, %fd24432;
	setp.lt.f64 	%p4446, %fd24433, 0d39B4484BFEEBC2A0;
	selp.f64 	%fd5338, 0d39B4484BFEEBC2A0, %fd24432, %p4446;
	rcp.rn.f64 	%fd24434, %fd24429;
	selp.f64 	%fd5339, 0d46293E5939A08CE9, %fd24434, %p4445;
	mul.f64 	%fd24435, %fd5339, %fd5338;
	mul.f64 	%fd38308, %fd38308, %fd24435;
	add.f64 	%fd24436, %fd24435, 0dBFF0000000000000;
	abs.f64 	%fd24437, %fd24436;
	setp.lt.f64 	%p4447, %fd24437, 0d3E9421F5F40D8376;
	@%p4447 bra 	$L__BB3_3803;
	add.s32 	%r10247, %r15465, 2;
	sub.s32 	%r10248, -2, %r15465;
	cvt.rn.f64.s32 	%fd24438, %r10248;
	cvt.rn.f64.u32 	%fd24439, %r10247;
	sub.f64 	%fd24440, %fd24439, %fd24316;
	mul.f64 	%fd24441, %fd24440, %fd24438;
	add.f64 	%fd5341, %fd5337, 0d4000000000000000;
	fma.rn.f64 	%fd24442, %fd24441, %fd5339, %fd5341;
	abs.f64 	%fd24443, %fd24442;
	setp.lt.f64 	%p4448, %fd24443, 0d39B4484BFEEBC2A0;
	div.rn.f64 	%fd24444, %fd24441, %fd5338;
	add.f64 	%fd24445, %fd5341, %fd24444;
	abs.f64 	%fd24446, %fd24445;
	setp.lt.f64 	%p4449, %fd24446, 0d39B4484BFEEBC2A0;
	selp.f64 	%fd5342, 0d39B4484BFEEBC2A0, %fd24445, %p4449;
	rcp.rn.f64 	%fd24447, %fd24442;
	selp.f64 	%fd5343, 0d46293E5939A08CE9, %fd24447, %p4448;
	mul.f64 	%fd24448, %fd5343, %fd5342;
	mul.f64 	%fd38308, %fd38308, %fd24448;
	add.f64 	%fd24449, %fd24448, 0dBFF0000000000000;
	abs.f64 	%fd24450, %fd24449;
	setp.lt.f64 	%p4450, %fd24450, 0d3E9421F5F40D8376;
	@%p4450 bra 	$L__BB3_3803;
	add.s32 	%r10249, %r15465, 3;
	sub.s32 	%r10250, -3, %r15465;
	cvt.rn.f64.s32 	%fd24451, %r10250;
	cvt.rn.f64.u32 	%fd24452, %r10249;
	sub.f64 	%fd24453, %fd24452, %fd24316;
	mul.f64 	%fd24454, %fd24453, %fd24451;
	add.f64 	%fd38307, %fd5341, 0d4000000000000000;
	fma.rn.f64 	%fd24455, %fd24454, %fd5343, %fd38307;
	abs.f64 	%fd24456, %fd24455;
	setp.lt.f64 	%p4451, %fd24456, 0d39B4484BFEEBC2A0;
	div.rn.f64 	%fd24457, %fd24454, %fd5342;
	add.f64 	%fd24458, %fd38307, %fd24457;
	abs.f64 	%fd24459, %fd24458;
	setp.lt.f64 	%p4452, %fd24459, 0d39B4484BFEEBC2A0;
	selp.f64 	%fd38306, 0d39B4484BFEEBC2A0, %fd24458, %p4452;
	rcp.rn.f64 	%fd24460, %fd24455;
	selp.f64 	%fd38305, 0d46293E5939A08CE9, %fd24460, %p4451;
	mul.f64 	%fd24461, %fd38305, %fd38306;
	mul.f64 	%fd38308, %fd38308, %fd24461;
	add.f64 	%fd24462, %fd24461, 0dBFF0000000000000;
	abs.f64 	%fd24463, %fd24462;
	setp.lt.f64 	%p4453, %fd24463, 0d3E9421F5F40D8376;
	@%p4453 bra 	$L__BB3_3803;
	add.s32 	%r15465, %r15465, 4;
	setp.eq.s32 	%p4454, %r15465, 100000001;
	@%p4454 bra 	$L__BB3_3802;
$L__BB3_3801:
	neg.s32 	%r10244, %r15465;
	cvt.rn.f64.s32 	%fd24412, %r10244;
	cvt.rn.f64.u32 	%fd24413, %r15465;
	sub.f64 	%fd24414, %fd24413, %fd24316;
	mul.f64 	%fd24415, %fd24414, %fd24412;
	add.f64 	%fd5353, %fd38307, 0d4000000000000000;
	fma.rn.f64 	%fd24416, %fd24415, %fd38305, %fd5353;
	abs.f64 	%fd24417, %fd24416;
	setp.lt.f64 	%p4442, %fd24417, 0d39B4484BFEEBC2A0;
	div.rn.f64 	%fd24418, %fd24415, %fd38306;
	add.f64 	%fd24419, %fd5353, %fd24418;
	abs.f64 	%fd24420, %fd24419;
	setp.lt.f64 	%p4443, %fd24420, 0d39B4484BFEEBC2A0;
	selp.f64 	%fd5354, 0d39B4484BFEEBC2A0, %fd24419, %p4443;
	rcp.rn.f64 	%fd24421, %fd24416;
	selp.f64 	%fd5355, 0d46293E5939A08CE9, %fd24421, %p4442;
	mul.f64 	%fd24422, %fd5355, %fd5354;
	mul.f64 	%fd38308, %fd38308, %fd24422;
	add.f64 	%fd24423, %fd24422, 0dBFF0000000000000;
	abs.f64 	%fd24424, %fd24423;
	setp.lt.f64 	%p4444, %fd24424, 0d3E9421F5F40D8376;
	@%p4444 bra 	$L__BB3_3803;
	bra.uni 	$L__BB3_3797;
$L__BB3_3802:
	mov.u64 	%rd248, $str$3;
	cvta.global.u64 	%rd249, %rd248;
	{ // callseq 700, 0
	.param .b64 param0;
	st.param.b64 	[param0], %rd249;
	.param .b64 param1;
	st.param.b64 	[param1], 0;
	.param .b32 retval0;
	call.uni (retval0), 
	vprintf, 
	(
	param0, 
	param1
	);
	ld.param.b32 	%r10251, [retval0];
	} // callseq 700
$L__BB3_3803:
	{
	.reg .b32 %temp; 
	mov.b64 	{%temp, %r15466}, %fd38309;
	}
	{
	.reg .b32 %temp; 
	mov.b64 	{%r15467, %temp}, %fd38309;
	}
	setp.gt.s32 	%p4455, %r15466, 1048575;
	mov.b32 	%r15468, -1023;
	@%p4455 bra 	$L__BB3_3805;
	mul.f64 	%fd24464, %fd1840, %fd1900;
	mul.f64 	%fd38309, %fd24464, 0d4350000000000000;
	{
	.reg .b32 %temp; 
	mov.b64 	{%temp, %r15466}, %fd38309;
	}
	{
	.reg .b32 %temp; 
	mov.b64 	{%r15467, %temp}, %fd38309;
	}
	mov.b32 	%r15468, -1077;
$L__BB3_3805:
	add.s32 	%r10255, %r15466, -1;
	setp.gt.u32 	%p4456, %r10255, 2146435070;
	@%p4456 bra 	$L__BB3_3809;
	shr.u32 	%r10258, %r15466, 20;
	add.s32 	%r15469, %r15468, %r10258;
	and.b32  	%r10259, %r15466, 1048575;
	or.b32  	%r10260, %r10259, 1072693248;
	mov.b64 	%fd38310, {%r15467, %r10260};
	setp.lt.u32 	%p4458, %r10260, 1073127583;
	@%p4458 bra 	$L__BB3_3808;
	{
	.reg .b32 %temp; 
	mov.b64 	{%r10261, %temp}, %fd38310;
	}
	{
	.reg .b32 %temp; 
	mov.b64 	{%temp, %r10262}, %fd38310;
	}
	add.s32 	%r10263, %r10262, -1048576;
	mov.b64 	%fd38310, {%r10261, %r10263};
	add.s32 	%r15469, %r15469, 1;
$L__BB3_3808:
	add.f64 	%fd24466, %fd38310, 0dBFF0000000000000;
	add.f64 	%fd24467, %fd38310, 0d3FF0000000000000;
	rcp.approx.ftz.f64 	%fd24468, %fd24467;
	neg.f64 	%fd24469, %fd24467;
	fma.rn.f64 	%fd24470, %fd24469, %fd24468, 0d3FF0000000000000;
	fma.rn.f64 	%fd24471, %fd24470, %fd24470, %fd24470;
	fma.rn.f64 	%fd24472, %fd24471, %fd24468, %fd24468;
	mul.f64 	%fd24473, %fd24466, %fd24472;
	fma.rn.f64 	%fd24474, %fd24466, %fd24472, %fd24473;
	mul.f64 	%fd24475, %fd24474, %fd24474;
	fma.rn.f64 	%fd24476, %fd24475, 0d3EB1380B3AE80F1E, 0d3ED0EE258B7A8B04;
	fma.rn.f64 	%fd24477, %fd24476, %fd24475, 0d3EF3B2669F02676F;
	fma.rn.f64 	%fd24478, %fd24477, %fd24475, 0d3F1745CBA9AB0956;
	fma.rn.f64 	%fd24479, %fd24478, %fd24475, 0d3F3C71C72D1B5154;
	fma.rn.f64 	%fd24480, %fd24479, %fd24475, 0d3F624924923BE72D;
	fma.rn.f64 	%fd24481, %fd24480, %fd24475, 0d3F8999999999A3C4;
	fma.rn.f64 	%fd24482, %fd24481, %fd24475, 0d3FB5555555555554;
	sub.f64 	%fd24483, %fd24466, %fd24474;
	add.f64 	%fd24484, %fd24483, %fd24483;
	neg.f64 	%fd24485, %fd24474;
	fma.rn.f64 	%fd24486, %fd24485, %fd24466, %fd24484;
	mul.f64 	%fd24487, %fd24472, %fd24486;
	mul.f64 	%fd24488, %fd24475, %fd24482;
	fma.rn.f64 	%fd24489, %fd24488, %fd24474, %fd24487;
	xor.b32  	%r10264, %r15469, -2147483648;
	mov.b32 	%r10265, 1127219200;
	mov.b64 	%fd24490, {%r10264, %r10265};
	sub.f64 	%fd24491, %fd24490, %fd159;
	fma.rn.f64 	%fd24492, %fd24491, 0d3FE62E42FEFA39EF, %fd24474;
	fma.rn.f64 	%fd24493, %fd24491, 0dBFE62E42FEFA39EF, %fd24492;
	sub.f64 	%fd24494, %fd24493, %fd24474;
	sub.f64 	%fd24495, %fd24489, %fd24494;
	fma.rn.f64 	%fd24496, %fd24491, 0d3C7ABC9E3B39803F, %fd24495;
	add.f64 	%fd38311, %fd24492, %fd24496;
	bra.uni 	$L__BB3_3810;
$L__BB3_3809:
	fma.rn.f64 	%fd24465, %fd38309, 0d7FF0000000000000, 0d7FF0000000000000;
	{
	.reg .b32 %temp; 
	mov.b64 	{%temp, %r10256}, %fd38309;
	}
	and.b32  	%r10257, %r10256, 2147483647;
	setp.eq.s32 	%p4457, %r10257, 0;
	selp.f64 	%fd38311, 0dFFF0000000000000, %fd24465, %p4457;
$L__BB3_3810:
	mul.f64 	%fd24497, %fd24316, %fd38311;
	mul.f64 	%fd24498, %fd1840, %fd1900;
	sub.f64 	%fd24499, %fd24497, %fd24498;
	sub.f64 	%fd5367, %fd24499, %fd5334;
	fma.rn.f64 	%fd24500, %fd5367, 0d3FF71547652B82FE, 0d4338000000000000;
	{
	.reg .b32 %temp; 
	mov.b64 	{%r1998, %temp}, %fd24500;
	}
	mov.f64 	%fd24501, 0dC338000000000000;
	add.rn.f64 	%fd24502, %fd24500, %fd24501;
	fma.rn.f64 	%fd24503, %fd24502, 0dBFE62E42FEFA39EF, %fd5367;
	fma.rn.f64 	%fd24504, %fd24502, 0dBC7ABC9E3B39803F, %fd24503;
	fma.rn.f64 	%fd24505, %fd24504, 0d3E5ADE1569CE2BDF, 0d3E928AF3FCA213EA;
	fma.rn.f64 	%fd24506, %fd24505, %fd24504, 0d3EC71DEE62401315;
	fma.rn.f64 	%fd24507, %fd24506, %fd24504, 0d3EFA01997C89EB71;
	fma.rn.f64 	%fd24508, %fd24507, %fd24504, 0d3F2A01A014761F65;
	fma.rn.f64 	%fd24509, %fd24508, %fd24504, 0d3F56C16C1852B7AF;
	fma.rn.f64 	%fd24510, %fd24509, %fd24504, 0d3F81111111122322;
	fma.rn.f64 	%fd24511, %fd24510, %fd24504, 0d3FA55555555502A1;
	fma.rn.f64 	%fd24512, %fd24511, %fd24504, 0d3FC5555555555511;
	fma.rn.f64 	%fd24513, %fd24512, %fd24504, 0d3FE000000000000B;
	fma.rn.f64 	%fd24514, %fd24513, %fd24504, 0d3FF0000000000000;
	fma.rn.f64 	%fd24515, %fd24514, %fd24504, 0d3FF0000000000000;
	{
	.reg .b32 %temp; 
	mov.b64 	{%r1999, %temp}, %fd24515;
	}
	{
	.reg .b32 %temp; 
	mov.b64 	{%temp, %r2000}, %fd24515;
	}
	shl.b32 	%r10266, %r1998, 20;
	add.s32 	%r10267, %r10266, %r2000;
	mov.b64 	%fd38312, {%r1999, %r10267};
	{
	.reg .b32 %temp; 
	mov.b64 	{%temp, %r10268}, %fd5367;
	}
	mov.b32 	%f277, %r10268;
	abs.f32 	%f102, %f277;
	setp.lt.f32 	%p4459, %f102, 0f4086232B;
	@%p4459 bra 	$L__BB3_3813;
	setp.lt.f64 	%p4460, %fd5367, 0d0000000000000000;
	add.f64 	%fd24516, %fd5367, 0d7FF0000000000000;
	selp.f64 	%fd38312, 0d0000000000000000, %fd24516, %p4460;
	setp.geu.f32 	%p4461, %f102, 0f40874800;
	@%p4461 bra 	$L__BB3_3813;
	shr.u32 	%r10269, %r1998, 31;
	add.s32 	%r10270, %r1998, %r10269;
	shr.s32 	%r10271, %r10270, 1;
	shl.b32 	%r10272, %r10271, 20;
	add.s32 	%r10273, %r2000, %r10272;
	mov.b64 	%fd24517, {%r1999, %r10273};
	sub.s32 	%r10274, %r1998, %r10271;
	shl.b32 	%r10275, %r10274, 20;
	add.s32 	%r10276, %r10275, 1072693248;
	mov.b32 	%r10277, 0;
	mov.b64 	%fd24518, {%r10277, %r10276};
	mul.f64 	%fd38312, %fd24518, %fd24517;
$L__BB3_3813:
	mul.f64 	%fd24519, %fd38308, %fd38312;
	mov.f64 	%fd24520, 0d3FF0000000000000;
	sub.f64 	%fd38313, %fd24520, %fd24519;
$L__BB3_3814:
	setp.geu.f64 	%p4497, %fd1900, 0d0000000000000000;
	mov.f64 	%fd24752, 0d3FF0000000000000;
	sub.f64 	%fd5374, %fd24752, %fd38313;
	and.pred  	%p4498, %p4497, %p4431;
	@%p4498 bra 	$L__BB3_3816;
	mov.u64 	%rd254, $str$6;
	cvta.global.u64 	%rd255, %rd254;
	{ // callseq 703, 0
	.param .b64 param0;
	st.param.b64 	[param0], %rd255;
	.param .b64 param1;
	st.param.b64 	[param1], 0;
	.param .b32 retval0;
	call.uni (retval0), 
	vprintf, 
	(
	param0, 
	param1
	);
	ld.param.b32 	%r10334, [retval0];
	} // callseq 703
$L__BB3_3816:
	setp.geu.f64 	%p4499, %fd1900, %fd24317;
	@%p4499 bra 	$L__BB3_3864;
	add.f64 	%fd38314, %fd24316, 0d4016000000000000;
	{
	.reg .b32 %temp; 
	mov.b64 	{%temp, %r15470}, %fd38314;
	}
	{
	.reg .b32 %temp; 
	mov.b64 	{%r15471, %temp}, %fd38314;
	}
	setp.gt.s32 	%p4528, %r15470, 1048575;
	mov.b32 	%r15472, -1023;
	@%p4528 bra 	$L__BB3_3819;
	add.f64 	%fd24956, %fd24316, 0d4016000000000000;
	mul.f64 	%fd38314, %fd24956, 0d4350000000000000;
	{
	.reg .b32 %temp; 
	mov.b64 	{%temp, %r15470}, %fd38314;
	}
	{
	.reg .b32 %temp; 
	mov.b64 	{%r15471, %temp}, %fd38314;
	}
	mov.b32 	%r15472, -1077;
$L__BB3_3819:
	add.s32 	%r10399, %r15470, -1;
	setp.gt.u32 	%p4529, %r10399, 2146435070;
	@%p4529 bra 	$L__BB3_3823;
	shr.u32 	%r10402, %r15470, 20;
	add.s32 	%r15473, %r15472, %r10402;
	and.b32  	%r10403, %r15470, 1048575;
	or.b32  	%r10404, %r10403, 1072693248;
	mov.b64 	%fd38315, {%r15471, %r10404};
	setp.lt.u32 	%p4531, %r10404, 1073127583;
	@%p4531 bra 	$L__BB3_3822;
	{
	.reg .b32 %temp; 
	mov.b64 	{%r10405, %temp}, %fd38315;
	}
	{
	.reg .b32 %temp; 
	mov.b64 	{%temp, %r10406}, %fd38315;
	}
	add.s32 	%r10407, %r10406, -1048576;
	mov.b64 	%fd38315, {%r10405, %r10407};
	add.s32 	%r15473, %r15473, 1;
$L__BB3_3822:
	add.f64 	%fd24958, %fd38315, 0dBFF0000000000000;
	add.f64 	%fd24959, %fd38315, 0d3FF0000000000000;
	rcp.approx.ftz.f64 	%fd24960, %fd24959;
	neg.f64 	%fd24961, %fd24959;
	fma.rn.f64 	%fd24962, %fd24961, %fd24960, 0d3FF0000000000000;
	fma.rn.f64 	%fd24963, %fd24962, %fd24962, %fd24962;
	fma.rn.f64 	%fd24964, %fd24963, %fd24960, %fd24960;
	mul.f64 	%fd24965, %fd24958, %fd24964;
	fma.rn.f64 	%fd24966, %fd24958, %fd24964, %fd24965;
	mul.f64 	%fd24967, %fd24966, %fd24966;
	fma.rn.f64 	%fd24968, %fd24967, 0d3EB1380B3AE80F1E, 0d3ED0EE258B7A8B04;
	fma.rn.f64 	%fd24969, %fd24968, %fd24967, 0d3EF3B2669F02676F;
	fma.rn.f64 	%fd24970, %fd24969, %fd24967, 0d3F1745CBA9AB0956;
	fma.rn.f64 	%fd24971, %fd24970, %fd24967, 0d3F3C71C72D1B5154;
	fma.rn.f64 	%fd24972, %fd24971, %fd24967, 0d3F624924923BE72D;
	fma.rn.f64 	%fd24973, %fd24972, %fd24967, 0d3F8999999999A3C4;
	fma.rn.f64 	%fd24974, %fd24973, %fd24967, 0d3FB5555555555554;
	sub.f64 	%fd24975, %fd24958, %fd24966;
	add.f64 	%fd24976, %fd24975, %fd24975;
	neg.f64 	%fd24977, %fd24966;
	fma.rn.f64 	%fd24978, %fd24977, %fd24958, %fd24976;
	mul.f64 	%fd24979, %fd24964, %fd24978;
	mul.f64 	%fd24980, %fd24967, %fd24974;
	fma.rn.f64 	%fd24981, %fd24980, %fd24966, %fd24979;
	xor.b32  	%r10408, %r15473, -2147483648;
	mov.b32 	%r10409, 1127219200;
	mov.b64 	%fd24982, {%r10408, %r10409};
	sub.f64 	%fd24983, %fd24982, %fd159;
	fma.rn.f64 	%fd24984, %fd24983, 0d3FE62E42FEFA39EF, %fd24966;
	fma.rn.f64 	%fd24985, %fd24983, 0dBFE62E42FEFA39EF, %fd24984;
	sub.f64 	%fd24986, %fd24985, %fd24966;
	sub.f64 	%fd24987, %fd24981, %fd24986;
	fma.rn.f64 	%fd24988, %fd24983, 0d3C7ABC9E3B39803F, %fd24987;
	add.f64 	%fd38316, %fd24984, %fd24988;
	bra.uni 	$L__BB3_3824;
$L__BB3_3823:
	fma.rn.f64 	%fd24957, %fd38314, 0d7FF0000000000000, 0d7FF0000000000000;
	{
	.reg .b32 %temp; 
	mov.b64 	{%temp, %r10400}, %fd38314;
	}
	and.b32  	%r10401, %r10400, 2147483647;
	setp.eq.s32 	%p4530, %r10401, 0;
	selp.f64 	%fd38316, 0dFFF0000000000000, %fd24957, %p4530;
$L__BB3_3824:
	add.f64 	%fd24989, %fd24316, 0d3FE0000000000000;
	mul.f64 	%fd24990, %fd24989, %fd38316;
	add.f64 	%fd24991, %fd24316, 0d4016000000000000;
	sub.f64 	%fd5384, %fd24991, %fd24990;
	mov.f64 	%fd24993, 0d40530B869F76170A;
	div.rn.f64 	%fd24994, %fd24993, %fd24317;
	add.f64 	%fd24995, %fd24994, 0d3FF00000000D0EC7;
	add.f64 	%fd24996, %fd24317, 0d3FF0000000000000;
	mov.f64 	%fd24997, 0dC055A0572B143656;
	div.rn.f64 	%fd24998, %fd24997, %fd24996;
	add.f64 	%fd24999, %fd24995, %fd24998;
	add.f64 	%fd25000, %fd24996, 0d3FF0000000000000;
	mov.f64 	%fd25001, 0d4038039BF13B4CC6;
	div.rn.f64 	%fd25002, %fd25001, %fd25000;
	add.f64 	%fd25003, %fd24999, %fd25002;
	add.f64 	%fd25004, %fd25000, 0d3FF0000000000000;
	mov.f64 	%fd25005, 0dBFF3B5348DCDCC8C;
	div.rn.f64 	%fd25006, %fd25005, %fd25004;
	add.f64 	%fd25007, %fd25003, %fd25006;
	add.f64 	%fd25008, %fd25004, 0d3FF0000000000000;
	mov.f64 	%fd25009, 0d3F53CD7319EC12D8;
	div.rn.f64 	%fd25010, %fd25009, %fd25008;
	add.f64 	%fd25011, %fd25007, %fd25010;
	add.f64 	%fd25012, %fd25008, 0d3FF0000000000000;
	mov.f64 	%fd25013, 0dBED6A1181C0E9888;
	div.rn.f64 	%fd25014, %fd25013, %fd25012;
	add.f64 	%fd25015, %fd25011, %fd25014;
	mul.f64 	%fd25016, %fd25015, 0d40040D931FF62706;
	div.rn.f64 	%fd38317, %fd25016, %fd24316;
	{
	.reg .b32 %temp; 
	mov.b64 	{%temp, %r15474}, %fd38317;
	}
	{
	.reg .b32 %temp; 
	mov.b64 	{%r15475, %temp}, %fd38317;
	}
	setp.gt.s32 	%p4532, %r15474, 1048575;
	mov.b32 	%r15476, -1023;
	@%p4532 bra 	$L__BB3_3826;
	mul.f64 	%fd38317, %fd38317, 0d4350000000000000;
	{
	.reg .b32 %temp; 
	mov.b64 	{%temp, %r15474}, %fd38317;
	}
	{
	.reg .b32 %temp; 
	mov.b64 	{%r15475, %temp}, %fd38317;
	}
	mov.b32 	%r15476, -1077;
$L__BB3_3826:
	add.s32 	%r10412, %r15474, -1;
	setp.gt.u32 	%p4533, %r10412, 2146435070;
	@%p4533 bra 	$L__BB3_3830;
	shr.u32 	%r10415, %r15474, 20;
	add.s32 	%r15477, %r15476, %r10415;
	and.b32  	%r10416, %r15474, 1048575;
	or.b32  	%r10417, %r10416, 1072693248;
	mov.b64 	%fd38318, {%r15475, %r10417};
	setp.lt.u32 	%p4535, %r10417, 1073127583;
	@%p4535 bra 	$L__BB3_3829;
	{
	.reg .b32 %temp; 
	mov.b64 	{%r10418, %temp}, %fd38318;
	}
	{
	.reg .b32 %temp; 
	mov.b64 	{%temp, %r10419}, %fd38318;
	}
	add.s32 	%r10420, %r10419, -1048576;
	mov.b64 	%fd38318, {%r10418, %r10420};
	add.s32 	%r15477, %r15477, 1;
$L__BB3_3829:
	add.f64 	%fd25018, %fd38318, 0dBFF0000000000000;
	add.f64 	%fd25019, %fd38318, 0d3FF0000000000000;
	rcp.approx.ftz.f64 	%fd25020, %fd25019;
	neg.f64 	%fd25021, %fd25019;
	fma.rn.f64 	%fd25022, %fd25021, %fd25020, 0d3FF0000000000000;
	fma.rn.f64 	%fd25023, %fd25022, %fd25022, %fd25022;
	fma.rn.f64 	%fd25024, %fd25023, %fd25020, %fd25020;
	mul.f64 	%fd25025, %fd25018, %fd25024;
	fma.rn.f64 	%fd25026, %fd25018, %fd25024, %fd25025;
	mul.f64 	%fd25027, %fd25026, %fd25026;
	fma.rn.f64 	%fd25028, %fd25027, 0d3EB1380B3AE80F1E, 0d3ED0EE258B7A8B04;
	fma.rn.f64 	%fd25029, %fd25028, %fd25027, 0d3EF3B2669F02676F;
	fma.rn.f64 	%fd25030, %fd25029, %fd25027, 0d3F1745CBA9AB0956;
	fma.rn.f64 	%fd25031, %fd25030, %fd25027, 0d3F3C71C72D1B5154;
	fma.rn.f64 	%fd25032, %fd25031, %fd25027, 0d3F624924923BE72D;
	fma.rn.f64 	%fd25033, %fd25032, %fd25027, 0d3F8999999999A3C4;
	fma.rn.f64 	%fd25034, %fd25033, %fd25027, 0d3FB5555555555554;
	sub.f64 	%fd25035, %fd25018, %fd25026;
	add.f64 	%fd25036, %fd25035, %fd25035;
	neg.f64 	%fd25037, %fd25026;
	fma.rn.f64 	%fd25038, %fd25037, %fd25018, %fd25036;
	mul.f64 	%fd25039, %fd25024, %fd25038;
	mul.f64 	%fd25040, %fd25027, %fd25034;
	fma.rn.f64 	%fd25041, %fd25040, %fd25026, %fd25039;
	xor.b32  	%r10421, %r15477, -2147483648;
	mov.b32 	%r10422, 1127219200;
	mov.b64 	%fd25042, {%r10421, %r10422};
	sub.f64 	%fd25043, %fd25042, %fd159;
	fma.rn.f64 	%fd25044, %fd25043, 0d3FE62E42FEFA39EF, %fd25026;
	fma.rn.f64 	%fd25045, %fd25043, 0dBFE62E42FEFA39EF, %fd25044;
	sub.f64 	%fd25046, %fd25045, %fd25026;
	sub.f64 	%fd25047, %fd25041, %fd25046;
	fma.rn.f64 	%fd25048, %fd25043, 0d3C7ABC9E3B39803F, %fd25047;
	add.f64 	%fd38319, %fd25044, %fd25048;
	bra.uni 	$L__BB3_3831;
$L__BB3_3830:
	fma.rn.f64 	%fd25017, %fd38317, 0d7FF0000000000000, 0d7FF0000000000000;
	{
	.reg .b32 %temp; 
	mov.b64 	{%temp, %r10413}, %fd38317;
	}
	and.b32  	%r10414, %r10413, 2147483647;
	setp.eq.s32 	%p4534, %r10414, 0;
	selp.f64 	%fd38319, 0dFFF0000000000000, %fd25017, %p4534;
$L__BB3_3831:
	setp.gtu.f64 	%p4536, %fd1900, 0d0000000000000000;
	mov.f64 	%fd38343, 0d0000000000000000;
	@%p4536 bra 	$L__BB3_3834;
	setp.geu.f64 	%p4537, %fd1900, 0d0000000000000000;
	@%p4537 bra 	$L__BB3_3896;
	mov.u64 	%rd258, $str$4;
	cvta.global.u64 	%rd259, %rd258;
	{ // callseq 705, 0
	.param .b64 param0;
	st.param.b64 	[param0], %rd259;
	.param .b64 param1;
	st.param.b64 	[param1], 0;
	.param .b32 retval0;
	call.uni (retval0), 
	vprintf, 
	(
	param0, 
	param1
	);
	ld.param.b32 	%r10423, [retval0];
	} // callseq 705
	bra.uni 	$L__BB3_3896;
$L__BB3_3834:
	rcp.rn.f64 	%fd38321, %fd24316;
	mov.b32 	%r15478, 1;
	mov.f64 	%fd38320, %fd24316;
	mov.f64 	%fd38323, %fd38321;
	bra.uni 	$L__BB3_3851;
$L__BB3_3835:
	add.f64 	%fd5395, %fd5443, 0d3FF0000000000000;
	div.rn.f64 	%fd25055, %fd1900, %fd5395;
	mul.f64 	%fd5396, %fd5444, %fd25055;
	add.f64 	%fd38323, %fd38323, %fd5396;
	abs.f64 	%fd25056, %fd5396;
	abs.f64 	%fd25057, %fd38323;
	mul.f64 	%fd25058, %fd25057, 0d3E9421F5F40D8376;
	setp.lt.f64 	%p4539, %fd25056, %fd25058;
	@%p4539 bra 	$L__BB3_3852;
	add.f64 	%fd5398, %fd5395, 0d3FF0000000000000;
	div.rn.f64 	%fd25059, %fd1900, %fd5398;
	mul.f64 	%fd5399, %fd5396, %fd25059;
	add.f64 	%fd38323, %fd38323, %fd5399;
	abs.f64 	%fd25060, %fd5399;
	abs.f64 	%fd25061, %fd38323;
	mul.f64 	%fd25062, %fd25061, 0d3E9421F5F40D8376;
	setp.lt.f64 	%p4540, %fd25060, %fd25062;
	@%p4540 bra 	$L__BB3_3852;
	add.f64 	%fd5401, %fd5398, 0d3FF0000000000000;
	div.rn.f64 	%fd25063, %fd1900, %fd5401;
	mul.f64 	%fd5402, %fd5399, %fd25063;
	add.f64 	%fd38323, %fd38323, %fd5402;
	abs.f64 	%fd25064, %fd5402;
	abs.f64 	%fd25065, %fd38323;
	mul.f64 	%fd25066, %fd25065, 0d3E9421F5F40D8376;
	setp.lt.f64 	%p4541, %fd25064, %fd25066;
	@%p4541 bra 	$L__BB3_3852;
	add.f64 	%fd5404, %fd5401, 0d3FF0000000000000;
	div.rn.f64 	%fd25067, %fd1900, %fd5404;
	mul.f64 	%fd5405, %fd5402, %fd25067;
	add.f64 	%fd38323, %fd38323, %fd5405;
	abs.f64 	%fd25068, %fd5405;
	abs.f64 	%fd25069, %fd38323;
	mul.f64 	%fd25070, %fd25069, 0d3E9421F5F40D8376;
	setp.lt.f64 	%p4542, %fd25068, %fd25070;
	@%p4542 bra 	$L__BB3_3852;
	add.f64 	%fd5407, %fd5404, 0d3FF0000000000000;
	div.rn.f64 	%fd25071, %fd1900, %fd5407;
	mul.f64 	%fd5408, %fd5405, %fd25071;
	add.f64 	%fd38323, %fd38323, %fd5408;
	abs.f64 	%fd25072, %fd5408;
	abs.f64 	%fd25073, %fd38323;
	mul.f64 	%fd25074, %fd25073, 0d3E9421F5F40D8376;
	setp.lt.f64 	%p4543, %fd25072, %fd25074;
	@%p4543 bra 	$L__BB3_3852;
	add.f64 	%fd5410, %fd5407, 0d3FF0000000000000;
	div.rn.f64 	%fd25075, %fd1900, %fd5410;
	mul.f64 	%fd5411, %fd5408, %fd25075;
	add.f64 	%fd38323, %fd38323, %fd5411;
	abs.f64 	%fd25076, %fd5411;
	abs.f64 	%fd25077, %fd38323;
	mul.f64 	%fd25078, %fd25077, 0d3E9421F5F40D8376;
	setp.lt.f64 	%p4544, %fd25076, %fd25078;
	@%p4544 bra 	$L__BB3_3852;
	add.f64 	%fd5413, %fd5410, 0d3FF0000000000000;
	div.rn.f64 	%fd25079, %fd1900, %fd5413;
	mul.f64 	%fd5414, %fd5411, %fd25079;
	add.f64 	%fd38323, %fd38323, %fd5414;
	abs.f64 	%fd25080, %fd5414;
	abs.f64 	%fd25081, %fd38323;
	mul.f64 	%fd25082, %fd25081, 0d3E9421F5F40D8376;
	setp.lt.f64 	%p4545, %fd25080, %fd25082;
	@%p4545 bra 	$L__BB3_3852;
	add.f64 	%fd5416, %fd5413, 0d3FF0000000000000;
	div.rn.f64 	%fd25083, %fd1900, %fd5416;
	mul.f64 	%fd5417, %fd5414, %fd25083;
	add.f64 	%fd38323, %fd38323, %fd5417;
	abs.f64 	%fd25084, %fd5417;
	abs.f64 	%fd25085, %fd38323;
	mul.f64 	%fd25086, %fd25085, 0d3E9421F5F40D8376;
	setp.lt.f64 	%p4546, %fd25084, %fd25086;
	@%p4546 bra 	$L__BB3_3852;
	add.f64 	%fd5419, %fd5416, 0d3FF0000000000000;
	div.rn.f64 	%fd25087, %fd1900, %fd5419;
	mul.f64 	%fd5420, %fd5417, %fd25087;
	add.f64 	%fd38323, %fd38323, %fd5420;
	abs.f64 	%fd25088, %fd5420;
	abs.f64 	%fd25089, %fd38323;
	mul.f64 	%fd25090, %fd25089, 0d3E9421F5F40D8376;
	setp.lt.f64 	%p4547, %fd25088, %fd25090;
	@%p4547 bra 	$L__BB3_3852;
	add.f64 	%fd5422, %fd5419, 0d3FF0000000000000;
	div.rn.f64 	%fd25091, %fd1900, %fd5422;
	mul.f64 	%fd5423, %fd5420, %fd25091;
	add.f64 	%fd38323, %fd38323, %fd5423;
	abs.f64 	%fd25092, %fd5423;
	abs.f64 	%fd25093, %fd38323;
	mul.f64 	%fd25094, %fd25093, 0d3E9421F5F40D8376;
	setp.lt.f64 	%p4548, %fd25092, %fd25094;
	@%p4548 bra 	$L__BB3_3852;
	add.f64 	%fd5425, %fd5422, 0d3FF0000000000000;
	div.rn.f64 	%fd25095, %fd1900, %fd5425;
	mul.f64 	%fd5426, %fd5423, %fd25095;
	add.f64 	%fd38323, %fd38323, %fd5426;
	abs.f64 	%fd25096, %fd5426;
	abs.f64 	%fd25097, %fd38323;
	mul.f64 	%fd25098, %fd25097, 0d3E9421F5F40D8376;
	setp.lt.f64 	%p4549, %fd25096, %fd25098;
	@%p4549 bra 	$L__BB3_3852;
	add.f64 	%fd5428, %fd5425, 0d3FF0000000000000;
	div.rn.f64 	%fd25099, %fd1900, %fd5428;
	mul.f64 	%fd5429, %fd5426, %fd25099;
	add.f64 	%fd38323, %fd38323, %fd5429;
	abs.f64 	%fd25100, %fd5429;
	abs.f64 	%fd25101, %fd38323;
	mul.f64 	%fd25102, %fd25101, 0d3E9421F5F40D8376;
	setp.lt.f64 	%p4550, %fd25100, %fd25102;
	@%p4550 bra 	$L__BB3_3852;
	add.f64 	%fd5431, %fd5428, 0d3FF0000000000000;
	div.rn.f64 	%fd25103, %fd1900, %fd5431;
	mul.f64 	%fd5432, %fd5429, %fd25103;
	add.f64 	%fd38323, %fd38323, %fd5432;
	abs.f64 	%fd25104, %fd5432;
	abs.f64 	%fd25105, %fd38323;
	mul.f64 	%fd25106, %fd25105, 0d3E9421F5F40D8376;
	setp.lt.f64 	%p4551, %fd25104, %fd25106;
	@%p4551 bra 	$L__BB3_3852;
	add.f64 	%fd5434, %fd5431, 0d3FF0000000000000;
	div.rn.f64 	%fd25107, %fd1900, %fd5434;
	mul.f64 	%fd5435, %fd5432, %fd25107;
	add.f64 	%fd38323, %fd38323, %fd5435;
	abs.f64 	%fd25108, %fd5435;
	abs.f64 	%fd25109, %fd38323;
	mul.f64 	%fd25110, %fd25109, 0d3E9421F5F40D8376;
	setp.lt.f64 	%p4552, %fd25108, %fd25110;
	@%p4552 bra 	$L__BB3_3852;
	add.f64 	%fd38320, %fd5434, 0d3FF0000000000000;
	div.rn.f64 	%fd25111, %fd1900, %fd38320;
	mul.f64 	%fd38321, %fd5435, %fd25111;
	add.f64 	%fd38323, %fd38323, %fd38321;
	abs.f64 	%fd25112, %fd38321;
	abs.f64 	%fd25113, %fd38323;
	mul.f64 	%fd25114, %fd25113, 0d3E9421F5F40D8376;
	setp.lt.f64 	%p4553, %fd25112, %fd25114;
	@%p4553 bra 	$L__BB3_3852;
	add.s32 	%r15478, %r15478, 16;
	setp.eq.s32 	%p4554, %r15478, 100000001;
	@%p4554 bra 	$L__BB3_3863;
$L__BB3_3851:
	add.f64 	%fd5443, %fd38320, 0d3FF0000000000000;
	div.rn.f64 	%fd25051, %fd1900, %fd5443;
	mul.f64 	%fd5444, %fd38321, %fd25051;
	add.f64 	%fd38323, %fd38323, %fd5444;
	abs.f64 	%fd25052, %fd5444;
	abs.f64 	%fd25053, %fd38323;
	mul.f64 	%fd25054, %fd25053, 0d3E9421F5F40D8376;
	setp.geu.f64 	%p4538, %fd25052, %fd25054;
	@%p4538 bra 	$L__BB3_3835;
$L__BB3_3852:
	{
	.reg .b32 %temp; 
	mov.b64 	{%temp, %r15479}, %fd1900;
	}
	{
	.reg .b32 %temp; 
	mov.b64 	{%r15480, %temp}, %fd1900;
	}
	setp.gt.s32 	%p4555, %r15479, 1048575;
	mov.b32 	%r15481, -1023;
	mov.f64 	%fd38324, %fd1900;
	@%p4555 bra 	$L__BB3_3854;
	mul.f64 	%fd38324, %fd1900, 0d4350000000000000;
	{
	.reg .b32 %temp; 
	mov.b64 	{%temp, %r15479}, %fd38324;
	}
	{
	.reg .b32 %temp; 
	mov.b64 	{%r15480, %temp}, %fd38324;
	}
	mov.b32 	%r15481, -1077;
$L__BB3_3854:
	add.s32 	%r10430, %r15479, -1;
	setp.gt.u32 	%p4556, %r10430, 2146435070;
	@%p4556 bra 	$L__BB3_3858;
	shr.u32 	%r10433, %r15479, 20;
	add.s32 	%r15482, %r15481, %r10433;
	and.b32  	%r10434, %r15479, 1048575;
	or.b32  	%r10435, %r10434, 1072693248;
	mov.b64 	%fd38325, {%r15480, %r10435};
	setp.lt.u32 	%p4558, %r10435, 1073127583;
	@%p4558 bra 	$L__BB3_3857;
	{
	.reg .b32 %temp; 
	mov.b64 	{%r10436, %temp}, %fd38325;
	}
	{
	.reg .b32 %temp; 
	mov.b64 	{%temp, %r10437}, %fd38325;
	}
	add.s32 	%r10438, %r10437, -1048576;
	mov.b64 	%fd38325, {%r10436, %r10438};
	add.s32 	%r15482, %r15482, 1;
$L__BB3_3857:
	add.f64 	%fd25117, %fd38325, 0dBFF0000000000000;
	add.f64 	%fd25118, %fd38325, 0d3FF0000000000000;
	rcp.approx.ftz.f64 	%fd25119, %fd25118;
	neg.f64 	%fd25120, %fd25118;
	fma.rn.f64 	%fd25121, %fd25120, %fd25119, 0d3FF0000000000000;
	fma.rn.f64 	%fd25122, %fd25121, %fd25121, %fd25121;
	fma.rn.f64 	%fd25123, %fd25122, %fd25119, %fd25119;
	mul.f64 	%fd25124, %fd25117, %fd25123;
	fma.rn.f64 	%fd25125, %fd25117, %fd25123, %fd25124;
	mul.f64 	%fd25126, %fd25125, %fd25125;
	fma.rn.f64 	%fd25127, %fd25126, 0d3EB1380B3AE80F1E, 0d3ED0EE258B7A8B04;
	fma.rn.f64 	%fd25128, %fd25127, %fd25126, 0d3EF3B2669F02676F;
	fma.rn.f64 	%fd25129, %fd25128, %fd25126, 0d3F1745CBA9AB0956;
	fma.rn.f64 	%fd25130, %fd25129, %fd25126, 0d3F3C71C72D1B5154;
	fma.rn.f64 	%fd25131, %fd25130, %fd25126, 0d3F624924923BE72D;
	fma.rn.f64 	%fd25132, %fd25131, %fd25126, 0d3F8999999999A3C4;
	fma.rn.f64 	%fd25133, %fd25132, %fd25126, 0d3FB5555555555554;
	sub.f64 	%fd25134, %fd25117, %fd25125;
	add.f64 	%fd25135, %fd25134, %fd25134;
	neg.f64 	%fd25136, %fd25125;
	fma.rn.f64 	%fd25137, %fd25136, %fd25117, %fd25135;
	mul.f64 	%fd25138, %fd25123, %fd25137;
	mul.f64 	%fd25139, %fd25126, %fd25133;
	fma.rn.f64 	%fd25140, %fd25139, %fd25125, %fd25138;
	xor.b32  	%r10439, %r15482, -2147483648;
	mov.b32 	%r10440, 1127219200;
	mov.b64 	%fd25141, {%r10439, %r10440};
	sub.f64 	%fd25142, %fd25141, %fd159;
	fma.rn.f64 	%fd25143, %fd25142, 0d3FE62E42FEFA39EF, %fd25125;
	fma.rn.f64 	%fd25144, %fd25142, 0dBFE62E42FEFA39EF, %fd25143;
	sub.f64 	%fd25145, %fd25144, %fd25125;
	sub.f64 	%fd25146, %fd25140, %fd25145;
	fma.rn.f64 	%fd25147, %fd25142, 0d3C7ABC9E3B39803F, %fd25146;
	add.f64 	%fd38326, %fd25143, %fd25147;
	bra.uni 	$L__BB3_3859;
$L__BB3_3858:
	fma.rn.f64 	%fd25116, %fd38324, 0d7FF0000000000000, 0d7FF0000000000000;
	{
	.reg .b32 %temp; 
	mov.b64 	{%temp, %r10431}, %fd38324;
	}
	and.b32  	%r10432, %r10431, 2147483647;
	setp.eq.s32 	%p4557, %r10432, 0;
	selp.f64 	%fd38326, 0dFFF0000000000000, %fd25116, %p4557;
$L__BB3_3859:
	mul.f64 	%fd25148, %fd24316, %fd38326;
	sub.f64 	%fd25149, %fd25148, %fd1900;
	sub.f64 	%fd25150, %fd5384, %fd38319;
	add.f64 	%fd5455, %fd25150, %fd25149;
	fma.rn.f64 	%fd25151, %fd5455, 0d3FF71547652B82FE, 0d4338000000000000;
	{
	.reg .b32 %temp; 
	mov.b64 	{%r2033, %temp}, %fd25151;
	}
	mov.f64 	%fd25152, 0dC338000000000000;
	add.rn.f64 	%fd25153, %fd25151, %fd25152;
	fma.rn.f64 	%fd25154, %fd25153, 0dBFE62E42FEFA39EF, %fd5455;
	fma.rn.f64 	%fd25155, %fd25153, 0dBC7ABC9E3B39803F, %fd25154;
	fma.rn.f64 	%fd25156, %fd25155, 0d3E5ADE1569CE2BDF, 0d3E928AF3FCA213EA;
	fma.rn.f64 	%fd25157, %fd25156, %fd25155, 0d3EC71DEE62401315;
	fma.rn.f64 	%fd25158, %fd25157, %fd25155, 0d3EFA01997C89EB71;
	fma.rn.f64 	%fd25159, %fd25158, %fd25155, 0d3F2A01A014761F65;
	fma.rn.f64 	%fd25160, %fd25159, %fd25155, 0d3F56C16C1852B7AF;
	fma.rn.f64 	%fd25161, %fd25160, %fd25155, 0d3F81111111122322;
	fma.rn.f64 	%fd25162, %fd25161, %fd25155, 0d3FA55555555502A1;
	fma.rn.f64 	%fd25163, %fd25162, %fd25155, 0d3FC5555555555511;
	fma.rn.f64 	%fd25164, %fd25163, %fd25155, 0d3FE000000000000B;
	fma.rn.f64 	%fd25165, %fd25164, %fd25155, 0d3FF0000000000000;
	fma.rn.f64 	%fd25166, %fd25165, %fd25155, 0d3FF0000000000000;
	{
	.reg .b32 %temp; 
	mov.b64 	{%r2034, %temp}, %fd25166;
	}
	{
	.reg .b32 %temp; 
	mov.b64 	{%temp, %r2035}, %fd25166;
	}
	shl.b32 	%r10441, %r2033, 20;
	add.s32 	%r10442, %r10441, %r2035;
	mov.b64 	%fd38327, {%r2034, %r10442};
	{
	.reg .b32 %temp; 
	mov.b64 	{%temp, %r10443}, %fd5455;
	}
	mov.b32 	%f280, %r10443;
	abs.f32 	%f103, %f280;
	setp.lt.f32 	%p4559, %f103, 0f4086232B;
	@%p4559 bra 	$L__BB3_3862;
	setp.lt.f64 	%p4560, %fd5455, 0d0000000000000000;
	add.f64 	%fd25167, %fd5455, 0d7FF0000000000000;
	selp.f64 	%fd38327, 0d0000000000000000, %fd25167, %p4560;
	setp.geu.f32 	%p4561, %f103, 0f40874800;
	@%p4561 bra 	$L__BB3_3862;
	shr.u32 	%r10444, %r2033, 31;
	add.s32 	%r10445, %r2033, %r10444;
	shr.s32 	%r10446, %r10445, 1;
	shl.b32 	%r10447, %r10446, 20;
	add.s32 	%r10448, %r2035, %r10447;
	mov.b64 	%fd25168, {%r2034, %r10448};
	sub.s32 	%r10449, %r2033, %r10446;
	shl.b32 	%r10450, %r10449, 20;
	add.s32 	%r10451, %r10450, 1072693248;
	mov.b32 	%r10452, 0;
	mov.b64 	%fd25169, {%r10452, %r10451};
	mul.f64 	%fd38327, %fd25169, %fd25168;
$L__BB3_3862:
	mul.f64 	%fd38343, %fd38323, %fd38327;
	bra.uni 	$L__BB3_3896;
$L__BB3_3863:
	mov.u64 	%rd260, $str$5;
	cvta.global.u64 	%rd261, %rd260;
	{ // callseq 706, 0
	.param .b64 param0;
	st.param.b64 	[param0], %rd261;
	.param .b64 param1;
	st.param.b64 	[param1], 0;
	.param .b32 retval0;
	call.uni (retval0), 
	vprintf, 
	(
	param0, 
	param1
	);
	ld.param.b32 	%r10426, [retval0];
	} // callseq 706
	bra.uni 	$L__BB3_3896;
$L__BB3_3864:
	add.f64 	%fd38328, %fd24316, 0d4016000000000000;
	{
	.reg .b32 %temp; 
	mov.b64 	{%temp, %r15483}, %fd38328;
	}
	{
	.reg .b32 %temp; 
	mov.b64 	{%r15484, %temp}, %fd38328;
	}
	setp.gt.s32 	%p4500, %r15483, 1048575;
	mov.b32 	%r15485, -1023;
	@%p4500 bra 	$L__BB3_3866;
	add.f64 	%fd24754, %fd24316, 0d4016000000000000;
	mul.f64 	%fd38328, %fd24754, 0d4350000000000000;
	{
	.reg .b32 %temp; 
	mov.b64 	{%temp, %r15483}, %fd38328;
	}
	{
	.reg .b32 %temp; 
	mov.b64 	{%r15484, %temp}, %fd38328;
	}
	mov.b32 	%r15485, -1077;
$L__BB3_3866:
	add.s32 	%r10338, %r15483, -1;
	setp.gt.u32 	%p4501, %r10338, 2146435070;
	@%p4501 bra 	$L__BB3_3870;
	shr.u32 	%r10341, %r15483, 20;
	add.s32 	%r15486, %r15485, %r10341;
	and.b32  	%r10342, %r15483, 1048575;
	or.b32  	%r10343, %r10342, 1072693248;
	mov.b64 	%fd38329, {%r15484, %r10343};
	setp.lt.u32 	%p4503, %r10343, 1073127583;
	@%p4503 bra 	$L__BB3_3869;
	{
	.reg .b32 %temp; 
	mov.b64 	{%r10344, %temp}, %fd38329;
	}
	{
	.reg .b32 %temp; 
	mov.b64 	{%temp, %r10345}, %fd38329;
	}
	add.s32 	%r10346, %r10345, -1048576;
	mov.b64 	%fd38329, {%r10344, %r10346};
	add.s32 	%r15486, %r15486, 1;
$L__BB3_3869:
	add.f64 	%fd24756, %fd38329, 0dBFF0000000000000;
	add.f64 	%fd24757, %fd38329, 0d3FF0000000000000;
	rcp.approx.ftz.f64 	%fd24758, %fd24757;
	neg.f64 	%fd24759, %fd24757;
	fma.rn.f64 	%fd24760, %fd24759, %fd24758, 0d3FF0000000000000;
	fma.rn.f64 	%fd24761, %fd24760, %fd24760, %fd24760;
	fma.rn.f64 	%fd24762, %fd24761, %fd24758, %fd24758;
	mul.f64 	%fd24763, %fd24756, %fd24762;
	fma.rn.f64 	%fd24764, %fd24756, %fd24762, %fd24763;
	mul.f64 	%fd24765, %fd24764, %fd24764;
	fma.rn.f64 	%fd24766, %fd24765, 0d3EB1380B3AE80F1E, 0d3ED0EE258B7A8B04;
	fma.rn.f64 	%fd24767, %fd24766, %fd24765, 0d3EF3B2669F02676F;
	fma.rn.f64 	%fd24768, %fd24767, %fd24765, 0d3F1745CBA9AB0956;
	fma.rn.f64 	%fd24769, %fd24768, %fd24765, 0d3F3C71C72D1B5154;
	fma.rn.f64 	%fd24770, %fd24769, %fd24765, 0d3F624924923BE72D;
	fma.rn.f64 	%fd24771, %fd24770, %fd24765, 0d3F8999999999A3C4;
	fma.rn.f64 	%fd24772, %fd24771, %fd24765, 0d3FB5555555555554;
	sub.f64 	%fd24773, %fd24756, %fd24764;
	add.f64 	%fd24774, %fd24773, %fd24773;
	neg.f64 	%fd24775, %fd24764;
	fma.rn.f64 	%fd24776, %fd24775, %fd24756, %fd24774;
	mul.f64 	%fd24777, %fd24762, %fd24776;
	mul.f64 	%fd24778, %fd24765, %fd24772;
	fma.rn.f64 	%fd24779, %fd24778, %fd24764, %fd24777;
	xor.b32  	%r10347, %r15486, -2147483648;
	mov.b32 	%r10348, 1127219200;
	mov.b64 	%fd24780, {%r10347, %r10348};
	sub.f64 	%fd24781, %fd24780, %fd159;
	fma.rn.f64 	%fd24782, %fd24781, 0d3FE62E42FEFA39EF, %fd24764;
	fma.rn.f64 	%fd24783, %fd24781, 0dBFE62E42FEFA39EF, %fd24782;
	sub.f64 	%fd24784, %fd24783, %fd24764;
	sub.f64 	%fd24785, %fd24779, %fd24784;
	fma.rn.f64 	%fd24786, %fd24781, 0d3C7ABC9E3B39803F, %fd24785;
	add.f64 	%fd38330, %fd24782, %fd24786;
	bra.uni 	$L__BB3_3871;
$L__BB3_3870:
	fma.rn.f64 	%fd24755, %fd38328, 0d7FF0000000000000, 0d7FF0000000000000;
	{
	.reg .b32 %temp; 
	mov.b64 	{%temp, %r10339}, %fd38328;
	}
	and.b32  	%r10340, %r10339, 2147483647;
	setp.eq.s32 	%p4502, %r10340, 0;
	selp.f64 	%fd38330, 0dFFF0000000000000, %fd24755, %p4502;
$L__BB3_3871:
	add.f64 	%fd24787, %fd24316, 0d3FE0000000000000;
	mul.f64 	%fd24788, %fd24787, %fd38330;
	add.f64 	%fd24789, %fd24316, 0d4016000000000000;
	sub.f64 	%fd5470, %fd24789, %fd24788;
	mov.f64 	%fd24791, 0d40530B869F76170A;
	div.rn.f64 	%fd24792, %fd24791, %fd24317;
	add.f64 	%fd24793, %fd24792, 0d3FF00000000D0EC7;
	add.f64 	%fd24794, %fd24317, 0d3FF0000000000000;
	mov.f64 	%fd24795, 0dC055A0572B143656;
	div.rn.f64 	%fd24796, %fd24795, %fd24794;
	add.f64 	%fd24797, %fd24793, %fd24796;
	add.f64 	%fd24798, %fd24794, 0d3FF0000000000000;
	mov.f64 	%fd24799, 0d4038039BF13B4CC6;
	div.rn.f64 	%fd24800, %fd24799, %fd24798;
	add.f64 	%fd24801, %fd24797, %fd24800;
	add.f64 	%fd24802, %fd24798, 0d3FF0000000000000;
	mov.f64 	%fd24803, 0dBFF3B5348DCDCC8C;
	div.rn.f64 	%fd24804, %fd24803, %fd24802;
	add.f64 	%fd24805, %fd24801, %fd24804;
	add.f64 	%fd24806, %fd24802, 0d3FF0000000000000;
	mov.f64 	%fd24807, 0d3F53CD7319EC12D8;
	div.rn.f64 	%fd24808, %fd24807, %fd24806;
	add.f64 	%fd24809, %fd24805, %fd24808;
	add.f64 	%fd24810, %fd24806, 0d3FF0000000000000;
	mov.f64 	%fd24811, 0dBED6A1181C0E9888;
	div.rn.f64 	%fd24812, %fd24811, %fd24810;
	add.f64 	%fd24813, %fd24809, %fd24812;
	mul.f64 	%fd24814, %fd24813, 0d40040D931FF62706;
	div.rn.f64 	%fd38331, %fd24814, %fd24316;
	{
	.reg .b32 %temp; 
	mov.b64 	{%temp, %r15487}, %fd38331;
	}
	{
	.reg .b32 %temp; 
	mov.b64 	{%r15488, %temp}, %fd38331;
	}
	setp.gt.s32 	%p4504, %r15487, 1048575;
	mov.b32 	%r15489, -1023;
	@%p4504 bra 	$L__BB3_3873;
	mul.f64 	%fd38331, %fd38331, 0d4350000000000000;
	{
	.reg .b32 %temp; 
	mov.b64 	{%temp, %r15487}, %fd38331;
	}
	{
	.reg .b32 %temp; 
	mov.b64 	{%r15488, %temp}, %fd38331;
	}
	mov.b32 	%r15489, -1077;
$L__BB3_3873:
	add.s32 	%r10351, %r15487, -1;
	setp.gt.u32 	%p4505, %r10351, 2146435070;
	@%p4505 bra 	$L__BB3_3877;
	shr.u32 	%r10354, %r15487, 20;
	add.s32 	%r15490, %r15489, %r10354;
	and.b32  	%r10355, %r15487, 1048575;
	or.b32  	%r10356, %r10355, 1072693248;
	mov.b64 	%fd38332, {%r15488, %r10356};
	setp.lt.u32 	%p4507, %r10356, 1073127583;
	@%p4507 bra 	$L__BB3_3876;
	{
	.reg .b32 %temp; 
	mov.b64 	{%r10357, %temp}, %fd38332;
	}
	{
	.reg .b32 %temp; 
	mov.b64 	{%temp, %r10358}, %fd38332;
	}
	add.s32 	%r10359, %r10358, -1048576;
	mov.b64 	%fd38332, {%r10357, %r10359};
	add.s32 	%r15490, %r15490, 1;
$L__BB3_3876:
	add.f64 	%fd24816, %fd38332, 0dBFF0000000000000;
	add.f64 	%fd24817, %fd38332, 0d3FF0000000000000;
	rcp.approx.ftz.f64 	%fd24818, %fd24817;
	neg.f64 	%fd24819, %fd24817;
	fma.rn.f64 	%fd24820, %fd24819, %fd24818, 0d3FF0000000000000;
	fma.rn.f64 	%fd24821, %fd24820, %fd24820, %fd24820;
	fma.rn.f64 	%fd24822, %fd24821, %fd24818, %fd24818;
	mul.f64 	%fd24823, %fd24816, %fd24822;
	fma.rn.f64 	%fd24824, %fd24816, %fd24822, %fd24823;
	mul.f64 	%fd24825, %fd24824, %fd24824;
	fma.rn.f64 	%fd24826, %fd24825, 0d3EB1380B3AE80F1E, 0d3ED0EE258B7A8B04;
	fma.rn.f64 	%fd24827, %fd24826, %fd24825, 0d3EF3B2669F02676F;
	fma.rn.f64 	%fd24828, %fd24827, %fd24825, 0d3F1745CBA9AB0956;
	fma.rn.f64 	%fd24829, %fd24828, %fd24825, 0d3F3C71C72D1B5154;
	fma.rn.f64 	%fd24830, %fd24829, %fd24825, 0d3F624924923BE72D;
	fma.rn.f64 	%fd24831, %fd24830, %fd24825, 0d3F8999999999A3C4;
	fma.rn.f64 	%fd24832, %fd24831, %fd24825, 0d3FB5555555555554;
	sub.f64 	%fd24833, %fd24816, %fd24824;
	add.f64 	%fd24834, %fd24833, %fd24833;
	neg.f64 	%fd24835, %fd24824;
	fma.rn.f64 	%fd24836, %fd24835, %fd24816, %fd24834;
	mul.f64 	%fd24837, %fd24822, %fd24836;
	mul.f64 	%fd24838, %fd24825, %fd24832;
	fma.rn.f64 	%fd24839, %fd24838, %fd24824, %fd24837;
	xor.b32  	%r10360, %r15490, -2147483648;
	mov.b32 	%r10361, 1127219200;
	mov.b64 	%fd24840, {%r10360, %r10361};
	sub.f64 	%fd24841, %fd24840, %fd159;
	fma.rn.f64 	%fd24842, %fd24841, 0d3FE62E42FEFA39EF, %fd24824;
	fma.rn.f64 	%fd24843, %fd24841, 0dBFE62E42FEFA39EF, %fd24842;
	sub.f64 	%fd24844, %fd24843, %fd24824;
	sub.f64 	%fd24845, %fd24839, %fd24844;
	fma.rn.f64 	%fd24846, %fd24841, 0d3C7ABC9E3B39803F, %fd24845;
	add.f64 	%fd38333, %fd24842, %fd24846;
	bra.uni 	$L__BB3_3878;
$L__BB3_3877:
	fma.rn.f64 	%fd24815, %fd38331, 0d7FF0000000000000, 0d7FF0000000000000;
	{
	.reg .b32 %temp; 
	mov.b64 	{%temp, %r10352}, %fd38331;
	}
	and.b32  	%r10353, %r10352, 2147483647;
	setp.eq.s32 	%p4506, %r10353, 0;
	selp.f64 	%fd38333, 0dFFF0000000000000, %fd24815, %p4506;
$L__BB3_3878:
	sub.f64 	%fd5480, %fd38333, %fd5470;
	add.f64 	%fd24848, %fd1900, 0d3FF0000000000000;
	sub.f64 	%fd38337, %fd24848, %fd24316;
	rcp.rn.f64 	%fd38338, %fd38337;
	mov.b32 	%r15491, 1;
	mov.f64 	%fd38336, 0d46293E5939A08CE9;
	mov.f64 	%fd38335, %fd38338;
	bra.uni 	$L__BB3_3883;
$L__BB3_3879:
	add.s32 	%r10364, %r15491, 1;
	not.b32 	%r10365, %r15491;
	cvt.rn.f64.s32 	%fd24862, %r10365;
	cvt.rn.f64.u32 	%fd24863, %r10364;
	sub.f64 	%fd24864, %fd24863, %fd24316;
	mul.f64 	%fd24865, %fd24864, %fd24862;
	add.f64 	%fd5483, %fd5499, 0d4000000000000000;
	fma.rn.f64 	%fd24866, %fd24865, %fd5501, %fd5483;
	abs.f64 	%fd24867, %fd24866;
	setp.lt.f64 	%p4511, %fd24867, 0d39B4484BFEEBC2A0;
	div.rn.f64 	%fd24868, %fd24865, %fd5500;
	add.f64 	%fd24869, %fd5483, %fd24868;
	abs.f64 	%fd24870, %fd24869;
	setp.lt.f64 	%p4512, %fd24870, 0d39B4484BFEEBC2A0;
	selp.f64 	%fd5484, 0d39B4484BFEEBC2A0, %fd24869, %p4512;
	rcp.rn.f64 	%fd24871, %fd24866;
	selp.f64 	%fd5485, 0d46293E5939A08CE9, %fd24871, %p4511;
	mul.f64 	%fd24872, %fd5485, %fd5484;
	mul.f64 	%fd38338, %fd38338, %fd24872;
	add.f64 	%fd24873, %fd24872, 0dBFF0000000000000;
	abs.f64 	%fd24874, %fd24873;
	setp.lt.f64 	%p4513, %fd24874, 0d3E9421F5F40D8376;
	@%p4513 bra 	$L__BB3_3885;
	add.s32 	%r10366, %r15491, 2;
	sub.s32 	%r10367, -2, %r15491;
	cvt.rn.f64.s32 	%fd24875, %r10367;
	cvt.rn.f64.u32 	%fd24876, %r10366;
	sub.f64 	%fd24877, %fd24876, %fd24316;
	mul.f64 	%fd24878, %fd24877, %fd24875;
	add.f64 	%fd5487, %fd5483, 0d4000000000000000;
	fma.rn.f64 	%fd24879, %fd24878, %fd5485, %fd5487;
	abs.f64 	%fd24880, %fd24879;
	setp.lt.f64 	%p4514, %fd24880, 0d39B4484BFEEBC2A0;
	div.rn.f64 	%fd24881, %fd24878, %fd5484;
	add.f64 	%fd24882, %fd5487, %fd24881;
	abs.f64 	%fd24883, %fd24882;
	setp.lt.f64 	%p4515, %fd24883, 0d39B4484BFEEBC2A0;
	selp.f64 	%fd5488, 0d39B4484BFEEBC2A0, %fd24882, %p4515;
	rcp.rn.f64 	%fd24884, %fd24879;
	selp.f64 	%fd5489, 0d46293E5939A08CE9, %fd24884, %p4514;
	mul.f64 	%fd24885, %fd5489, %fd5488;
	mul.f64 	%fd38338, %fd38338, %fd24885;
	add.f64 	%fd24886, %fd24885, 0dBFF0000000000000;
	abs.f64 	%fd24887, %fd24886;
	setp.lt.f64 	%p4516, %fd24887, 0d3E9421F5F40D8376;
	@%p4516 bra 	$L__BB3_3885;
	add.s32 	%r10368, %r15491, 3;
	sub.s32 	%r10369, -3, %r15491;
	cvt.rn.f64.s32 	%fd24888, %r10369;
	cvt.rn.f64.u32 	%fd24889, %r10368;
	sub.f64 	%fd24890, %fd24889, %fd24316;
	mul.f64 	%fd24891, %fd24890, %fd24888;
	add.f64 	%fd38337, %fd5487, 0d4000000000000000;
	fma.rn.f64 	%fd24892, %fd24891, %fd5489, %fd38337;
	abs.f64 	%fd24893, %fd24892;
	setp.lt.f64 	%p4517, %fd24893, 0d39B4484BFEEBC2A0;
	div.rn.f64 	%fd24894, %fd24891, %fd5488;
	add.f64 	%fd24895, %fd38337, %fd24894;
	abs.f64 	%fd24896, %fd24895;
	setp.lt.f64 	%p4518, %fd24896, 0d39B4484BFEEBC2A0;
	selp.f64 	%fd38336, 0d39B4484BFEEBC2A0, %fd24895, %p4518;
	rcp.rn.f64 	%fd24897, %fd24892;
	selp.f64 	%fd38335, 0d46293E5939A08CE9, %fd24897, %p4517;
	mul.f64 	%fd24898, %fd38335, %fd38336;
	mul.f64 	%fd38338, %fd38338, %fd24898;
	add.f64 	%fd24899, %fd24898, 0dBFF0000000000000;
	abs.f64 	%fd24900, %fd24899;
	setp.lt.f64 	%p4519, %fd24900, 0d3E9421F5F40D8376;
	@%p4519 bra 	$L__BB3_3885;
	add.s32 	%r15491, %r15491, 4;
	setp.eq.s32 	%p4520, %r15491, 100000001;
	@%p4520 bra 	$L__BB3_3884;
$L__BB3_3883:
	neg.s32 	%r10363, %r15491;
	cvt.rn.f64.s32 	%fd24849, %r10363;
	cvt.rn.f64.u32 	%fd24850, %r15491;
	sub.f64 	%fd24851, %fd24850, %fd24316;
	mul.f64 	%fd24852, %fd24851, %fd24849;
	add.f64 	%fd5499, %fd38337, 0d4000000000000000;
	fma.rn.f64 	%fd24853, %fd24852, %fd38335, %fd5499;
	abs.f64 	%fd24854, %fd24853;
	setp.lt.f64 	%p4508, %fd24854, 0d39B4484BFEEBC2A0;
	div.rn.f64 	%fd24855, %fd24852, %fd38336;
	add.f64 	%fd24856, %fd5499, %fd24855;
	abs.f64 	%fd24857, %fd24856;
	setp.lt.f64 	%p4509, %fd24857, 0d39B4484BFEEBC2A0;
	selp.f64 	%fd5500, 0d39B4484BFEEBC2A0, %fd24856, %p4509;
	rcp.rn.f64 	%fd24858, %fd24853;
	selp.f64 	%fd5501, 0d46293E5939A08CE9, %fd24858, %p4508;
	mul.f64 	%fd24859, %fd5501, %fd5500;
	mul.f64 	%fd38338, %fd38338, %fd24859;
	add.f64 	%fd24860, %fd24859, 0dBFF0000000000000;
	abs.f64 	%fd24861, %fd24860;
	setp.lt.f64 	%p4510, %fd24861, 0d3E9421F5F40D8376;
	@%p4510 bra 	$L__BB3_3885;
	bra.uni 	$L__BB3_3879;
$L__BB3_3884:
	mov.u64 	%rd256, $str$3;
	cvta.global.u64 	%rd257, %rd256;
	{ // callseq 704, 0
	.param .b64 param0;
	st.param.b64 	[param0], %rd257;
	.param .b64 param1;
	st.param.b64 	[param1], 0;
	.param .b32 retval0;
	call.uni (retval0), 
	vprintf, 
	(
	param0, 
	param1
	);
	ld.param.b32 	%r10370, [retval0];
	} // callseq 704
$L__BB3_3885:
	{
	.reg .b32 %temp; 
	mov.b64 	{%temp, %r15492}, %fd1900;
	}
	{
	.reg .b32 %temp; 
	mov.b64 	{%r15493, %temp}, %fd1900;
	}
	setp.gt.s32 	%p4521, %r15492, 1048575;
	mov.b32 	%r15494, -1023;
	mov.f64 	%fd38339, %fd1900;
	@%p4521 bra 	$L__BB3_3887;
	mul.f64 	%fd38339, %fd1900, 0d4350000000000000;
	{
	.reg .b32 %temp; 
	mov.b64 	{%temp, %r15492}, %fd38339;
	}
	{
	.reg .b32 %temp; 
	mov.b64 	{%r15493, %temp}, %fd38339;
	}
	mov.b32 	%r15494, -1077;
$L__BB3_3887:
	add.s32 	%r10374, %r15492, -1;
	setp.gt.u32 	%p4522, %r10374, 2146435070;
	@%p4522 bra 	$L__BB3_3891;
	shr.u32 	%r10377, %r15492, 20;
	add.s32 	%r15495, %r15494, %r10377;
	and.b32  	%r10378, %r15492, 1048575;
	or.b32  	%r10379, %r10378, 1072693248;
	mov.b64 	%fd38340, {%r15493, %r10379};
	setp.lt.u32 	%p4524, %r10379, 1073127583;
	@%p4524 bra 	$L__BB3_3890;
	{
	.reg .b32 %temp; 
	mov.b64 	{%r10380, %temp}, %fd38340;
	}
	{
	.reg .b32 %temp; 
	mov.b64 	{%temp, %r10381}, %fd38340;
	}
	add.s32 	%r10382, %r10381, -1048576;
	mov.b64 	%fd38340, {%r10380, %r10382};
	add.s32 	%r15495, %r15495, 1;
$L__BB3_3890:
	add.f64 	%fd24902, %fd38340, 0dBFF0000000000000;
	add.f64 	%fd24903, %fd38340, 0d3FF0000000000000;
	rcp.approx.ftz.f64 	%fd24904, %fd24903;
	neg.f64 	%fd24905, %fd24903;
	fma.rn.f64 	%fd24906, %fd24905, %fd24904, 0d3FF0000000000000;
	fma.rn.f64 	%fd24907, %fd24906, %fd24906, %fd24906;
	fma.rn.f64 	%fd24908, %fd24907, %fd24904, %fd24904;
	mul.f64 	%fd24909, %fd24902, %fd24908;
	fma.rn.f64 	%fd24910, %fd24902, %fd24908, %fd24909;
	mul.f64 	%fd24911, %fd24910, %fd24910;
	fma.rn.f64 	%fd24912, %fd24911, 0d3EB1380B3AE80F1E, 0d3ED0EE258B7A8B04;
	fma.rn.f64 	%fd24913, %fd24912, %fd24911, 0d3EF3B2669F02676F;
	fma.rn.f64 	%fd24914, %fd24913, %fd24911, 0d3F1745CBA9AB0956;
	fma.rn.f64 	%fd24915, %fd24914, %fd24911, 0d3F3C71C72D1B5154;
	fma.rn.f64 	%fd24916, %fd24915, %fd24911, 0d3F624924923BE72D;
	fma.rn.f64 	%fd24917, %fd24916, %fd24911, 0d3F8999999999A3C4;
	fma.rn.f64 	%fd24918, %fd24917, %fd24911, 0d3FB5555555555554;
	sub.f64 	%fd24919, %fd24902, %fd24910;
	add.f64 	%fd24920, %fd24919, %fd24919;
	neg.f64 	%fd24921, %fd24910;
	fma.rn.f64 	%fd24922, %fd24921, %fd24902, %fd24920;
	mul.f64 	%fd24923, %fd24908, %fd24922;
	mul.f64 	%fd24924, %fd24911, %fd24918;
	fma.rn.f64 	%fd24925, %fd24924, %fd24910, %fd24923;
	xor.b32  	%r10383, %r15495, -2147483648;
	mov.b32 	%r10384, 1127219200;
	mov.b64 	%fd24926, {%r10383, %r10384};
	sub.f64 	%fd24927, %fd24926, %fd159;
	fma.rn.f64 	%fd24928, %fd24927, 0d3FE62E42FEFA39EF, %fd24910;
	fma.rn.f64 	%fd24929, %fd24927, 0dBFE62E42FEFA39EF, %fd24928;
	sub.f64 	%fd24930, %fd24929, %fd24910;
	sub.f64 	%fd24931, %fd24925, %fd24930;
	fma.rn.f64 	%fd24932, %fd24927, 0d3C7ABC9E3B39803F, %fd24931;
	add.f64 	%fd38341, %fd24928, %fd24932;
	bra.uni 	$L__BB3_3892;
$L__BB3_3891:
	fma.rn.f64 	%fd24901, %fd38339, 0d7FF0000000000000, 0d7FF0000000000000;
	{
	.reg .b32 %temp; 
	mov.b64 	{%temp, %r10375}, %fd38339;
	}
	and.b32  	%r10376, %r10375, 2147483647;
	setp.eq.s32 	%p4523, %r10376, 0;
	selp.f64 	%fd38341, 0dFFF0000000000000, %fd24901, %p4523;
$L__BB3_3892:
	mul.f64 	%fd24933, %fd24316, %fd38341;
	sub.f64 	%fd24934, %fd24933, %fd1900;
	sub.f64 	%fd5512, %fd24934, %fd5480;
	fma.rn.f64 	%fd24935, %fd5512, 0d3FF71547652B82FE, 0d4338000000000000;
	{
	.reg .b32 %temp; 
	mov.b64 	{%r2068, %temp}, %fd24935;
	}
	mov.f64 	%fd24936, 0dC338000000000000;
	add.rn.f64 	%fd24937, %fd24935, %fd24936;
	fma.rn.f64 	%fd24938, %fd24937, 0dBFE62E42FEFA39EF, %fd5512;
	fma.rn.f64 	%fd24939, %fd24937, 0dBC7ABC9E3B39803F, %fd24938;
	fma.rn.f64 	%fd24940, %fd24939, 0d3E5ADE1569CE2BDF, 0d3E928AF3FCA213EA;
	fma.rn.f64 	%fd24941, %fd24940, %fd24939, 0d3EC71DEE62401315;
	fma.rn.f64 	%fd24942, %fd24941, %fd24939, 0d3EFA01997C89EB71;
	fma.rn.f64 	%fd24943, %fd24942, %fd24939, 0d3F2A01A014761F65;
	fma.rn.f64 	%fd24944, %fd24943, %fd24939, 0d3F56C16C1852B7AF;
	fma.rn.f64 	%fd24945, %fd24944, %fd24939, 0d3F81111111122322;
	fma.rn.f64 	%fd24946, %fd24945, %fd24939, 0d3FA55555555502A1;
	fma.rn.f64 	%fd24947, %fd24946, %fd24939, 0d3FC5555555555511;
	fma.rn.f64 	%fd24948, %fd24947, %fd24939, 0d3FE000000000000B;
	fma.rn.f64 	%fd24949, %fd24948, %fd24939, 0d3FF0000000000000;
	fma.rn.f64 	%fd24950, %fd24949, %fd24939, 0d3FF0000000000000;
	{
	.reg .b32 %temp; 
	mov.b64 	{%r2069, %temp}, %fd24950;
	}
	{
	.reg .b32 %temp; 
	mov.b64 	{%temp, %r2070}, %fd24950;
	}
	shl.b32 	%r10385, %r2068, 20;
	add.s32 	%r10386, %r10385, %r2070;
	mov.b64 	%fd38342, {%r2069, %r10386};
	{
	.reg .b32 %temp; 
	mov.b64 	{%temp, %r10387}, %fd5512;
	}
	mov.b32 	%f279, %r10387;
	abs.f32 	%f104, %f279;
	setp.lt.f32 	%p4525, %f104, 0f4086232B;
	@%p4525 bra 	$L__BB3_3895;
	setp.lt.f64 	%p4526, %fd5512, 0d0000000000000000;
	add.f64 	%fd24951, %fd5512, 0d7FF0000000000000;
	selp.f64 	%fd38342, 0d0000000000000000, %fd24951, %p4526;
	setp.geu.f32 	%p4527, %f104, 0f40874800;
	@%p4527 bra 	$L__BB3_3895;
	shr.u32 	%r10388, %r2068, 31;
	add.s32 	%r10389, %r2068, %r10388;
	shr.s32 	%r10390, %r10389, 1;
	shl.b32 	%r10391, %r10390, 20;
	add.s32 	%r10392, %r2070, %r10391;
	mov.b64 	%fd24952, {%r2069, %r10392};
	sub.s32 	%r10393, %r2068, %r10390;
	shl.b32 	%r10394, %r10393, 20;
	add.s32 	%r10395, %r10394, 1072693248;
	mov.b32 	%r10396, 0;
	mov.b64 	%fd24953, {%r10396, %r10395};
	mul.f64 	%fd38342, %fd24953, %fd24952;
$L__BB3_3895:
	mul.f64 	%fd24954, %fd38338, %fd38342;
	mov.f64 	%fd24955, 0d3FF0000000000000;
	sub.f64 	%fd38343, %fd24955, %fd24954;
$L__BB3_3896:
	mul.f64 	%fd38345, %fd5216, %fd38343;
	setp.eq.f64 	%p4562, %fd5374, 0d0000000000000000;
	@%p4562 bra 	$L__BB3_3903;
	add.f64 	%fd25170, %fd1840, 0dBFF0000000000000;
	mul.f64 	%fd25171, %fd25170, %fd1900;
	mov.f64 	%fd25172, 0d4005BF0A8B145769;
	{
	.reg .b32 %temp; 
	mov.b64 	{%temp, %r10453}, %fd25172;
	}
	{
	.reg .b32 %temp; 
	mov.b64 	{%temp, %r2071}, %fd25171;
	}
	shr.u32 	%r10454, %r2071, 20;
	and.b32  	%r10455, %r10454, 2047;
	add.s32 	%r10456, %r10455, -1012;
	mov.b64 	%rd262, %fd25171;
	shl.b64 	%rd263, %rd262, %r10456;
	setp.eq.s64 	%p4563, %rd263, -9223372036854775808;
	{ // callseq 707, 0
	.param .b64 param0;
	st.param.f64 	[param0], 0d4005BF0A8B145769;
	.param .b64 param1;
	st.param.f64 	[param1], %fd25171;
	.param .b64 retval0;
	call.uni (retval0), 
	__internal_accurate_pow, 
	(
	param0, 
	param1
	);
	ld.param.f64 	%fd25173, [retval0];
	} // callseq 707
	setp.lt.s32 	%p4564, %r10453, 0;
	neg.f64 	%fd25175, %fd25173;
	selp.f64 	%fd25176, %fd25175, %fd25173, %p4563;
	selp.f64 	%fd25177, %fd25176, %fd25173, %p4564;
	cvt.rzi.f64.f64 	%fd25178, %fd25171;
	setp.neu.f64 	%p4565, %fd25171, %fd25178;
	selp.f64 	%fd25180, 0dFFF8000000000000, %fd25177, %p4565;
	selp.f64 	%fd38344, %fd25180, %fd25177, %p4564;
	add.f64 	%fd25181, %fd25171, 0d4005BF0A8B145769;
	{
	.reg .b32 %temp; 
	mov.b64 	{%temp, %r10457}, %fd25181;
	}
	and.b32  	%r10458, %r10457, 2146435072;
	setp.ne.s32 	%p4566, %r10458, 2146435072;
	@%p4566 bra 	$L__BB3_3902;
	setp.num.f64 	%p4567, %fd25171, %fd25171;
	@%p4567 bra 	$L__BB3_3900;
	mov.f64 	%fd25185, 0d4005BF0A8B145769;
	add.rn.f64 	%fd38344, %fd25185, %fd25171;
	bra.uni 	$L__BB3_3902;
$L__BB3_3900:
	abs.f64 	%fd25184, %fd25171;
	setp.neu.f64 	%p4568, %fd25184, 0d7FF0000000000000;
	@%p4568 bra 	$L__BB3_3902;
	setp.lt.s32 	%p4569, %r2071, 0;
	selp.b32 	%r10459, 0, 2146435072, %p4569;
	mov.b32 	%r10460, 0;
	mov.b64 	%fd38344, {%r10460, %r10459};
$L__BB3_3902:
	setp.eq.f64 	%p4570, %fd25171, 0d0000000000000000;
	selp.f64 	%fd25188, 0d3FF0000000000000, %fd38344, %p4570;
	fma.rn.f64 	%fd38345, %fd5374, %fd25188, %fd38345;
$L__BB3_3903:
	fma.rn.f64 	%fd25191, %fd38271, %fd38345, %fd599;
	mul.f64 	%fd25192, %fd3316, %fd25191;
	add.f64 	%fd25193, %fd3, %fd3;
	mul.f64 	%fd25194, %fd25193, 0d3AE9BBD25BC98409;
	fma.rn.f64 	%fd25195, %fd1, %fd25194, %fd25192;
	add.u64 	%rd265, %SP, 32;
	add.u64 	%rd266, %SPL, 32;
	st.local.f64 	[%rd266], %fd25195;
	mov.u64 	%rd267, $str$21;
	cvta.global.u64 	%rd268, %rd267;
	{ // callseq 708, 0
	.param .b64 param0;
	st.param.b64 	[param0], %rd268;
	.param .b64 param1;
	st.param.b64 	[param1], %rd265;
	.param .b32 retval0;
	call.uni (retval0), 
	vprintf, 
	(
	param0, 
	param1
	);
	ld.param.b32 	%r10461, [retval0];
	} // callseq 708
	div.rn.f64 	%fd5527, %fd3315, %fd1;
	mov.f64 	%fd38349, 0d4024000000000000;
	mov.f64 	%fd38348, 0d4034000000000000;
	mov.f64 	%fd38346, %fd39304;
	mov.f64 	%fd38347, %fd39305;
$L__BB3_3904:
	mov.f64 	%fd5531, %fd38349;
	mov.f64 	%fd5530, %fd38348;
	mul.f64 	%fd25196, %fd38347, %fd38346;
	setp.gt.f64 	%p4571, %fd25196, 0d0000000000000000;
	setp.leu.f64 	%p4572, %fd25196, 0d0000000000000000;
	mul.f64 	%fd38349, %fd5531, 0d3FE0000000000000;
	add.f64 	%fd38348, %fd5530, %fd5530;
	selp.f64 	%fd25197, %fd5531, %fd38349, %p4572;
	selp.f64 	%fd25198, %fd5530, %fd38348, %p4572;
	{ // callseq 709, 0
	.param .b64 param0;
	st.param.f64 	[param0], %fd1;
	.param .b64 param1;
	st.param.f64 	[param1], %fd25197;
	.param .b64 param2;
	st.param.f64 	[param2], %fd3;
	.param .b64 param3;
	st.param.f64 	[param3], %fd4;
	.param .b64 param4;
	st.param.f64 	[param4], %fd2;
	.param .b64 retval0;
	call.uni (retval0), 
	_Z7trans_fddddd, 
	(
	param0, 
	param1, 
	param2, 
	param3, 
	param4
	);
	ld.param.f64 	%fd38347, [retval0];
	} // callseq 709
	{ // callseq 710, 0
	.param .b64 param0;
	st.param.f64 	[param0], %fd1;
	.param .b64 param1;
	st.param.f64 	[param1], %fd25198;
	.param .b64 param2;
	st.param.f64 	[param2], %fd3;
	.param .b64 param3;
	st.param.f64 	[param3], %fd4;
	.param .b64 param4;
	st.param.f64 	[param4], %fd2;
	.param .b64 retval0;
	call.uni (retval0), 
	_Z7trans_fddddd, 
	(
	param0, 
	param1, 
	param2, 
	param3, 
	param4
	);
	ld.param.f64 	%fd38346, [retval0];
	} // callseq 710
	@%p4571 bra 	$L__BB3_3904;
	abs.f64 	%fd25201, %fd38347;
	abs.f64 	%fd25202, %fd38346;
	setp.lt.f64 	%p4573, %fd25201, %fd25202;
	selp.f64 	%fd38353, %fd38346, %fd38347, %p4573;
	selp.f64 	%fd38352, %fd38347, %fd38346, %p4573;
	selp.f64 	%fd38351, %fd5530, %fd5531, %p4573;
	selp.f64 	%fd38350, %fd5531, %fd5530, %p4573;
	mov.b32 	%r15496, 1;
	bra.uni 	$L__BB3_3914;
$L__BB3_3906:
	sub.f64 	%fd25210, %fd38350, %fd5558;
	mul.f64 	%fd25211, %fd25207, %fd25210;
	sub.f64 	%fd25212, %fd25207, %fd38352;
	div.rn.f64 	%fd25213, %fd25211, %fd25212;
	add.f64 	%fd5540, %fd5558, %fd25213;
	{ // callseq 712, 0
	.param .b64 param0;
	st.param.f64 	[param0], %fd1;
	.param .b64 param1;
	st.param.f64 	[param1], %fd5540;
	.param .b64 param2;
	st.param.f64 	[param2], %fd3;
	.param .b64 param3;
	st.param.f64 	[param3], %fd4;
	.param .b64 param4;
	st.param.f64 	[param4], %fd2;
	.param .b64 retval0;
	call.uni (retval0), 
	_Z7trans_fddddd, 
	(
	param0, 
	param1, 
	param2, 
	param3, 
	param4
	);
	ld.param.f64 	%fd25214, [retval0];
	} // callseq 712
	abs.f64 	%fd25216, %fd25213;
	setp.lt.f64 	%p4577, %fd25216, 0d3EE4F8B588E368F1;
	setp.eq.f64 	%p4578, %fd25214, 0d0000000000000000;
	or.pred  	%p4579, %p4577, %p4578;
	mov.f64 	%fd38354, %fd5540;
	@%p4579 bra 	$L__BB3_3915;
	sub.f64 	%fd25217, %fd5558, %fd5540;
	mul.f64 	%fd25218, %fd25214, %fd25217;
	sub.f64 	%fd25219, %fd25214, %fd25207;
	div.rn.f64 	%fd25220, %fd25218, %fd25219;
	add.f64 	%fd5542, %fd5540, %fd25220;
	{ // callseq 713, 0
	.param .b64 param0;
	st.param.f64 	[param0], %fd1;
	.param .b64 param1;
	st.param.f64 	[param1], %fd5542;
	.param .b64 param2;
	st.param.f64 	[param2], %fd3;
	.param .b64 param3;
	st.param.f64 	[param3], %fd4;
	.param .b64 param4;
	st.param.f64 	[param4], %fd2;
	.param .b64 retval0;
	call.uni (retval0), 
	_Z7trans_fddddd, 
	(
	param0, 
	param1, 
	param2, 
	param3, 
	param4
	);
	ld.param.f64 	%fd25221, [retval0];
	} // callseq 713
	abs.f64 	%fd25223, %fd25220;
	setp.lt.f64 	%p4580, %fd25223, 0d3EE4F8B588E368F1;
	setp.eq.f64 	%p4581, %fd25221, 0d0000000000000000;
	or.pred  	%p4582, %p4580, %p4581;
	mov.f64 	%fd38354, %fd5542;
	@%p4582 bra 	$L__BB3_3915;
	sub.f64 	%fd25224, %fd5540, %fd5542;
	mul.f64 	%fd25225, %fd25221, %fd25224;
	sub.f64 	%fd25226, %fd25221, %fd25214;
	div.rn.f64 	%fd25227, %fd25225, %fd25226;
	add.f64 	%fd5544, %fd5542, %fd25227;
	{ // callseq 714, 0
	.param .b64 param0;
	st.param.f64 	[param0], %fd1;
	.param .b64 param1;
	st.param.f64 	[param1], %fd5544;
	.param .b64 param2;
	st.param.f64 	[param2], %fd3;
	.param .b64 param3;
	st.param.f64 	[param3], %fd4;
	.param .b64 param4;
	st.param.f64 	[param4], %fd2;
	.param .b64 retval0;
	call.uni (retval0), 
	_Z7trans_fddddd, 
	(
	param0, 
	param1, 
	param2, 
	param3, 
	param4
	);
	ld.param.f64 	%fd25228, [retval0];
	} // callseq 714
	abs.f64 	%fd25230, %fd25227;
	setp.lt.f64 	%p4583, %fd25230, 0d3EE4F8B588E368F1;
	setp.eq.f64 	%p4584, %fd25228, 0d0000000000000000;
	or.pred  	%p4585, %p4583, %p4584;
	mov.f64 	%fd38354, %fd5544;
	@%p4585 bra 	$L__BB3_3915;
	sub.f64 	%fd25231, %fd5542, %fd5544;
	mul.f64 	%fd25232, %fd25228, %fd25231;
	sub.f64 	%fd25233, %fd25228, %fd25221;
	div.rn.f64 	%fd25234, %fd25232, %fd25233;
	add.f64 	%fd5546, %fd5544, %fd25234;
	{ // callseq 715, 0
	.param .b64 param0;
	st.param.f64 	[param0], %fd1;
	.param .b64 param1;
	st.param.f64 	[param1], %fd5546;
	.param .b64 param2;
	st.param.f64 	[param2], %fd3;
	.param .b64 param3;
	st.param.f64 	[param3], %fd4;
	.param .b64 param4;
	st.param.f64 	[param4], %fd2;
	.param .b64 retval0;
	call.uni (retval0), 
	_Z7trans_fddddd, 
	(
	param0, 
	param1, 
	param2, 
	param3, 
	param4
	);
	ld.param.f64 	%fd25235, [retval0];
	} // callseq 715
	abs.f64 	%fd25237, %fd25234;
	setp.lt.f64 	%p4586, %fd25237, 0d3EE4F8B588E368F1;
	setp.eq.f64 	%p4587, %fd25235, 0d0000000000000000;
	or.pred  	%p4588, %p4586, %p4587;
	mov.f64 	%fd38354, %fd5546;
	@%p4588 bra 	$L__BB3_3915;
	sub.f64 	%fd25238, %fd5544, %fd5546;
	mul.f64 	%fd25239, %fd25235, %fd25238;
	sub.f64 	%fd25240, %fd25235, %fd25228;
	div.rn.f64 	%fd25241, %fd25239, %fd25240;
	add.f64 	%fd5548, %fd5546, %fd25241;
	{ // callseq 716, 0
	.param .b64 param0;
	st.param.f64 	[param0], %fd1;
	.param .b64 param1;
	st.param.f64 	[param1], %fd5548;
	.param .b64 param2;
	st.param.f64 	[param2], %fd3;
	.param .b64 param3;
	st.param.f64 	[param3], %fd4;
	.param .b64 param4;
	st.param.f64 	[param4], %fd2;
	.param .b64 retval0;
	call.uni (retval0), 
	_Z7trans_fddddd, 
	(
	param0, 
	param1, 
	param2, 
	param3, 
	param4
	);
	ld.param.f64 	%fd25242, [retval0];
	} // callseq 716
	abs.f64 	%fd25244, %fd25241;
	setp.lt.f64 	%p4589, %fd25244, 0d3EE4F8B588E368F1;
	setp.eq.f64 	%p4590, %fd25242, 0d0000000000000000;
	or.pred  	%p4591, %p4589, %p4590;
	mov.f64 	%fd38354, %fd5548;
	@%p4591 bra 	$L__BB3_3915;
	sub.f64 	%fd25245, %fd5546, %fd5548;
	mul.f64 	%fd25246, %fd25242, %fd25245;
	sub.f64 	%fd25247, %fd25242, %fd25235;
	div.rn.f64 	%fd25248, %fd25246, %fd25247;
	add.f64 	%fd38351, %fd5548, %fd25248;
	{ // callseq 717, 0
	.param .b64 param0;
	st.param.f64 	[param0], %fd1;
	.param .b64 param1;
	st.param.f64 	[param1], %fd38351;
	.param .b64 param2;
	st.param.f64 	[param2], %fd3;
	.param .b64 param3;
	st.param.f64 	[param3], %fd4;
	.param .b64 param4;
	st.param.f64 	[param4], %fd2;
	.param .b64 retval0;
	call.uni (retval0), 
	_Z7trans_fddddd, 
	(
	param0, 
	param1, 
	param2, 
	param3, 
	param4
	);
	ld.param.f64 	%fd38353, [retval0];
	} // callseq 717
	abs.f64 	%fd25251, %fd25248;
	setp.lt.f64 	%p4592, %fd25251, 0d3EE4F8B588E368F1;
	setp.eq.f64 	%p4593, %fd38353, 0d0000000000000000;
	or.pred  	%p4594, %p4592, %p4593;
	mov.f64 	%fd38354, %fd38351;
	@%p4594 bra 	$L__BB3_3915;
	sub.f64 	%fd25252, %fd5548, %fd38351;
	mul.f64 	%fd25253, %fd38353, %fd25252;
	sub.f64 	%fd25254, %fd38353, %fd25242;
	div.rn.f64 	%fd25255, %fd25253, %fd25254;
	add.f64 	%fd38354, %fd38351, %fd25255;
	{ // callseq 718, 0
	.param .b64 param0;
	st.param.f64 	[param0], %fd1;
	.param .b64 param1;
	st.param.f64 	[param1], %fd38354;
	.param .b64 param2;
	st.param.f64 	[param2], %fd3;
	.param .b64 param3;
	st.param.f64 	[param3], %fd4;
	.param .b64 param4;
	st.param.f64 	[param4], %fd2;
	.param .b64 retval0;
	call.uni (retval0), 
	_Z7trans_fddddd, 
	(
	param0, 
	param1, 
	param2, 
	param3, 
	param4
	);
	ld.param.f64 	%fd38352, [retval0];
	} // callseq 718
	abs.f64 	%fd25258, %fd25255;
	setp.lt.f64 	%p4595, %fd25258, 0d3EE4F8B588E368F1;
	setp.eq.f64 	%p4596, %fd38352, 0d0000000000000000;
	or.pred  	%p4597, %p4595, %p4596;
	@%p4597 bra 	$L__BB3_3915;
	add.s32 	%r15496, %r15496, 8;
	setp.eq.s32 	%p4598, %r15496, 100000001;
	mov.f64 	%fd25259, 0d0000000000000000;
	mov.f64 	%fd38350, %fd38354;
	mov.f64 	%fd38354, %fd25259;
	@%p4598 bra 	$L__BB3_3915;
$L__BB3_3914:
	sub.f64 	%fd25203, %fd38351, %fd38350;
	mul.f64 	%fd25204, %fd38352, %fd25203;
	sub.f64 	%fd25205, %fd38352, %fd38353;
	div.rn.f64 	%fd25206, %fd25204, %fd25205;
	add.f64 	%fd5558, %fd38350, %fd25206;
	{ // callseq 711, 0
	.param .b64 param0;
	st.param.f64 	[param0], %fd1;
	.param .b64 param1;
	st.param.f64 	[param1], %fd5558;
	.param .b64 param2;
	st.param.f64 	[param2], %fd3;
	.param .b64 param3;
	st.param.f64 	[param3], %fd4;
	.param .b64 param4;
	st.param.f64 	[param4], %fd2;
	.param .b64 retval0;
	call.uni (retval0), 
	_Z7trans_fddddd, 
	(
	param0, 
	param1, 
	param2, 
	param3, 
	param4
	);
	ld.param.f64 	%fd25207, [retval0];
	} // callseq 711
	abs.f64 	%fd25209, %fd25206;
	setp.geu.f64 	%p4574, %fd25209, 0d3EE4F8B588E368F1;
	setp.neu.f64 	%p4575, %fd25207, 0d0000000000000000;
	and.pred  	%p4576, %p4574, %p4575;
	mov.f64 	%fd38354, %fd5558;
	@%p4576 bra 	$L__BB3_3906;
$L__BB3_3915:
	mul.f64 	%fd5561, %fd608, %fd38354;
	setp.neu.f64 	%p4599, %fd5561, 0d0000000000000000;
	@%p4599 bra 	$L__BB3_3917;
	add.u64 	%rd269, %SP, 0;
	add.u64 	%rd270, %SPL, 0;
	st.local.v2.f64 	[%rd270], {%fd1, %fd2};
	st.local.v2.f64 	[%rd270+16], {%fd3, %fd4};
	mov.u64 	%rd271, $str$8;
	cvta.global.u64 	%rd272, %rd271;
	{ // callseq 719, 0
	.param .b64 param0;
	st.param.b64 	[param0], %rd272;
	.param .b64 param1;
	st.param.b64 	[param1], %rd269;
	.param .b32 retval0;
	call.uni (retval0), 
	vprintf, 
	(
	param0, 
	param1
	);
	ld.param.b32 	%r10464, [retval0];
	} // callseq 719
$L__BB3_3917:
	setp.leu.f64 	%p4600, %fd6, 0d3FE0000000000000;
	@%p4600 bra 	$L__BB3_4188;
	setp.eq.f64 	%p4848, %fd5561, 0d0000000000000000;
	setp.lt.s32 	%p4849, %r3910, 0;
	and.b32  	%r10877, %r3910, 2146435072;
	setp.eq.s32 	%p4850, %r10877, 1073741824;
	{
	.reg .b32 %temp; 
	mov.b64 	{%temp, %r2074}, %fd5561;
	}
	abs.f64 	%fd5562, %fd5561;
	{ // callseq 738, 0
	.param .b64 param0;
	st.param.f64 	[param0], %fd5562;
	.param .b64 param1;
	st.param.f64 	[param1], 0d4008000000000000;
	.param .b64 retval0;
	call.uni (retval0), 
	__internal_accurate_pow, 
	(
	param0, 
	param1
	);
	ld.param.f64 	%fd26186, [retval0];
	} // callseq 738
	setp.lt.s32 	%p4851, %r2074, 0;
	neg.f64 	%fd26188, %fd26186;
	selp.f64 	%fd26189, %fd26188, %fd26186, %p4850;
	selp.f64 	%fd26190, %fd26189, %fd26186, %p4851;
	selp.b32 	%r10878, %r2074, 0, %p4850;
	or.b32  	%r10879, %r10878, 2146435072;
	selp.b32 	%r10880, %r10879, %r10878, %p4849;
	mov.b32 	%r10881, 0;
	mov.b64 	%fd26191, {%r10881, %r10880};
	selp.f64 	%fd38355, %fd26191, %fd26190, %p4848;
	add.f64 	%fd26192, %fd5561, 0d4008000000000000;
	{
	.reg .b32 %temp; 
	mov.b64 	{%temp, %r10882}, %fd26192;
	}
	and.b32  	%r10883, %r10882, 2146435072;
	setp.ne.s32 	%p4852, %r10883, 2146435072;
	@%p4852 bra 	$L__BB3_3923;
	setp.num.f64 	%p4853, %fd5561, %fd5561;
	@%p4853 bra 	$L__BB3_3921;
	mov.f64 	%fd26193, 0d4008000000000000;
	add.rn.f64 	%fd38355, %fd5561, %fd26193;
	bra.uni 	$L__BB3_3923;
$L__BB3_3921:
	setp.neu.f64 	%p4854, %fd5562, 0d7FF0000000000000;
	@%p4854 bra 	$L__BB3_3923;
	setp.lt.s32 	%p4855, %r2074, 0;
	setp.eq.s32 	%p4856, %r10877, 1073741824;
	and.b32  	%r10885, %r3910, 2147483647;
	setp.ne.s32 	%p4857, %r10885, 1071644672;
	setp.lt.s32 	%p4858, %r3910, 0;
	selp.b32 	%r10886, 0, 2146435072, %p4858;
	or.b32  	%r10887, %r10886, -2147483648;
	selp.b32 	%r10888, %r10887, %r10886, %p4857;
	selp.b32 	%r10889, %r10888, %r10886, %p4856;
	selp.b32 	%r10890, %r10889, %r10886, %p4855;
	mov.b32 	%r10891, 0;
	mov.b64 	%fd38355, {%r10891, %r10890};
$L__BB3_3923:
	setp.gtu.f64 	%p4859, %fd157, 0d4000000000000000;
	@%p4859 bra 	$L__BB3_3934;
	setp.gt.u32 	%p4860, %r97, 2146435070;
	mov.f64 	%fd38357, %fd39137;
	@%p4860 bra 	$L__BB3_3928;
	setp.lt.u32 	%p4861, %r99, 1073127583;
	mov.f64 	%fd38356, %fd39136;
	mov.u32 	%r15497, %r15990;
	@%p4861 bra 	$L__BB3_3927;
	add.s32 	%r15497, %r15990, 1;
	mov.f64 	%fd38356, %fd179;
$L__BB3_3927:
	add.f64 	%fd26194, %fd38356, 0dBFF0000000000000;
	add.f64 	%fd26195, %fd38356, 0d3FF0000000000000;
	rcp.approx.ftz.f64 	%fd26196, %fd26195;
	neg.f64 	%fd26197, %fd26195;
	fma.rn.f64 	%fd26198, %fd26197, %fd26196, 0d3FF0000000000000;
	fma.rn.f64 	%fd26199, %fd26198, %fd26198, %fd26198;
	fma.rn.f64 	%fd26200, %fd26199, %fd26196, %fd26196;
	mul.f64 	%fd26201, %fd26194, %fd26200;
	fma.rn.f64 	%fd26202, %fd26194, %fd26200, %fd26201;
	mul.f64 	%fd26203, %fd26202, %fd26202;
	fma.rn.f64 	%fd26204, %fd26203, 0d3EB1380B3AE80F1E, 0d3ED0EE258B7A8B04;
	fma.rn.f64 	%fd26205, %fd26204, %fd26203, 0d3EF3B2669F02676F;
	fma.rn.f64 	%fd26206, %fd26205, %fd26203, 0d3F1745CBA9AB0956;
	fma.rn.f64 	%fd26207, %fd26206, %fd26203, 0d3F3C71C72D1B5154;
	fma.rn.f64 	%fd26208, %fd26207, %fd26203, 0d3F624924923BE72D;
	fma.rn.f64 	%fd26209, %fd26208, %fd26203, 0d3F8999999999A3C4;
	fma.rn.f64 	%fd26210, %fd26209, %fd26203, 0d3FB5555555555554;
	sub.f64 	%fd26211, %fd26194, %fd26202;
	add.f64 	%fd26212, %fd26211, %fd26211;
	neg.f64 	%fd26213, %fd26202;
	fma.rn.f64 	%fd26214, %fd26213, %fd26194, %fd26212;
	mul.f64 	%fd26215, %fd26200, %fd26214;
	mul.f64 	%fd26216, %fd26203, %fd26210;
	fma.rn.f64 	%fd26217, %fd26216, %fd26202, %fd26215;
	xor.b32  	%r10892, %r15497, -2147483648;
	mov.b32 	%r10893, 1127219200;
	mov.b64 	%fd26218, {%r10892, %r10893};
	sub.f64 	%fd26219, %fd26218, %fd159;
	fma.rn.f64 	%fd26220, %fd26219, 0d3FE62E42FEFA39EF, %fd26202;
	fma.rn.f64 	%fd26221, %fd26219, 0dBFE62E42FEFA39EF, %fd26220;
	sub.f64 	%fd26222, %fd26221, %fd26202;
	sub.f64 	%fd26223, %fd26217, %fd26222;
	fma.rn.f64 	%fd26224, %fd26219, 0d3C7ABC9E3B39803F, %fd26223;
	add.f64 	%fd38357, %fd26220, %fd26224;
$L__BB3_3928:
	setp.lt.f64 	%p4862, %fd157, 0d400E000000000000;
	mov.f64 	%fd38359, %fd39133;
	@%p4862 bra 	$L__BB3_3933;
	setp.lt.f32 	%p4863, %f13, 0f4086232B;
	mov.f64 	%fd38358, %fd39138;
	@%p4863 bra 	$L__BB3_3932;
	add.f64 	%fd38358, %fd157, 0d7FF0000000000000;
	setp.geu.f32 	%p4864, %f13, 0f40874800;
	@%p4864 bra 	$L__BB3_3932;
	mov.f64 	%fd38358, %fd161;
$L__BB3_3932:
	div.rn.f64 	%fd26225, %fd38358, %fd162;
	mul.f64 	%fd38359, %fd163, %fd26225;
$L__BB3_3933:
	mul.f64 	%fd26226, %fd38357, %fd38359;
	sub.f64 	%fd38361, %fd165, %fd26226;
	bra.uni 	$L__BB3_3938;
$L__BB3_3934:
	setp.lt.f32 	%p4865, %f14, 0f4086232B;
	mov.f64 	%fd38360, %fd39140;
	@%p4865 bra 	$L__BB3_3937;
	setp.geu.f32 	%p4866, %f14, 0f40874800;
	mov.f64 	%fd38360, 0d0000000000000000;
	@%p4866 bra 	$L__BB3_3937;
	mov.f64 	%fd38360, %fd167;
$L__BB3_3937:
	div.rn.f64 	%fd26228, %fd38360, %fd162;
	mul.f64 	%fd38361, %fd168, %fd26228;
$L__BB3_3938:
	setp.gtu.f64 	%p4867, %fd157, 0d4000000000000000;
	@%p4867 bra 	$L__BB3_3949;
	setp.gt.u32 	%p4868, %r97, 2146435070;
	mov.f64 	%fd38363, %fd39137;
	@%p4868 bra 	$L__BB3_3943;
	setp.lt.u32 	%p4869, %r99, 1073127583;
	mov.f64 	%fd38362, %fd39136;
	mov.u32 	%r15498, %r15990;
	@%p4869 bra 	$L__BB3_3942;
	add.s32 	%r15498, %r15990, 1;
	mov.f64 	%fd38362, %fd179;
$L__BB3_3942:
	add.f64 	%fd26229, %fd38362, 0dBFF0000000000000;
	add.f64 	%fd26230, %fd38362, 0d3FF0000000000000;
	rcp.approx.ftz.f64 	%fd26231, %fd26230;
	neg.f64 	%fd26232, %fd26230;
	fma.rn.f64 	%fd26233, %fd26232, %fd26231, 0d3FF0000000000000;
	fma.rn.f64 	%fd26234, %fd26233, %fd26233, %fd26233;
	fma.rn.f64 	%fd26235, %fd26234, %fd26231, %fd26231;
	mul.f64 	%fd26236, %fd26229, %fd26235;
	fma.rn.f64 	%fd26237, %fd26229, %fd26235, %fd26236;
	mul.f64 	%fd26238, %fd26237, %fd26237;
	fma.rn.f64 	%fd26239, %fd26238, 0d3EB1380B3AE80F1E, 0d3ED0EE258B7A8B04;
	fma.rn.f64 	%fd26240, %fd26239, %fd26238, 0d3EF3B2669F02676F;
	fma.rn.f64 	%fd26241, %fd26240, %fd26238, 0d3F1745CBA9AB0956;
	fma.rn.f64 	%fd26242, %fd26241, %fd26238, 0d3F3C71C72D1B5154;
	fma.rn.f64 	%fd26243, %fd26242, %fd26238, 0d3F624924923BE72D;
	fma.rn.f64 	%fd26244, %fd26243, %fd26238, 0d3F8999999999A3C4;
	fma.rn.f64 	%fd26245, %fd26244, %fd26238, 0d3FB5555555555554;
	sub.f64 	%fd26246, %fd26229, %fd26237;
	add.f64 	%fd26247, %fd26246, %fd26246;
	neg.f64 	%fd26248, %fd26237;
	fma.rn.f64 	%fd26249, %fd26248, %fd26229, %fd26247;
	mul.f64 	%fd26250, %fd26235, %fd26249;
	mul.f64 	%fd26251, %fd26238, %fd26245;
	fma.rn.f64 	%fd26252, %fd26251, %fd26237, %fd26250;
	xor.b32  	%r10894, %r15498, -2147483648;
	mov.b32 	%r10895, 1127219200;
	mov.b64 	%fd26253, {%r10894, %r10895};
	sub.f64 	%fd26254, %fd26253, %fd159;
	fma.rn.f64 	%fd26255, %fd26254, 0d3FE62E42FEFA39EF, %fd26237;
	fma.rn.f64 	%fd26256, %fd26254, 0dBFE62E42FEFA39EF, %fd26255;
	sub.f64 	%fd26257, %fd26256, %fd26237;
	sub.f64 	%fd26258, %fd26252, %fd26257;
	fma.rn.f64 	%fd26259, %fd26254, 0d3C7ABC9E3B39803F, %fd26258;
	add.f64 	%fd38363, %fd26255, %fd26259;
$L__BB3_3943:
	setp.lt.f64 	%p4870, %fd157, 0d400E000000000000;
	mov.f64 	%fd38365, %fd39139;
	@%p4870 bra 	$L__BB3_3948;
	setp.lt.f32 	%p4871, %f13, 0f4086232B;
	mov.f64 	%fd38364, %fd39138;
	@%p4871 bra 	$L__BB3_3947;
	add.f64 	%fd38364, %fd157, 0d7FF0000000000000;
	setp.geu.f32 	%p4872, %f13, 0f40874800;
	@%p4872 bra 	$L__BB3_3947;
	mov.f64 	%fd38364, %fd161;
$L__BB3_3947:
	div.rn.f64 	%fd26260, %fd38364, %fd162;
	mul.f64 	%fd38365, %fd169, %fd26260;
$L__BB3_3948:
	fma.rn.f64 	%fd38367, %fd38363, %fd38365, %fd171;
	bra.uni 	$L__BB3_3953;
$L__BB3_3949:
	setp.lt.f32 	%p4873, %f14, 0f4086232B;
	mov.f64 	%fd38366, %fd39140;
	@%p4873 bra 	$L__BB3_3952;
	setp.geu.f32 	%p4874, %f14, 0f40874800;
	mov.f64 	%fd38366, 0d0000000000000000;
	@%p4874 bra 	$L__BB3_3952;
	mov.f64 	%fd38366, %fd167;
$L__BB3_3952:
	div.rn.f64 	%fd26262, %fd38366, %fd162;
	mul.f64 	%fd38367, %fd172, %fd26262;
$L__BB3_3953:
	setp.neu.f64 	%p4875, %fd849, 0d0000000000000000;
	fma.rn.f64 	%fd5589, %fd158, %fd38367, %fd38361;
	mov.f64 	%fd26263, 0d3FC5555555555555;
	{
	.reg .b32 %temp; 
	mov.b64 	{%temp, %r2079}, %fd26263;
	}
	@%p4875 bra 	$L__BB3_3955;
	and.b32  	%r10896, %r2079, 2146435072;
	setp.eq.s32 	%p4877, %r10896, 1127219200;
	selp.b32 	%r10897, %r210, 0, %p4877;
	setp.lt.s32 	%p4878, %r2079, 0;
	or.b32  	%r10898, %r10897, 2146435072;
	selp.b32 	%r10899, %r10898, %r10897, %p4878;
	mov.b32 	%r10900, 0;
	mov.b64 	%fd38369, {%r10900, %r10899};
	bra.uni 	$L__BB3_3956;
$L__BB3_3955:
	setp.lt.s32 	%p4876, %r210, 0;
	{ // callseq 739, 0
	.param .b64 param0;
	st.param.f64 	[param0], %fd850;
	.param .b64 param1;
	st.param.f64 	[param1], 0d3FC5555555555555;
	.param .b64 retval0;
	call.uni (retval0), 
	__internal_accurate_pow, 
	(
	param0, 
	param1
	);
	ld.param.f64 	%fd26264, [retval0];
	} // callseq 739
	selp.f64 	%fd38369, 0dFFF8000000000000, %fd26264, %p4876;
$L__BB3_3956:
	add.f64 	%fd26266, %fd849, 0d3FC5555555555555;
	{
	.reg .b32 %temp; 
	mov.b64 	{%temp, %r10901}, %fd26266;
	}
	and.b32  	%r10902, %r10901, 2146435072;
	setp.ne.s32 	%p4879, %r10902, 2146435072;
	@%p4879 bra 	$L__BB3_3961;
	setp.num.f64 	%p4880, %fd849, %fd849;
	@%p4880 bra 	$L__BB3_3959;
	mov.f64 	%fd26267, 0d3FC5555555555555;
	add.rn.f64 	%fd38369, %fd849, %fd26267;
	bra.uni 	$L__BB3_3961;
$L__BB3_3959:
	setp.neu.f64 	%p4881, %fd850, 0d7FF0000000000000;
	@%p4881 bra 	$L__BB3_3961;
	and.b32  	%r10903, %r2079, 2146435072;
	setp.eq.s32 	%p4882, %r10903, 1127219200;
	setp.lt.s32 	%p4883, %r210, 0;
	setp.lt.s32 	%p4884, %r2079, 0;
	selp.b32 	%r10904, 0, 2146435072, %p4884;
	and.b32  	%r10905, %r2079, 2147483647;
	setp.ne.s32 	%p4885, %r10905, 1071644672;
	or.b32  	%r10906, %r10904, -2147483648;
	selp.b32 	%r10907, %r10906, %r10904, %p4885;
	selp.b32 	%r10908, %r10907, %r10904, %p4882;
	selp.b32 	%r10909, %r10908, %r10904, %p4883;
	mov.b32 	%r10910, 0;
	mov.b64 	%fd38369, {%r10910, %r10909};
$L__BB3_3961:
	{ // callseq 740, 0
	.param .b64 param0;
	st.param.f64 	[param0], 0d4024000000000000;
	.param .b64 param1;
	st.param.f64 	[param1], 0dC03C000000000000;
	.param .b64 retval0;
	call.uni (retval0), 
	__internal_accurate_pow, 
	(
	param0, 
	param1
	);
	ld.param.f64 	%fd26268, [retval0];
	} // callseq 740
	setp.eq.f64 	%p4886, %fd849, 0d3FF0000000000000;
	selp.f64 	%fd26270, 0d3FF0000000000000, %fd38369, %p4886;
	mul.f64 	%fd26271, %fd5589, %fd26270;
	neg.f64 	%fd26272, %fd26268;
	mov.f64 	%fd26273, 0dC03C000000000000;
	{
	.reg .b32 %temp; 
	mov.b64 	{%temp, %r10911}, %fd26273;
	}
	and.b32  	%r10913, %r10911, 2146435072;
	setp.eq.s32 	%p4887, %r10913, 1074790400;
	setp.lt.s32 	%p4888, %r1, 0;
	selp.f64 	%fd26274, %fd26272, %fd26268, %p4887;
	selp.f64 	%fd26275, %fd26274, %fd26268, %p4888;
	mul.f64 	%fd26276, %fd26275, 0d401B0A3D70A3D70A;
	mul.f64 	%fd26277, %fd3, %fd26276;
	div.rn.f64 	%fd5596, %fd26277, %fd26271;
	{
	.reg .b32 %temp; 
	mov.b64 	{%temp, %r2080}, %fd869;
	}
	mov.f64 	%fd26278, 0d4016000000000000;
	{
	.reg .b32 %temp; 
	mov.b64 	{%temp, %r2081}, %fd26278;
	}
	abs.f64 	%fd5597, %fd869;
	setp.neu.f64 	%p4889, %fd869, 0d0000000000000000;
	@%p4889 bra 	$L__BB3_3963;
	and.b32  	%r10914, %r2081, 2146435072;
	setp.eq.s32 	%p4891, %r10914, 1075838976;
	selp.b32 	%r10915, %r2080, 0, %p4891;
	setp.lt.s32 	%p4892, %r2081, 0;
	or.b32  	%r10916, %r10915, 2146435072;
	selp.b32 	%r10917, %r10916, %r10915, %p4892;
	mov.b32 	%r10918, 0;
	mov.b64 	%fd38371, {%r10918, %r10917};
	bra.uni 	$L__BB3_3964;
$L__BB3_3963:
	setp.lt.s32 	%p4890, %r2080, 0;
	{ // callseq 741, 0
	.param .b64 param0;
	st.param.f64 	[param0], %fd5597;
	.param .b64 param1;
	st.param.f64 	[param1], 0d4016000000000000;
	.param .b64 retval0;
	call.uni (retval0), 
	__internal_accurate_pow, 
	(
	param0, 
	param1
	);
	ld.param.f64 	%fd26279, [retval0];
	} // callseq 741
	selp.f64 	%fd38371, 0dFFF8000000000000, %fd26279, %p4890;
$L__BB3_3964:
	add.f64 	%fd26281, %fd869, 0d4016000000000000;
	{
	.reg .b32 %temp; 
	mov.b64 	{%temp, %r10919}, %fd26281;
	}
	and.b32  	%r10920, %r10919, 2146435072;
	setp.ne.s32 	%p4893, %r10920, 2146435072;
	@%p4893 bra 	$L__BB3_3969;
	setp.num.f64 	%p4894, %fd869, %fd869;
	@%p4894 bra 	$L__BB3_3967;
	mov.f64 	%fd26282, 0d4016000000000000;
	add.rn.f64 	%fd38371, %fd869, %fd26282;
	bra.uni 	$L__BB3_3969;
$L__BB3_3967:
	setp.neu.f64 	%p4895, %fd5597, 0d7FF0000000000000;
	@%p4895 bra 	$L__BB3_3969;
	setp.lt.s32 	%p4896, %r2080, 0;
	and.b32  	%r10921, %r2081, 2146435072;
	setp.eq.s32 	%p4897, %r10921, 1075838976;
	setp.lt.s32 	%p4898, %r2081, 0;
	selp.b32 	%r10922, 0, 2146435072, %p4898;
	and.b32  	%r10923, %r2081, 2147483647;
	setp.ne.s32 	%p4899, %r10923, 1071644672;
	or.b32  	%r10924, %r10922, -2147483648;
	selp.b32 	%r10925, %r10924, %r10922, %p4899;
	selp.b32 	%r10926, %r10925, %r10922, %p4897;
	selp.b32 	%r10927, %r10926, %r10922, %p4896;
	mov.b32 	%r10928, 0;
	mov.b64 	%fd38371, {%r10928, %r10927};
$L__BB3_3969:
	mov.f64 	%fd38372, 0d4026000000000000;
	{
	.reg .b32 %temp; 
	mov.b64 	{%temp, %r15499}, %fd38372;
	}
	{
	.reg .b32 %temp; 
	mov.b64 	{%r15500, %temp}, %fd38372;
	}
	setp.gt.s32 	%p4900, %r15499, 1048575;
	mov.b32 	%r15501, -1023;
	@%p4900 bra 	$L__BB3_3971;
	mov.f64 	%fd38372, 0d4386000000000000;
	{
	.reg .b32 %temp; 
	mov.b64 	{%temp, %r15499}, %fd38372;
	}
	{
	.reg .b32 %temp; 
	mov.b64 	{%r15500, %temp}, %fd38372;
	}
	mov.b32 	%r15501, -1077;
$L__BB3_3971:
	add.s32 	%r10931, %r15499, -1;
	setp.gt.u32 	%p4901, %r10931, 2146435070;
	@%p4901 bra 	$L__BB3_3975;
	shr.u32 	%r10934, %r15499, 20;
	add.s32 	%r15502, %r15501, %r10934;
	and.b32  	%r10935, %r15499, 1048575;
	or.b32  	%r10936, %r10935, 1072693248;
	mov.b64 	%fd38373, {%r15500, %r10936};
	setp.lt.u32 	%p4903, %r10936, 1073127583;
	@%p4903 bra 	$L__BB3_3974;
	{
	.reg .b32 %temp; 
	mov.b64 	{%r10937, %temp}, %fd38373;
	}
	{
	.reg .b32 %temp; 
	mov.b64 	{%temp, %r10938}, %fd38373;
	}
	add.s32 	%r10939, %r10938, -1048576;
	mov.b64 	%fd38373, {%r10937, %r10939};
	add.s32 	%r15502, %r15502, 1;
$L__BB3_3974:
	add.f64 	%fd26286, %fd38373, 0dBFF0000000000000;
	add.f64 	%fd26287, %fd38373, 0d3FF0000000000000;
	rcp.approx.ftz.f64 	%fd26288, %fd26287;
	neg.f64 	%fd26289, %fd26287;
	fma.rn.f64 	%fd26290, %fd26289, %fd26288, 0d3FF0000000000000;
	fma.rn.f64 	%fd26291, %fd26290, %fd26290, %fd26290;
	fma.rn.f64 	%fd26292, %fd26291, %fd26288, %fd26288;
	mul.f64 	%fd26293, %fd26286, %fd26292;
	fma.rn.f64 	%fd26294, %fd26286, %fd26292, %fd26293;
	mul.f64 	%fd26295, %fd26294, %fd26294;
	fma.rn.f64 	%fd26296, %fd26295, 0d3EB1380B3AE80F1E, 0d3ED0EE258B7A8B04;
	fma.rn.f64 	%fd26297, %fd26296, %fd26295, 0d3EF3B2669F02676F;
	fma.rn.f64 	%fd26298, %fd26297, %fd26295, 0d3F1745CBA9AB0956;
	fma.rn.f64 	%fd26299, %fd26298, %fd26295, 0d3F3C71C72D1B5154;
	fma.rn.f64 	%fd26300, %fd26299, %fd26295, 0d3F624924923BE72D;
	fma.rn.f64 	%fd26301, %fd26300, %fd26295, 0d3F8999999999A3C4;
	fma.rn.f64 	%fd26302, %fd26301, %fd26295, 0d3FB5555555555554;
	sub.f64 	%fd26303, %fd26286, %fd26294;
	add.f64 	%fd26304, %fd26303, %fd26303;
	neg.f64 	%fd26305, %fd26294;
	fma.rn.f64 	%fd26306, %fd26305, %fd26286, %fd26304;
	mul.f64 	%fd26307, %fd26292, %fd26306;
	mul.f64 	%fd26308, %fd26295, %fd26302;
	fma.rn.f64 	%fd26309, %fd26308, %fd26294, %fd26307;
	xor.b32  	%r10940, %r15502, -2147483648;
	mov.b32 	%r10941, 1127219200;
	mov.b64 	%fd26310, {%r10940, %r10941};
	sub.f64 	%fd26311, %fd26310, %fd159;
	fma.rn.f64 	%fd26312, %fd26311, 0d3FE62E42FEFA39EF, %fd26294;
	fma.rn.f64 	%fd26313, %fd26311, 0dBFE62E42FEFA39EF, %fd26312;
	sub.f64 	%fd26314, %fd26313, %fd26294;
	sub.f64 	%fd26315, %fd26309, %fd26314;
	fma.rn.f64 	%fd26316, %fd26311, 0d3C7ABC9E3B39803F, %fd26315;
	add.f64 	%fd38374, %fd26312, %fd26316;
	bra.uni 	$L__BB3_3976;
$L__BB3_3975:
	fma.rn.f64 	%fd26285, %fd38372, 0d7FF0000000000000, 0d7FF0000000000000;
	{
	.reg .b32 %temp; 
	mov.b64 	{%temp, %r10932}, %fd38372;
	}
	and.b32  	%r10933, %r10932, 2147483647;
	setp.eq.s32 	%p4902, %r10933, 0;
	selp.f64 	%fd38374, 0dFFF0000000000000, %fd26285, %p4902;
$L__BB3_3976:
	fma.rn.f64 	%fd5611, %fd38374, 0dC018000000000000, 0d4026000000000000;
	mov.f64 	%fd38375, 0d3FFC4E06B9F096A3;
	{
	.reg .b32 %temp; 
	mov.b64 	{%temp, %r15507}, %fd38375;
	}
	{
	.reg .b32 %temp; 
	mov.b64 	{%r15508, %temp}, %fd38375;
	}
	setp.gt.s32 	%p4904, %r15507, 1048575;
	mov.b32 	%r15505, -1023;
	mov.u32 	%r15503, %r15507;
	mov.u32 	%r15504, %r15508;
	@%p4904 bra 	$L__BB3_3978;
	mov.f64 	%fd38375, 0d435C4E06B9F096A3;
	{
	.reg .b32 %temp; 
	mov.b64 	{%temp, %r15503}, %fd38375;
	}
	{
	.reg .b32 %temp; 
	mov.b64 	{%r15504, %temp}, %fd38375;
	}
	mov.b32 	%r15505, -1077;
$L__BB3_3978:
	add.s32 	%r10944, %r15503, -1;
	setp.gt.u32 	%p4905, %r10944, 2146435070;
	@%p4905 bra 	$L__BB3_3982;
	shr.u32 	%r10947, %r15503, 20;
	add.s32 	%r15506, %r15505, %r10947;
	and.b32  	%r10948, %r15503, 1048575;
	or.b32  	%r10949, %r10948, 1072693248;
	mov.b64 	%fd38376, {%r15504, %r10949};
	setp.lt.u32 	%p4907, %r10949, 1073127583;
	@%p4907 bra 	$L__BB3_3981;
	{
	.reg .b32 %temp; 
	mov.b64 	{%r10950, %temp}, %fd38376;
	}
	{
	.reg .b32 %temp; 
	mov.b64 	{%temp, %r10951}, %fd38376;
	}
	add.s32 	%r10952, %r10951, -1048576;
	mov.b64 	%fd38376, {%r10950, %r10952};
	add.s32 	%r15506, %r15506, 1;
$L__BB3_3981:
	add.f64 	%fd26320, %fd38376, 0dBFF0000000000000;
	add.f64 	%fd26321, %fd38376, 0d3FF0000000000000;
	rcp.approx.ftz.f64 	%fd26322, %fd26321;
	neg.f64 	%fd26323, %fd26321;
	fma.rn.f64 	%fd26324, %fd26323, %fd26322, 0d3FF0000000000000;
	fma.rn.f64 	%fd26325, %fd26324, %fd26324, %fd26324;
	fma.rn.f64 	%fd26326, %fd26325, %fd26322, %fd26322;
	mul.f64 	%fd26327, %fd26320, %fd26326;
	fma.rn.f64 	%fd26328, %fd26320, %fd26326, %fd26327;
	mul.f64 	%fd26329, %fd26328, %fd26328;
	fma.rn.f64 	%fd26330, %fd26329, 0d3EB1380B3AE80F1E, 0d3ED0EE258B7A8B04;
	fma.rn.f64 	%fd26331, %fd26330, %fd26329, 0d3EF3B2669F02676F;
	fma.rn.f64 	%fd26332, %fd26331, %fd26329, 0d3F1745CBA9AB0956;
	fma.rn.f64 	%fd26333, %fd26332, %fd26329, 0d3F3C71C72D1B5154;
	fma.rn.f64 	%fd26334, %fd26333, %fd26329, 0d3F624924923BE72D;
	fma.rn.f64 	%fd26335, %fd26334, %fd26329, 0d3F8999999999A3C4;
	fma.rn.f64 	%fd26336, %fd26335, %fd26329, 0d3FB5555555555554;
	sub.f64 	%fd26337, %fd26320, %fd26328;
	add.f64 	%fd26338, %fd26337, %fd26337;
	neg.f64 	%fd26339, %fd26328;
	fma.rn.f64 	%fd26340, %fd26339, %fd26320, %fd26338;
	mul.f64 	%fd26341, %fd26326, %fd26340;
	mul.f64 	%fd26342, %fd26329, %fd26336;
	fma.rn.f64 	%fd26343, %fd26342, %fd26328, %fd26341;
	xor.b32  	%r10953, %r15506, -2147483648;
	mov.b32 	%r10954, 1127219200;
	mov.b64 	%fd26344, {%r10953, %r10954};
	sub.f64 	%fd26345, %fd26344, %fd159;
	fma.rn.f64 	%fd26346, %fd26345, 0d3FE62E42FEFA39EF, %fd26328;
	fma.rn.f64 	%fd26347, %fd26345, 0dBFE62E42FEFA39EF, %fd26346;
	sub.f64 	%fd26348, %fd26347, %fd26328;
	sub.f64 	%fd26349, %fd26343, %fd26348;
	fma.rn.f64 	%fd26350, %fd26345, 0d3C7ABC9E3B39803F, %fd26349;
	add.f64 	%fd38377, %fd26346, %fd26350;
	bra.uni 	$L__BB3_3983;
$L__BB3_3982:
	fma.rn.f64 	%fd26319, %fd38375, 0d7FF0000000000000, 0d7FF0000000000000;
	{
	.reg .b32 %temp; 
	mov.b64 	{%temp, %r10945}, %fd38375;
	}
	and.b32  	%r10946, %r10945, 2147483647;
	setp.eq.s32 	%p4906, %r10946, 0;
	selp.f64 	%fd38377, 0dFFF0000000000000, %fd26319, %p4906;
$L__BB3_3983:
	sub.f64 	%fd5619, %fd38377, %fd5611;
	fma.rn.f64 	%fd26351, %fd5619, 0d3FF71547652B82FE, 0d4338000000000000;
	{
	.reg .b32 %temp; 
	mov.b64 	{%r2102, %temp}, %fd26351;
	}
	mov.f64 	%fd26352, 0dC338000000000000;
	add.rn.f64 	%fd26353, %fd26351, %fd26352;
	fma.rn.f64 	%fd26354, %fd26353, 0dBFE62E42FEFA39EF, %fd5619;
	fma.rn.f64 	%fd26355, %fd26353, 0dBC7ABC9E3B39803F, %fd26354;
	fma.rn.f64 	%fd26356, %fd26355, 0d3E5ADE1569CE2BDF, 0d3E928AF3FCA213EA;
	fma.rn.f64 	%fd26357, %fd26356, %fd26355, 0d3EC71DEE62401315;
	fma.rn.f64 	%fd26358, %fd26357, %fd26355, 0d3EFA01997C89EB71;
	fma.rn.f64 	%fd26359, %fd26358, %fd26355, 0d3F2A01A014761F65;
	fma.rn.f64 	%fd26360, %fd26359, %fd26355, 0d3F56C16C1852B7AF;
	fma.rn.f64 	%fd26361, %fd26360, %fd26355, 0d3F81111111122322;
	fma.rn.f64 	%fd26362, %fd26361, %fd26355, 0d3FA55555555502A1;
	fma.rn.f64 	%fd26363, %fd26362, %fd26355, 0d3FC5555555555511;
	fma.rn.f64 	%fd26364, %fd26363, %fd26355, 0d3FE000000000000B;
	fma.rn.f64 	%fd26365, %fd26364, %fd26355, 0d3FF0000000000000;
	fma.rn.f64 	%fd26366, %fd26365, %fd26355, 0d3FF0000000000000;
	{
	.reg .b32 %temp; 
	mov.b64 	{%r2103, %temp}, %fd26366;
	}
	{
	.reg .b32 %temp; 
	mov.b64 	{%temp, %r2104}, %fd26366;
	}
	shl.b32 	%r10955, %r2102, 20;
	add.s32 	%r10956, %r10955, %r2104;
	mov.b64 	%fd38378, {%r2103, %r10956};
	{
	.reg .b32 %temp; 
	mov.b64 	{%temp, %r10957}, %fd5619;
	}
	mov.b32 	%f288, %r10957;
	abs.f32 	%f105, %f288;
	setp.lt.f32 	%p4908, %f105, 0f4086232B;
	@%p4908 bra 	$L__BB3_3986;
	setp.lt.f64 	%p4909, %fd5619, 0d0000000000000000;
	add.f64 	%fd26367, %fd5619, 0d7FF0000000000000;
	selp.f64 	%fd38378, 0d0000000000000000, %fd26367, %p4909;
	setp.geu.f32 	%p4910, %f105, 0f40874800;
	@%p4910 bra 	$L__BB3_3986;
	shr.u32 	%r10958, %r2102, 31;
	add.s32 	%r10959, %r2102, %r10958;
	shr.s32 	%r10960, %r10959, 1;
	shl.b32 	%r10961, %r10960, 20;
	add.s32 	%r10962, %r2104, %r10961;
	mov.b64 	%fd26368, {%r2103, %r10962};
	sub.s32 	%r10963, %r2102, %r10960;
	shl.b32 	%r10964, %r10963, 20;
	add.s32 	%r10965, %r10964, 1072693248;
	mov.b32 	%r10966, 0;
	mov.b64 	%fd26369, {%r10966, %r10965};
	mul.f64 	%fd38378, %fd26369, %fd26368;
$L__BB3_3986:
	setp.neu.f64 	%p4911, %fd5561, 0d0000000000000000;
	rcp.rn.f64 	%fd26370, %fd38371;
	setp.eq.f64 	%p4912, %fd869, 0d3FF0000000000000;
	selp.f64 	%fd26371, 0d3FF0000000000000, %fd26370, %p4912;
	mul.f64 	%fd5624, %fd26371, %fd38378;
	@%p4911 bra 	$L__BB3_3988;
	setp.lt.s32 	%p4914, %r93, 0;
	and.b32  	%r10967, %r93, 2146435072;
	setp.eq.s32 	%p4915, %r10967, 1127219200;
	selp.b32 	%r10968, %r2074, 0, %p4915;
	or.b32  	%r10969, %r10968, 2146435072;
	selp.b32 	%r10970, %r10969, %r10968, %p4914;
	mov.b32 	%r10971, 0;
	mov.b64 	%fd38380, {%r10971, %r10970};
	bra.uni 	$L__BB3_3989;
$L__BB3_3988:
	setp.lt.s32 	%p4913, %r2074, 0;
	{ // callseq 742, 0
	.param .b64 param0;
	st.param.f64 	[param0], %fd5562;
	.param .b64 param1;
	st.param.f64 	[param1], 0d3FD5555555555555;
	.param .b64 retval0;
	call.uni (retval0), 
	__internal_accurate_pow, 
	(
	param0, 
	param1
	);
	ld.param.f64 	%fd26372, [retval0];
	} // callseq 742
	selp.f64 	%fd38380, 0dFFF8000000000000, %fd26372, %p4913;
$L__BB3_3989:
	add.f64 	%fd26374, %fd5561, 0d3FD5555555555555;
	{
	.reg .b32 %temp; 
	mov.b64 	{%temp, %r10972}, %fd26374;
	}
	and.b32  	%r10973, %r10972, 2146435072;
	setp.ne.s32 	%p4916, %r10973, 2146435072;
	@%p4916 bra 	$L__BB3_3994;
	setp.num.f64 	%p4917, %fd5561, %fd5561;
	@%p4917 bra 	$L__BB3_3992;
	mov.f64 	%fd26375, 0d3FD5555555555555;
	add.rn.f64 	%fd38380, %fd5561, %fd26375;
	bra.uni 	$L__BB3_3994;
$L__BB3_3992:
	setp.neu.f64 	%p4918, %fd5562, 0d7FF0000000000000;
	@%p4918 bra 	$L__BB3_3994;
	setp.lt.s32 	%p4919, %r2074, 0;
	setp.lt.s32 	%p4920, %r93, 0;
	selp.b32 	%r10974, 0, 2146435072, %p4920;
	or.b32  	%r10975, %r10974, -2147483648;
	selp.b32 	%r10976, %r10975, %r10974, %p5;
	selp.b32 	%r10977, %r10976, %r10974, %p4919;
	mov.b32 	%r10978, 0;
	mov.b64 	%fd38380, {%r10978, %r10977};
$L__BB3_3994:
	setp.eq.f64 	%p4921, %fd5561, 0d3FF0000000000000;
	selp.f64 	%fd5631, 0d3FF0000000000000, %fd38380, %p4921;
	mul.f64 	%fd38388, %fd869, %fd5631;
	setp.geu.f64 	%p4922, %fd38388, 0d0000000000000000;
	@%p4922 bra 	$L__BB3_3996;
	mov.u64 	%rd289, $str$7;
	cvta.global.u64 	%rd290, %rd289;
	{ // callseq 743, 0
	.param .b64 param0;
	st.param.b64 	[param0], %rd290;
	.param .b64 param1;
	st.param.b64 	[param1], 0;
	.param .b32 retval0;
	call.uni (retval0), 
	vprintf, 
	(
	param0, 
	param1
	);
	ld.param.b32 	%r10979, [retval0];
	} // callseq 743
$L__BB3_3996:
	setp.geu.f64 	%p4923, %fd38388, 0d401A000000000000;
	@%p4923 bra 	$L__BB3_4038;
	mov.b32 	%r15509, -1023;
	mov.f64 	%fd38381, 0d3FFC4E06B9F096A3;
	@%p4904 bra 	$L__BB3_3999;
	mov.f64 	%fd38381, 0d435C4E06B9F096A3;
	{
	.reg .b32 %temp; 
	mov.b64 	{%temp, %r15507}, %fd38381;
	}
	{
	.reg .b32 %temp; 
	mov.b64 	{%r15508, %temp}, %fd38381;
	}
	mov.b32 	%r15509, -1077;
$L__BB3_3999:
	add.s32 	%r11031, %r15507, -1;
	setp.gt.u32 	%p4949, %r11031, 2146435070;
	@%p4949 bra 	$L__BB3_4003;
	shr.u32 	%r11034, %r15507, 20;
	add.s32 	%r15510, %r15509, %r11034;
	and.b32  	%r11035, %r15507, 1048575;
	or.b32  	%r11036, %r11035, 1072693248;
	mov.b64 	%fd38382, {%r15508, %r11036};
	setp.lt.u32 	%p4951, %r11036, 1073127583;
	@%p4951 bra 	$L__BB3_4002;
	{
	.reg .b32 %temp; 
	mov.b64 	{%r11037, %temp}, %fd38382;
	}
	{
	.reg .b32 %temp; 
	mov.b64 	{%temp, %r11038}, %fd38382;
	}
	add.s32 	%r11039, %r11038, -1048576;
	mov.b64 	%fd38382, {%r11037, %r11039};
	add.s32 	%r15510, %r15510, 1;
$L__BB3_4002:
	add.f64 	%fd26525, %fd38382, 0dBFF0000000000000;
	add.f64 	%fd26526, %fd38382, 0d3FF0000000000000;
	rcp.approx.ftz.f64 	%fd26527, %fd26526;
	neg.f64 	%fd26528, %fd26526;
	fma.rn.f64 	%fd26529, %fd26528, %fd26527, 0d3FF0000000000000;
	fma.rn.f64 	%fd26530, %fd26529, %fd26529, %fd26529;
	fma.rn.f64 	%fd26531, %fd26530, %fd26527, %fd26527;
	mul.f64 	%fd26532, %fd26525, %fd26531;
	fma.rn.f64 	%fd26533, %fd26525, %fd26531, %fd26532;
	mul.f64 	%fd26534, %fd26533, %fd26533;
	fma.rn.f64 	%fd26535, %fd26534, 0d3EB1380B3AE80F1E, 0d3ED0EE258B7A8B04;
	fma.rn.f64 	%fd26536, %fd26535, %fd26534, 0d3EF3B2669F02676F;
	fma.rn.f64 	%fd26537, %fd26536, %fd26534, 0d3F1745CBA9AB0956;
	fma.rn.f64 	%fd26538, %fd26537, %fd26534, 0d3F3C71C72D1B5154;
	fma.rn.f64 	%fd26539, %fd26538, %fd26534, 0d3F624924923BE72D;
	fma.rn.f64 	%fd26540, %fd26539, %fd26534, 0d3F8999999999A3C4;
	fma.rn.f64 	%fd26541, %fd26540, %fd26534, 0d3FB5555555555554;
	sub.f64 	%fd26542, %fd26525, %fd26533;
	add.f64 	%fd26543, %fd26542, %fd26542;
	neg.f64 	%fd26544, %fd26533;
	fma.rn.f64 	%fd26545, %fd26544, %fd26525, %fd26543;
	mul.f64 	%fd26546, %fd26531, %fd26545;
	mul.f64 	%fd26547, %fd26534, %fd26541;
	fma.rn.f64 	%fd26548, %fd26547, %fd26533, %fd26546;
	xor.b32  	%r11040, %r15510, -2147483648;
	mov.b32 	%r11041, 1127219200;
	mov.b64 	%fd26549, {%r11040, %r11041};
	sub.f64 	%fd26550, %fd26549, %fd159;
	fma.rn.f64 	%fd26551, %fd26550, 0d3FE62E42FEFA39EF, %fd26533;
	fma.rn.f64 	%fd26552, %fd26550, 0dBFE62E42FEFA39EF, %fd26551;
	sub.f64 	%fd26553, %fd26552, %fd26533;
	sub.f64 	%fd26554, %fd26548, %fd26553;
	fma.rn.f64 	%fd26555, %fd26550, 0d3C7ABC9E3B39803F, %fd26554;
	add.f64 	%fd38383, %fd26551, %fd26555;
	bra.uni 	$L__BB3_4004;
$L__BB3_4003:
	fma.rn.f64 	%fd26524, %fd38381, 0d7FF0000000000000, 0d7FF0000000000000;
	{
	.reg .b32 %temp; 
	mov.b64 	{%temp, %r11032}, %fd38381;
	}
	and.b32  	%r11033, %r11032, 2147483647;
	setp.eq.s32 	%p4950, %r11033, 0;
	selp.f64 	%fd38383, 0dFFF0000000000000, %fd26524, %p4950;
$L__BB3_4004:
	setp.le.f64 	%p4952, %fd38388, 0d0000000000000000;
	mov.f64 	%fd38392, 0d0000000000000000;
	@%p4952 bra 	$L__BB3_4006;
	mov.b32 	%r15511, 1;
	mov.f64 	%fd38385, 0d3FC745D1745D1746;
	mov.f64 	%fd38384, 0d4016000000000000;
	mov.f64 	%fd38387, %fd38385;
	bra.uni 	$L__BB3_4024;
$L__BB3_4006:
	@%p4922 bra 	$L__BB3_4037;
	mov.u64 	%rd293, $str$4;
	cvta.global.u64 	%rd294, %rd293;
	{ // callseq 745, 0
	.param .b64 param0;
	st.param.b64 	[param0], %rd294;
	.param .b64 param1;
	st.param.b64 	[param1], 0;
	.param .b32 retval0;
	call.uni (retval0), 
	vprintf, 
	(
	param0, 
	param1
	);
	ld.param.b32 	%r11042, [retval0];
	} // callseq 745
	bra.uni 	$L__BB3_4037;
$L__BB3_4008:
	add.f64 	%fd5639, %fd5687, 0d3FF0000000000000;
	div.rn.f64 	%fd26568, %fd38388, %fd5639;
	mul.f64 	%fd5640, %fd5688, %fd26568;
	add.f64 	%fd38387, %fd38387, %fd5640;
	abs.f64 	%fd26569, %fd5640;
	abs.f64 	%fd26570, %fd38387;
	mul.f64 	%fd26571, %fd26570, 0d3E9421F5F40D8376;
	setp.lt.f64 	%p4955, %fd26569, %fd26571;
	@%p4955 bra 	$L__BB3_4025;
	add.f64 	%fd5642, %fd5639, 0d3FF0000000000000;
	div.rn.f64 	%fd26573, %fd38388, %fd5642;
	mul.f64 	%fd5643, %fd5640, %fd26573;
	add.f64 	%fd38387, %fd38387, %fd5643;
	abs.f64 	%fd26574, %fd5643;
	abs.f64 	%fd26575, %fd38387;
	mul.f64 	%fd26576, %fd26575, 0d3E9421F5F40D8376;
	setp.lt.f64 	%p4956, %fd26574, %fd26576;
	@%p4956 bra 	$L__BB3_4025;
	add.f64 	%fd5645, %fd5642, 0d3FF0000000000000;
	div.rn.f64 	%fd26578, %fd38388, %fd5645;
	mul.f64 	%fd5646, %fd5643, %fd26578;
	add.f64 	%fd38387, %fd38387, %fd5646;
	abs.f64 	%fd26579, %fd5646;
	abs.f64 	%fd26580, %fd38387;
	mul.f64 	%fd26581, %fd26580, 0d3E9421F5F40D8376;
	setp.lt.f64 	%p4957, %fd26579, %fd26581;
	@%p4957 bra 	$L__BB3_4025;
	add.f64 	%fd5648, %fd5645, 0d3FF0000000000000;
	div.rn.f64 	%fd26583, %fd38388, %fd5648;
	mul.f64 	%fd5649, %fd5646, %fd26583;
	add.f64 	%fd38387, %fd38387, %fd5649;
	abs.f64 	%fd26584, %fd5649;
	abs.f64 	%fd26585, %fd38387;
	mul.f64 	%fd26586, %fd26585, 0d3E9421F5F40D8376;
	setp.lt.f64 	%p4958, %fd26584, %fd26586;
	@%p4958 bra 	$L__BB3_4025;
	add.f64 	%fd5651, %fd5648, 0d3FF0000000000000;
	div.rn.f64 	%fd26588, %fd38388, %fd5651;
	mul.f64 	%fd5652, %fd5649, %fd26588;
	add.f64 	%fd38387, %fd38387, %fd5652;
	abs.f64 	%fd26589, %fd5652;
	abs.f64 	%fd26590, %fd38387;
	mul.f64 	%fd26591, %fd26590, 0d3E9421F5F40D8376;
	setp.lt.f64 	%p4959, %fd26589, %fd26591;
	@%p4959 bra 	$L__BB3_4025;
	add.f64 	%fd5654, %fd5651, 0d3FF0000000000000;
	div.rn.f64 	%fd26593, %fd38388, %fd5654;
	mul.f64 	%fd5655, %fd5652, %fd26593;
	add.f64 	%fd38387, %fd38387, %fd5655;
	abs.f64 	%fd26594, %fd5655;
	abs.f64 	%fd26595, %fd38387;
	mul.f64 	%fd26596, %fd26595, 0d3E9421F5F40D8376;
	setp.lt.f64 	%p4960, %fd26594, %fd26596;
	@%p4960 bra 	$L__BB3_4025;
	add.f64 	%fd5657, %fd5654, 0d3FF0000000000000;
	div.rn.f64 	%fd26598, %fd38388, %fd5657;
	mul.f64 	%fd5658, %fd5655, %fd26598;
	add.f64 	%fd38387, %fd38387, %fd5658;
	abs.f64 	%fd26599, %fd5658;
	abs.f64 	%fd26600, %fd38387;
	mul.f64 	%fd26601, %fd26600, 0d3E9421F5F40D8376;
	setp.lt.f64 	%p4961, %fd26599, %fd26601;
	@%p4961 bra 	$L__BB3_4025;
	add.f64 	%fd5660, %fd5657, 0d3FF0000000000000;
	div.rn.f64 	%fd26603, %fd38388, %fd5660;
	mul.f64 	%fd5661, %fd5658, %fd26603;
	add.f64 	%fd38387, %fd38387, %fd5661;
	abs.f64 	%fd26604, %fd5661;
	abs.f64 	%fd26605, %fd38387;
	mul.f64 	%fd26606, %fd26605, 0d3E9421F5F40D8376;
	setp.lt.f64 	%p4962, %fd26604, %fd26606;
	@%p4962 bra 	$L__BB3_4025;
	add.f64 	%fd5663, %fd5660, 0d3FF0000000000000;
	div.rn.f64 	%fd26608, %fd38388, %fd5663;
	mul.f64 	%fd5664, %fd5661, %fd26608;
	add.f64 	%fd38387, %fd38387, %fd5664;
	abs.f64 	%fd26609, %fd5664;
	abs.f64 	%fd26610, %fd38387;
	mul.f64 	%fd26611, %fd26610, 0d3E9421F5F40D8376;
	setp.lt.f64 	%p4963, %fd26609, %fd26611;
	@%p4963 bra 	$L__BB3_4025;
	add.f64 	%fd5666, %fd5663, 0d3FF0000000000000;
	div.rn.f64 	%fd26613, %fd38388, %fd5666;
	mul.f64 	%fd5667, %fd5664, %fd26613;
	add.f64 	%fd38387, %fd38387, %fd5667;
	abs.f64 	%fd26614, %fd5667;
	abs.f64 	%fd26615, %fd38387;
	mul.f64 	%fd26616, %fd26615, 0d3E9421F5F40D8376;
	setp.lt.f64 	%p4964, %fd26614, %fd26616;
	@%p4964 bra 	$L__BB3_4025;
	add.f64 	%fd5669, %fd5666, 0d3FF0000000000000;
	div.rn.f64 	%fd26618, %fd38388, %fd5669;
	mul.f64 	%fd5670, %fd5667, %fd26618;
	add.f64 	%fd38387, %fd38387, %fd5670;
	abs.f64 	%fd26619, %fd5670;
	abs.f64 	%fd26620, %fd38387;
	mul.f64 	%fd26621, %fd26620, 0d3E9421F5F40D8376;
	setp.lt.f64 	%p4965, %fd26619, %fd26621;
	@%p4965 bra 	$L__BB3_4025;
	add.f64 	%fd5672, %fd5669, 0d3FF0000000000000;
	div.rn.f64 	%fd26623, %fd38388, %fd5672;
	mul.f64 	%fd5673, %fd5670, %fd26623;
	add.f64 	%fd38387, %fd38387, %fd5673;
	abs.f64 	%fd26624, %fd5673;
	abs.f64 	%fd26625, %fd38387;
	mul.f64 	%fd26626, %fd26625, 0d3E9421F5F40D8376;
	setp.lt.f64 	%p4966, %fd26624, %fd26626;
	@%p4966 bra 	$L__BB3_4025;
	add.f64 	%fd5675, %fd5672, 0d3FF0000000000000;
	div.rn.f64 	%fd26628, %fd38388, %fd5675;
	mul.f64 	%fd5676, %fd5673, %fd26628;
	add.f64 	%fd38387, %fd38387, %fd5676;
	abs.f64 	%fd26629, %fd5676;
	abs.f64 	%fd26630, %fd38387;
	mul.f64 	%fd26631, %fd26630, 0d3E9421F5F40D8376;
	setp.lt.f64 	%p4967, %fd26629, %fd26631;
	@%p4967 bra 	$L__BB3_4025;
	add.f64 	%fd5678, %fd5675, 0d3FF0000000000000;
	div.rn.f64 	%fd26633, %fd38388, %fd5678;
	mul.f64 	%fd5679, %fd5676, %fd26633;
	add.f64 	%fd38387, %fd38387, %fd5679;
	abs.f64 	%fd26634, %fd5679;
	abs.f64 	%fd26635, %fd38387;
	mul.f64 	%fd26636, %fd26635, 0d3E9421F5F40D8376;
	setp.lt.f64 	%p4968, %fd26634, %fd26636;
	@%p4968 bra 	$L__BB3_4025;
	add.f64 	%fd38384, %fd5678, 0d3FF0000000000000;
	div.rn.f64 	%fd26638, %fd38388, %fd38384;
	mul.f64 	%fd38385, %fd5679, %fd26638;
	add.f64 	%fd38387, %fd38387, %fd38385;
	abs.f64 	%fd26639, %fd38385;
	abs.f64 	%fd26640, %fd38387;
	mul.f64 	%fd26641, %fd26640, 0d3E9421F5F40D8376;
	setp.lt.f64 	%p4969, %fd26639, %fd26641;
	@%p4969 bra 	$L__BB3_4025;
	add.s32 	%r15511, %r15511, 16;
	setp.eq.s32 	%p4970, %r15511, 100000001;
	@%p4970 bra 	$L__BB3_4036;
$L__BB3_4024:
	add.f64 	%fd5687, %fd38384, 0d3FF0000000000000;
	div.rn.f64 	%fd26563, %fd38388, %fd5687;
	mul.f64 	%fd5688, %fd38385, %fd26563;
	add.f64 	%fd38387, %fd38387, %fd5688;
	abs.f64 	%fd26564, %fd5688;
	abs.f64 	%fd26565, %fd38387;
	mul.f64 	%fd26566, %fd26565, 0d3E9421F5F40D8376;
	setp.geu.f64 	%p4954, %fd26564, %fd26566;
	@%p4954 bra 	$L__BB3_4008;
$L__BB3_4025:
	{
	.reg .b32 %temp; 
	mov.b64 	{%temp, %r15512}, %fd38388;
	}
	{
	.reg .b32 %temp; 
	mov.b64 	{%r15513, %temp}, %fd38388;
	}
	setp.gt.s32 	%p4971, %r15512, 1048575;
	mov.b32 	%r15514, -1023;
	@%p4971 bra 	$L__BB3_4027;
	mul.f64 	%fd26643, %fd869, %fd5631;
	mul.f64 	%fd38388, %fd26643, 0d4350000000000000;
	{
	.reg .b32 %temp; 
	mov.b64 	{%temp, %r15512}, %fd38388;
	}
	{
	.reg .b32 %temp; 
	mov.b64 	{%r15513, %temp}, %fd38388;
	}
	mov.b32 	%r15514, -1077;
$L__BB3_4027:
	add.s32 	%r11049, %r15512, -1;
	setp.gt.u32 	%p4972, %r11049, 2146435070;
	@%p4972 bra 	$L__BB3_4031;
	shr.u32 	%r11052, %r15512, 20;
	add.s32 	%r15515, %r15514, %r11052;
	and.b32  	%r11053, %r15512, 1048575;
	or.b32  	%r11054, %r11053, 1072693248;
	mov.b64 	%fd38389, {%r15513, %r11054};
	setp.lt.u32 	%p4974, %r11054, 1073127583;
	@%p4974 bra 	$L__BB3_4030;
	{
	.reg .b32 %temp; 
	mov.b64 	{%r11055, %temp}, %fd38389;
	}
	{
	.reg .b32 %temp; 
	mov.b64 	{%temp, %r11056}, %fd38389;
	}
	add.s32 	%r11057, %r11056, -1048576;
	mov.b64 	%fd38389, {%r11055, %r11057};
	add.s32 	%r15515, %r15515, 1;
$L__BB3_4030:
	add.f64 	%fd26645, %fd38389, 0dBFF0000000000000;
	add.f64 	%fd26646, %fd38389, 0d3FF0000000000000;
	rcp.approx.ftz.f64 	%fd26647, %fd26646;
	neg.f64 	%fd26648, %fd26646;
	fma.rn.f64 	%fd26649, %fd26648, %fd26647, 0d3FF0000000000000;
	fma.rn.f64 	%fd26650, %fd26649, %fd26649, %fd26649;
	fma.rn.f64 	%fd26651, %fd26650, %fd26647, %fd26647;
	mul.f64 	%fd26652, %fd26645, %fd26651;
	fma.rn.f64 	%fd26653, %fd26645, %fd26651, %fd26652;
	mul.f64 	%fd26654, %fd26653, %fd26653;
	fma.rn.f64 	%fd26655, %fd26654, 0d3EB1380B3AE80F1E, 0d3ED0EE258B7A8B04;
	fma.rn.f64 	%fd26656, %fd26655, %fd26654, 0d3EF3B2669F02676F;
	fma.rn.f64 	%fd26657, %fd26656, %fd26654, 0d3F1745CBA9AB0956;
	fma.rn.f64 	%fd26658, %fd26657, %fd26654, 0d3F3C71C72D1B5154;
	fma.rn.f64 	%fd26659, %fd26658, %fd26654, 0d3F624924923BE72D;
	fma.rn.f64 	%fd26660, %fd26659, %fd26654, 0d3F8999999999A3C4;
	fma.rn.f64 	%fd26661, %fd26660, %fd26654, 0d3FB5555555555554;
	sub.f64 	%fd26662, %fd26645, %fd26653;
	add.f64 	%fd26663, %fd26662, %fd26662;
	neg.f64 	%fd26664, %fd26653;
	fma.rn.f64 	%fd26665, %fd26664, %fd26645, %fd26663;
	mul.f64 	%fd26666, %fd26651, %fd26665;
	mul.f64 	%fd26667, %fd26654, %fd26661;
	fma.rn.f64 	%fd26668, %fd26667, %fd26653, %fd26666;
	xor.b32  	%r11058, %r15515, -2147483648;
	mov.b32 	%r11059, 1127219200;
	mov.b64 	%fd26669, {%r11058, %r11059};
	sub.f64 	%fd26670, %fd26669, %fd159;
	fma.rn.f64 	%fd26671, %fd26670, 0d3FE62E42FEFA39EF, %fd26653;
	fma.rn.f64 	%fd26672, %fd26670, 0dBFE62E42FEFA39EF, %fd26671;
	sub.f64 	%fd26673, %fd26672, %fd26653;
	sub.f64 	%fd26674, %fd26668, %fd26673;
	fma.rn.f64 	%fd26675, %fd26670, 0d3C7ABC9E3B39803F, %fd26674;
	add.f64 	%fd38390, %fd26671, %fd26675;
	bra.uni 	$L__BB3_4032;
$L__BB3_4031:
	fma.rn.f64 	%fd26644, %fd38388, 0d7FF0000000000000, 0d7FF0000000000000;
	{
	.reg .b32 %temp; 
	mov.b64 	{%temp, %r11050}, %fd38388;
	}
	and.b32  	%r11051, %r11050, 2147483647;
	setp.eq.s32 	%p4973, %r11051, 0;
	selp.f64 	%fd38390, 0dFFF0000000000000, %fd26644, %p4973;
$L__BB3_4032:
	mul.f64 	%fd26676, %fd38390, 0d4016000000000000;
	mul.f64 	%fd26677, %fd869, %fd5631;
	sub.f64 	%fd26678, %fd26676, %fd26677;
	sub.f64 	%fd26679, %fd5611, %fd38383;
	add.f64 	%fd5700, %fd26679, %fd26678;
	fma.rn.f64 	%fd26680, %fd5700, 0d3FF71547652B82FE, 0d4338000000000000;
	{
	.reg .b32 %temp; 
	mov.b64 	{%r2125, %temp}, %fd26680;
	}
	mov.f64 	%fd26681, 0dC338000000000000;
	add.rn.f64 	%fd26682, %fd26680, %fd26681;
	fma.rn.f64 	%fd26683, %fd26682, 0dBFE62E42FEFA39EF, %fd5700;
	fma.rn.f64 	%fd26684, %fd26682, 0dBC7ABC9E3B39803F, %fd26683;
	fma.rn.f64 	%fd26685, %fd26684, 0d3E5ADE1569CE2BDF, 0d3E928AF3FCA213EA;
	fma.rn.f64 	%fd26686, %fd26685, %fd26684, 0d3EC71DEE62401315;
	fma.rn.f64 	%fd26687, %fd26686, %fd26684, 0d3EFA01997C89EB71;
	fma.rn.f64 	%fd26688, %fd26687, %fd26684, 0d3F2A01A014761F65;
	fma.rn.f64 	%fd26689, %fd26688, %fd26684, 0d3F56C16C1852B7AF;
	fma.rn.f64 	%fd26690, %fd26689, %fd26684, 0d3F81111111122322;
	fma.rn.f64 	%fd26691, %fd26690, %fd26684, 0d3FA55555555502A1;
	fma.rn.f64 	%fd26692, %fd26691, %fd26684, 0d3FC5555555555511;
	fma.rn.f64 	%fd26693, %fd26692, %fd26684, 0d3FE000000000000B;
	fma.rn.f64 	%fd26694, %fd26693, %fd26684, 0d3FF0000000000000;
	fma.rn.f64 	%fd26695, %fd26694, %fd26684, 0d3FF0000000000000;
	{
	.reg .b32 %temp; 
	mov.b64 	{%r2126, %temp}, %fd26695;
	}
	{
	.reg .b32 %temp; 
	mov.b64 	{%temp, %r2127}, %fd26695;
	}
	shl.b32 	%r11060, %r2125, 20;
	add.s32 	%r11061, %r11060, %r2127;
	mov.b64 	%fd38391, {%r2126, %r11061};
	{
	.reg .b32 %temp; 
	mov.b64 	{%temp, %r11062}, %fd5700;
	}
	mov.b32 	%f290, %r11062;
	abs.f32 	%f106, %f290;
	setp.lt.f32 	%p4975, %f106, 0f4086232B;
	@%p4975 bra 	$L__BB3_4035;
	setp.lt.f64 	%p4976, %fd5700, 0d0000000000000000;
	add.f64 	%fd26696, %fd5700, 0d7FF0000000000000;
	selp.f64 	%fd38391, 0d0000000000000000, %fd26696, %p4976;
	setp.geu.f32 	%p4977, %f106, 0f40874800;
	@%p4977 bra 	$L__BB3_4035;
	shr.u32 	%r11063, %r2125, 31;
	add.s32 	%r11064, %r2125, %r11063;
	shr.s32 	%r11065, %r11064, 1;
	shl.b32 	%r11066, %r11065, 20;
	add.s32 	%r11067, %r2127, %r11066;
	mov.b64 	%fd26697, {%r2126, %r11067};
	sub.s32 	%r11068, %r2125, %r11065;
	shl.b32 	%r11069, %r11068, 20;
	add.s32 	%r11070, %r11069, 1072693248;
	mov.b32 	%r11071, 0;
	mov.b64 	%fd26698, {%r11071, %r11070};
	mul.f64 	%fd38391, %fd26698, %fd26697;
$L__BB3_4035:
	mul.f64 	%fd38392, %fd38387, %fd38391;
	bra.uni 	$L__BB3_4037;
$L__BB3_4036:
	mov.u64 	%rd295, $str$5;
	cvta.global.u64 	%rd296, %rd295;
	{ // callseq 746, 0
	.param .b64 param0;
	st.param.b64 	[param0], %rd296;
	.param .b64 param1;
	st.param.b64 	[param1], 0;
	.param .b32 retval0;
	call.uni (retval0), 
	vprintf, 
	(
	param0, 
	param1
	);
	ld.param.b32 	%r11045, [retval0];
	} // callseq 746
$L__BB3_4037:
	mov.f64 	%fd26699, 0d3FF0000000000000;
	sub.f64 	%fd38405, %fd26699, %fd38392;
	bra.uni 	$L__BB3_4063;
$L__BB3_4038:
	mov.b32 	%r15518, -1023;
	mov.f64 	%fd38393, 0d3FFC4E06B9F096A3;
	@%p4904 bra 	$L__BB3_4040;
	mov.f64 	%fd38393, 0d435C4E06B9F096A3;
	{
	.reg .b32 %temp; 
	mov.b64 	{%temp, %r15507}, %fd38393;
	}
	{
	.reg .b32 %temp; 
	mov.b64 	{%r15508, %temp}, %fd38393;
	}
	mov.b32 	%r15518, -1077;
$L__BB3_4040:
	add.s32 	%r10983, %r15507, -1;
	setp.gt.u32 	%p4925, %r10983, 2146435070;
	@%p4925 bra 	$L__BB3_4044;
	shr.u32 	%r10986, %r15507, 20;
	add.s32 	%r15519, %r15518, %r10986;
	and.b32  	%r10987, %r15507, 1048575;
	or.b32  	%r10988, %r10987, 1072693248;
	mov.b64 	%fd38394, {%r15508, %r10988};
	setp.lt.u32 	%p4927, %r10988, 1073127583;
	@%p4927 bra 	$L__BB3_4043;
	{
	.reg .b32 %temp; 
	mov.b64 	{%r10989, %temp}, %fd38394;
	}
	{
	.reg .b32 %temp; 
	mov.b64 	{%temp, %r10990}, %fd38394;
	}
	add.s32 	%r10991, %r10990, -1048576;
	mov.b64 	%fd38394, {%r10989, %r10991};
	add.s32 	%r15519, %r15519, 1;
$L__BB3_4043:
	add.f64 	%fd26381, %fd38394, 0dBFF0000000000000;
	add.f64 	%fd26382, %fd38394, 0d3FF0000000000000;
	rcp.approx.ftz.f64 	%fd26383, %fd26382;
	neg.f64 	%fd26384, %fd26382;
	fma.rn.f64 	%fd26385, %fd26384, %fd26383, 0d3FF0000000000000;
	fma.rn.f64 	%fd26386, %fd26385, %fd26385, %fd26385;
	fma.rn.f64 	%fd26387, %fd26386, %fd26383, %fd26383;
	mul.f64 	%fd26388, %fd26381, %fd26387;
	fma.rn.f64 	%fd26389, %fd26381, %fd26387, %fd26388;
	mul.f64 	%fd26390, %fd26389, %fd26389;
	fma.rn.f64 	%fd26391, %fd26390, 0d3EB1380B3AE80F1E, 0d3ED0EE258B7A8B04;
	fma.rn.f64 	%fd26392, %fd26391, %fd26390, 0d3EF3B2669F02676F;
	fma.rn.f64 	%fd26393, %fd26392, %fd26390, 0d3F1745CBA9AB0956;
	fma.rn.f64 	%fd26394, %fd26393, %fd26390, 0d3F3C71C72D1B5154;
	fma.rn.f64 	%fd26395, %fd26394, %fd26390, 0d3F624924923BE72D;
	fma.rn.f64 	%fd26396, %fd26395, %fd26390, 0d3F8999999999A3C4;
	fma.rn.f64 	%fd26397, %fd26396, %fd26390, 0d3FB5555555555554;
	sub.f64 	%fd26398, %fd26381, %fd26389;
	add.f64 	%fd26399, %fd26398, %fd26398;
	neg.f64 	%fd26400, %fd26389;
	fma.rn.f64 	%fd26401, %fd26400, %fd26381, %fd26399;
	mul.f64 	%fd26402, %fd26387, %fd26401;
	mul.f64 	%fd26403, %fd26390, %fd26397;
	fma.rn.f64 	%fd26404, %fd26403, %fd26389, %fd26402;
	xor.b32  	%r10992, %r15519, -2147483648;
	mov.b32 	%r10993, 1127219200;
	mov.b64 	%fd26405, {%r10992, %r10993};
	sub.f64 	%fd26406, %fd26405, %fd159;
	fma.rn.f64 	%fd26407, %fd26406, 0d3FE62E42FEFA39EF, %fd26389;
	fma.rn.f64 	%fd26408, %fd26406, 0dBFE62E42FEFA39EF, %fd26407;
	sub.f64 	%fd26409, %fd26408, %fd26389;
	sub.f64 	%fd26410, %fd26404, %fd26409;
	fma.rn.f64 	%fd26411, %fd26406, 0d3C7ABC9E3B39803F, %fd26410;
	add.f64 	%fd38395, %fd26407, %fd26411;
	bra.uni 	$L__BB3_4045;
$L__BB3_4044:
	fma.rn.f64 	%fd26380, %fd38393, 0d7FF0000000000000, 0d7FF0000000000000;
	{
	.reg .b32 %temp; 
	mov.b64 	{%temp, %r10984}, %fd38393;
	}
	and.b32  	%r10985, %r10984, 2147483647;
	setp.eq.s32 	%p4926, %r10985, 0;
	selp.f64 	%fd38395, 0dFFF0000000000000, %fd26380, %p4926;
$L__BB3_4045:
	fma.rn.f64 	%fd26413, %fd869, %fd5631, 0d3FF0000000000000;
	add.f64 	%fd38399, %fd26413, 0dC016000000000000;
	rcp.rn.f64 	%fd38400, %fd38399;
	mov.b32 	%r15520, 1;
	mov.f64 	%fd38398, 0d46293E5939A08CE9;
	mov.f64 	%fd38397, %fd38400;
	bra.uni 	$L__BB3_4050;
$L__BB3_4046:
	add.s32 	%r10996, %r15520, 1;
	not.b32 	%r10997, %r15520;
	cvt.rn.f64.s32 	%fd26427, %r10997;
	cvt.rn.f64.u32 	%fd26428, %r10996;
	add.f64 	%fd26429, %fd26428, 0dC016000000000000;
	mul.f64 	%fd26430, %fd26429, %fd26427;
	add.f64 	%fd5717, %fd5733, 0d4000000000000000;
	fma.rn.f64 	%fd26431, %fd26430, %fd5735, %fd5717;
	abs.f64 	%fd26432, %fd26431;
	setp.lt.f64 	%p4931, %fd26432, 0d39B4484BFEEBC2A0;
	div.rn.f64 	%fd26433, %fd26430, %fd5734;
	add.f64 	%fd26434, %fd5717, %fd26433;
	abs.f64 	%fd26435, %fd26434;
	setp.lt.f64 	%p4932, %fd26435, 0d39B4484BFEEBC2A0;
	selp.f64 	%fd5718, 0d39B4484BFEEBC2A0, %fd26434, %p4932;
	rcp.rn.f64 	%fd26436, %fd26431;
	selp.f64 	%fd5719, 0d46293E5939A08CE9, %fd26436, %p4931;
	mul.f64 	%fd26437, %fd5719, %fd5718;
	mul.f64 	%fd38400, %fd38400, %fd26437;
	add.f64 	%fd26438, %fd26437, 0dBFF0000000000000;
	abs.f64 	%fd26439, %fd26438;
	setp.lt.f64 	%p4933, %fd26439, 0d3E9421F5F40D8376;
	@%p4933 bra 	$L__BB3_4052;
	add.s32 	%r10998, %r15520, 2;
	sub.s32 	%r10999, -2, %r15520;
	cvt.rn.f64.s32 	%fd26440, %r10999;
	cvt.rn.f64.u32 	%fd26441, %r10998;
	add.f64 	%fd26442, %fd26441, 0dC016000000000000;
	mul.f64 	%fd26443, %fd26442, %fd26440;
	add.f64 	%fd5721, %fd5717, 0d4000000000000000;
	fma.rn.f64 	%fd26444, %fd26443, %fd5719, %fd5721;
	abs.f64 	%fd26445, %fd26444;
	setp.lt.f64 	%p4934, %fd26445, 0d39B4484BFEEBC2A0;
	div.rn.f64 	%fd26446, %fd26443, %fd5718;
	add.f64 	%fd26447, %fd5721, %fd26446;
	abs.f64 	%fd26448, %fd26447;
	setp.lt.f64 	%p4935, %fd26448, 0d39B4484BFEEBC2A0;
	selp.f64 	%fd5722, 0d39B4484BFEEBC2A0, %fd26447, %p4935;
	rcp.rn.f64 	%fd26449, %fd26444;
	selp.f64 	%fd5723, 0d46293E5939A08CE9, %fd26449, %p4934;
	mul.f64 	%fd26450, %fd5723, %fd5722;
	mul.f64 	%fd38400, %fd38400, %fd26450;
	add.f64 	%fd26451, %fd26450, 0dBFF0000000000000;
	abs.f64 	%fd26452, %fd26451;
	setp.lt.f64 	%p4936, %fd26452, 0d3E9421F5F40D8376;
	@%p4936 bra 	$L__BB3_4052;
	add.s32 	%r11000, %r15520, 3;
	sub.s32 	%r11001, -3, %r15520;
	cvt.rn.f64.s32 	%fd26453, %r11001;
	cvt.rn.f64.u32 	%fd26454, %r11000;
	add.f64 	%fd26455, %fd26454, 0dC016000000000000;
	mul.f64 	%fd26456, %fd26455, %fd26453;
	add.f64 	%fd38399, %fd5721, 0d4000000000000000;
	fma.rn.f64 	%fd26457, %fd26456, %fd5723, %fd38399;
	abs.f64 	%fd26458, %fd26457;
	setp.lt.f64 	%p4937, %fd26458, 0d39B4484BFEEBC2A0;
	div.rn.f64 	%fd26459, %fd26456, %fd5722;
	add.f64 	%fd26460, %fd38399, %fd26459;
	abs.f64 	%fd26461, %fd26460;
	setp.lt.f64 	%p4938, %fd26461, 0d39B4484BFEEBC2A0;
	selp.f64 	%fd38398, 0d39B4484BFEEBC2A0, %fd26460, %p4938;
	rcp.rn.f64 	%fd26462, %fd26457;
	selp.f64 	%fd38397, 0d46293E5939A08CE9, %fd26462, %p4937;
	mul.f64 	%fd26463, %fd38397, %fd38398;
	mul.f64 	%fd38400, %fd38400, %fd26463;
	add.f64 	%fd26464, %fd26463, 0dBFF0000000000000;
	abs.f64 	%fd26465, %fd26464;
	setp.lt.f64 	%p4939, %fd26465, 0d3E9421F5F40D8376;
	@%p4939 bra 	$L__BB3_4052;
	add.s32 	%r15520, %r15520, 4;
	setp.eq.s32 	%p4940, %r15520, 100000001;
	@%p4940 bra 	$L__BB3_4051;
$L__BB3_4050:
	neg.s32 	%r10995, %r15520;
	cvt.rn.f64.s32 	%fd26414, %r10995;
	cvt.rn.f64.u32 	%fd26415, %r15520;
	add.f64 	%fd26416, %fd26415, 0dC016000000000000;
	mul.f64 	%fd26417, %fd26416, %fd26414;
	add.f64 	%fd5733, %fd38399, 0d4000000000000000;
	fma.rn.f64 	%fd26418, %fd26417, %fd38397, %fd5733;
	abs.f64 	%fd26419, %fd26418;
	setp.lt.f64 	%p4928, %fd26419, 0d39B4484BFEEBC2A0;
	div.rn.f64 	%fd26420, %fd26417, %fd38398;
	add.f64 	%fd26421, %fd5733, %fd26420;
	abs.f64 	%fd26422, %fd26421;
	setp.lt.f64 	%p4929, %fd26422, 0d39B4484BFEEBC2A0;
	selp.f64 	%fd5734, 0d39B4484BFEEBC2A0, %fd26421, %p4929;
	rcp.rn.f64 	%fd26423, %fd26418;
	selp.f64 	%fd5735, 0d46293E5939A08CE9, %fd26423, %p4928;
	mul.f64 	%fd26424, %fd5735, %fd5734;
	mul.f64 	%fd38400, %fd38400, %fd26424;
	add.f64 	%fd26425, %fd26424, 0dBFF0000000000000;
	abs.f64 	%fd26426, %fd26425;
	setp.lt.f64 	%p4930, %fd26426, 0d3E9421F5F40D8376;
	@%p4930 bra 	$L__BB3_4052;
	bra.uni 	$L__BB3_4046;
$L__BB3_4051:
	mov.u64 	%rd291, $str$3;
	cvta.global.u64 	%rd292, %rd291;
	{ // callseq 744, 0
	.param .b64 param0;
	st.param.b64 	[param0], %rd292;
	.param .b64 param1;
	st.param.b64 	[param1], 0;
	.param .b32 retval0;
	call.uni (retval0), 
	vprintf, 
	(
	param0, 
	param1
	);
	ld.param.b32 	%r11002, [retval0];
	} // callseq 744
$L__BB3_4052:
	mul.f64 	%fd38401, %fd869, %fd5631;
	{
	.reg .b32 %temp; 
	mov.b64 	{%temp, %r15521}, %fd38401;
	}
	{
	.reg .b32 %temp; 
	mov.b64 	{%r15522, %temp}, %fd38401;
	}
	setp.gt.s32 	%p4941, %r15521, 1048575;
	mov.b32 	%r15523, -1023;
	@%p4941 bra 	$L__BB3_4054;
	mul.f64 	%fd26466, %fd869, %fd5631;
	mul.f64 	%fd38401, %fd26466, 0d4350000000000000;
	{
	.reg .b32 %temp; 
	mov.b64 	{%temp, %r15521}, %fd38401;
	}
	{
	.reg .b32 %temp; 
	mov.b64 	{%r15522, %temp}, %fd38401;
	}
	mov.b32 	%r15523, -1077;
$L__BB3_4054:
	add.s32 	%r11006, %r15521, -1;
	setp.gt.u32 	%p4942, %r11006, 2146435070;
	@%p4942 bra 	$L__BB3_4058;
	shr.u32 	%r11009, %r15521, 20;
	add.s32 	%r15524, %r15523, %r11009;
	and.b32  	%r11010, %r15521, 1048575;
	or.b32  	%r11011, %r11010, 1072693248;
	mov.b64 	%fd38402, {%r15522, %r11011};
	setp.lt.u32 	%p4944, %r11011, 1073127583;
	@%p4944 bra 	$L__BB3_4057;
	{
	.reg .b32 %temp; 
	mov.b64 	{%r11012, %temp}, %fd38402;
	}
	{
	.reg .b32 %temp; 
	mov.b64 	{%temp, %r11013}, %fd38402;
	}
	add.s32 	%r11014, %r11013, -1048576;
	mov.b64 	%fd38402, {%r11012, %r11014};
	add.s32 	%r15524, %r15524, 1;
$L__BB3_4057:
	add.f64 	%fd26468, %fd38402, 0dBFF0000000000000;
	add.f64 	%fd26469, %fd38402, 0d3FF0000000000000;
	rcp.approx.ftz.f64 	%fd26470, %fd26469;
	neg.f64 	%fd26471, %fd26469;
	fma.rn.f64 	%fd26472, %fd26471, %fd26470, 0d3FF0000000000000;
	fma.rn.f64 	%fd26473, %fd26472, %fd26472, %fd26472;
	fma.rn.f64 	%fd26474, %fd26473, %fd26470, %fd26470;
	mul.f64 	%fd26475, %fd26468, %fd26474;
	fma.rn.f64 	%fd26476, %fd26468, %fd26474, %fd26475;
	mul.f64 	%fd26477, %fd26476, %fd26476;
	fma.rn.f64 	%fd26478, %fd26477, 0d3EB1380B3AE80F1E, 0d3ED0EE258B7A8B04;
	fma.rn.f64 	%fd26479, %fd26478, %fd26477, 0d3EF3B2669F02676F;
	fma.rn.f64 	%fd26480, %fd26479, %fd26477, 0d3F1745CBA9AB0956;
	fma.rn.f64 	%fd26481, %fd26480, %fd26477, 0d3F3C71C72D1B5154;
	fma.rn.f64 	%fd26482, %fd26481, %fd26477, 0d3F624924923BE72D;
	fma.rn.f64 	%fd26483, %fd26482, %fd26477, 0d3F8999999999A3C4;
	fma.rn.f64 	%fd26484, %fd26483, %fd26477, 0d3FB5555555555554;
	sub.f64 	%fd26485, %fd26468, %fd26476;
	add.f64 	%fd26486, %fd26485, %fd26485;
	neg.f64 	%fd26487, %fd26476;
	fma.rn.f64 	%fd26488, %fd26487, %fd26468, %fd26486;
	mul.f64 	%fd26489, %fd26474, %fd26488;
	mul.f64 	%fd26490, %fd26477, %fd26484;
	fma.rn.f64 	%fd26491, %fd26490, %fd26476, %fd26489;
	xor.b32  	%r11015, %r15524, -2147483648;
	mov.b32 	%r11016, 1127219200;
	mov.b64 	%fd26492, {%r11015, %r11016};
	sub.f64 	%fd26493, %fd26492, %fd159;
	fma.rn.f64 	%fd26494, %fd26493, 0d3FE62E42FEFA39EF, %fd26476;
	fma.rn.f64 	%fd26495, %fd26493, 0dBFE62E42FEFA39EF, %fd26494;
	sub.f64 	%fd26496, %fd26495, %fd26476;
	sub.f64 	%fd26497, %fd26491, %fd26496;
	fma.rn.f64 	%fd26498, %fd26493, 0d3C7ABC9E3B39803F, %fd26497;
	add.f64 	%fd38403, %fd26494, %fd26498;
	bra.uni 	$L__BB3_4059;
$L__BB3_4058:
	fma.rn.f64 	%fd26467, %fd38401, 0d7FF0000000000000, 0d7FF0000000000000;
	{
	.reg .b32 %temp; 
	mov.b64 	{%temp, %r11007}, %fd38401;
	}
	and.b32  	%r11008, %r11007, 2147483647;
	setp.eq.s32 	%p4943, %r11008, 0;
	selp.f64 	%fd38403, 0dFFF0000000000000, %fd26467, %p4943;
$L__BB3_4059:
	mul.f64 	%fd26499, %fd38403, 0d4016000000000000;
	mul.f64 	%fd26500, %fd869, %fd5631;
	sub.f64 	%fd26501, %fd26499, %fd26500;
	sub.f64 	%fd26502, %fd5611, %fd38395;
	add.f64 	%fd5747, %fd26502, %fd26501;
	fma.rn.f64 	%fd26503, %fd5747, 0d3FF71547652B82FE, 0d4338000000000000;
	{
	.reg .b32 %temp; 
	mov.b64 	{%r2148, %temp}, %fd26503;
	}
	mov.f64 	%fd26504, 0dC338000000000000;
	add.rn.f64 	%fd26505, %fd26503, %fd26504;
	fma.rn.f64 	%fd26506, %fd26505, 0dBFE62E42FEFA39EF, %fd5747;
	fma.rn.f64 	%fd26507, %fd26505, 0dBC7ABC9E3B39803F, %fd26506;
	fma.rn.f64 	%fd26508, %fd26507, 0d3E5ADE1569CE2BDF, 0d3E928AF3FCA213EA;
	fma.rn.f64 	%fd26509, %fd26508, %fd26507, 0d3EC71DEE62401315;
	fma.rn.f64 	%fd26510, %fd26509, %fd26507, 0d3EFA01997C89EB71;
	fma.rn.f64 	%fd26511, %fd26510, %fd26507, 0d3F2A01A014761F65;
	fma.rn.f64 	%fd26512, %fd26511, %fd26507, 0d3F56C16C1852B7AF;
	fma.rn.f64 	%fd26513, %fd26512, %fd26507, 0d3F81111111122322;
	fma.rn.f64 	%fd26514, %fd26513, %fd26507, 0d3FA55555555502A1;
	fma.rn.f64 	%fd26515, %fd26514, %fd26507, 0d3FC5555555555511;
	fma.rn.f64 	%fd26516, %fd26515, %fd26507, 0d3FE000000000000B;
	fma.rn.f64 	%fd26517, %fd26516, %fd26507, 0d3FF0000000000000;
	fma.rn.f64 	%fd26518, %fd26517, %fd26507, 0d3FF0000000000000;
	{
	.reg .b32 %temp; 
	mov.b64 	{%r2149, %temp}, %fd26518;
	}
	{
	.reg .b32 %temp; 
	mov.b64 	{%temp, %r2150}, %fd26518;
	}
	shl.b32 	%r11017, %r2148, 20;
	add.s32 	%r11018, %r11017, %r2150;
	mov.b64 	%fd38404, {%r2149, %r11018};
	{
	.reg .b32 %temp; 
	mov.b64 	{%temp, %r11019}, %fd5747;
	}
	mov.b32 	%f289, %r11019;
	abs.f32 	%f107, %f289;
	setp.lt.f32 	%p4945, %f107, 0f4086232B;
	@%p4945 bra 	$L__BB3_4062;
	setp.lt.f64 	%p4946, %fd5747, 0d0000000000000000;
	add.f64 	%fd26519, %fd5747, 0d7FF0000000000000;
	selp.f64 	%fd38404, 0d0000000000000000, %fd26519, %p4946;
	setp.geu.f32 	%p4947, %f107, 0f40874800;
	@%p4947 bra 	$L__BB3_4062;
	shr.u32 	%r11020, %r2148, 31;
	add.s32 	%r11021, %r2148, %r11020;
	shr.s32 	%r11022, %r11021, 1;
	shl.b32 	%r11023, %r11022, 20;
	add.s32 	%r11024, %r2150, %r11023;
	mov.b64 	%fd26520, {%r2149, %r11024};
	sub.s32 	%r11025, %r2148, %r11022;
	shl.b32 	%r11026, %r11025, 20;
	add.s32 	%r11027, %r11026, 1072693248;
	mov.b32 	%r11028, 0;
	mov.b64 	%fd26521, {%r11028, %r11027};
	mul.f64 	%fd38404, %fd26521, %fd26520;
$L__BB3_4062:
	mul.f64 	%fd38405, %fd38400, %fd38404;
$L__BB3_4063:
	mul.f64 	%fd5754, %fd5624, %fd38405;
	mov.f64 	%fd26700, 0d4013000000000000;
	{
	.reg .b32 %temp; 
	mov.b64 	{%temp, %r2151}, %fd26700;
	}
	@%p4889 bra 	$L__BB3_4065;
	and.b32  	%r11072, %r2151, 2146435072;
	setp.eq.s32 	%p4980, %r11072, 1076887552;
	selp.b32 	%r11073, %r2080, 0, %p4980;
	setp.lt.s32 	%p4981, %r2151, 0;
	or.b32  	%r11074, %r11073, 2146435072;
	selp.b32 	%r11075, %r11074, %r11073, %p4981;
	mov.b32 	%r11076, 0;
	mov.b64 	%fd38407, {%r11076, %r11075};
	bra.uni 	$L__BB3_4066;
$L__BB3_4065:
	setp.lt.s32 	%p4979, %r2080, 0;
	{ // callseq 747, 0
	.param .b64 param0;
	st.param.f64 	[param0], %fd5597;
	.param .b64 param1;
	st.param.f64 	[param1], 0d4013000000000000;
	.param .b64 retval0;
	call.uni (retval0), 
	__internal_accurate_pow, 
	(
	param0, 
	param1
	);
	ld.param.f64 	%fd26701, [retval0];
	} // callseq 747
	selp.f64 	%fd38407, 0dFFF8000000000000, %fd26701, %p4979;
$L__BB3_4066:
	add.f64 	%fd26703, %fd869, 0d4013000000000000;
	{
	.reg .b32 %temp; 
	mov.b64 	{%temp, %r11077}, %fd26703;
	}
	and.b32  	%r11078, %r11077, 2146435072;
	setp.ne.s32 	%p4982, %r11078, 2146435072;
	@%p4982 bra 	$L__BB3_4071;
	setp.num.f64 	%p4983, %fd869, %fd869;
	@%p4983 bra 	$L__BB3_4069;
	mov.f64 	%fd26704, 0d4013000000000000;
	add.rn.f64 	%fd38407, %fd869, %fd26704;
	bra.uni 	$L__BB3_4071;
$L__BB3_4069:
	setp.neu.f64 	%p4984, %fd5597, 0d7FF0000000000000;
	@%p4984 bra 	$L__BB3_4071;
	and.b32  	%r11079, %r2151, 2146435072;
	setp.eq.s32 	%p4985, %r11079, 1076887552;
	setp.lt.s32 	%p4986, %r2080, 0;
	setp.lt.s32 	%p4987, %r2151, 0;
	selp.b32 	%r11080, 0, 2146435072, %p4987;
	and.b32  	%r11081, %r2151, 2147483647;
	setp.ne.s32 	%p4988, %r11081, 1071644672;
	or.b32  	%r11082, %r11080, -2147483648;
	selp.b32 	%r11083, %r11082, %r11080, %p4988;
	selp.b32 	%r11084, %r11083, %r11080, %p4985;
	selp.b32 	%r11085, %r11084, %r11080, %p4986;
	mov.b32 	%r11086, 0;
	mov.b64 	%fd38407, {%r11086, %r11085};
$L__BB3_4071:
	selp.f64 	%fd5761, 0d3FF0000000000000, %fd38407, %p4912;
	mov.f64 	%fd38408, 0d4024800000000000;
	{
	.reg .b32 %temp; 
	mov.b64 	{%temp, %r15525}, %fd38408;
	}
	{
	.reg .b32 %temp; 
	mov.b64 	{%r15526, %temp}, %fd38408;
	}
	setp.gt.s32 	%p4990, %r15525, 1048575;
	mov.b32 	%r15527, -1023;
	@%p4990 bra 	$L__BB3_4073;
	mov.f64 	%fd38408, 0d4384800000000000;
	{
	.reg .b32 %temp; 
	mov.b64 	{%temp, %r15525}, %fd38408;
	}
	{
	.reg .b32 %temp; 
	mov.b64 	{%r15526, %temp}, %fd38408;
	}
	mov.b32 	%r15527, -1077;
$L__BB3_4073:
	add.s32 	%r11089, %r15525, -1;
	setp.gt.u32 	%p4991, %r11089, 2146435070;
	@%p4991 bra 	$L__BB3_4077;
	shr.u32 	%r11092, %r15525, 20;
	add.s32 	%r15528, %r15527, %r11092;
	and.b32  	%r11093, %r15525, 1048575;
	or.b32  	%r11094, %r11093, 1072693248;
	mov.b64 	%fd38409, {%r15526, %r11094};
	setp.lt.u32 	%p4993, %r11094, 1073127583;
	@%p4993 bra 	$L__BB3_4076;
	{
	.reg .b32 %temp; 
	mov.b64 	{%r11095, %temp}, %fd38409;
	}
	{
	.reg .b32 %temp; 
	mov.b64 	{%temp, %r11096}, %fd38409;
	}
	add.s32 	%r11097, %r11096, -1048576;
	mov.b64 	%fd38409, {%r11095, %r11097};
	add.s32 	%r15528, %r15528, 1;
$L__BB3_4076:
	add.f64 	%fd26708, %fd38409, 0dBFF0000000000000;
	add.f64 	%fd26709, %fd38409, 0d3FF0000000000000;
	rcp.approx.ftz.f64 	%fd26710, %fd26709;
	neg.f64 	%fd26711, %fd26709;
	fma.rn.f64 	%fd26712, %fd26711, %fd26710, 0d3FF0000000000000;
	fma.rn.f64 	%fd26713, %fd26712, %fd26712, %fd26712;
	fma.rn.f64 	%fd26714, %fd26713, %fd26710, %fd26710;
	mul.f64 	%fd26715, %fd26708, %fd26714;
	fma.rn.f64 	%fd26716, %fd26708, %fd26714, %fd26715;
	mul.f64 	%fd26717, %fd26716, %fd26716;
	fma.rn.f64 	%fd26718, %fd26717, 0d3EB1380B3AE80F1E, 0d3ED0EE258B7A8B04;
	fma.rn.f64 	%fd26719, %fd26718, %fd26717, 0d3EF3B2669F02676F;
	fma.rn.f64 	%fd26720, %fd26719, %fd26717, 0d3F1745CBA9AB0956;
	fma.rn.f64 	%fd26721, %fd26720, %fd26717, 0d3F3C71C72D1B5154;
	fma.rn.f64 	%fd26722, %fd26721, %fd26717, 0d3F624924923BE72D;
	fma.rn.f64 	%fd26723, %fd26722, %fd26717, 0d3F8999999999A3C4;
	fma.rn.f64 	%fd26724, %fd26723, %fd26717, 0d3FB5555555555554;
	sub.f64 	%fd26725, %fd26708, %fd26716;
	add.f64 	%fd26726, %fd26725, %fd26725;
	neg.f64 	%fd26727, %fd26716;
	fma.rn.f64 	%fd26728, %fd26727, %fd26708, %fd26726;
	mul.f64 	%fd26729, %fd26714, %fd26728;
	mul.f64 	%fd26730, %fd26717, %fd26724;
	fma.rn.f64 	%fd26731, %fd26730, %fd26716, %fd26729;
	xor.b32  	%r11098, %r15528, -2147483648;
	mov.b32 	%r11099, 1127219200;
	mov.b64 	%fd26732, {%r11098, %r11099};
	sub.f64 	%fd26733, %fd26732, %fd159;
	fma.rn.f64 	%fd26734, %fd26733, 0d3FE62E42FEFA39EF, %fd26716;
	fma.rn.f64 	%fd26735, %fd26733, 0dBFE62E42FEFA39EF, %fd26734;
	sub.f64 	%fd26736, %fd26735, %fd26716;
	sub.f64 	%fd26737, %fd26731, %fd26736;
	fma.rn.f64 	%fd26738, %fd26733, 0d3C7ABC9E3B39803F, %fd26737;
	add.f64 	%fd38410, %fd26734, %fd26738;
	bra.uni 	$L__BB3_4078;
$L__BB3_4077:
	fma.rn.f64 	%fd26707, %fd38408, 0d7FF0000000000000, 0d7FF0000000000000;
	{
	.reg .b32 %temp; 
	mov.b64 	{%temp, %r11090}, %fd38408;
	}
	and.b32  	%r11091, %r11090, 2147483647;
	setp.eq.s32 	%p4992, %r11091, 0;
	selp.f64 	%fd38410, 0dFFF0000000000000, %fd26707, %p4992;
$L__BB3_4078:
	fma.rn.f64 	%fd5769, %fd38410, 0dC015000000000000, 0d4024800000000000;
	mov.f64 	%fd38411, 0d400289A4E5827C1E;
	{
	.reg .b32 %temp; 
	mov.b64 	{%temp, %r15533}, %fd38411;
	}
	{
	.reg .b32 %temp; 
	mov.b64 	{%r15534, %temp}, %fd38411;
	}
	setp.gt.s32 	%p4994, %r15533, 1048575;
	mov.b32 	%r15531, -1023;
	mov.u32 	%r15529, %r15533;
	mov.u32 	%r15530, %r15534;
	@%p4994 bra 	$L__BB3_4080;
	mov.f64 	%fd38411, 0d436289A4E5827C1E;
	{
	.reg .b32 %temp; 
	mov.b64 	{%temp, %r15529}, %fd38411;
	}
	{
	.reg .b32 %temp; 
	mov.b64 	{%r15530, %temp}, %fd38411;
	}
	mov.b32 	%r15531, -1077;
$L__BB3_4080:
	add.s32 	%r11102, %r15529, -1;
	setp.gt.u32 	%p4995, %r11102, 2146435070;
	@%p4995 bra 	$L__BB3_4084;
	shr.u32 	%r11105, %r15529, 20;
	add.s32 	%r15532, %r15531, %r11105;
	and.b32  	%r11106, %r15529, 1048575;
	or.b32  	%r11107, %r11106, 1072693248;
	mov.b64 	%fd38412, {%r15530, %r11107};
	setp.lt.u32 	%p4997, %r11107, 1073127583;
	@%p4997 bra 	$L__BB3_4083;
	{
	.reg .b32 %temp; 
	mov.b64 	{%r11108, %temp}, %fd38412;
	}
	{
	.reg .b32 %temp; 
	mov.b64 	{%temp, %r11109}, %fd38412;
	}
	add.s32 	%r11110, %r11109, -1048576;
	mov.b64 	%fd38412, {%r11108, %r11110};
	add.s32 	%r15532, %r15532, 1;
$L__BB3_4083:
	add.f64 	%fd26742, %fd38412, 0dBFF0000000000000;
	add.f64 	%fd26743, %fd38412, 0d3FF0000000000000;
	rcp.approx.ftz.f64 	%fd26744, %fd26743;
	neg.f64 	%fd26745, %fd26743;
	fma.rn.f64 	%fd26746, %fd26745, %fd26744, 0d3FF0000000000000;
	fma.rn.f64 	%fd26747, %fd26746, %fd26746, %fd26746;
	fma.rn.f64 	%fd26748, %fd26747, %fd26744, %fd26744;
	mul.f64 	%fd26749, %fd26742, %fd26748;
	fma.rn.f64 	%fd26750, %fd26742, %fd26748, %fd26749;
	mul.f64 	%fd26751, %fd26750, %fd26750;
	fma.rn.f64 	%fd26752, %fd26751, 0d3EB1380B3AE80F1E, 0d3ED0EE258B7A8B04;
	fma.rn.f64 	%fd26753, %fd26752, %fd26751, 0d3EF3B2669F02676F;
	fma.rn.f64 	%fd26754, %fd26753, %fd26751, 0d3F1745CBA9AB0956;
	fma.rn.f64 	%fd26755, %fd26754, %fd26751, 0d3F3C71C72D1B5154;
	fma.rn.f64 	%fd26756, %fd26755, %fd26751, 0d3F624924923BE72D;
	fma.rn.f64 	%fd26757, %fd26756, %fd26751, 0d3F8999999999A3C4;
	fma.rn.f64 	%fd26758, %fd26757, %fd26751, 0d3FB5555555555554;
	sub.f64 	%fd26759, %fd26742, %fd26750;
	add.f64 	%fd26760, %fd26759, %fd26759;
	neg.f64 	%fd26761, %fd26750;
	fma.rn.f64 	%fd26762, %fd26761, %fd26742, %fd26760;
	mul.f64 	%fd26763, %fd26748, %fd26762;
	mul.f64 	%fd26764, %fd26751, %fd26758;
	fma.rn.f64 	%fd26765, %fd26764, %fd26750, %fd26763;
	xor.b32  	%r11111, %r15532, -2147483648;
	mov.b32 	%r11112, 1127219200;
	mov.b64 	%fd26766, {%r11111, %r11112};
	sub.f64 	%fd26767, %fd26766, %fd159;
	fma.rn.f64 	%fd26768, %fd26767, 0d3FE62E42FEFA39EF, %fd26750;
	fma.rn.f64 	%fd26769, %fd26767, 0dBFE62E42FEFA39EF, %fd26768;
	sub.f64 	%fd26770, %fd26769, %fd26750;
	sub.f64 	%fd26771, %fd26765, %fd26770;
	fma.rn.f64 	%fd26772, %fd26767, 0d3C7ABC9E3B39803F, %fd26771;
	add.f64 	%fd38413, %fd26768, %fd26772;
	bra.uni 	$L__BB3_4085;
$L__BB3_4084:
	fma.rn.f64 	%fd26741, %fd38411, 0d7FF0000000000000, 0d7FF0000000000000;
	{
	.reg .b32 %temp; 
	mov.b64 	{%temp, %r11103}, %fd38411;
	}
	and.b32  	%r11104, %r11103, 2147483647;
	setp.eq.s32 	%p4996, %r11104, 0;
	selp.f64 	%fd38413, 0dFFF0000000000000, %fd26741, %p4996;
$L__BB3_4085:
	sub.f64 	%fd5777, %fd38413, %fd5769;
	fma.rn.f64 	%fd26773, %fd5777, 0d3FF71547652B82FE, 0d4338000000000000;
	{
	.reg .b32 %temp; 
	mov.b64 	{%r2172, %temp}, %fd26773;
	}
	mov.f64 	%fd26774, 0dC338000000000000;
	add.rn.f64 	%fd26775, %fd26773, %fd26774;
	fma.rn.f64 	%fd26776, %fd26775, 0dBFE62E42FEFA39EF, %fd5777;
	fma.rn.f64 	%fd26777, %fd26775, 0dBC7ABC9E3B39803F, %fd26776;
	fma.rn.f64 	%fd26778, %fd26777, 0d3E5ADE1569CE2BDF, 0d3E928AF3FCA213EA;
	fma.rn.f64 	%fd26779, %fd26778, %fd26777, 0d3EC71DEE62401315;
	fma.rn.f64 	%fd26780, %fd26779, %fd26777, 0d3EFA01997C89EB71;
	fma.rn.f64 	%fd26781, %fd26780, %fd26777, 0d3F2A01A014761F65;
	fma.rn.f64 	%fd26782, %fd26781, %fd26777, 0d3F56C16C1852B7AF;
	fma.rn.f64 	%fd26783, %fd26782, %fd26777, 0d3F81111111122322;
	fma.rn.f64 	%fd26784, %fd26783, %fd26777, 0d3FA55555555502A1;
	fma.rn.f64 	%fd26785, %fd26784, %fd26777, 0d3FC5555555555511;
	fma.rn.f64 	%fd26786, %fd26785, %fd26777, 0d3FE000000000000B;
	fma.rn.f64 	%fd26787, %fd26786, %fd26777, 0d3FF0000000000000;
	fma.rn.f64 	%fd26788, %fd26787, %fd26777, 0d3FF0000000000000;
	{
	.reg .b32 %temp; 
	mov.b64 	{%r2173, %temp}, %fd26788;
	}
	{
	.reg .b32 %temp; 
	mov.b64 	{%temp, %r2174}, %fd26788;
	}
	shl.b32 	%r11113, %r2172, 20;
	add.s32 	%r11114, %r11113, %r2174;
	mov.b64 	%fd38414, {%r2173, %r11114};
	{
	.reg .b32 %temp; 
	mov.b64 	{%temp, %r11115}, %fd5777;
	}
	mov.b32 	%f291, %r11115;
	abs.f32 	%f108, %f291;
	setp.lt.f32 	%p4998, %f108, 0f4086232B;
	@%p4998 bra 	$L__BB3_4088;
	setp.lt.f64 	%p4999, %fd5777, 0d0000000000000000;
	add.f64 	%fd26789, %fd5777, 0d7FF0000000000000;
	selp.f64 	%fd38414, 0d0000000000000000, %fd26789, %p4999;
	setp.geu.f32 	%p5000, %f108, 0f40874800;
	@%p5000 bra 	$L__BB3_4088;
	shr.u32 	%r11116, %r2172, 31;
	add.s32 	%r11117, %r2172, %r11116;
	shr.s32 	%r11118, %r11117, 1;
	shl.b32 	%r11119, %r11118, 20;
	add.s32 	%r11120, %r2174, %r11119;
	mov.b64 	%fd26790, {%r2173, %r11120};
	sub.s32 	%r11121, %r2172, %r11118;
	shl.b32 	%r11122, %r11121, 20;
	add.s32 	%r11123, %r11122, 1072693248;
	mov.b32 	%r11124, 0;
	mov.b64 	%fd26791, {%r11124, %r11123};
	mul.f64 	%fd38414, %fd26791, %fd26790;
$L__BB3_4088:
	mul.f64 	%fd26792, %fd869, %fd5631;
	setp.geu.f64 	%p5001, %fd26792, 0d0000000000000000;
	div.rn.f64 	%fd26793, %fd857, %fd5761;
	mul.f64 	%fd5782, %fd26793, %fd38414;
	@%p5001 bra 	$L__BB3_4090;
	mov.u64 	%rd297, $str$7;
	cvta.global.u64 	%rd298, %rd297;
	{ // callseq 748, 0
	.param .b64 param0;
	st.param.b64 	[param0], %rd298;
	.param .b64 param1;
	st.param.b64 	[param1], 0;
	.param .b32 retval0;
	call.uni (retval0), 
	vprintf, 
	(
	param0, 
	param1
	);
	ld.param.b32 	%r11125, [retval0];
	} // callseq 748
$L__BB3_4090:
	setp.geu.f64 	%p5002, %fd26792, 0d4017000000000000;
	@%p5002 bra 	$L__BB3_4132;
	mov.b32 	%r15535, -1023;
	mov.f64 	%fd38415, 0d400289A4E5827C1E;
	@%p4994 bra 	$L__BB3_4093;
	mov.f64 	%fd38415, 0d436289A4E5827C1E;
	{
	.reg .b32 %temp; 
	mov.b64 	{%temp, %r15533}, %fd38415;
	}
	{
	.reg .b32 %temp; 
	mov.b64 	{%r15534, %temp}, %fd38415;
	}
	mov.b32 	%r15535, -1077;
$L__BB3_4093:
	add.s32 	%r11177, %r15533, -1;
	setp.gt.u32 	%p5028, %r11177, 2146435070;
	@%p5028 bra 	$L__BB3_4097;
	shr.u32 	%r11180, %r15533, 20;
	add.s32 	%r15536, %r15535, %r11180;
	and.b32  	%r11181, %r15533, 1048575;
	or.b32  	%r11182, %r11181, 1072693248;
	mov.b64 	%fd38416, {%r15534, %r11182};
	setp.lt.u32 	%p5030, %r11182, 1073127583;
	@%p5030 bra 	$L__BB3_4096;
	{
	.reg .b32 %temp; 
	mov.b64 	{%r11183, %temp}, %fd38416;
	}
	{
	.reg .b32 %temp; 
	mov.b64 	{%temp, %r11184}, %fd38416;
	}
	add.s32 	%r11185, %r11184, -1048576;
	mov.b64 	%fd38416, {%r11183, %r11185};
	add.s32 	%r15536, %r15536, 1;
$L__BB3_4096:
	add.f64 	%fd26942, %fd38416, 0dBFF0000000000000;
	add.f64 	%fd26943, %fd38416, 0d3FF0000000000000;
	rcp.approx.ftz.f64 	%fd26944, %fd26943;
	neg.f64 	%fd26945, %fd26943;
	fma.rn.f64 	%fd26946, %fd26945, %fd26944, 0d3FF0000000000000;
	fma.rn.f64 	%fd26947, %fd26946, %fd26946, %fd26946;
	fma.rn.f64 	%fd26948, %fd26947, %fd26944, %fd26944;
	mul.f64 	%fd26949, %fd26942, %fd26948;
	fma.rn.f64 	%fd26950, %fd26942, %fd26948, %fd26949;
	mul.f64 	%fd26951, %fd26950, %fd26950;
	fma.rn.f64 	%fd26952, %fd26951, 0d3EB1380B3AE80F1E, 0d3ED0EE258B7A8B04;
	fma.rn.f64 	%fd26953, %fd26952, %fd26951, 0d3EF3B2669F02676F;
	fma.rn.f64 	%fd26954, %fd26953, %fd26951, 0d3F1745CBA9AB0956;
	fma.rn.f64 	%fd26955, %fd26954, %fd26951, 0d3F3C71C72D1B5154;
	fma.rn.f64 	%fd26956, %fd26955, %fd26951, 0d3F624924923BE72D;
	fma.rn.f64 	%fd26957, %fd26956, %fd26951, 0d3F8999999999A3C4;
	fma.rn.f64 	%fd26958, %fd26957, %fd26951, 0d3FB5555555555554;
	sub.f64 	%fd26959, %fd26942, %fd26950;
	add.f64 	%fd26960, %fd26959, %fd26959;
	neg.f64 	%fd26961, %fd26950;
	fma.rn.f64 	%fd26962, %fd26961, %fd26942, %fd26960;
	mul.f64 	%fd26963, %fd26948, %fd26962;
	mul.f64 	%fd26964, %fd26951, %fd26958;
	fma.rn.f64 	%fd26965, %fd26964, %fd26950, %fd26963;
	xor.b32  	%r11186, %r15536, -2147483648;
	mov.b32 	%r11187, 1127219200;
	mov.b64 	%fd26966, {%r11186, %r11187};
	sub.f64 	%fd26967, %fd26966, %fd159;
	fma.rn.f64 	%fd26968, %fd26967, 0d3FE62E42FEFA39EF, %fd26950;
	fma.rn.f64 	%fd26969, %fd26967, 0dBFE62E42FEFA39EF, %fd26968;
	sub.f64 	%fd26970, %fd26969, %fd26950;
	sub.f64 	%fd26971, %fd26965, %fd26970;
	fma.rn.f64 	%fd26972, %fd26967, 0d3C7ABC9E3B39803F, %fd26971;
	add.f64 	%fd38417, %fd26968, %fd26972;
	bra.uni 	$L__BB3_4098;
$L__BB3_4097:
	fma.rn.f64 	%fd26941, %fd38415, 0d7FF0000000000000, 0d7FF0000000000000;
	{
	.reg .b32 %temp; 
	mov.b64 	{%temp, %r11178}, %fd38415;
	}
	and.b32  	%r11179, %r11178, 2147483647;
	setp.eq.s32 	%p5029, %r11179, 0;
	selp.f64 	%fd38417, 0dFFF0000000000000, %fd26941, %p5029;
$L__BB3_4098:
	setp.le.f64 	%p5031, %fd26792, 0d0000000000000000;
	mov.f64 	%fd38426, 0d0000000000000000;
	@%p5031 bra 	$L__BB3_4100;
	mov.b32 	%r15537, 1;
	mov.f64 	%fd38419, 0d3FCAF286BCA1AF28;
	mov.f64 	%fd38418, 0d4013000000000000;
	mov.f64 	%fd38421, %fd38419;
	bra.uni 	$L__BB3_4118;
$L__BB3_4100:
	@%p5001 bra 	$L__BB3_4131;
	mov.u64 	%rd301, $str$4;
	cvta.global.u64 	%rd302, %rd301;
	{ // callseq 750, 0
	.param .b64 param0;
	st.param.b64 	[param0], %rd302;
	.param .b64 param1;
	st.param.b64 	[param1], 0;
	.param .b32 retval0;
	call.uni (retval0), 
	vprintf, 
	(
	param0, 
	param1
	);
	ld.param.b32 	%r11188, [retval0];
	} // callseq 750
	bra.uni 	$L__BB3_4131;
$L__BB3_4102:
	add.f64 	%fd5790, %fd5838, 0d3FF0000000000000;
	mul.f64 	%fd26984, %fd869, %fd5631;
	div.rn.f64 	%fd26985, %fd26984, %fd5790;
	mul.f64 	%fd5791, %fd5839, %fd26985;
	add.f64 	%fd38421, %fd38421, %fd5791;
	abs.f64 	%fd26986, %fd5791;
	abs.f64 	%fd26987, %fd38421;
	mul.f64 	%fd26988, %fd26987, 0d3E9421F5F40D8376;
	setp.lt.f64 	%p5034, %fd26986, %fd26988;
	@%p5034 bra 	$L__BB3_4119;
	add.f64 	%fd5793, %fd5790, 0d3FF0000000000000;
	mul.f64 	%fd26989, %fd869, %fd5631;
	div.rn.f64 	%fd26990, %fd26989, %fd5793;
	mul.f64 	%fd5794, %fd5791, %fd26990;
	add.f64 	%fd38421, %fd38421, %fd5794;
	abs.f64 	%fd26991, %fd5794;
	abs.f64 	%fd26992, %fd38421;
	mul.f64 	%fd26993, %fd26992, 0d3E9421F5F40D8376;
	setp.lt.f64 	%p5035, %fd26991, %fd26993;
	@%p5035 bra 	$L__BB3_4119;
	add.f64 	%fd5796, %fd5793, 0d3FF0000000000000;
	mul.f64 	%fd26994, %fd869, %fd5631;
	div.rn.f64 	%fd26995, %fd26994, %fd5796;
	mul.f64 	%fd5797, %fd5794, %fd26995;
	add.f64 	%fd38421, %fd38421, %fd5797;
	abs.f64 	%fd26996, %fd5797;
	abs.f64 	%fd26997, %fd38421;
	mul.f64 	%fd26998, %fd26997, 0d3E9421F5F40D8376;
	setp.lt.f64 	%p5036, %fd26996, %fd26998;
	@%p5036 bra 	$L__BB3_4119;
	add.f64 	%fd5799, %fd5796, 0d3FF0000000000000;
	mul.f64 	%fd26999, %fd869, %fd5631;
	div.rn.f64 	%fd27000, %fd26999, %fd5799;
	mul.f64 	%fd5800, %fd5797, %fd27000;
	add.f64 	%fd38421, %fd38421, %fd5800;
	abs.f64 	%fd27001, %fd5800;
	abs.f64 	%fd27002, %fd38421;
	mul.f64 	%fd27003, %fd27002, 0d3E9421F5F40D8376;
	setp.lt.f64 	%p5037, %fd27001, %fd27003;
	@%p5037 bra 	$L__BB3_4119;
	add.f64 	%fd5802, %fd5799, 0d3FF0000000000000;
	mul.f64 	%fd27004, %fd869, %fd5631;
	div.rn.f64 	%fd27005, %fd27004, %fd5802;
	mul.f64 	%fd5803, %fd5800, %fd27005;
	add.f64 	%fd38421, %fd38421, %fd5803;
	abs.f64 	%fd27006, %fd5803;
	abs.f64 	%fd27007, %fd38421;
	mul.f64 	%fd27008, %fd27007, 0d3E9421F5F40D8376;
	setp.lt.f64 	%p5038, %fd27006, %fd27008;
	@%p5038 bra 	$L__BB3_4119;
	add.f64 	%fd5805, %fd5802, 0d3FF0000000000000;
	mul.f64 	%fd27009, %fd869, %fd5631;
	div.rn.f64 	%fd27010, %fd27009, %fd5805;
	mul.f64 	%fd5806, %fd5803, %fd27010;
	add.f64 	%fd38421, %fd38421, %fd5806;
	abs.f64 	%fd27011, %fd5806;
	abs.f64 	%fd27012, %fd38421;
	mul.f64 	%fd27013, %fd27012, 0d3E9421F5F40D8376;
	setp.lt.f64 	%p5039, %fd27011, %fd27013;
	@%p5039 bra 	$L__BB3_4119;
	add.f64 	%fd5808, %fd5805, 0d3FF0000000000000;
	mul.f64 	%fd27014, %fd869, %fd5631;
	div.rn.f64 	%fd27015, %fd27014, %fd5808;
	mul.f64 	%fd5809, %fd5806, %fd27015;
	add.f64 	%fd38421, %fd38421, %fd5809;
	abs.f64 	%fd27016, %fd5809;
	abs.f64 	%fd27017, %fd38421;
	mul.f64 	%fd27018, %fd27017, 0d3E9421F5F40D8376;
	setp.lt.f64 	%p5040, %fd27016, %fd27018;
	@%p5040 bra 	$L__BB3_4119;
	add.f64 	%fd5811, %fd5808, 0d3FF0000000000000;
	mul.f64 	%fd27019, %fd869, %fd5631;
	div.rn.f64 	%fd27020, %fd27019, %fd5811;
	mul.f64 	%fd5812, %fd5809, %fd27020;
	add.f64 	%fd38421, %fd38421, %fd5812;
	abs.f64 	%fd27021, %fd5812;
	abs.f64 	%fd27022, %fd38421;
	mul.f64 	%fd27023, %fd27022, 0d3E9421F5F40D8376;
	setp.lt.f64 	%p5041, %fd27021, %fd27023;
	@%p5041 bra 	$L__BB3_4119;
	add.f64 	%fd5814, %fd5811, 0d3FF0000000000000;
	mul.f64 	%fd27024, %fd869, %fd5631;
	div.rn.f64 	%fd27025, %fd27024, %fd5814;
	mul.f64 	%fd5815, %fd5812, %fd27025;
	add.f64 	%fd38421, %fd38421, %fd5815;
	abs.f64 	%fd27026, %fd5815;
	abs.f64 	%fd27027, %fd38421;
	mul.f64 	%fd27028, %fd27027, 0d3E9421F5F40D8376;
	setp.lt.f64 	%p5042, %fd27026, %fd27028;
	@%p5042 bra 	$L__BB3_4119;
	add.f64 	%fd5817, %fd5814, 0d3FF0000000000000;
	mul.f64 	%fd27029, %fd869, %fd5631;
	div.rn.f64 	%fd27030, %fd27029, %fd5817;
	mul.f64 	%fd5818, %fd5815, %fd27030;
	add.f64 	%fd38421, %fd38421, %fd5818;
	abs.f64 	%fd27031, %fd5818;
	abs.f64 	%fd27032, %fd38421;
	mul.f64 	%fd27033, %fd27032, 0d3E9421F5F40D8376;
	setp.lt.f64 	%p5043, %fd27031, %fd27033;
	@%p5043 bra 	$L__BB3_4119;
	add.f64 	%fd5820, %fd5817, 0d3FF0000000000000;
	mul.f64 	%fd27034, %fd869, %fd5631;
	div.rn.f64 	%fd27035, %fd27034, %fd5820;
	mul.f64 	%fd5821, %fd5818, %fd27035;
	add.f64 	%fd38421, %fd38421, %fd5821;
	abs.f64 	%fd27036, %fd5821;
	abs.f64 	%fd27037, %fd38421;
	mul.f64 	%fd27038, %fd27037, 0d3E9421F5F40D8376;
	setp.lt.f64 	%p5044, %fd27036, %fd27038;
	@%p5044 bra 	$L__BB3_4119;
	add.f64 	%fd5823, %fd5820, 0d3FF0000000000000;
	mul.f64 	%fd27039, %fd869, %fd5631;
	div.rn.f64 	%fd27040, %fd27039, %fd5823;
	mul.f64 	%fd5824, %fd5821, %fd27040;
	add.f64 	%fd38421, %fd38421, %fd5824;
	abs.f64 	%fd27041, %fd5824;
	abs.f64 	%fd27042, %fd38421;
	mul.f64 	%fd27043, %fd27042, 0d3E9421F5F40D8376;
	setp.lt.f64 	%p5045, %fd27041, %fd27043;
	@%p5045 bra 	$L__BB3_4119;
	add.f64 	%fd5826, %fd5823, 0d3FF0000000000000;
	mul.f64 	%fd27044, %fd869, %fd5631;
	div.rn.f64 	%fd27045, %fd27044, %fd5826;
	mul.f64 	%fd5827, %fd5824, %fd27045;
	add.f64 	%fd38421, %fd38421, %fd5827;
	abs.f64 	%fd27046, %fd5827;
	abs.f64 	%fd27047, %fd38421;
	mul.f64 	%fd27048, %fd27047, 0d3E9421F5F40D8376;
	setp.lt.f64 	%p5046, %fd27046, %fd27048;
	@%p5046 bra 	$L__BB3_4119;
	add.f64 	%fd5829, %fd5826, 0d3FF0000000000000;
	mul.f64 	%fd27049, %fd869, %fd5631;
	div.rn.f64 	%fd27050, %fd27049, %fd5829;
	mul.f64 	%fd5830, %fd5827, %fd27050;
	add.f64 	%fd38421, %fd38421, %fd5830;
	abs.f64 	%fd27051, %fd5830;
	abs.f64 	%fd27052, %fd38421;
	mul.f64 	%fd27053, %fd27052, 0d3E9421F5F40D8376;
	setp.lt.f64 	%p5047, %fd27051, %fd27053;
	@%p5047 bra 	$L__BB3_4119;
	add.f64 	%fd38418, %fd5829, 0d3FF0000000000000;
	mul.f64 	%fd27054, %fd869, %fd5631;
	div.rn.f64 	%fd27055, %fd27054, %fd38418;
	mul.f64 	%fd38419, %fd5830, %fd27055;
	add.f64 	%fd38421, %fd38421, %fd38419;
	abs.f64 	%fd27056, %fd38419;
	abs.f64 	%fd27057, %fd38421;
	mul.f64 	%fd27058, %fd27057, 0d3E9421F5F40D8376;
	setp.lt.f64 	%p5048, %fd27056, %fd27058;
	@%p5048 bra 	$L__BB3_4119;
	add.s32 	%r15537, %r15537, 16;
	setp.eq.s32 	%p5049, %r15537, 100000001;
	@%p5049 bra 	$L__BB3_4130;
$L__BB3_4118:
	add.f64 	%fd5838, %fd38418, 0d3FF0000000000000;
	mul.f64 	%fd26979, %fd869, %fd5631;
	div.rn.f64 	%fd26980, %fd26979, %fd5838;
	mul.f64 	%fd5839, %fd38419, %fd26980;
	add.f64 	%fd38421, %fd38421, %fd5839;
	abs.f64 	%fd26981, %fd5839;
	abs.f64 	%fd26982, %fd38421;
	mul.f64 	%fd26983, %fd26982, 0d3E9421F5F40D8376;
	setp.geu.f64 	%p5033, %fd26981, %fd26983;
	@%p5033 bra 	$L__BB3_4102;
$L__BB3_4119:
	mul.f64 	%fd38422, %fd869, %fd5631;
	{
	.reg .b32 %temp; 
	mov.b64 	{%temp, %r15538}, %fd38422;
	}
	{
	.reg .b32 %temp; 
	mov.b64 	{%r15539, %temp}, %fd38422;
	}
	setp.gt.s32 	%p5050, %r15538, 1048575;
	mov.b32 	%r15540, -1023;
	@%p5050 bra 	$L__BB3_4121;
	mul.f64 	%fd27060, %fd869, %fd5631;
	mul.f64 	%fd38422, %fd27060, 0d4350000000000000;
	{
	.reg .b32 %temp; 
	mov.b64 	{%temp, %r15538}, %fd38422;
	}
	{
	.reg .b32 %temp; 
	mov.b64 	{%r15539, %temp}, %fd38422;
	}
	mov.b32 	%r15540, -1077;
$L__BB3_4121:
	add.s32 	%r11195, %r15538, -1;
	setp.gt.u32 	%p5051, %r11195, 2146435070;
	@%p5051 bra 	$L__BB3_4125;
	shr.u32 	%r11198, %r15538, 20;
	add.s32 	%r15541, %r15540, %r11198;
	and.b32  	%r11199, %r15538, 1048575;
	or.b32  	%r11200, %r11199, 1072693248;
	mov.b64 	%fd38423, {%r15539, %r11200};
	setp.lt.u32 	%p5053, %r11200, 1073127583;
	@%p5053 bra 	$L__BB3_4124;
	{
	.reg .b32 %temp; 
	mov.b64 	{%r11201, %temp}, %fd38423;
	}
	{
	.reg .b32 %temp; 
	mov.b64 	{%temp, %r11202}, %fd38423;
	}
	add.s32 	%r11203, %r11202, -1048576;
	mov.b64 	%fd38423, {%r11201, %r11203};
	add.s32 	%r15541, %r15541, 1;
$L__BB3_4124:
	add.f64 	%fd27062, %fd38423, 0dBFF0000000000000;
	add.f64 	%fd27063, %fd38423, 0d3FF0000000000000;
	rcp.approx.ftz.f64 	%fd27064, %fd27063;
	neg.f64 	%fd27065, %fd27063;
	fma.rn.f64 	%fd27066, %fd27065, %fd27064, 0d3FF0000000000000;
	fma.rn.f64 	%fd27067, %fd27066, %fd27066, %fd27066;
	fma.rn.f64 	%fd27068, %fd27067, %fd27064, %fd27064;
	mul.f64 	%fd27069, %fd27062, %fd27068;
	fma.rn.f64 	%fd27070, %fd27062, %fd27068, %fd27069;
	mul.f64 	%fd27071, %fd27070, %fd27070;
	fma.rn.f64 	%fd27072, %fd27071, 0d3EB1380B3AE80F1E, 0d3ED0EE258B7A8B04;
	fma.rn.f64 	%fd27073, %fd27072, %fd27071, 0d3EF3B2669F02676F;
	fma.rn.f64 	%fd27074, %fd27073, %fd27071, 0d3F1745CBA9AB0956;
	fma.rn.f64 	%fd27075, %fd27074, %fd27071, 0d3F3C71C72D1B5154;
	fma.rn.f64 	%fd27076, %fd27075, %fd27071, 0d3F624924923BE72D;
	fma.rn.f64 	%fd27077, %fd27076, %fd27071, 0d3F8999999999A3C4;
	fma.rn.f64 	%fd27078, %fd27077, %fd27071, 0d3FB5555555555554;
	sub.f64 	%fd27079, %fd27062, %fd27070;
	add.f64 	%fd27080, %fd27079, %fd27079;
	neg.f64 	%fd27081, %fd27070;
	fma.rn.f64 	%fd27082, %fd27081, %fd27062, %fd27080;
	mul.f64 	%fd27083, %fd27068, %fd27082;
	mul.f64 	%fd27084, %fd27071, %fd27078;
	fma.rn.f64 	%fd27085, %fd27084, %fd27070, %fd27083;
	xor.b32  	%r11204, %r15541, -2147483648;
	mov.b32 	%r11205, 1127219200;
	mov.b64 	%fd27086, {%r11204, %r11205};
	sub.f64 	%fd27087, %fd27086, %fd159;
	fma.rn.f64 	%fd27088, %fd27087, 0d3FE62E42FEFA39EF, %fd27070;
	fma.rn.f64 	%fd27089, %fd27087, 0dBFE62E42FEFA39EF, %fd27088;
	sub.f64 	%fd27090, %fd27089, %fd27070;
	sub.f64 	%fd27091, %fd27085, %fd27090;
	fma.rn.f64 	%fd27092, %fd27087, 0d3C7ABC9E3B39803F, %fd27091;
	add.f64 	%fd38424, %fd27088, %fd27092;
	bra.uni 	$L__BB3_4126;
$L__BB3_4125:
	fma.rn.f64 	%fd27061, %fd38422, 0d7FF0000000000000, 0d7FF0000000000000;
	{
	.reg .b32 %temp; 
	mov.b64 	{%temp, %r11196}, %fd38422;
	}
	and.b32  	%r11197, %r11196, 2147483647;
	setp.eq.s32 	%p5052, %r11197, 0;
	selp.f64 	%fd38424, 0dFFF0000000000000, %fd27061, %p5052;
$L__BB3_4126:
	mul.f64 	%fd27093, %fd38424, 0d4013000000000000;
	mul.f64 	%fd27094, %fd869, %fd5631;
	sub.f64 	%fd27095, %fd27093, %fd27094;
	sub.f64 	%fd27096, %fd5769, %fd38417;
	add.f64 	%fd5851, %fd27096, %fd27095;
	fma.rn.f64 	%fd27097, %fd5851, 0d3FF71547652B82FE, 0d4338000000000000;
	{
	.reg .b32 %temp; 
	mov.b64 	{%r2195, %temp}, %fd27097;
	}
	mov.f64 	%fd27098, 0dC338000000000000;
	add.rn.f64 	%fd27099, %fd27097, %fd27098;
	fma.rn.f64 	%fd27100, %fd27099, 0dBFE62E42FEFA39EF, %fd5851;
	fma.rn.f64 	%fd27101, %fd27099, 0dBC7ABC9E3B39803F, %fd27100;
	fma.rn.f64 	%fd27102, %fd27101, 0d3E5ADE1569CE2BDF, 0d3E928AF3FCA213EA;
	fma.rn.f64 	%fd27103, %fd27102, %fd27101, 0d3EC71DEE62401315;
	fma.rn.f64 	%fd27104, %fd27103, %fd27101, 0d3EFA01997C89EB71;
	fma.rn.f64 	%fd27105, %fd27104, %fd27101, 0d3F2A01A014761F65;
	fma.rn.f64 	%fd27106, %fd27105, %fd27101, 0d3F56C16C1852B7AF;
	fma.rn.f64 	%fd27107, %fd27106, %fd27101, 0d3F81111111122322;
	fma.rn.f64 	%fd27108, %fd27107, %fd27101, 0d3FA55555555502A1;
	fma.rn.f64 	%fd27109, %fd27108, %fd27101, 0d3FC5555555555511;
	fma.rn.f64 	%fd27110, %fd27109, %fd27101, 0d3FE000000000000B;
	fma.rn.f64 	%fd27111, %fd27110, %fd27101, 0d3FF0000000000000;
	fma.rn.f64 	%fd27112, %fd27111, %fd27101, 0d3FF0000000000000;
	{
	.reg .b32 %temp; 
	mov.b64 	{%r2196, %temp}, %fd27112;
	}
	{
	.reg .b32 %temp; 
	mov.b64 	{%temp, %r2197}, %fd27112;
	}
	shl.b32 	%r11206, %r2195, 20;
	add.s32 	%r11207, %r11206, %r2197;
	mov.b64 	%fd38425, {%r2196, %r11207};
	{
	.reg .b32 %temp; 
	mov.b64 	{%temp, %r11208}, %fd5851;
	}
	mov.b32 	%f293, %r11208;
	abs.f32 	%f109, %f293;
	setp.lt.f32 	%p5054, %f109, 0f4086232B;
	@%p5054 bra 	$L__BB3_4129;
	setp.lt.f64 	%p5055, %fd5851, 0d0000000000000000;
	add.f64 	%fd27113, %fd5851, 0d7FF0000000000000;
	selp.f64 	%fd38425, 0d0000000000000000, %fd27113, %p5055;
	setp.geu.f32 	%p5056, %f109, 0f40874800;
	@%p5056 bra 	$L__BB3_4129;
	shr.u32 	%r11209, %r2195, 31;
	add.s32 	%r11210, %r2195, %r11209;
	shr.s32 	%r11211, %r11210, 1;
	shl.b32 	%r11212, %r11211, 20;
	add.s32 	%r11213, %r2197, %r11212;
	mov.b64 	%fd27114, {%r2196, %r11213};
	sub.s32 	%r11214, %r2195, %r11211;
	shl.b32 	%r11215, %r11214, 20;
	add.s32 	%r11216, %r11215, 1072693248;
	mov.b32 	%r11217, 0;
	mov.b64 	%fd27115, {%r11217, %r11216};
	mul.f64 	%fd38425, %fd27115, %fd27114;
$L__BB3_4129:
	mul.f64 	%fd38426, %fd38421, %fd38425;
	bra.uni 	$L__BB3_4131;
$L__BB3_4130:
	mov.u64 	%rd303, $str$5;
	cvta.global.u64 	%rd304, %rd303;
	{ // callseq 751, 0
	.param .b64 param0;
	st.param.b64 	[param0], %rd304;
	.param .b64 param1;
	st.param.b64 	[param1], 0;
	.param .b32 retval0;
	call.uni (retval0), 
	vprintf, 
	(
	param0, 
	param1
	);
	ld.param.b32 	%r11191, [retval0];
	} // callseq 751
$L__BB3_4131:
	mov.f64 	%fd27116, 0d3FF0000000000000;
	sub.f64 	%fd38439, %fd27116, %fd38426;
	bra.uni 	$L__BB3_4157;
$L__BB3_4132:
	mov.b32 	%r15544, -1023;
	mov.f64 	%fd38427, 0d400289A4E5827C1E;
	@%p4994 bra 	$L__BB3_4134;
	mov.f64 	%fd38427, 0d436289A4E5827C1E;
	{
	.reg .b32 %temp; 
	mov.b64 	{%temp, %r15533}, %fd38427;
	}
	{
	.reg .b32 %temp; 
	mov.b64 	{%r15534, %temp}, %fd38427;
	}
	mov.b32 	%r15544, -1077;
$L__BB3_4134:
	add.s32 	%r11129, %r15533, -1;
	setp.gt.u32 	%p5004, %r11129, 2146435070;
	@%p5004 bra 	$L__BB3_4138;
	shr.u32 	%r11132, %r15533, 20;
	add.s32 	%r15545, %r15544, %r11132;
	and.b32  	%r11133, %r15533, 1048575;
	or.b32  	%r11134, %r11133, 1072693248;
	mov.b64 	%fd38428, {%r15534, %r11134};
	setp.lt.u32 	%p5006, %r11134, 1073127583;
	@%p5006 bra 	$L__BB3_4137;
	{
	.reg .b32 %temp; 
	mov.b64 	{%r11135, %temp}, %fd38428;
	}
	{
	.reg .b32 %temp; 
	mov.b64 	{%temp, %r11136}, %fd38428;
	}
	add.s32 	%r11137, %r11136, -1048576;
	mov.b64 	%fd38428, {%r11135, %r11137};
	add.s32 	%r15545, %r15545, 1;
$L__BB3_4137:
	add.f64 	%fd26798, %fd38428, 0dBFF0000000000000;
	add.f64 	%fd26799, %fd38428, 0d3FF0000000000000;
	rcp.approx.ftz.f64 	%fd26800, %fd26799;
	neg.f64 	%fd26801, %fd26799;
	fma.rn.f64 	%fd26802, %fd26801, %fd26800, 0d3FF0000000000000;
	fma.rn.f64 	%fd26803, %fd26802, %fd26802, %fd26802;
	fma.rn.f64 	%fd26804, %fd26803, %fd26800, %fd26800;
	mul.f64 	%fd26805, %fd26798, %fd26804;
	fma.rn.f64 	%fd26806, %fd26798, %fd26804, %fd26805;
	mul.f64 	%fd26807, %fd26806, %fd26806;
	fma.rn.f64 	%fd26808, %fd26807, 0d3EB1380B3AE80F1E, 0d3ED0EE258B7A8B04;
	fma.rn.f64 	%fd26809, %fd26808, %fd26807, 0d3EF3B2669F02676F;
	fma.rn.f64 	%fd26810, %fd26809, %fd26807, 0d3F1745CBA9AB0956;
	fma.rn.f64 	%fd26811, %fd26810, %fd26807, 0d3F3C71C72D1B5154;
	fma.rn.f64 	%fd26812, %fd26811, %fd26807, 0d3F624924923BE72D;
	fma.rn.f64 	%fd26813, %fd26812, %fd26807, 0d3F8999999999A3C4;
	fma.rn.f64 	%fd26814, %fd26813, %fd26807, 0d3FB5555555555554;
	sub.f64 	%fd26815, %fd26798, %fd26806;
	add.f64 	%fd26816, %fd26815, %fd26815;
	neg.f64 	%fd26817, %fd26806;
	fma.rn.f64 	%fd26818, %fd26817, %fd26798, %fd26816;
	mul.f64 	%fd26819, %fd26804, %fd26818;
	mul.f64 	%fd26820, %fd26807, %fd26814;
	fma.rn.f64 	%fd26821, %fd26820, %fd26806, %fd26819;
	xor.b32  	%r11138, %r15545, -2147483648;
	mov.b32 	%r11139, 1127219200;
	mov.b64 	%fd26822, {%r11138, %r11139};
	sub.f64 	%fd26823, %fd26822, %fd159;
	fma.rn.f64 	%fd26824, %fd26823, 0d3FE62E42FEFA39EF, %fd26806;
	fma.rn.f64 	%fd26825, %fd26823, 0dBFE62E42FEFA39EF, %fd26824;
	sub.f64 	%fd26826, %fd26825, %fd26806;
	sub.f64 	%fd26827, %fd26821, %fd26826;
	fma.rn.f64 	%fd26828, %fd26823, 0d3C7ABC9E3B39803F, %fd26827;
	add.f64 	%fd38429, %fd26824, %fd26828;
	bra.uni 	$L__BB3_4139;
$L__BB3_4138:
	fma.rn.f64 	%fd26797, %fd38427, 0d7FF0000000000000, 0d7FF0000000000000;
	{
	.reg .b32 %temp; 
	mov.b64 	{%temp, %r11130}, %fd38427;
	}
	and.b32  	%r11131, %r11130, 2147483647;
	setp.eq.s32 	%p5005, %r11131, 0;
	selp.f64 	%fd38429, 0dFFF0000000000000, %fd26797, %p5005;
$L__BB3_4139:
	fma.rn.f64 	%fd26830, %fd869, %fd5631, 0d3FF0000000000000;
	add.f64 	%fd38433, %fd26830, 0dC013000000000000;
	rcp.rn.f64 	%fd38434, %fd38433;
	mov.b32 	%r15546, 1;
	mov.f64 	%fd38432, 0d46293E5939A08CE9;
	mov.f64 	%fd38431, %fd38434;
	bra.uni 	$L__BB3_4144;
$L__BB3_4140:
	add.s32 	%r11142, %r15546, 1;
	not.b32 	%r11143, %r15546;
	cvt.rn.f64.s32 	%fd26844, %r11143;
	cvt.rn.f64.u32 	%fd26845, %r11142;
	add.f64 	%fd26846, %fd26845, 0dC013000000000000;
	mul.f64 	%fd26847, %fd26846, %fd26844;
	add.f64 	%fd5868, %fd5884, 0d4000000000000000;
	fma.rn.f64 	%fd26848, %fd26847, %fd5886, %fd5868;
	abs.f64 	%fd26849, %fd26848;
	setp.lt.f64 	%p5010, %fd26849, 0d39B4484BFEEBC2A0;
	div.rn.f64 	%fd26850, %fd26847, %fd5885;
	add.f64 	%fd26851, %fd5868, %fd26850;
	abs.f64 	%fd26852, %fd26851;
	setp.lt.f64 	%p5011, %fd26852, 0d39B4484BFEEBC2A0;
	selp.f64 	%fd5869, 0d39B4484BFEEBC2A0, %fd26851, %p5011;
	rcp.rn.f64 	%fd26853, %fd26848;
	selp.f64 	%fd5870, 0d46293E5939A08CE9, %fd26853, %p5010;
	mul.f64 	%fd26854, %fd5870, %fd5869;
	mul.f64 	%fd38434, %fd38434, %fd26854;
	add.f64 	%fd26855, %fd26854, 0dBFF0000000000000;
	abs.f64 	%fd26856, %fd26855;
	setp.lt.f64 	%p5012, %fd26856, 0d3E9421F5F40D8376;
	@%p5012 bra 	$L__BB3_4146;
	add.s32 	%r11144, %r15546, 2;
	sub.s32 	%r11145, -2, %r15546;
	cvt.rn.f64.s32 	%fd26857, %r11145;
	cvt.rn.f64.u32 	%fd26858, %r11144;
	add.f64 	%fd26859, %fd26858, 0dC013000000000000;
	mul.f64 	%fd26860, %fd26859, %fd26857;
	add.f64 	%fd5872, %fd5868, 0d4000000000000000;
	fma.rn.f64 	%fd26861, %fd26860, %fd5870, %fd5872;
	abs.f64 	%fd26862, %fd26861;
	setp.lt.f64 	%p5013, %fd26862, 0d39B4484BFEEBC2A0;
	div.rn.f64 	%fd26863, %fd26860, %fd5869;
	add.f64 	%fd26864, %fd5872, %fd26863;
	abs.f64 	%fd26865, %fd26864;
	setp.lt.f64 	%p5014, %fd26865, 0d39B4484BFEEBC2A0;
	selp.f64 	%fd5873, 0d39B4484BFEEBC2A0, %fd26864, %p5014;
	rcp.rn.f64 	%fd26866, %fd26861;
	selp.f64 	%fd5874, 0d46293E5939A08CE9, %fd26866, %p5013;
	mul.f64 	%fd26867, %fd5874, %fd5873;
	mul.f64 	%fd38434, %fd38434, %fd26867;
	add.f64 	%fd26868, %fd26867, 0dBFF0000000000000;
	abs.f64 	%fd26869, %fd26868;
	setp.lt.f64 	%p5015, %fd26869, 0d3E9421F5F40D8376;
	@%p5015 bra 	$L__BB3_4146;
	add.s32 	%r11146, %r15546, 3;
	sub.s32 	%r11147, -3, %r15546;
	cvt.rn.f64.s32 	%fd26870, %r11147;
	cvt.rn.f64.u32 	%fd26871, %r11146;
	add.f64 	%fd26872, %fd26871, 0dC013000000000000;
	mul.f64 	%fd26873, %fd26872, %fd26870;
	add.f64 	%fd38433, %fd5872, 0d4000000000000000;
	fma.rn.f64 	%fd26874, %fd26873, %fd5874, %fd38433;
	abs.f64 	%fd26875, %fd26874;
	setp.lt.f64 	%p5016, %fd26875, 0d39B4484BFEEBC2A0;
	div.rn.f64 	%fd26876, %fd26873, %fd5873;
	add.f64 	%fd26877, %fd38433, %fd26876;
	abs.f64 	%fd26878, %fd26877;
	setp.lt.f64 	%p5017, %fd26878, 0d39B4484BFEEBC2A0;
	selp.f64 	%fd38432, 0d39B4484BFEEBC2A0, %fd26877, %p5017;
	rcp.rn.f64 	%fd26879, %fd26874;
	selp.f64 	%fd38431, 0d46293E5939A08CE9, %fd26879, %p5016;
	mul.f64 	%fd26880, %fd38431, %fd38432;
	mul.f64 	%fd38434, %fd38434, %fd26880;
	add.f64 	%fd26881, %fd26880, 0dBFF0000000000000;
	abs.f64 	%fd26882, %fd26881;
	setp.lt.f64 	%p5018, %fd26882, 0d3E9421F5F40D8376;
	@%p5018 bra 	$L__BB3_4146;
	add.s32 	%r15546, %r15546, 4;
	setp.eq.s32 	%p5019, %r15546, 100000001;
	@%p5019 bra 	$L__BB3_4145;
$L__BB3_4144:
	neg.s32 	%r11141, %r15546;
	cvt.rn.f64.s32 	%fd26831, %r11141;
	cvt.rn.f64.u32 	%fd26832, %r15546;
	add.f64 	%fd26833, %fd26832, 0dC013000000000000;
	mul.f64 	%fd26834, %fd26833, %fd26831;
	add.f64 	%fd5884, %fd38433, 0d4000000000000000;
	fma.rn.f64 	%fd26835, %fd26834, %fd38431, %fd5884;
	abs.f64 	%fd26836, %fd26835;
	setp.lt.f64 	%p5007, %fd26836, 0d39B4484BFEEBC2A0;
	div.rn.f64 	%fd26837, %fd26834, %fd38432;
	add.f64 	%fd26838, %fd5884, %fd26837;
	abs.f64 	%fd26839, %fd26838;
	setp.lt.f64 	%p5008, %fd26839, 0d39B4484BFEEBC2A0;
	selp.f64 	%fd5885, 0d39B4484BFEEBC2A0, %fd26838, %p5008;
	rcp.rn.f64 	%fd26840, %fd26835;
	selp.f64 	%fd5886, 0d46293E5939A08CE9, %fd26840, %p5007;
	mul.f64 	%fd26841, %fd5886, %fd5885;
	mul.f64 	%fd38434, %fd38434, %fd26841;
	add.f64 	%fd26842, %fd26841, 0dBFF0000000000000;
	abs.f64 	%fd26843, %fd26842;
	setp.lt.f64 	%p5009, %fd26843, 0d3E9421F5F40D8376;
	@%p5009 bra 	$L__BB3_4146;
	bra.uni 	$L__BB3_4140;
$L__BB3_4145:
	mov.u64 	%rd299, $str$3;
	cvta.global.u64 	%rd300, %rd299;
	{ // callseq 749, 0
	.param .b64 param0;
	st.param.b64 	[param0], %rd300;
	.param .b64 param1;
	st.param.b64 	[param1], 0;
	.param .b32 retval0;
	call.uni (retval0), 
	vprintf, 
	(
	param0, 
	param1
	);
	ld.param.b32 	%r11148, [retval0];
	} // callseq 749
$L__BB3_4146:
	mul.f64 	%fd38435, %fd869, %fd5631;
	{
	.reg .b32 %temp; 
	mov.b64 	{%temp, %r15547}, %fd38435;
	}
	{
	.reg .b32 %temp; 
	mov.b64 	{%r15548, %temp}, %fd38435;
	}
	setp.gt.s32 	%p5020, %r15547, 1048575;
	mov.b32 	%r15549, -1023;
	@%p5020 bra 	$L__BB3_4148;
	mul.f64 	%fd26883, %fd869, %fd5631;
	mul.f64 	%fd38435, %fd26883, 0d4350000000000000;
	{
	.reg .b32 %temp; 
	mov.b64 	{%temp, %r15547}, %fd38435;
	}
	{
	.reg .b32 %temp; 
	mov.b64 	{%r15548, %temp}, %fd38435;
	}
	mov.b32 	%r15549, -1077;
$L__BB3_4148:
	add.s32 	%r11152, %r15547, -1;
	setp.gt.u32 	%p5021, %r11152, 2146435070;
	@%p5021 bra 	$L__BB3_4152;
	shr.u32 	%r11155, %r15547, 20;
	add.s32 	%r15550, %r15549, %r11155;
	and.b32  	%r11156, %r15547, 1048575;
	or.b32  	%r11157, %r11156, 1072693248;
	mov.b64 	%fd38436, {%r15548, %r11157};
	setp.lt.u32 	%p5023, %r11157, 1073127583;
	@%p5023 bra 	$L__BB3_4151;
	{
	.reg .b32 %temp; 
	mov.b64 	{%r11158, %temp}, %fd38436;
	}
	{
	.reg .b32 %temp; 
	mov.b64 	{%temp, %r11159}, %fd38436;
	}
	add.s32 	%r11160, %r11159, -1048576;
	mov.b64 	%fd38436, {%r11158, %r11160};
	add.s32 	%r15550, %r15550, 1;
$L__BB3_4151:
	add.f64 	%fd26885, %fd38436, 0dBFF0000000000000;
	add.f64 	%fd26886, %fd38436, 0d3FF0000000000000;
	rcp.approx.ftz.f64 	%fd26887, %fd26886;
	neg.f64 	%fd26888, %fd26886;
	fma.rn.f64 	%fd26889, %fd26888, %fd26887, 0d3FF0000000000000;
	fma.rn.f64 	%fd26890, %fd26889, %fd26889, %fd26889;
	fma.rn.f64 	%fd26891, %fd26890, %fd26887, %fd26887;
	mul.f64 	%fd26892, %fd26885, %fd26891;
	fma.rn.f64 	%fd26893, %fd26885, %fd26891, %fd26892;
	mul.f64 	%fd26894, %fd26893, %fd26893;
	fma.rn.f64 	%fd26895, %fd26894, 0d3EB1380B3AE80F1E, 0d3ED0EE258B7A8B04;
	fma.rn.f64 	%fd26896, %fd26895, %fd26894, 0d3EF3B2669F02676F;
	fma.rn.f64 	%fd26897, %fd26896, %fd26894, 0d3F1745CBA9AB0956;
	fma.rn.f64 	%fd26898, %fd26897, %fd26894, 0d3F3C71C72D1B5154;
	fma.rn.f64 	%fd26899, %fd26898, %fd26894, 0d3F624924923BE72D;
	fma.rn.f64 	%fd26900, %fd26899, %fd26894, 0d3F8999999999A3C4;
	fma.rn.f64 	%fd26901, %fd26900, %fd26894, 0d3FB5555555555554;
	sub.f64 	%fd26902, %fd26885, %fd26893;
	add.f64 	%fd26903, %fd26902, %fd26902;
	neg.f64 	%fd26904, %fd26893;
	fma.rn.f64 	%fd26905, %fd26904, %fd26885, %fd26903;
	mul.f64 	%fd26906, %fd26891, %fd26905;
	mul.f64 	%fd26907, %fd26894, %fd26901;
	fma.rn.f64 	%fd26908, %fd26907, %fd26893, %fd26906;
	xor.b32  	%r11161, %r15550, -2147483648;
	mov.b32 	%r11162, 1127219200;
	mov.b64 	%fd26909, {%r11161, %r11162};
	sub.f64 	%fd26910, %fd26909, %fd159;
	fma.rn.f64 	%fd26911, %fd26910, 0d3FE62E42FEFA39EF, %fd26893;
	fma.rn.f64 	%fd26912, %fd26910, 0dBFE62E42FEFA39EF, %fd26911;
	sub.f64 	%fd26913, %fd26912, %fd26893;
	sub.f64 	%fd26914, %fd26908, %fd26913;
	fma.rn.f64 	%fd26915, %fd26910, 0d3C7ABC9E3B39803F, %fd26914;
	add.f64 	%fd38437, %fd26911, %fd26915;
	bra.uni 	$L__BB3_4153;
$L__BB3_4152:
	fma.rn.f64 	%fd26884, %fd38435, 0d7FF0000000000000, 0d7FF0000000000000;
	{
	.reg .b32 %temp; 
	mov.b64 	{%temp, %r11153}, %fd38435;
	}
	and.b32  	%r11154, %r11153, 2147483647;
	setp.eq.s32 	%p5022, %r11154, 0;
	selp.f64 	%fd38437, 0dFFF0000000000000, %fd26884, %p5022;
$L__BB3_4153:
	mul.f64 	%fd26916, %fd38437, 0d4013000000000000;
	mul.f64 	%fd26917, %fd869, %fd5631;
	sub.f64 	%fd26918, %fd26916, %fd26917;
	sub.f64 	%fd26919, %fd5769, %fd38429;
	add.f64 	%fd5898, %fd26919, %fd26918;
	fma.rn.f64 	%fd26920, %fd5898, 0d3FF71547652B82FE, 0d4338000000000000;
	{
	.reg .b32 %temp; 
	mov.b64 	{%r2218, %temp}, %fd26920;
	}
	mov.f64 	%fd26921, 0dC338000000000000;
	add.rn.f64 	%fd26922, %fd26920, %fd26921;
	fma.rn.f64 	%fd26923, %fd26922, 0dBFE62E42FEFA39EF, %fd5898;
	fma.rn.f64 	%fd26924, %fd26922, 0dBC7ABC9E3B39803F, %fd26923;
	fma.rn.f64 	%fd26925, %fd26924, 0d3E5ADE1569CE2BDF, 0d3E928AF3FCA213EA;
	fma.rn.f64 	%fd26926, %fd26925, %fd26924, 0d3EC71DEE62401315;
	fma.rn.f64 	%fd26927, %fd26926, %fd26924, 0d3EFA01997C89EB71;
	fma.rn.f64 	%fd26928, %fd26927, %fd26924, 0d3F2A01A014761F65;
	fma.rn.f64 	%fd26929, %fd26928, %fd26924, 0d3F56C16C1852B7AF;
	fma.rn.f64 	%fd26930, %fd26929, %fd26924, 0d3F81111111122322;
	fma.rn.f64 	%fd26931, %fd26930, %fd26924, 0d3FA55555555502A1;
	fma.rn.f64 	%fd26932, %fd26931, %fd26924, 0d3FC5555555555511;
	fma.rn.f64 	%fd26933, %fd26932, %fd26924, 0d3FE000000000000B;
	fma.rn.f64 	%fd26934, %fd26933, %fd26924, 0d3FF0000000000000;
	fma.rn.f64 	%fd26935, %fd26934, %fd26924, 0d3FF0000000000000;
	{
	.reg .b32 %temp; 
	mov.b64 	{%r2219, %temp}, %fd26935;
	}
	{
	.reg .b32 %temp; 
	mov.b64 	{%temp, %r2220}, %fd26935;
	}
	shl.b32 	%r11163, %r2218, 20;
	add.s32 	%r11164, %r11163, %r2220;
	mov.b64 	%fd38438, {%r2219, %r11164};
	{
	.reg .b32 %temp; 
	mov.b64 	{%temp, %r11165}, %fd5898;
	}
	mov.b32 	%f292, %r11165;
	abs.f32 	%f110, %f292;
	setp.lt.f32 	%p5024, %f110, 0f4086232B;
	@%p5024 bra 	$L__BB3_4156;
	setp.lt.f64 	%p5025, %fd5898, 0d0000000000000000;
	add.f64 	%fd26936, %fd5898, 0d7FF0000000000000;
	selp.f64 	%fd38438, 0d0000000000000000, %fd26936, %p5025;
	setp.geu.f32 	%p5026, %f110, 0f40874800;
	@%p5026 bra 	$L__BB3_4156;
	shr.u32 	%r11166, %r2218, 31;
	add.s32 	%r11167, %r2218, %r11166;
	shr.s32 	%r11168, %r11167, 1;
	shl.b32 	%r11169, %r11168, 20;
	add.s32 	%r11170, %r2220, %r11169;
	mov.b64 	%fd26937, {%r2219, %r11170};
	sub.s32 	%r11171, %r2218, %r11168;
	shl.b32 	%r11172, %r11171, 20;
	add.s32 	%r11173, %r11172, 1072693248;
	mov.b32 	%r11174, 0;
	mov.b64 	%fd26938, {%r11174, %r11173};
	mul.f64 	%fd38438, %fd26938, %fd26937;
$L__BB3_4156:
	mul.f64 	%fd38439, %fd38434, %fd38438;
$L__BB3_4157:
	setp.lt.s32 	%p5058, %r2080, 0;
	and.b32  	%r11218, %r8264, 2146435072;
	setp.eq.s32 	%p5059, %r11218, 1072693248;
	mul.f64 	%fd5905, %fd5782, %fd38439;
	{ // callseq 752, 0
	.param .b64 param0;
	st.param.f64 	[param0], %fd5597;
	.param .b64 param1;
	st.param.f64 	[param1], 0d4010000000000000;
	.param .b64 retval0;
	call.uni (retval0), 
	__internal_accurate_pow, 
	(
	param0, 
	param1
	);
	ld.param.f64 	%fd27117, [retval0];
	} // callseq 752
	neg.f64 	%fd27119, %fd27117;
	selp.f64 	%fd27120, %fd27119, %fd27117, %p5059;
	selp.f64 	%fd38441, %fd27120, %fd27117, %p5058;
	@%p4889 bra 	$L__BB3_4159;
	selp.b32 	%r11220, %r2080, 0, %p5059;
	setp.lt.s32 	%p5061, %r8264, 0;
	or.b32  	%r11221, %r11220, 2146435072;
	selp.b32 	%r11222, %r11221, %r11220, %p5061;
	mov.b32 	%r11223, 0;
	mov.b64 	%fd38441, {%r11223, %r11222};
$L__BB3_4159:
	add.f64 	%fd27121, %fd869, 0d4010000000000000;
	{
	.reg .b32 %temp; 
	mov.b64 	{%temp, %r11224}, %fd27121;
	}
	and.b32  	%r11225, %r11224, 2146435072;
	setp.ne.s32 	%p5062, %r11225, 2146435072;
	@%p5062 bra 	$L__BB3_4164;
	setp.num.f64 	%p5063, %fd869, %fd869;
	@%p5063 bra 	$L__BB3_4162;
	mov.f64 	%fd27122, 0d4010000000000000;
	add.rn.f64 	%fd38441, %fd869, %fd27122;
	bra.uni 	$L__BB3_4164;
$L__BB3_4162:
	setp.neu.f64 	%p5064, %fd5597, 0d7FF0000000000000;
	@%p5064 bra 	$L__BB3_4164;
	setp.lt.s32 	%p5067, %r8264, 0;
	selp.b32 	%r11227, 0, 2146435072, %p5067;
	and.b32  	%r11228, %r8264, 2147483647;
	setp.ne.s32 	%p5068, %r11228, 1071644672;
	or.b32  	%r11229, %r11227, -2147483648;
	selp.b32 	%r11230, %r11229, %r11227, %p5068;
	selp.b32 	%r11231, %r11230, %r11227, %p5059;
	selp.b32 	%r11232, %r11231, %r11227, %p5058;
	mov.b32 	%r11233, 0;
	mov.b64 	%fd38441, {%r11233, %r11232};
$L__BB3_4164:
	setp.eq.f64 	%p5070, %fd869, 0d0000000000000000;
	setp.lt.s32 	%p5072, %r3910, 0;
	and.b32  	%r11234, %r3910, 2146435072;
	setp.eq.s32 	%p5073, %r11234, 1073741824;
	selp.f64 	%fd5912, 0d3FF0000000000000, %fd38441, %p4912;
	{ // callseq 753, 0
	.param .b64 param0;
	st.param.f64 	[param0], %fd5597;
	.param .b64 param1;
	st.param.f64 	[param1], 0d4008000000000000;
	.param .b64 retval0;
	call.uni (retval0), 
	__internal_accurate_pow, 
	(
	param0, 
	param1
	);
	ld.param.f64 	%fd27123, [retval0];
	} // callseq 753
	neg.f64 	%fd27125, %fd27123;
	selp.f64 	%fd27126, %fd27125, %fd27123, %p5073;
	selp.f64 	%fd27127, %fd27126, %fd27123, %p5058;
	selp.b32 	%r11235, %r2080, 0, %p5073;
	or.b32  	%r11236, %r11235, 2146435072;
	selp.b32 	%r11237, %r11236, %r11235, %p5072;
	mov.b32 	%r11238, 0;
	mov.b64 	%fd27128, {%r11238, %r11237};
	selp.f64 	%fd38442, %fd27128, %fd27127, %p5070;
	add.f64 	%fd27129, %fd869, 0d4008000000000000;
	{
	.reg .b32 %temp; 
	mov.b64 	{%temp, %r11239}, %fd27129;
	}
	and.b32  	%r11240, %r11239, 2146435072;
	setp.ne.s32 	%p5074, %r11240, 2146435072;
	@%p5074 bra 	$L__BB3_4169;
	setp.num.f64 	%p5075, %fd869, %fd869;
	@%p5075 bra 	$L__BB3_4167;
	mov.f64 	%fd27130, 0d4008000000000000;
	add.rn.f64 	%fd38442, %fd869, %fd27130;
	bra.uni 	$L__BB3_4169;
$L__BB3_4167:
	setp.neu.f64 	%p5076, %fd5597, 0d7FF0000000000000;
	@%p5076 bra 	$L__BB3_4169;
	setp.lt.s32 	%p5077, %r2080, 0;
	and.b32  	%r11242, %r3910, 2147483647;
	setp.ne.s32 	%p5079, %r11242, 1071644672;
	selp.b32 	%r11243, 0, 2146435072, %p5072;
	or.b32  	%r11244, %r11243, -2147483648;
	selp.b32 	%r11245, %r11244, %r11243, %p5079;
	selp.b32 	%r11246, %r11245, %r11243, %p5073;
	selp.b32 	%r11247, %r11246, %r11243, %p5077;
	mov.b32 	%r11248, 0;
	mov.b64 	%fd38442, {%r11248, %r11247};
$L__BB3_4169:
	setp.eq.f64 	%p5081, %fd869, 0d3FF0000000000000;
	setp.neu.f64 	%p5082, %fd869, 0d0000000000000000;
	setp.lt.s32 	%p5083, %r2080, 0;
	and.b32  	%r11249, %r3914, 2146435072;
	setp.eq.s32 	%p5084, %r11249, 1062207488;
	selp.f64 	%fd5917, 0d3FF0000000000000, %fd38442, %p5081;
	{ // callseq 754, 0
	.param .b64 param0;
	st.param.f64 	[param0], %fd5597;
	.param .b64 param1;
	st.param.f64 	[param1], 0d4000000000000000;
	.param .b64 retval0;
	call.uni (retval0), 
	__internal_accurate_pow, 
	(
	param0, 
	param1
	);
	ld.param.f64 	%fd27131, [retval0];
	} // callseq 754
	neg.f64 	%fd27133, %fd27131;
	selp.f64 	%fd27134, %fd27133, %fd27131, %p5084;
	selp.f64 	%fd38444, %fd27134, %fd27131, %p5083;
	@%p5082 bra 	$L__BB3_4171;
	selp.b32 	%r11251, %r2080, 0, %p5084;
	setp.lt.s32 	%p5086, %r3914, 0;
	or.b32  	%r11252, %r11251, 2146435072;
	selp.b32 	%r11253, %r11252, %r11251, %p5086;
	mov.b32 	%r11254, 0;
	mov.b64 	%fd38444, {%r11254, %r11253};
$L__BB3_4171:
	add.f64 	%fd27135, %fd869, 0d4000000000000000;
	{
	.reg .b32 %temp; 
	mov.b64 	{%temp, %r11255}, %fd27135;
	}
	and.b32  	%r11256, %r11255, 2146435072;
	setp.ne.s32 	%p5087, %r11256, 2146435072;
	@%p5087 bra 	$L__BB3_4176;
	setp.num.f64 	%p5088, %fd869, %fd869;
	@%p5088 bra 	$L__BB3_4174;
	mov.f64 	%fd27136, 0d4000000000000000;
	add.rn.f64 	%fd38444, %fd869, %fd27136;
	bra.uni 	$L__BB3_4176;
$L__BB3_4174:
	setp.neu.f64 	%p5089, %fd5597, 0d7FF0000000000000;
	@%p5089 bra 	$L__BB3_4176;
	setp.lt.s32 	%p5092, %r3914, 0;
	selp.b32 	%r11258, 0, 2146435072, %p5092;
	and.b32  	%r11259, %r3914, 2147483647;
	setp.ne.s32 	%p5093, %r11259, 1071644672;
	or.b32  	%r11260, %r11258, -2147483648;
	selp.b32 	%r11261, %r11260, %r11258, %p5093;
	selp.b32 	%r11262, %r11261, %r11258, %p5084;
	selp.b32 	%r11263, %r11262, %r11258, %p5083;
	mov.b32 	%r11264, 0;
	mov.b64 	%fd38444, {%r11264, %r11263};
$L__BB3_4176:
	setp.neu.f64 	%p5094, %fd5561, 0d0000000000000000;
	mov.f64 	%fd27137, 0d3FE5555555555555;
	{
	.reg .b32 %temp; 
	mov.b64 	{%temp, %r2221}, %fd27137;
	}
	@%p5094 bra 	$L__BB3_4178;
	and.b32  	%r11265, %r2221, 2146435072;
	setp.eq.s32 	%p5096, %r11265, 1127219200;
	selp.b32 	%r11266, %r2074, 0, %p5096;
	setp.lt.s32 	%p5097, %r2221, 0;
	or.b32  	%r11267, %r11266, 2146435072;
	selp.b32 	%r11268, %r11267, %r11266, %p5097;
	mov.b32 	%r11269, 0;
	mov.b64 	%fd38446, {%r11269, %r11268};
	bra.uni 	$L__BB3_4179;
$L__BB3_4178:
	setp.lt.s32 	%p5095, %r2074, 0;
	{ // callseq 755, 0
	.param .b64 param0;
	st.param.f64 	[param0], %fd5562;
	.param .b64 param1;
	st.param.f64 	[param1], 0d3FE5555555555555;
	.param .b64 retval0;
	call.uni (retval0), 
	__internal_accurate_pow, 
	(
	param0, 
	param1
	);
	ld.param.f64 	%fd27138, [retval0];
	} // callseq 755
	selp.f64 	%fd38446, 0dFFF8000000000000, %fd27138, %p5095;
$L__BB3_4179:
	add.f64 	%fd27140, %fd5561, 0d3FE5555555555555;
	{
	.reg .b32 %temp; 
	mov.b64 	{%temp, %r11270}, %fd27140;
	}
	and.b32  	%r11271, %r11270, 2146435072;
	setp.ne.s32 	%p5098, %r11271, 2146435072;
	@%p5098 bra 	$L__BB3_4184;
	setp.num.f64 	%p5099, %fd5561, %fd5561;
	@%p5099 bra 	$L__BB3_4182;
	mov.f64 	%fd27141, 0d3FE5555555555555;
	add.rn.f64 	%fd38446, %fd5561, %fd27141;
	bra.uni 	$L__BB3_4184;
$L__BB3_4182:
	setp.neu.f64 	%p5100, %fd5562, 0d7FF0000000000000;
	@%p5100 bra 	$L__BB3_4184;
	and.b32  	%r11272, %r2221, 2146435072;
	setp.eq.s32 	%p5101, %r11272, 1127219200;
	setp.lt.s32 	%p5102, %r2074, 0;
	setp.lt.s32 	%p5103, %r2221, 0;
	selp.b32 	%r11273, 0, 2146435072, %p5103;
	and.b32  	%r11274, %r2221, 2147483647;
	setp.ne.s32 	%p5104, %r11274, 1071644672;
	or.b32  	%r11275, %r11273, -2147483648;
	selp.b32 	%r11276, %r11275, %r11273, %p5104;
	selp.b32 	%r11277, %r11276, %r11273, %p5101;
	selp.b32 	%r11278, %r11277, %r11273, %p5102;
	mov.b32 	%r11279, 0;
	mov.b64 	%fd38446, {%r11279, %r11278};
$L__BB3_4184:
	setp.eq.f64 	%p5105, %fd5561, 0d3FF0000000000000;
	selp.f64 	%fd27142, 0d3FF0000000000000, %fd38446, %p5105;
	mul.f64 	%fd27143, %fd38444, 0d4008000000000000;
	selp.f64 	%fd27144, 0d4008000000000000, %fd27143, %p5081;
	mul.f64 	%fd27145, %fd27144, %fd27142;
	fma.rn.f64 	%fd27146, %fd5561, %fd5917, %fd27145;
	mul.f64 	%fd27147, %fd869, 0d4018000000000000;
	fma.rn.f64 	%fd27148, %fd27147, %fd5631, %fd27146;
	add.f64 	%fd27149, %fd27148, 0d4018000000000000;
	div.rn.f64 	%fd27150, %fd862, %fd5912;
	mul.f64 	%fd5930, %fd27150, %fd27149;
	neg.f64 	%fd27151, %fd869;
	mul.f64 	%fd5931, %fd5631, %fd27151;
	fma.rn.f64 	%fd27152, %fd5931, 0d3FF71547652B82FE, 0d4338000000000000;
	{
	.reg .b32 %temp; 
	mov.b64 	{%r2222, %temp}, %fd27152;
	}
	mov.f64 	%fd27153, 0dC338000000000000;
	add.rn.f64 	%fd27154, %fd27152, %fd27153;
	fma.rn.f64 	%fd27155, %fd27154, 0dBFE62E42FEFA39EF, %fd5931;
	fma.rn.f64 	%fd27156, %fd27154, 0dBC7ABC9E3B39803F, %fd27155;
	fma.rn.f64 	%fd27157, %fd27156, 0d3E5ADE1569CE2BDF, 0d3E928AF3FCA213EA;
	fma.rn.f64 	%fd27158, %fd27157, %fd27156, 0d3EC71DEE62401315;
	fma.rn.f64 	%fd27159, %fd27158, %fd27156, 0d3EFA01997C89EB71;
	fma.rn.f64 	%fd27160, %fd27159, %fd27156, 0d3F2A01A014761F65;
	fma.rn.f64 	%fd27161, %fd27160, %fd27156, 0d3F56C16C1852B7AF;
	fma.rn.f64 	%fd27162, %fd27161, %fd27156, 0d3F81111111122322;
	fma.rn.f64 	%fd27163, %fd27162, %fd27156, 0d3FA55555555502A1;
	fma.rn.f64 	%fd27164, %fd27163, %fd27156, 0d3FC5555555555511;
	fma.rn.f64 	%fd27165, %fd27164, %fd27156, 0d3FE000000000000B;
	fma.rn.f64 	%fd27166, %fd27165, %fd27156, 0d3FF0000000000000;
	fma.rn.f64 	%fd27167, %fd27166, %fd27156, 0d3FF0000000000000;
	{
	.reg .b32 %temp; 
	mov.b64 	{%r2223, %temp}, %fd27167;
	}
	{
	.reg .b32 %temp; 
	mov.b64 	{%temp, %r2224}, %fd27167;
	}
	shl.b32 	%r11280, %r2222, 20;
	add.s32 	%r11281, %r11280, %r2224;
	mov.b64 	%fd38447, {%r2223, %r11281};
	{
	.reg .b32 %temp; 
	mov.b64 	{%temp, %r11282}, %fd5931;
	}
	mov.b32 	%f294, %r11282;
	abs.f32 	%f111, %f294;
	setp.lt.f32 	%p5107, %f111, 0f4086232B;
	@%p5107 bra 	$L__BB3_4187;
	setp.lt.f64 	%p5108, %fd5931, 0d0000000000000000;
	add.f64 	%fd27168, %fd5931, 0d7FF0000000000000;
	selp.f64 	%fd38447, 0d0000000000000000, %fd27168, %p5108;
	setp.geu.f32 	%p5109, %f111, 0f40874800;
	@%p5109 bra 	$L__BB3_4187;
	shr.u32 	%r11283, %r2222, 31;
	add.s32 	%r11284, %r2222, %r11283;
	shr.s32 	%r11285, %r11284, 1;
	shl.b32 	%r11286, %r11285, 20;
	add.s32 	%r11287, %r2224, %r11286;
	mov.b64 	%fd27169, {%r2223, %r11287};
	sub.s32 	%r11288, %r2222, %r11285;
	shl.b32 	%r11289, %r11288, 20;
	add.s32 	%r11290, %r11289, 1072693248;
	mov.b32 	%r11291, 0;
	mov.b64 	%fd27170, {%r11291, %r11290};
	mul.f64 	%fd38447, %fd27170, %fd27169;
$L__BB3_4187:
	add.f64 	%fd27171, %fd5754, %fd5905;
	fma.rn.f64 	%fd27172, %fd5930, %fd38447, %fd27171;
	mul.f64 	%fd27173, %fd1, 0d4008000000000000;
	mul.f64 	%fd27174, %fd27173, %fd5;
	mul.f64 	%fd27175, %fd4, 0d3CCF412AAC30D1B7;
	selp.f64 	%fd27176, 0d3FF0000000000000, %fd38355, %p5105;
	mul.f64 	%fd27177, %fd27175, %fd27176;
	div.rn.f64 	%fd27178, %fd27177, %fd27174;
	fma.rn.f64 	%fd38529, %fd5596, %fd27172, %fd27178;
	bra.uni 	$L__BB3_4428;
$L__BB3_4188:
	setp.eq.f64 	%p4601, %fd5561, 0d0000000000000000;
	setp.lt.s32 	%p4602, %r3910, 0;
	and.b32  	%r10466, %r3910, 2146435072;
	setp.eq.s32 	%p4603, %r10466, 1073741824;
	{
	.reg .b32 %temp; 
	mov.b64 	{%temp, %r2225}, %fd5561;
	}
	abs.f64 	%fd5937, %fd5561;
	{ // callseq 720, 0
	.param .b64 param0;
	st.param.f64 	[param0], %fd5937;
	.param .b64 param1;
	st.param.f64 	[param1], 0d4008000000000000;
	.param .b64 retval0;
	call.uni (retval0), 
	__internal_accurate_pow, 
	(
	param0, 
	param1
	);
	ld.param.f64 	%fd25260, [retval0];
	} // callseq 720
	setp.lt.s32 	%p4604, %r2225, 0;
	neg.f64 	%fd25262, %fd25260;
	selp.f64 	%fd25263, %fd25262, %fd25260, %p4603;
	selp.f64 	%fd25264, %fd25263, %fd25260, %p4604;
	selp.b32 	%r10467, %r2225, 0, %p4603;
	or.b32  	%r10468, %r10467, 2146435072;
	selp.b32 	%r10469, %r10468, %r10467, %p4602;
	mov.b32 	%r10470, 0;
	mov.b64 	%fd25265, {%r10470, %r10469};
	selp.f64 	%fd38448, %fd25265, %fd25264, %p4601;
	add.f64 	%fd25266, %fd5561, 0d4008000000000000;
	{
	.reg .b32 %temp; 
	mov.b64 	{%temp, %r10471}, %fd25266;
	}
	and.b32  	%r10472, %r10471, 2146435072;
	setp.ne.s32 	%p4605, %r10472, 2146435072;
	@%p4605 bra 	$L__BB3_4193;
	setp.num.f64 	%p4606, %fd5561, %fd5561;
	@%p4606 bra 	$L__BB3_4191;
	mov.f64 	%fd25267, 0d4008000000000000;
	add.rn.f64 	%fd38448, %fd5561, %fd25267;
	bra.uni 	$L__BB3_4193;
$L__BB3_4191:
	setp.neu.f64 	%p4607, %fd5937, 0d7FF0000000000000;
	@%p4607 bra 	$L__BB3_4193;
	setp.lt.s32 	%p4608, %r2225, 0;
	setp.eq.s32 	%p4609, %r10466, 1073741824;
	and.b32  	%r10474, %r3910, 2147483647;
	setp.ne.s32 	%p4610, %r10474, 1071644672;
	setp.lt.s32 	%p4611, %r3910, 0;
	selp.b32 	%r10475, 0, 2146435072, %p4611;
	or.b32  	%r10476, %r10475, -2147483648;
	selp.b32 	%r10477, %r10476, %r10475, %p4610;
	selp.b32 	%r10478, %r10477, %r10475, %p4609;
	selp.b32 	%r10479, %r10478, %r10475, %p4608;
	mov.b32 	%r10480, 0;
	mov.b64 	%fd38448, {%r10480, %r10479};
$L__BB3_4193:
	setp.neu.f64 	%p4612, %fd849, 0d0000000000000000;
	mov.f64 	%fd25268, 0d3FC5555555555555;
	{
	.reg .b32 %temp; 
	mov.b64 	{%temp, %r2226}, %fd25268;
	}
	@%p4612 bra 	$L__BB3_4195;
	and.b32  	%r10481, %r2226, 2146435072;
	setp.eq.s32 	%p4614, %r10481, 1127219200;
	selp.b32 	%r10482, %r210, 0, %p4614;
	setp.lt.s32 	%p4615, %r2226, 0;
	or.b32  	%r10483, %r10482, 2146435072;
	selp.b32 	%r10484, %r10483, %r10482, %p4615;
	mov.b32 	%r10485, 0;
	mov.b64 	%fd38450, {%r10485, %r10484};
	bra.uni 	$L__BB3_4196;
$L__BB3_4195:
	setp.lt.s32 	%p4613, %r210, 0;
	{ // callseq 721, 0
	.param .b64 param0;
	st.param.f64 	[param0], %fd850;
	.param .b64 param1;
	st.param.f64 	[param1], 0d3FC5555555555555;
	.param .b64 retval0;
	call.uni (retval0), 
	__internal_accurate_pow, 
	(
	param0, 
	param1
	);
	ld.param.f64 	%fd25269, [retval0];
	} // callseq 721
	selp.f64 	%fd38450, 0dFFF8000000000000, %fd25269, %p4613;
$L__BB3_4196:
	add.f64 	%fd25271, %fd849, 0d3FC5555555555555;
	{
	.reg .b32 %temp; 
	mov.b64 	{%temp, %r10486}, %fd25271;
	}
	and.b32  	%r10487, %r10486, 2146435072;
	setp.ne.s32 	%p4616, %r10487, 2146435072;
	@%p4616 bra 	$L__BB3_4201;
	setp.num.f64 	%p4617, %fd849, %fd849;
	@%p4617 bra 	$L__BB3_4199;
	mov.f64 	%fd25272, 0d3FC5555555555555;
	add.rn.f64 	%fd38450, %fd849, %fd25272;
	bra.uni 	$L__BB3_4201;
$L__BB3_4199:
	setp.neu.f64 	%p4618, %fd850, 0d7FF0000000000000;
	@%p4618 bra 	$L__BB3_4201;
	and.b32  	%r10488, %r2226, 2146435072;
	setp.eq.s32 	%p4619, %r10488, 1127219200;
	setp.lt.s32 	%p4620, %r210, 0;
	setp.lt.s32 	%p4621, %r2226, 0;
	selp.b32 	%r10489, 0, 2146435072, %p4621;
	and.b32  	%r10490, %r2226, 2147483647;
	setp.ne.s32 	%p4622, %r10490, 1071644672;
	or.b32  	%r10491, %r10489, -2147483648;
	selp.b32 	%r10492, %r10491, %r10489, %p4622;
	selp.b32 	%r10493, %r10492, %r10489, %p4619;
	selp.b32 	%r10494, %r10493, %r10489, %p4620;
	mov.b32 	%r10495, 0;
	mov.b64 	%fd38450, {%r10495, %r10494};
$L__BB3_4201:
	{
	.reg .b32 %temp; 
	mov.b64 	{%temp, %r2227}, %fd869;
	}
	mov.f64 	%fd25273, 0d4016000000000000;
	{
	.reg .b32 %temp; 
	mov.b64 	{%temp, %r2228}, %fd25273;
	}
	abs.f64 	%fd5948, %fd869;
	setp.neu.f64 	%p4623, %fd869, 0d0000000000000000;
	@%p4623 bra 	$L__BB3_4203;
	and.b32  	%r10496, %r2228, 2146435072;
	setp.eq.s32 	%p4625, %r10496, 1075838976;
	selp.b32 	%r10497, %r2227, 0, %p4625;
	setp.lt.s32 	%p4626, %r2228, 0;
	or.b32  	%r10498, %r10497, 2146435072;
	selp.b32 	%r10499, %r10498, %r10497, %p4626;
	mov.b32 	%r10500, 0;
	mov.b64 	%fd38452, {%r10500, %r10499};
	bra.uni 	$L__BB3_4204;
$L__BB3_4203:
	setp.lt.s32 	%p4624, %r2227, 0;
	{ // callseq 722, 0
	.param .b64 param0;
	st.param.f64 	[param0], %fd5948;
	.param .b64 param1;
	st.param.f64 	[param1], 0d4016000000000000;
	.param .b64 retval0;
	call.uni (retval0), 
	__internal_accurate_pow, 
	(
	param0, 
	param1
	);
	ld.param.f64 	%fd25274, [retval0];
	} // callseq 722
	selp.f64 	%fd38452, 0dFFF8000000000000, %fd25274, %p4624;
$L__BB3_4204:
	add.f64 	%fd25276, %fd869, 0d4016000000000000;
	{
	.reg .b32 %temp; 
	mov.b64 	{%temp, %r10501}, %fd25276;
	}
	and.b32  	%r10502, %r10501, 2146435072;
	setp.ne.s32 	%p4627, %r10502, 2146435072;
	@%p4627 bra 	$L__BB3_4209;
	setp.num.f64 	%p4628, %fd869, %fd869;
	@%p4628 bra 	$L__BB3_4207;
	mov.f64 	%fd25277, 0d4016000000000000;
	add.rn.f64 	%fd38452, %fd869, %fd25277;
	bra.uni 	$L__BB3_4209;
$L__BB3_4207:
	setp.neu.f64 	%p4629, %fd5948, 0d7FF0000000000000;
	@%p4629 bra 	$L__BB3_4209;
	setp.lt.s32 	%p4630, %r2227, 0;
	and.b32  	%r10503, %r2228, 2146435072;
	setp.eq.s32 	%p4631, %r10503, 1075838976;
	setp.lt.s32 	%p4632, %r2228, 0;
	selp.b32 	%r10504, 0, 2146435072, %p4632;
	and.b32  	%r10505, %r2228, 2147483647;
	setp.ne.s32 	%p4633, %r10505, 1071644672;
	or.b32  	%r10506, %r10504, -2147483648;
	selp.b32 	%r10507, %r10506, %r10504, %p4633;
	selp.b32 	%r10508, %r10507, %r10504, %p4631;
	selp.b32 	%r10509, %r10508, %r10504, %p4630;
	mov.b32 	%r10510, 0;
	mov.b64 	%fd38452, {%r10510, %r10509};
$L__BB3_4209:
	mov.f64 	%fd38453, 0d4026000000000000;
	{
	.reg .b32 %temp; 
	mov.b64 	{%temp, %r15551}, %fd38453;
	}
	{
	.reg .b32 %temp; 
	mov.b64 	{%r15552, %temp}, %fd38453;
	}
	setp.gt.s32 	%p4634, %r15551, 1048575;
	mov.b32 	%r15553, -1023;
	@%p4634 bra 	$L__BB3_4211;
	mov.f64 	%fd38453, 0d4386000000000000;
	{
	.reg .b32 %temp; 
	mov.b64 	{%temp, %r15551}, %fd38453;
	}
	{
	.reg .b32 %temp; 
	mov.b64 	{%r15552, %temp}, %fd38453;
	}
	mov.b32 	%r15553, -1077;
$L__BB3_4211:
	add.s32 	%r10513, %r15551, -1;
	setp.gt.u32 	%p4635, %r10513, 2146435070;
	@%p4635 bra 	$L__BB3_4215;
	shr.u32 	%r10516, %r15551, 20;
	add.s32 	%r15554, %r15553, %r10516;
	and.b32  	%r10517, %r15551, 1048575;
	or.b32  	%r10518, %r10517, 1072693248;
	mov.b64 	%fd38454, {%r15552, %r10518};
	setp.lt.u32 	%p4637, %r10518, 1073127583;
	@%p4637 bra 	$L__BB3_4214;
	{
	.reg .b32 %temp; 
	mov.b64 	{%r10519, %temp}, %fd38454;
	}
	{
	.reg .b32 %temp; 
	mov.b64 	{%temp, %r10520}, %fd38454;
	}
	add.s32 	%r10521, %r10520, -1048576;
	mov.b64 	%fd38454, {%r10519, %r10521};
	add.s32 	%r15554, %r15554, 1;
$L__BB3_4214:
	add.f64 	%fd25281, %fd38454, 0dBFF0000000000000;
	add.f64 	%fd25282, %fd38454, 0d3FF0000000000000;
	rcp.approx.ftz.f64 	%fd25283, %fd25282;
	neg.f64 	%fd25284, %fd25282;
	fma.rn.f64 	%fd25285, %fd25284, %fd25283, 0d3FF0000000000000;
	fma.rn.f64 	%fd25286, %fd25285, %fd25285, %fd25285;
	fma.rn.f64 	%fd25287, %fd25286, %fd25283, %fd25283;
	mul.f64 	%fd25288, %fd25281, %fd25287;
	fma.rn.f64 	%fd25289, %fd25281, %fd25287, %fd25288;
	mul.f64 	%fd25290, %fd25289, %fd25289;
	fma.rn.f64 	%fd25291, %fd25290, 0d3EB1380B3AE80F1E, 0d3ED0EE258B7A8B04;
	fma.rn.f64 	%fd25292, %fd25291, %fd25290, 0d3EF3B2669F02676F;
	fma.rn.f64 	%fd25293, %fd25292, %fd25290, 0d3F1745CBA9AB0956;
	fma.rn.f64 	%fd25294, %fd25293, %fd25290, 0d3F3C71C72D1B5154;
	fma.rn.f64 	%fd25295, %fd25294, %fd25290, 0d3F624924923BE72D;
	fma.rn.f64 	%fd25296, %fd25295, %fd25290, 0d3F8999999999A3C4;
	fma.rn.f64 	%fd25297, %fd25296, %fd25290, 0d3FB5555555555554;
	sub.f64 	%fd25298, %fd25281, %fd25289;
	add.f64 	%fd25299, %fd25298, %fd25298;
	neg.f64 	%fd25300, %fd25289;
	fma.rn.f64 	%fd25301, %fd25300, %fd25281, %fd25299;
	mul.f64 	%fd25302, %fd25287, %fd25301;
	mul.f64 	%fd25303, %fd25290, %fd25297;
	fma.rn.f64 	%fd25304, %fd25303, %fd25289, %fd25302;
	xor.b32  	%r10522, %r15554, -2147483648;
	mov.b32 	%r10523, 1127219200;
	mov.b64 	%fd25305, {%r10522, %r10523};
	sub.f64 	%fd25306, %fd25305, %fd159;
	fma.rn.f64 	%fd25307, %fd25306, 0d3FE62E42FEFA39EF, %fd25289;
	fma.rn.f64 	%fd25308, %fd25306, 0dBFE62E42FEFA39EF, %fd25307;
	sub.f64 	%fd25309, %fd25308, %fd25289;
	sub.f64 	%fd25310, %fd25304, %fd25309;
	fma.rn.f64 	%fd25311, %fd25306, 0d3C7ABC9E3B39803F, %fd25310;
	add.f64 	%fd38455, %fd25307, %fd25311;
	bra.uni 	$L__BB3_4216;
$L__BB3_4215:
	fma.rn.f64 	%fd25280, %fd38453, 0d7FF0000000000000, 0d7FF0000000000000;
	{
	.reg .b32 %temp; 
	mov.b64 	{%temp, %r10514}, %fd38453;
	}
	and.b32  	%r10515, %r10514, 2147483647;
	setp.eq.s32 	%p4636, %r10515, 0;
	selp.f64 	%fd38455, 0dFFF0000000000000, %fd25280, %p4636;
$L__BB3_4216:
	fma.rn.f64 	%fd5962, %fd38455, 0dC018000000000000, 0d4026000000000000;
	mov.f64 	%fd38456, 0d3FFC4E06B9F096A3;
	{
	.reg .b32 %temp; 
	mov.b64 	{%temp, %r15559}, %fd38456;
	}
	{
	.reg .b32 %temp; 
	mov.b64 	{%r15560, %temp}, %fd38456;
	}
	setp.gt.s32 	%p4638, %r15559, 1048575;
	mov.b32 	%r15557, -1023;
	mov.u32 	%r15555, %r15559;
	mov.u32 	%r15556, %r15560;
	@%p4638 bra 	$L__BB3_4218;
	mov.f64 	%fd38456, 0d435C4E06B9F096A3;
	{
	.reg .b32 %temp; 
	mov.b64 	{%temp, %r15555}, %fd38456;
	}
	{
	.reg .b32 %temp; 
	mov.b64 	{%r15556, %temp}, %fd38456;
	}
	mov.b32 	%r15557, -1077;
$L__BB3_4218:
	add.s32 	%r10526, %r15555, -1;
	setp.gt.u32 	%p4639, %r10526, 2146435070;
	@%p4639 bra 	$L__BB3_4222;
	shr.u32 	%r10529, %r15555, 20;
	add.s32 	%r15558, %r15557, %r10529;
	and.b32  	%r10530, %r15555, 1048575;
	or.b32  	%r10531, %r10530, 1072693248;
	mov.b64 	%fd38457, {%r15556, %r10531};
	setp.lt.u32 	%p4641, %r10531, 1073127583;
	@%p4641 bra 	$L__BB3_4221;
	{
	.reg .b32 %temp; 
	mov.b64 	{%r10532, %temp}, %fd38457;
	}
	{
	.reg .b32 %temp; 
	mov.b64 	{%temp, %r10533}, %fd38457;
	}
	add.s32 	%r10534, %r10533, -1048576;
	mov.b64 	%fd38457, {%r10532, %r10534};
	add.s32 	%r15558, %r15558, 1;
$L__BB3_4221:
	add.f64 	%fd25315, %fd38457, 0dBFF0000000000000;
	add.f64 	%fd25316, %fd38457, 0d3FF0000000000000;
	rcp.approx.ftz.f64 	%fd25317, %fd25316;
	neg.f64 	%fd25318, %fd25316;
	fma.rn.f64 	%fd25319, %fd25318, %fd25317, 0d3FF0000000000000;
	fma.rn.f64 	%fd25320, %fd25319, %fd25319, %fd25319;
	fma.rn.f64 	%fd25321, %fd25320, %fd25317, %fd25317;
	mul.f64 	%fd25322, %fd25315, %fd25321;
	fma.rn.f64 	%fd25323, %fd25315, %fd25321, %fd25322;
	mul.f64 	%fd25324, %fd25323, %fd25323;
	fma.rn.f64 	%fd25325, %fd25324, 0d3EB1380B3AE80F1E, 0d3ED0EE258B7A8B04;
	fma.rn.f64 	%fd25326, %fd25325, %fd25324, 0d3EF3B2669F02676F;
	fma.rn.f64 	%fd25327, %fd25326, %fd25324, 0d3F1745CBA9AB0956;
	fma.rn.f64 	%fd25328, %fd25327, %fd25324, 0d3F3C71C72D1B5154;
	fma.rn.f64 	%fd25329, %fd25328, %fd25324, 0d3F624924923BE72D;
	fma.rn.f64 	%fd25330, %fd25329, %fd25324, 0d3F8999999999A3C4;
	fma.rn.f64 	%fd25331, %fd25330, %fd25324, 0d3FB5555555555554;
	sub.f64 	%fd25332, %fd25315, %fd25323;
	add.f64 	%fd25333, %fd25332, %fd25332;
	neg.f64 	%fd25334, %fd25323;
	fma.rn.f64 	%fd25335, %fd25334, %fd25315, %fd25333;
	mul.f64 	%fd25336, %fd25321, %fd25335;
	mul.f64 	%fd25337, %fd25324, %fd25331;
	fma.rn.f64 	%fd25338, %fd25337, %fd25323, %fd25336;
	xor.b32  	%r10535, %r15558, -2147483648;
	mov.b32 	%r10536, 1127219200;
	mov.b64 	%fd25339, {%r10535, %r10536};
	sub.f64 	%fd25340, %fd25339, %fd159;
	fma.rn.f64 	%fd25341, %fd25340, 0d3FE62E42FEFA39EF, %fd25323;
	fma.rn.f64 	%fd25342, %fd25340, 0dBFE62E42FEFA39EF, %fd25341;
	sub.f64 	%fd25343, %fd25342, %fd25323;
	sub.f64 	%fd25344, %fd25338, %fd25343;
	fma.rn.f64 	%fd25345, %fd25340, 0d3C7ABC9E3B39803F, %fd25344;
	add.f64 	%fd38458, %fd25341, %fd25345;
	bra.uni 	$L__BB3_4223;
$L__BB3_4222:
	fma.rn.f64 	%fd25314, %fd38456, 0d7FF0000000000000, 0d7FF0000000000000;
	{
	.reg .b32 %temp; 
	mov.b64 	{%temp, %r10527}, %fd38456;
	}
	and.b32  	%r10528, %r10527, 2147483647;
	setp.eq.s32 	%p4640, %r10528, 0;
	selp.f64 	%fd38458, 0dFFF0000000000000, %fd25314, %p4640;
$L__BB3_4223:
	sub.f64 	%fd5970, %fd38458, %fd5962;
	fma.rn.f64 	%fd25346, %fd5970, 0d3FF71547652B82FE, 0d4338000000000000;
	{
	.reg .b32 %temp; 
	mov.b64 	{%r2249, %temp}, %fd25346;
	}
	mov.f64 	%fd25347, 0dC338000000000000;
	add.rn.f64 	%fd25348, %fd25346, %fd25347;
	fma.rn.f64 	%fd25349, %fd25348, 0dBFE62E42FEFA39EF, %fd5970;
	fma.rn.f64 	%fd25350, %fd25348, 0dBC7ABC9E3B39803F, %fd25349;
	fma.rn.f64 	%fd25351, %fd25350, 0d3E5ADE1569CE2BDF, 0d3E928AF3FCA213EA;
	fma.rn.f64 	%fd25352, %fd25351, %fd25350, 0d3EC71DEE62401315;
	fma.rn.f64 	%fd25353, %fd25352, %fd25350, 0d3EFA01997C89EB71;
	fma.rn.f64 	%fd25354, %fd25353, %fd25350, 0d3F2A01A014761F65;
	fma.rn.f64 	%fd25355, %fd25354, %fd25350, 0d3F56C16C1852B7AF;
	fma.rn.f64 	%fd25356, %fd25355, %fd25350, 0d3F81111111122322;
	fma.rn.f64 	%fd25357, %fd25356, %fd25350, 0d3FA55555555502A1;
	fma.rn.f64 	%fd25358, %fd25357, %fd25350, 0d3FC5555555555511;
	fma.rn.f64 	%fd25359, %fd25358, %fd25350, 0d3FE000000000000B;
	fma.rn.f64 	%fd25360, %fd25359, %fd25350, 0d3FF0000000000000;
	fma.rn.f64 	%fd25361, %fd25360, %fd25350, 0d3FF0000000000000;
	{
	.reg .b32 %temp; 
	mov.b64 	{%r2250, %temp}, %fd25361;
	}
	{
	.reg .b32 %temp; 
	mov.b64 	{%temp, %r2251}, %fd25361;
	}
	shl.b32 	%r10537, %r2249, 20;
	add.s32 	%r10538, %r10537, %r2251;
	mov.b64 	%fd38459, {%r2250, %r10538};
	{
	.reg .b32 %temp; 
	mov.b64 	{%temp, %r10539}, %fd5970;
	}
	mov.b32 	%f281, %r10539;
	abs.f32 	%f112, %f281;
	setp.lt.f32 	%p4642, %f112, 0f4086232B;
	@%p4642 bra 	$L__BB3_4226;
	setp.lt.f64 	%p4643, %fd5970, 0d0000000000000000;
	add.f64 	%fd25362, %fd5970, 0d7FF0000000000000;
	selp.f64 	%fd38459, 0d0000000000000000, %fd25362, %p4643;
	setp.geu.f32 	%p4644, %f112, 0f40874800;
	@%p4644 bra 	$L__BB3_4226;
	shr.u32 	%r10540, %r2249, 31;
	add.s32 	%r10541, %r2249, %r10540;
	shr.s32 	%r10542, %r10541, 1;
	shl.b32 	%r10543, %r10542, 20;
	add.s32 	%r10544, %r2251, %r10543;
	mov.b64 	%fd25363, {%r2250, %r10544};
	sub.s32 	%r10545, %r2249, %r10542;
	shl.b32 	%r10546, %r10545, 20;
	add.s32 	%r10547, %r10546, 1072693248;
	mov.b32 	%r10548, 0;
	mov.b64 	%fd25364, {%r10548, %r10547};
	mul.f64 	%fd38459, %fd25364, %fd25363;
$L__BB3_4226:
	setp.neu.f64 	%p4645, %fd5561, 0d0000000000000000;
	rcp.rn.f64 	%fd25365, %fd38452;
	setp.eq.f64 	%p4646, %fd869, 0d3FF0000000000000;
	selp.f64 	%fd25366, 0d3FF0000000000000, %fd25365, %p4646;
	mul.f64 	%fd5975, %fd25366, %fd38459;
	@%p4645 bra 	$L__BB3_4228;
	setp.lt.s32 	%p4648, %r93, 0;
	and.b32  	%r10549, %r93, 2146435072;
	setp.eq.s32 	%p4649, %r10549, 1127219200;
	selp.b32 	%r10550, %r2225, 0, %p4649;
	or.b32  	%r10551, %r10550, 2146435072;
	selp.b32 	%r10552, %r10551, %r10550, %p4648;
	mov.b32 	%r10553, 0;
	mov.b64 	%fd38461, {%r10553, %r10552};
	bra.uni 	$L__BB3_4229;
$L__BB3_4228:
	setp.lt.s32 	%p4647, %r2225, 0;
	{ // callseq 723, 0
	.param .b64 param0;
	st.param.f64 	[param0], %fd5937;
	.param .b64 param1;
	st.param.f64 	[param1], 0d3FD5555555555555;
	.param .b64 retval0;
	call.uni (retval0), 
	__internal_accurate_pow, 
	(
	param0, 
	param1
	);
	ld.param.f64 	%fd25367, [retval0];
	} // callseq 723
	selp.f64 	%fd38461, 0dFFF8000000000000, %fd25367, %p4647;
$L__BB3_4229:
	add.f64 	%fd25369, %fd5561, 0d3FD5555555555555;
	{
	.reg .b32 %temp; 
	mov.b64 	{%temp, %r10554}, %fd25369;
	}
	and.b32  	%r10555, %r10554, 2146435072;
	setp.ne.s32 	%p4650, %r10555, 2146435072;
	@%p4650 bra 	$L__BB3_4234;
	setp.num.f64 	%p4651, %fd5561, %fd5561;
	@%p4651 bra 	$L__BB3_4232;
	mov.f64 	%fd25370, 0d3FD5555555555555;
	add.rn.f64 	%fd38461, %fd5561, %fd25370;
	bra.uni 	$L__BB3_4234;
$L__BB3_4232:
	setp.neu.f64 	%p4652, %fd5937, 0d7FF0000000000000;
	@%p4652 bra 	$L__BB3_4234;
	setp.lt.s32 	%p4653, %r2225, 0;
	setp.lt.s32 	%p4654, %r93, 0;
	selp.b32 	%r10556, 0, 2146435072, %p4654;
	or.b32  	%r10557, %r10556, -2147483648;
	selp.b32 	%r10558, %r10557, %r10556, %p5;
	selp.b32 	%r10559, %r10558, %r10556, %p4653;
	mov.b32 	%r10560, 0;
	mov.b64 	%fd38461, {%r10560, %r10559};
$L__BB3_4234:
	setp.eq.f64 	%p4655, %fd5561, 0d3FF0000000000000;
	selp.f64 	%fd5982, 0d3FF0000000000000, %fd38461, %p4655;
	mul.f64 	%fd38469, %fd869, %fd5982;
	setp.geu.f64 	%p4656, %fd38469, 0d0000000000000000;
	@%p4656 bra 	$L__BB3_4236;
	mov.u64 	%rd273, $str$7;
	cvta.global.u64 	%rd274, %rd273;
	{ // callseq 724, 0
	.param .b64 param0;
	st.param.b64 	[param0], %rd274;
	.param .b64 param1;
	st.param.b64 	[param1], 0;
	.param .b32 retval0;
	call.uni (retval0), 
	vprintf, 
	(
	param0, 
	param1
	);
	ld.param.b32 	%r10561, [retval0];
	} // callseq 724
$L__BB3_4236:
	setp.geu.f64 	%p4657, %fd38469, 0d401A000000000000;
	@%p4657 bra 	$L__BB3_4278;
	mov.b32 	%r15561, -1023;
	mov.f64 	%fd38462, 0d3FFC4E06B9F096A3;
	@%p4638 bra 	$L__BB3_4239;
	mov.f64 	%fd38462, 0d435C4E06B9F096A3;
	{
	.reg .b32 %temp; 
	mov.b64 	{%temp, %r15559}, %fd38462;
	}
	{
	.reg .b32 %temp; 
	mov.b64 	{%r15560, %temp}, %fd38462;
	}
	mov.b32 	%r15561, -1077;
$L__BB3_4239:
	add.s32 	%r10613, %r15559, -1;
	setp.gt.u32 	%p4683, %r10613, 2146435070;
	@%p4683 bra 	$L__BB3_4243;
	shr.u32 	%r10616, %r15559, 20;
	add.s32 	%r15562, %r15561, %r10616;
	and.b32  	%r10617, %r15559, 1048575;
	or.b32  	%r10618, %r10617, 1072693248;
	mov.b64 	%fd38463, {%r15560, %r10618};
	setp.lt.u32 	%p4685, %r10618, 1073127583;
	@%p4685 bra 	$L__BB3_4242;
	{
	.reg .b32 %temp; 
	mov.b64 	{%r10619, %temp}, %fd38463;
	}
	{
	.reg .b32 %temp; 
	mov.b64 	{%temp, %r10620}, %fd38463;
	}
	add.s32 	%r10621, %r10620, -1048576;
	mov.b64 	%fd38463, {%r10619, %r10621};
	add.s32 	%r15562, %r15562, 1;
$L__BB3_4242:
	add.f64 	%fd25520, %fd38463, 0dBFF0000000000000;
	add.f64 	%fd25521, %fd38463, 0d3FF0000000000000;
	rcp.approx.ftz.f64 	%fd25522, %fd25521;
	neg.f64 	%fd25523, %fd25521;
	fma.rn.f64 	%fd25524, %fd25523, %fd25522, 0d3FF0000000000000;
	fma.rn.f64 	%fd25525, %fd25524, %fd25524, %fd25524;
	fma.rn.f64 	%fd25526, %fd25525, %fd25522, %fd25522;
	mul.f64 	%fd25527, %fd25520, %fd25526;
	fma.rn.f64 	%fd25528, %fd25520, %fd25526, %fd25527;
	mul.f64 	%fd25529, %fd25528, %fd25528;
	fma.rn.f64 	%fd25530, %fd25529, 0d3EB1380B3AE80F1E, 0d3ED0EE258B7A8B04;
	fma.rn.f64 	%fd25531, %fd25530, %fd25529, 0d3EF3B2669F02676F;
	fma.rn.f64 	%fd25532, %fd25531, %fd25529, 0d3F1745CBA9AB0956;
	fma.rn.f64 	%fd25533, %fd25532, %fd25529, 0d3F3C71C72D1B5154;
	fma.rn.f64 	%fd25534, %fd25533, %fd25529, 0d3F624924923BE72D;
	fma.rn.f64 	%fd25535, %fd25534, %fd25529, 0d3F8999999999A3C4;
	fma.rn.f64 	%fd25536, %fd25535, %fd25529, 0d3FB5555555555554;
	sub.f64 	%fd25537, %fd25520, %fd25528;
	add.f64 	%fd25538, %fd25537, %fd25537;
	neg.f64 	%fd25539, %fd25528;
	fma.rn.f64 	%fd25540, %fd25539, %fd25520, %fd25538;
	mul.f64 	%fd25541, %fd25526, %fd25540;
	mul.f64 	%fd25542, %fd25529, %fd25536;
	fma.rn.f64 	%fd25543, %fd25542, %fd25528, %fd25541;
	xor.b32  	%r10622, %r15562, -2147483648;
	mov.b32 	%r10623, 1127219200;
	mov.b64 	%fd25544, {%r10622, %r10623};
	sub.f64 	%fd25545, %fd25544, %fd159;
	fma.rn.f64 	%fd25546, %fd25545, 0d3FE62E42FEFA39EF, %fd25528;
	fma.rn.f64 	%fd25547, %fd25545, 0dBFE62E42FEFA39EF, %fd25546;
	sub.f64 	%fd25548, %fd25547, %fd25528;
	sub.f64 	%fd25549, %fd25543, %fd25548;
	fma.rn.f64 	%fd25550, %fd25545, 0d3C7ABC9E3B39803F, %fd25549;
	add.f64 	%fd38464, %fd25546, %fd25550;
	bra.uni 	$L__BB3_4244;
$L__BB3_4243:
	fma.rn.f64 	%fd25519, %fd38462, 0d7FF0000000000000, 0d7FF0000000000000;
	{
	.reg .b32 %temp; 
	mov.b64 	{%temp, %r10614}, %fd38462;
	}
	and.b32  	%r10615, %r10614, 2147483647;
	setp.eq.s32 	%p4684, %r10615, 0;
	selp.f64 	%fd38464, 0dFFF0000000000000, %fd25519, %p4684;
$L__BB3_4244:
	setp.le.f64 	%p4686, %fd38469, 0d0000000000000000;
	mov.f64 	%fd38473, 0d0000000000000000;
	@%p4686 bra 	$L__BB3_4246;
	mov.b32 	%r15563, 1;
	mov.f64 	%fd38466, 0d3FC745D1745D1746;
	mov.f64 	%fd38465, 0d4016000000000000;
	mov.f64 	%fd38468, %fd38466;
	bra.uni 	$L__BB3_4264;
$L__BB3_4246:
	@%p4656 bra 	$L__BB3_4277;
	mov.u64 	%rd277, $str$4;
	cvta.global.u64 	%rd278, %rd277;
	{ // callseq 726, 0
	.param .b64 param0;
	st.param.b64 	[param0], %rd278;
	.param .b64 param1;
	st.param.b64 	[param1], 0;
	.param .b32 retval0;
	call.uni (retval0), 
	vprintf, 
	(
	param0, 
	param1
	);
	ld.param.b32 	%r10624, [retval0];
	} // callseq 726
	bra.uni 	$L__BB3_4277;
$L__BB3_4248:
	add.f64 	%fd5990, %fd6038, 0d3FF0000000000000;
	div.rn.f64 	%fd25563, %fd38469, %fd5990;
	mul.f64 	%fd5991, %fd6039, %fd25563;
	add.f64 	%fd38468, %fd38468, %fd5991;
	abs.f64 	%fd25564, %fd5991;
	abs.f64 	%fd25565, %fd38468;
	mul.f64 	%fd25566, %fd25565, 0d3E9421F5F40D8376;
	setp.lt.f64 	%p4689, %fd25564, %fd25566;
	@%p4689 bra 	$L__BB3_4265;
	add.f64 	%fd5993, %fd5990, 0d3FF0000000000000;
	div.rn.f64 	%fd25568, %fd38469, %fd5993;
	mul.f64 	%fd5994, %fd5991, %fd25568;
	add.f64 	%fd38468, %fd38468, %fd5994;
	abs.f64 	%fd25569, %fd5994;
	abs.f64 	%fd25570, %fd38468;
	mul.f64 	%fd25571, %fd25570, 0d3E9421F5F40D8376;
	setp.lt.f64 	%p4690, %fd25569, %fd25571;
	@%p4690 bra 	$L__BB3_4265;
	add.f64 	%fd5996, %fd5993, 0d3FF0000000000000;
	div.rn.f64 	%fd25573, %fd38469, %fd5996;
	mul.f64 	%fd5997, %fd5994, %fd25573;
	add.f64 	%fd38468, %fd38468, %fd5997;
	abs.f64 	%fd25574, %fd5997;
	abs.f64 	%fd25575, %fd38468;
	mul.f64 	%fd25576, %fd25575, 0d3E9421F5F40D8376;
	setp.lt.f64 	%p4691, %fd25574, %fd25576;
	@%p4691 bra 	$L__BB3_4265;
	add.f64 	%fd5999, %fd5996, 0d3FF0000000000000;
	div.rn.f64 	%fd25578, %fd38469, %fd5999;
	mul.f64 	%fd6000, %fd5997, %fd25578;
	add.f64 	%fd38468, %fd38468, %fd6000;
	abs.f64 	%fd25579, %fd6000;
	abs.f64 	%fd25580, %fd38468;
	mul.f64 	%fd25581, %fd25580, 0d3E9421F5F40D8376;
	setp.lt.f64 	%p4692, %fd25579, %fd25581;
	@%p4692 bra 	$L__BB3_4265;
	add.f64 	%fd6002, %fd5999, 0d3FF0000000000000;
	div.rn.f64 	%fd25583, %fd38469, %fd6002;
	mul.f64 	%fd6003, %fd6000, %fd25583;
	add.f64 	%fd38468, %fd38468, %fd6003;
	abs.f64 	%fd25584, %fd6003;
	abs.f64 	%fd25585, %fd38468;
	mul.f64 	%fd25586, %fd25585, 0d3E9421F5F40D8376;
	setp.lt.f64 	%p4693, %fd25584, %fd25586;
	@%p4693 bra 	$L__BB3_4265;
	add.f64 	%fd6005, %fd6002, 0d3FF0000000000000;
	div.rn.f64 	%fd25588, %fd38469, %fd6005;
	mul.f64 	%fd6006, %fd6003, %fd25588;
	add.f64 	%fd38468, %fd38468, %fd6006;
	abs.f64 	%fd25589, %fd6006;
	abs.f64 	%fd25590, %fd38468;
	mul.f64 	%fd25591, %fd25590, 0d3E9421F5F40D8376;
	setp.lt.f64 	%p4694, %fd25589, %fd25591;
	@%p4694 bra 	$L__BB3_4265;
	add.f64 	%fd6008, %fd6005, 0d3FF0000000000000;
	div.rn.f64 	%fd25593, %fd38469, %fd6008;
	mul.f64 	%fd6009, %fd6006, %fd25593;
	add.f64 	%fd38468, %fd38468, %fd6009;
	abs.f64 	%fd25594, %fd6009;
	abs.f64 	%fd25595, %fd38468;
	mul.f64 	%fd25596, %fd25595, 0d3E9421F5F40D8376;
	setp.lt.f64 	%p4695, %fd25594, %fd25596;
	@%p4695 bra 	$L__BB3_4265;
	add.f64 	%fd6011, %fd6008, 0d3FF0000000000000;
	div.rn.f64 	%fd25598, %fd38469, %fd6011;
	mul.f64 	%fd6012, %fd6009, %fd25598;
	add.f64 	%fd38468, %fd38468, %fd6012;
	abs.f64 	%fd25599, %fd6012;
	abs.f64 	%fd25600, %fd38468;
	mul.f64 	%fd25601, %fd25600, 0d3E9421F5F40D8376;
	setp.lt.f64 	%p4696, %fd25599, %fd25601;
	@%p4696 bra 	$L__BB3_4265;
	add.f64 	%fd6014, %fd6011, 0d3FF0000000000000;
	div.rn.f64 	%fd25603, %fd38469, %fd6014;
	mul.f64 	%fd6015, %fd6012, %fd25603;
	add.f64 	%fd38468, %fd38468, %fd6015;
	abs.f64 	%fd25604, %fd6015;
	abs.f64 	%fd25605, %fd38468;
	mul.f64 	%fd25606, %fd25605, 0d3E9421F5F40D8376;
	setp.lt.f64 	%p4697, %fd25604, %fd25606;
	@%p4697 bra 	$L__BB3_4265;
	add.f64 	%fd6017, %fd6014, 0d3FF0000000000000;
	div.rn.f64 	%fd25608, %fd38469, %fd6017;
	mul.f64 	%fd6018, %fd6015, %fd25608;
	add.f64 	%fd38468, %fd38468, %fd6018;
	abs.f64 	%fd25609, %fd6018;
	abs.f64 	%fd25610, %fd38468;
	mul.f64 	%fd25611, %fd25610, 0d3E9421F5F40D8376;
	setp.lt.f64 	%p4698, %fd25609, %fd25611;
	@%p4698 bra 	$L__BB3_4265;
	add.f64 	%fd6020, %fd6017, 0d3FF0000000000000;
	div.rn.f64 	%fd25613, %fd38469, %fd6020;
	mul.f64 	%fd6021, %fd6018, %fd25613;
	add.f64 	%fd38468, %fd38468, %fd6021;
	abs.f64 	%fd25614, %fd6021;
	abs.f64 	%fd25615, %fd38468;
	mul.f64 	%fd25616, %fd25615, 0d3E9421F5F40D8376;
	setp.lt.f64 	%p4699, %fd25614, %fd25616;
	@%p4699 bra 	$L__BB3_4265;
	add.f64 	%fd6023, %fd6020, 0d3FF0000000000000;
	div.rn.f64 	%fd25618, %fd38469, %fd6023;
	mul.f64 	%fd6024, %fd6021, %fd25618;
	add.f64 	%fd38468, %fd38468, %fd6024;
	abs.f64 	%fd25619, %fd6024;
	abs.f64 	%fd25620, %fd38468;
	mul.f64 	%fd25621, %fd25620, 0d3E9421F5F40D8376;
	setp.lt.f64 	%p4700, %fd25619, %fd25621;
	@%p4700 bra 	$L__BB3_4265;
	add.f64 	%fd6026, %fd6023, 0d3FF0000000000000;
	div.rn.f64 	%fd25623, %fd38469, %fd6026;
	mul.f64 	%fd6027, %fd6024, %fd25623;
	add.f64 	%fd38468, %fd38468, %fd6027;
	abs.f64 	%fd25624, %fd6027;
	abs.f64 	%fd25625, %fd38468;
	mul.f64 	%fd25626, %fd25625, 0d3E9421F5F40D8376;
	setp.lt.f64 	%p4701, %fd25624, %fd25626;
	@%p4701 bra 	$L__BB3_4265;
	add.f64 	%fd6029, %fd6026, 0d3FF0000000000000;
	div.rn.f64 	%fd25628, %fd38469, %fd6029;
	mul.f64 	%fd6030, %fd6027, %fd25628;
	add.f64 	%fd38468, %fd38468, %fd6030;
	abs.f64 	%fd25629, %fd6030;
	abs.f64 	%fd25630, %fd38468;
	mul.f64 	%fd25631, %fd25630, 0d3E9421F5F40D8376;
	setp.lt.f64 	%p4702, %fd25629, %fd25631;
	@%p4702 bra 	$L__BB3_4265;
	add.f64 	%fd38465, %fd6029, 0d3FF0000000000000;
	div.rn.f64 	%fd25633, %fd38469, %fd38465;
	mul.f64 	%fd38466, %fd6030, %fd25633;
	add.f64 	%fd38468, %fd38468, %fd38466;
	abs.f64 	%fd25634, %fd38466;
	abs.f64 	%fd25635, %fd38468;
	mul.f64 	%fd25636, %fd25635, 0d3E9421F5F40D8376;
	setp.lt.f64 	%p4703, %fd25634, %fd25636;
	@%p4703 bra 	$L__BB3_4265;
	add.s32 	%r15563, %r15563, 16;
	setp.eq.s32 	%p4704, %r15563, 100000001;
	@%p4704 bra 	$L__BB3_4276;
$L__BB3_4264:
	add.f64 	%fd6038, %fd38465, 0d3FF0000000000000;
	div.rn.f64 	%fd25558, %fd38469, %fd6038;
	mul.f64 	%fd6039, %fd38466, %fd25558;
	add.f64 	%fd38468, %fd38468, %fd6039;
	abs.f64 	%fd25559, %fd6039;
	abs.f64 	%fd25560, %fd38468;
	mul.f64 	%fd25561, %fd25560, 0d3E9421F5F40D8376;
	setp.geu.f64 	%p4688, %fd25559, %fd25561;
	@%p4688 bra 	$L__BB3_4248;
$L__BB3_4265:
	{
	.reg .b32 %temp; 
	mov.b64 	{%temp, %r15564}, %fd38469;
	}
	{
	.reg .b32 %temp; 
	mov.b64 	{%r15565, %temp}, %fd38469;
	}
	setp.gt.s32 	%p4705, %r15564, 1048575;
	mov.b32 	%r15566, -1023;
	@%p4705 bra 	$L__BB3_4267;
	mul.f64 	%fd25638, %fd869, %fd5982;
	mul.f64 	%fd38469, %fd25638, 0d4350000000000000;
	{
	.reg .b32 %temp; 
	mov.b64 	{%temp, %r15564}, %fd38469;
	}
	{
	.reg .b32 %temp; 
	mov.b64 	{%r15565, %temp}, %fd38469;
	}
	mov.b32 	%r15566, -1077;
$L__BB3_4267:
	add.s32 	%r10631, %r15564, -1;
	setp.gt.u32 	%p4706, %r10631, 2146435070;
	@%p4706 bra 	$L__BB3_4271;
	shr.u32 	%r10634, %r15564, 20;
	add.s32 	%r15567, %r15566, %r10634;
	and.b32  	%r10635, %r15564, 1048575;
	or.b32  	%r10636, %r10635, 1072693248;
	mov.b64 	%fd38470, {%r15565, %r10636};
	setp.lt.u32 	%p4708, %r10636, 1073127583;
	@%p4708 bra 	$L__BB3_4270;
	{
	.reg .b32 %temp; 
	mov.b64 	{%r10637, %temp}, %fd38470;
	}
	{
	.reg .b32 %temp; 
	mov.b64 	{%temp, %r10638}, %fd38470;
	}
	add.s32 	%r10639, %r10638, -1048576;
	mov.b64 	%fd38470, {%r10637, %r10639};
	add.s32 	%r15567, %r15567, 1;
$L__BB3_4270:
	add.f64 	%fd25640, %fd38470, 0dBFF0000000000000;
	add.f64 	%fd25641, %fd38470, 0d3FF0000000000000;
	rcp.approx.ftz.f64 	%fd25642, %fd25641;
	neg.f64 	%fd25643, %fd25641;
	fma.rn.f64 	%fd25644, %fd25643, %fd25642, 0d3FF0000000000000;
	fma.rn.f64 	%fd25645, %fd25644, %fd25644, %fd25644;
	fma.rn.f64 	%fd25646, %fd25645, %fd25642, %fd25642;
	mul.f64 	%fd25647, %fd25640, %fd25646;
	fma.rn.f64 	%fd25648, %fd25640, %fd25646, %fd25647;
	mul.f64 	%fd25649, %fd25648, %fd25648;
	fma.rn.f64 	%fd25650, %fd25649, 0d3EB1380B3AE80F1E, 0d3ED0EE258B7A8B04;
	fma.rn.f64 	%fd25651, %fd25650, %fd25649, 0d3EF3B2669F02676F;
	fma.rn.f64 	%fd25652, %fd25651, %fd25649, 0d3F1745CBA9AB0956;
	fma.rn.f64 	%fd25653, %fd25652, %fd25649, 0d3F3C71C72D1B5154;
	fma.rn.f64 	%fd25654, %fd25653, %fd25649, 0d3F624924923BE72D;
	fma.rn.f64 	%fd25655, %fd25654, %fd25649, 0d3F8999999999A3C4;
	fma.rn.f64 	%fd25656, %fd25655, %fd25649, 0d3FB5555555555554;
	sub.f64 	%fd25657, %fd25640, %fd25648;
	add.f64 	%fd25658, %fd25657, %fd25657;
	neg.f64 	%fd25659, %fd25648;
	fma.rn.f64 	%fd25660, %fd25659, %fd25640, %fd25658;
	mul.f64 	%fd25661, %fd25646, %fd25660;
	mul.f64 	%fd25662, %fd25649, %fd25656;
	fma.rn.f64 	%fd25663, %fd25662, %fd25648, %fd25661;
	xor.b32  	%r10640, %r15567, -2147483648;
	mov.b32 	%r10641, 1127219200;
	mov.b64 	%fd25664, {%r10640, %r10641};
	sub.f64 	%fd25665, %fd25664, %fd159;
	fma.rn.f64 	%fd25666, %fd25665, 0d3FE62E42FEFA39EF, %fd25648;
	fma.rn.f64 	%fd25667, %fd25665, 0dBFE62E42FEFA39EF, %fd25666;
	sub.f64 	%fd25668, %fd25667, %fd25648;
	sub.f64 	%fd25669, %fd25663, %fd25668;
	fma.rn.f64 	%fd25670, %fd25665, 0d3C7ABC9E3B39803F, %fd25669;
	add.f64 	%fd38471, %fd25666, %fd25670;
	bra.uni 	$L__BB3_4272;
$L__BB3_4271:
	fma.rn.f64 	%fd25639, %fd38469, 0d7FF0000000000000, 0d7FF0000000000000;
	{
	.reg .b32 %temp; 
	mov.b64 	{%temp, %r10632}, %fd38469;
	}
	and.b32  	%r10633, %r10632, 2147483647;
	setp.eq.s32 	%p4707, %r10633, 0;
	selp.f64 	%fd38471, 0dFFF0000000000000, %fd25639, %p4707;
$L__BB3_4272:
	mul.f64 	%fd25671, %fd38471, 0d4016000000000000;
	mul.f64 	%fd25672, %fd869, %fd5982;
	sub.f64 	%fd25673, %fd25671, %fd25672;
	sub.f64 	%fd25674, %fd5962, %fd38464;
	add.f64 	%fd6051, %fd25674, %fd25673;
	fma.rn.f64 	%fd25675, %fd6051, 0d3FF71547652B82FE, 0d4338000000000000;
	{
	.reg .b32 %temp; 
	mov.b64 	{%r2272, %temp}, %fd25675;
	}
	mov.f64 	%fd25676, 0dC338000000000000;
	add.rn.f64 	%fd25677, %fd25675, %fd25676;
	fma.rn.f64 	%fd25678, %fd25677, 0dBFE62E42FEFA39EF, %fd6051;
	fma.rn.f64 	%fd25679, %fd25677, 0dBC7ABC9E3B39803F, %fd25678;
	fma.rn.f64 	%fd25680, %fd25679, 0d3E5ADE1569CE2BDF, 0d3E928AF3FCA213EA;
	fma.rn.f64 	%fd25681, %fd25680, %fd25679, 0d3EC71DEE62401315;
	fma.rn.f64 	%fd25682, %fd25681, %fd25679, 0d3EFA01997C89EB71;
	fma.rn.f64 	%fd25683, %fd25682, %fd25679, 0d3F2A01A014761F65;
	fma.rn.f64 	%fd25684, %fd25683, %fd25679, 0d3F56C16C1852B7AF;
	fma.rn.f64 	%fd25685, %fd25684, %fd25679, 0d3F81111111122322;
	fma.rn.f64 	%fd25686, %fd25685, %fd25679, 0d3FA55555555502A1;
	fma.rn.f64 	%fd25687, %fd25686, %fd25679, 0d3FC5555555555511;
	fma.rn.f64 	%fd25688, %fd25687, %fd25679, 0d3FE000000000000B;
	fma.rn.f64 	%fd25689, %fd25688, %fd25679, 0d3FF0000000000000;
	fma.rn.f64 	%fd25690, %fd25689, %fd25679, 0d3FF0000000000000;
	{
	.reg .b32 %temp; 
	mov.b64 	{%r2273, %temp}, %fd25690;
	}
	{
	.reg .b32 %temp; 
	mov.b64 	{%temp, %r2274}, %fd25690;
	}
	shl.b32 	%r10642, %r2272, 20;
	add.s32 	%r10643, %r10642, %r2274;
	mov.b64 	%fd38472, {%r2273, %r10643};
	{
	.reg .b32 %temp; 
	mov.b64 	{%temp, %r10644}, %fd6051;
	}
	mov.b32 	%f283, %r10644;
	abs.f32 	%f113, %f283;
	setp.lt.f32 	%p4709, %f113, 0f4086232B;
	@%p4709 bra 	$L__BB3_4275;
	setp.lt.f64 	%p4710, %fd6051, 0d0000000000000000;
	add.f64 	%fd25691, %fd6051, 0d7FF0000000000000;
	selp.f64 	%fd38472, 0d0000000000000000, %fd25691, %p4710;
	setp.geu.f32 	%p4711, %f113, 0f40874800;
	@%p4711 bra 	$L__BB3_4275;
	shr.u32 	%r10645, %r2272, 31;
	add.s32 	%r10646, %r2272, %r10645;
	shr.s32 	%r10647, %r10646, 1;
	shl.b32 	%r10648, %r10647, 20;
	add.s32 	%r10649, %r2274, %r10648;
	mov.b64 	%fd25692, {%r2273, %r10649};
	sub.s32 	%r10650, %r2272, %r10647;
	shl.b32 	%r10651, %r10650, 20;
	add.s32 	%r10652, %r10651, 1072693248;
	mov.b32 	%r10653, 0;
	mov.b64 	%fd25693, {%r10653, %r10652};
	mul.f64 	%fd38472, %fd25693, %fd25692;
$L__BB3_4275:
	mul.f64 	%fd38473, %fd38468, %fd38472;
	bra.uni 	$L__BB3_4277;
$L__BB3_4276:
	mov.u64 	%rd279, $str$5;
	cvta.global.u64 	%rd280, %rd279;
	{ // callseq 727, 0
	.param .b64 param0;
	st.param.b64 	[param0], %rd280;
	.param .b64 param1;
	st.param.b64 	[param1], 0;
	.param .b32 retval0;
	call.uni (retval0), 
	vprintf, 
	(
	param0, 
	param1
	);
	ld.param.b32 	%r10627, [retval0];
	} // callseq 727
$L__BB3_4277:
	mov.f64 	%fd25694, 0d3FF0000000000000;
	sub.f64 	%fd38486, %fd25694, %fd38473;
	bra.uni 	$L__BB3_4303;
$L__BB3_4278:
	mov.b32 	%r15570, -1023;
	mov.f64 	%fd38474, 0d3FFC4E06B9F096A3;
	@%p4638 bra 	$L__BB3_4280;
	mov.f64 	%fd38474, 0d435C4E06B9F096A3;
	{
	.reg .b32 %temp; 
	mov.b64 	{%temp, %r15559}, %fd38474;
	}
	{
	.reg .b32 %temp; 
	mov.b64 	{%r15560, %temp}, %fd38474;
	}
	mov.b32 	%r15570, -1077;
$L__BB3_4280:
	add.s32 	%r10565, %r15559, -1;
	setp.gt.u32 	%p4659, %r10565, 2146435070;
	@%p4659 bra 	$L__BB3_4284;
	shr.u32 	%r10568, %r15559, 20;
	add.s32 	%r15571, %r15570, %r10568;
	and.b32  	%r10569, %r15559, 1048575;
	or.b32  	%r10570, %r10569, 1072693248;
	mov.b64 	%fd38475, {%r15560, %r10570};
	setp.lt.u32 	%p4661, %r10570, 1073127583;
	@%p4661 bra 	$L__BB3_4283;
	{
	.reg .b32 %temp; 
	mov.b64 	{%r10571, %temp}, %fd38475;
	}
	{
	.reg .b32 %temp; 
	mov.b64 	{%temp, %r10572}, %fd38475;
	}
	add.s32 	%r10573, %r10572, -1048576;
	mov.b64 	%fd38475, {%r10571, %r10573};
	add.s32 	%r15571, %r15571, 1;
$L__BB3_4283:
	add.f64 	%fd25376, %fd38475, 0dBFF0000000000000;
	add.f64 	%fd25377, %fd38475, 0d3FF0000000000000;
	rcp.approx.ftz.f64 	%fd25378, %fd25377;
	neg.f64 	%fd25379, %fd25377;
	fma.rn.f64 	%fd25380, %fd25379, %fd25378, 0d3FF0000000000000;
	fma.rn.f64 	%fd25381, %fd25380, %fd25380, %fd25380;
	fma.rn.f64 	%fd25382, %fd25381, %fd25378, %fd25378;
	mul.f64 	%fd25383, %fd25376, %fd25382;
	fma.rn.f64 	%fd25384, %fd25376, %fd25382, %fd25383;
	mul.f64 	%fd25385, %fd25384, %fd25384;
	fma.rn.f64 	%fd25386, %fd25385, 0d3EB1380B3AE80F1E, 0d3ED0EE258B7A8B04;
	fma.rn.f64 	%fd25387, %fd25386, %fd25385, 0d3EF3B2669F02676F;
	fma.rn.f64 	%fd25388, %fd25387, %fd25385, 0d3F1745CBA9AB0956;
	fma.rn.f64 	%fd25389, %fd25388, %fd25385, 0d3F3C71C72D1B5154;
	fma.rn.f64 	%fd25390, %fd25389, %fd25385, 0d3F624924923BE72D;
	fma.rn.f64 	%fd25391, %fd25390, %fd25385, 0d3F8999999999A3C4;
	fma.rn.f64 	%fd25392, %fd25391, %fd25385, 0d3FB5555555555554;
	sub.f64 	%fd25393, %fd25376, %fd25384;
	add.f64 	%fd25394, %fd25393, %fd25393;
	neg.f64 	%fd25395, %fd25384;
	fma.rn.f64 	%fd25396, %fd25395, %fd25376, %fd25394;
	mul.f64 	%fd25397, %fd25382, %fd25396;
	mul.f64 	%fd25398, %fd25385, %fd25392;
	fma.rn.f64 	%fd25399, %fd25398, %fd25384, %fd25397;
	xor.b32  	%r10574, %r15571, -2147483648;
	mov.b32 	%r10575, 1127219200;
	mov.b64 	%fd25400, {%r10574, %r10575};
	sub.f64 	%fd25401, %fd25400, %fd159;
	fma.rn.f64 	%fd25402, %fd25401, 0d3FE62E42FEFA39EF, %fd25384;
	fma.rn.f64 	%fd25403, %fd25401, 0dBFE62E42FEFA39EF, %fd25402;
	sub.f64 	%fd25404, %fd25403, %fd25384;
	sub.f64 	%fd25405, %fd25399, %fd25404;
	fma.rn.f64 	%fd25406, %fd25401, 0d3C7ABC9E3B39803F, %fd25405;
	add.f64 	%fd38476, %fd25402, %fd25406;
	bra.uni 	$L__BB3_4285;
$L__BB3_4284:
	fma.rn.f64 	%fd25375, %fd38474, 0d7FF0000000000000, 0d7FF0000000000000;
	{
	.reg .b32 %temp; 
	mov.b64 	{%temp, %r10566}, %fd38474;
	}
	and.b32  	%r10567, %r10566, 2147483647;
	setp.eq.s32 	%p4660, %r10567, 0;
	selp.f64 	%fd38476, 0dFFF0000000000000, %fd25375, %p4660;
$L__BB3_4285:
	fma.rn.f64 	%fd25408, %fd869, %fd5982, 0d3FF0000000000000;
	add.f64 	%fd38480, %fd25408, 0dC016000000000000;
	rcp.rn.f64 	%fd38481, %fd38480;
	mov.b32 	%r15572, 1;
	mov.f64 	%fd38479, 0d46293E5939A08CE9;
	mov.f64 	%fd38478, %fd38481;
	bra.uni 	$L__BB3_4290;
$L__BB3_4286:
	add.s32 	%r10578, %r15572, 1;
	not.b32 	%r10579, %r15572;
	cvt.rn.f64.s32 	%fd25422, %r10579;
	cvt.rn.f64.u32 	%fd25423, %r10578;
	add.f64 	%fd25424, %fd25423, 0dC016000000000000;
	mul.f64 	%fd25425, %fd25424, %fd25422;
	add.f64 	%fd6068, %fd6084, 0d4000000000000000;
	fma.rn.f64 	%fd25426, %fd25425, %fd6086, %fd6068;
	abs.f64 	%fd25427, %fd25426;
	setp.lt.f64 	%p4665, %fd25427, 0d39B4484BFEEBC2A0;
	div.rn.f64 	%fd25428, %fd25425, %fd6085;
	add.f64 	%fd25429, %fd6068, %fd25428;
	abs.f64 	%fd25430, %fd25429;
	setp.lt.f64 	%p4666, %fd25430, 0d39B4484BFEEBC2A0;
	selp.f64 	%fd6069, 0d39B4484BFEEBC2A0, %fd25429, %p4666;
	rcp.rn.f64 	%fd25431, %fd25426;
	selp.f64 	%fd6070, 0d46293E5939A08CE9, %fd25431, %p4665;
	mul.f64 	%fd25432, %fd6070, %fd6069;
	mul.f64 	%fd38481, %fd38481, %fd25432;
	add.f64 	%fd25433, %fd25432, 0dBFF0000000000000;
	abs.f64 	%fd25434, %fd25433;
	setp.lt.f64 	%p4667, %fd25434, 0d3E9421F5F40D8376;
	@%p4667 bra 	$L__BB3_4292;
	add.s32 	%r10580, %r15572, 2;
	sub.s32 	%r10581, -2, %r15572;
	cvt.rn.f64.s32 	%fd25435, %r10581;
	cvt.rn.f64.u32 	%fd25436, %r10580;
	add.f64 	%fd25437, %fd25436, 0dC016000000000000;
	mul.f64 	%fd25438, %fd25437, %fd25435;
	add.f64 	%fd6072, %fd6068, 0d4000000000000000;
	fma.rn.f64 	%fd25439, %fd25438, %fd6070, %fd6072;
	abs.f64 	%fd25440, %fd25439;
	setp.lt.f64 	%p4668, %fd25440, 0d39B4484BFEEBC2A0;
	div.rn.f64 	%fd25441, %fd25438, %fd6069;
	add.f64 	%fd25442, %fd6072, %fd25441;
	abs.f64 	%fd25443, %fd25442;
	setp.lt.f64 	%p4669, %fd25443, 0d39B4484BFEEBC2A0;
	selp.f64 	%fd6073, 0d39B4484BFEEBC2A0, %fd25442, %p4669;
	rcp.rn.f64 	%fd25444, %fd25439;
	selp.f64 	%fd6074, 0d46293E5939A08CE9, %fd25444, %p4668;
	mul.f64 	%fd25445, %fd6074, %fd6073;
	mul.f64 	%fd38481, %fd38481, %fd25445;
	add.f64 	%fd25446, %fd25445, 0dBFF0000000000000;
	abs.f64 	%fd25447, %fd25446;
	setp.lt.f64 	%p4670, %fd25447, 0d3E9421F5F40D8376;
	@%p4670 bra 	$L__BB3_4292;
	add.s32 	%r10582, %r15572, 3;
	sub.s32 	%r10583, -3, %r15572;
	cvt.rn.f64.s32 	%fd25448, %r10583;
	cvt.rn.f64.u32 	%fd25449, %r10582;
	add.f64 	%fd25450, %fd25449, 0dC016000000000000;
	mul.f64 	%fd25451, %fd25450, %fd25448;
	add.f64 	%fd38480, %fd6072, 0d4000000000000000;
	fma.rn.f64 	%fd25452, %fd25451, %fd6074, %fd38480;
	abs.f64 	%fd25453, %fd25452;
	setp.lt.f64 	%p4671, %fd25453, 0d39B4484BFEEBC2A0;
	div.rn.f64 	%fd25454, %fd25451, %fd6073;
	add.f64 	%fd25455, %fd38480, %fd25454;
	abs.f64 	%fd25456, %fd25455;
	setp.lt.f64 	%p4672, %fd25456, 0d39B4484BFEEBC2A0;
	selp.f64 	%fd38479, 0d39B4484BFEEBC2A0, %fd25455, %p4672;
	rcp.rn.f64 	%fd25457, %fd25452;
	selp.f64 	%fd38478, 0d46293E5939A08CE9, %fd25457, %p4671;
	mul.f64 	%fd25458, %fd38478, %fd38479;
	mul.f64 	%fd38481, %fd38481, %fd25458;
	add.f64 	%fd25459, %fd25458, 0dBFF0000000000000;
	abs.f64 	%fd25460, %fd25459;
	setp.lt.f64 	%p4673, %fd25460, 0d3E9421F5F40D8376;
	@%p4673 bra 	$L__BB3_4292;
	add.s32 	%r15572, %r15572, 4;
	setp.eq.s32 	%p4674, %r15572, 100000001;
	@%p4674 bra 	$L__BB3_4291;
$L__BB3_4290:
	neg.s32 	%r10577, %r15572;
	cvt.rn.f64.s32 	%fd25409, %r10577;
	cvt.rn.f64.u32 	%fd25410, %r15572;
	add.f64 	%fd25411, %fd25410, 0dC016000000000000;
	mul.f64 	%fd25412, %fd25411, %fd25409;
	add.f64 	%fd6084, %fd38480, 0d4000000000000000;
	fma.rn.f64 	%fd25413, %fd25412, %fd38478, %fd6084;
	abs.f64 	%fd25414, %fd25413;
	setp.lt.f64 	%p4662, %fd25414, 0d39B4484BFEEBC2A0;
	div.rn.f64 	%fd25415, %fd25412, %fd38479;
	add.f64 	%fd25416, %fd6084, %fd25415;
	abs.f64 	%fd25417, %fd25416;
	setp.lt.f64 	%p4663, %fd25417, 0d39B4484BFEEBC2A0;
	selp.f64 	%fd6085, 0d39B4484BFEEBC2A0, %fd25416, %p4663;
	rcp.rn.f64 	%fd25418, %fd25413;
	selp.f64 	%fd6086, 0d46293E5939A08CE9, %fd25418, %p4662;
	mul.f64 	%fd25419, %fd6086, %fd6085;
	mul.f64 	%fd38481, %fd38481, %fd25419;
	add.f64 	%fd25420, %fd25419, 0dBFF0000000000000;
	abs.f64 	%fd25421, %fd25420;
	setp.lt.f64 	%p4664, %fd25421, 0d3E9421F5F40D8376;
	@%p4664 bra 	$L__BB3_4292;
	bra.uni 	$L__BB3_4286;
$L__BB3_4291:
	mov.u64 	%rd275, $str$3;
	cvta.global.u64 	%rd276, %rd275;
	{ // callseq 725, 0
	.param .b64 param0;
	st.param.b64 	[param0], %rd276;
	.param .b64 param1;
	st.param.b64 	[param1], 0;
	.param .b32 retval0;
	call.uni (retval0), 
	vprintf, 
	(
	param0, 
	param1
	);
	ld.param.b32 	%r10584, [retval0];
	} // callseq 725
$L__BB3_4292:
	mul.f64 	%fd38482, %fd869, %fd5982;
	{
	.reg .b32 %temp; 
	mov.b64 	{%temp, %r15573}, %fd38482;
	}
	{
	.reg .b32 %temp; 
	mov.b64 	{%r15574, %temp}, %fd38482;
	}
	setp.gt.s32 	%p4675, %r15573, 1048575;
	mov.b32 	%r15575, -1023;
	@%p4675 bra 	$L__BB3_4294;
	mul.f64 	%fd25461, %fd869, %fd5982;
	mul.f64 	%fd38482, %fd25461, 0d4350000000000000;
	{
	.reg .b32 %temp; 
	mov.b64 	{%temp, %r15573}, %fd38482;
	}
	{
	.reg .b32 %temp; 
	mov.b64 	{%r15574, %temp}, %fd38482;
	}
	mov.b32 	%r15575, -1077;
$L__BB3_4294:
	add.s32 	%r10588, %r15573, -1;
	setp.gt.u32 	%p4676, %r10588, 2146435070;
	@%p4676 bra 	$L__BB3_4298;
	shr.u32 	%r10591, %r15573, 20;
	add.s32 	%r15576, %r15575, %r10591;
	and.b32  	%r10592, %r15573, 1048575;
	or.b32  	%r10593, %r10592, 1072693248;
	mov.b64 	%fd38483, {%r15574, %r10593};
	setp.lt.u32 	%p4678, %r10593, 1073127583;
	@%p4678 bra 	$L__BB3_4297;
	{
	.reg .b32 %temp; 
	mov.b64 	{%r10594, %temp}, %fd38483;
	}
	{
	.reg .b32 %temp; 
	mov.b64 	{%temp, %r10595}, %fd38483;
	}
	add.s32 	%r10596, %r10595, -1048576;
	mov.b64 	%fd38483, {%r10594, %r10596};
	add.s32 	%r15576, %r15576, 1;
$L__BB3_4297:
	add.f64 	%fd25463, %fd38483, 0dBFF0000000000000;
	add.f64 	%fd25464, %fd38483, 0d3FF0000000000000;
	rcp.approx.ftz.f64 	%fd25465, %fd25464;
	neg.f64 	%fd25466, %fd25464;
	fma.rn.f64 	%fd25467, %fd25466, %fd25465, 0d3FF0000000000000;
	fma.rn.f64 	%fd25468, %fd25467, %fd25467, %fd25467;
	fma.rn.f64 	%fd25469, %fd25468, %fd25465, %fd25465;
	mul.f64 	%fd25470, %fd25463, %fd25469;
	fma.rn.f64 	%fd25471, %fd25463, %fd25469, %fd25470;
	mul.f64 	%fd25472, %fd25471, %fd25471;
	fma.rn.f64 	%fd25473, %fd25472, 0d3EB1380B3AE80F1E, 0d3ED0EE258B7A8B04;
	fma.rn.f64 	%fd25474, %fd25473, %fd25472, 0d3EF3B2669F02676F;
	fma.rn.f64 	%fd25475, %fd25474, %fd25472, 0d3F1745CBA9AB0956;
	fma.rn.f64 	%fd25476, %fd25475, %fd25472, 0d3F3C71C72D1B5154;
	fma.rn.f64 	%fd25477, %fd25476, %fd25472, 0d3F624924923BE72D;
	fma.rn.f64 	%fd25478, %fd25477, %fd25472, 0d3F8999999999A3C4;
	fma.rn.f64 	%fd25479, %fd25478, %fd25472, 0d3FB5555555555554;
	sub.f64 	%fd25480, %fd25463, %fd25471;
	add.f64 	%fd25481, %fd25480, %fd25480;
	neg.f64 	%fd25482, %fd25471;
	fma.rn.f64 	%fd25483, %fd25482, %fd25463, %fd25481;
	mul.f64 	%fd25484, %fd25469, %fd25483;
	mul.f64 	%fd25485, %fd25472, %fd25479;
	fma.rn.f64 	%fd25486, %fd25485, %fd25471, %fd25484;
	xor.b32  	%r10597, %r15576, -2147483648;
	mov.b32 	%r10598, 1127219200;
	mov.b64 	%fd25487, {%r10597, %r10598};
	sub.f64 	%fd25488, %fd25487, %fd159;
	fma.rn.f64 	%fd25489, %fd25488, 0d3FE62E42FEFA39EF, %fd25471;
	fma.rn.f64 	%fd25490, %fd25488, 0dBFE62E42FEFA39EF, %fd25489;
	sub.f64 	%fd25491, %fd25490, %fd25471;
	sub.f64 	%fd25492, %fd25486, %fd25491;
	fma.rn.f64 	%fd25493, %fd25488, 0d3C7ABC9E3B39803F, %fd25492;
	add.f64 	%fd38484, %fd25489, %fd25493;
	bra.uni 	$L__BB3_4299;
$L__BB3_4298:
	fma.rn.f64 	%fd25462, %fd38482, 0d7FF0000000000000, 0d7FF0000000000000;
	{
	.reg .b32 %temp; 
	mov.b64 	{%temp, %r10589}, %fd38482;
	}
	and.b32  	%r10590, %r10589, 2147483647;
	setp.eq.s32 	%p4677, %r10590, 0;
	selp.f64 	%fd38484, 0dFFF0000000000000, %fd25462, %p4677;
$L__BB3_4299:
	mul.f64 	%fd25494, %fd38484, 0d4016000000000000;
	mul.f64 	%fd25495, %fd869, %fd5982;
	sub.f64 	%fd25496, %fd25494, %fd25495;
	sub.f64 	%fd25497, %fd5962, %fd38476;
	add.f64 	%fd6098, %fd25497, %fd25496;
	fma.rn.f64 	%fd25498, %fd6098, 0d3FF71547652B82FE, 0d4338000000000000;
	{
	.reg .b32 %temp; 
	mov.b64 	{%r2295, %temp}, %fd25498;
	}
	mov.f64 	%fd25499, 0dC338000000000000;
	add.rn.f64 	%fd25500, %fd25498, %fd25499;
	fma.rn.f64 	%fd25501, %fd25500, 0dBFE62E42FEFA39EF, %fd6098;
	fma.rn.f64 	%fd25502, %fd25500, 0dBC7ABC9E3B39803F, %fd25501;
	fma.rn.f64 	%fd25503, %fd25502, 0d3E5ADE1569CE2BDF, 0d3E928AF3FCA213EA;
	fma.rn.f64 	%fd25504, %fd25503, %fd25502, 0d3EC71DEE62401315;
	fma.rn.f64 	%fd25505, %fd25504, %fd25502, 0d3EFA01997C89EB71;
	fma.rn.f64 	%fd25506, %fd25505, %fd25502, 0d3F2A01A014761F65;
	fma.rn.f64 	%fd25507, %fd25506, %fd25502, 0d3F56C16C1852B7AF;
	fma.rn.f64 	%fd25508, %fd25507, %fd25502, 0d3F81111111122322;
	fma.rn.f64 	%fd25509, %fd25508, %fd25502, 0d3FA55555555502A1;
	fma.rn.f64 	%fd25510, %fd25509, %fd25502, 0d3FC5555555555511;
	fma.rn.f64 	%fd25511, %fd25510, %fd25502, 0d3FE000000000000B;
	fma.rn.f64 	%fd25512, %fd25511, %fd25502, 0d3FF0000000000000;
	fma.rn.f64 	%fd25513, %fd25512, %fd25502, 0d3FF0000000000000;
	{
	.reg .b32 %temp; 
	mov.b64 	{%r2296, %temp}, %fd25513;
	}
	{
	.reg .b32 %temp; 
	mov.b64 	{%temp, %r2297}, %fd25513;
	}
	shl.b32 	%r10599, %r2295, 20;
	add.s32 	%r10600, %r10599, %r2297;
	mov.b64 	%fd38485, {%r2296, %r10600};
	{
	.reg .b32 %temp; 
	mov.b64 	{%temp, %r10601}, %fd6098;
	}
	mov.b32 	%f282, %r10601;
	abs.f32 	%f114, %f282;
	setp.lt.f32 	%p4679, %f114, 0f4086232B;
	@%p4679 bra 	$L__BB3_4302;
	setp.lt.f64 	%p4680, %fd6098, 0d0000000000000000;
	add.f64 	%fd25514, %fd6098, 0d7FF0000000000000;
	selp.f64 	%fd38485, 0d0000000000000000, %fd25514, %p4680;
	setp.geu.f32 	%p4681, %f114, 0f40874800;
	@%p4681 bra 	$L__BB3_4302;
	shr.u32 	%r10602, %r2295, 31;
	add.s32 	%r10603, %r2295, %r10602;
	shr.s32 	%r10604, %r10603, 1;
	shl.b32 	%r10605, %r10604, 20;
	add.s32 	%r10606, %r2297, %r10605;
	mov.b64 	%fd25515, {%r2296, %r10606};
	sub.s32 	%r10607, %r2295, %r10604;
	shl.b32 	%r10608, %r10607, 20;
	add.s32 	%r10609, %r10608, 1072693248;
	mov.b32 	%r10610, 0;
	mov.b64 	%fd25516, {%r10610, %r10609};
	mul.f64 	%fd38485, %fd25516, %fd25515;
$L__BB3_4302:
	mul.f64 	%fd38486, %fd38481, %fd38485;
$L__BB3_4303:
	mul.f64 	%fd6105, %fd5975, %fd38486;
	mov.f64 	%fd25695, 0d4013000000000000;
	{
	.reg .b32 %temp; 
	mov.b64 	{%temp, %r2298}, %fd25695;
	}
	@%p4623 bra 	$L__BB3_4305;
	and.b32  	%r10654, %r2298, 2146435072;
	setp.eq.s32 	%p4714, %r10654, 1076887552;
	selp.b32 	%r10655, %r2227, 0, %p4714;
	setp.lt.s32 	%p4715, %r2298, 0;
	or.b32  	%r10656, %r10655, 2146435072;
	selp.b32 	%r10657, %r10656, %r10655, %p4715;
	mov.b32 	%r10658, 0;
	mov.b64 	%fd38488, {%r10658, %r10657};
	bra.uni 	$L__BB3_4306;
$L__BB3_4305:
	setp.lt.s32 	%p4713, %r2227, 0;
	{ // callseq 728, 0
	.param .b64 param0;
	st.param.f64 	[param0], %fd5948;
	.param .b64 param1;
	st.param.f64 	[param1], 0d4013000000000000;
	.param .b64 retval0;
	call.uni (retval0), 
	__internal_accurate_pow, 
	(
	param0, 
	param1
	);
	ld.param.f64 	%fd25696, [retval0];
	} // callseq 728
	selp.f64 	%fd38488, 0dFFF8000000000000, %fd25696, %p4713;
$L__BB3_4306:
	add.f64 	%fd25698, %fd869, 0d4013000000000000;
	{
	.reg .b32 %temp; 
	mov.b64 	{%temp, %r10659}, %fd25698;
	}
	and.b32  	%r10660, %r10659, 2146435072;
	setp.ne.s32 	%p4716, %r10660, 2146435072;
	@%p4716 bra 	$L__BB3_4311;
	setp.num.f64 	%p4717, %fd869, %fd869;
	@%p4717 bra 	$L__BB3_4309;
	mov.f64 	%fd25699, 0d4013000000000000;
	add.rn.f64 	%fd38488, %fd869, %fd25699;
	bra.uni 	$L__BB3_4311;
$L__BB3_4309:
	setp.neu.f64 	%p4718, %fd5948, 0d7FF0000000000000;
	@%p4718 bra 	$L__BB3_4311;
	and.b32  	%r10661, %r2298, 2146435072;
	setp.eq.s32 	%p4719, %r10661, 1076887552;
	setp.lt.s32 	%p4720, %r2227, 0;
	setp.lt.s32 	%p4721, %r2298, 0;
	selp.b32 	%r10662, 0, 2146435072, %p4721;
	and.b32  	%r10663, %r2298, 2147483647;
	setp.ne.s32 	%p4722, %r10663, 1071644672;
	or.b32  	%r10664, %r10662, -2147483648;
	selp.b32 	%r10665, %r10664, %r10662, %p4722;
	selp.b32 	%r10666, %r10665, %r10662, %p4719;
	selp.b32 	%r10667, %r10666, %r10662, %p4720;
	mov.b32 	%r10668, 0;
	mov.b64 	%fd38488, {%r10668, %r10667};
$L__BB3_4311:
	selp.f64 	%fd6112, 0d3FF0000000000000, %fd38488, %p4646;
	mov.f64 	%fd38489, 0d4024800000000000;
	{
	.reg .b32 %temp; 
	mov.b64 	{%temp, %r15577}, %fd38489;
	}
	{
	.reg .b32 %temp; 
	mov.b64 	{%r15578, %temp}, %fd38489;
	}
	setp.gt.s32 	%p4724, %r15577, 1048575;
	mov.b32 	%r15579, -1023;
	@%p4724 bra 	$L__BB3_4313;
	mov.f64 	%fd38489, 0d4384800000000000;
	{
	.reg .b32 %temp; 
	mov.b64 	{%temp, %r15577}, %fd38489;
	}
	{
	.reg .b32 %temp; 
	mov.b64 	{%r15578, %temp}, %fd38489;
	}
	mov.b32 	%r15579, -1077;
$L__BB3_4313:
	add.s32 	%r10671, %r15577, -1;
	setp.gt.u32 	%p4725, %r10671, 2146435070;
	@%p4725 bra 	$L__BB3_4317;
	shr.u32 	%r10674, %r15577, 20;
	add.s32 	%r15580, %r15579, %r10674;
	and.b32  	%r10675, %r15577, 1048575;
	or.b32  	%r10676, %r10675, 1072693248;
	mov.b64 	%fd38490, {%r15578, %r10676};
	setp.lt.u32 	%p4727, %r10676, 1073127583;
	@%p4727 bra 	$L__BB3_4316;
	{
	.reg .b32 %temp; 
	mov.b64 	{%r10677, %temp}, %fd38490;
	}
	{
	.reg .b32 %temp; 
	mov.b64 	{%temp, %r10678}, %fd38490;
	}
	add.s32 	%r10679, %r10678, -1048576;
	mov.b64 	%fd38490, {%r10677, %r10679};
	add.s32 	%r15580, %r15580, 1;
$L__BB3_4316:
	add.f64 	%fd25703, %fd38490, 0dBFF0000000000000;
	add.f64 	%fd25704, %fd38490, 0d3FF0000000000000;
	rcp.approx.ftz.f64 	%fd25705, %fd25704;
	neg.f64 	%fd25706, %fd25704;
	fma.rn.f64 	%fd25707, %fd25706, %fd25705, 0d3FF0000000000000;
	fma.rn.f64 	%fd25708, %fd25707, %fd25707, %fd25707;
	fma.rn.f64 	%fd25709, %fd25708, %fd25705, %fd25705;
	mul.f64 	%fd25710, %fd25703, %fd25709;
	fma.rn.f64 	%fd25711, %fd25703, %fd25709, %fd25710;
	mul.f64 	%fd25712, %fd25711, %fd25711;
	fma.rn.f64 	%fd25713, %fd25712, 0d3EB1380B3AE80F1E, 0d3ED0EE258B7A8B04;
	fma.rn.f64 	%fd25714, %fd25713, %fd25712, 0d3EF3B2669F02676F;
	fma.rn.f64 	%fd25715, %fd25714, %fd25712, 0d3F1745CBA9AB0956;
	fma.rn.f64 	%fd25716, %fd25715, %fd25712, 0d3F3C71C72D1B5154;
	fma.rn.f64 	%fd25717, %fd25716, %fd25712, 0d3F624924923BE72D;
	fma.rn.f64 	%fd25718, %fd25717, %fd25712, 0d3F8999999999A3C4;
	fma.rn.f64 	%fd25719, %fd25718, %fd25712, 0d3FB5555555555554;
	sub.f64 	%fd25720, %fd25703, %fd25711;
	add.f64 	%fd25721, %fd25720, %fd25720;
	neg.f64 	%fd25722, %fd25711;
	fma.rn.f64 	%fd25723, %fd25722, %fd25703, %fd25721;
	mul.f64 	%fd25724, %fd25709, %fd25723;
	mul.f64 	%fd25725, %fd25712, %fd25719;
	fma.rn.f64 	%fd25726, %fd25725, %fd25711, %fd25724;
	xor.b32  	%r10680, %r15580, -2147483648;
	mov.b32 	%r10681, 1127219200;
	mov.b64 	%fd25727, {%r10680, %r10681};
	sub.f64 	%fd25728, %fd25727, %fd159;
	fma.rn.f64 	%fd25729, %fd25728, 0d3FE62E42FEFA39EF, %fd25711;
	fma.rn.f64 	%fd25730, %fd25728, 0dBFE62E42FEFA39EF, %fd25729;
	sub.f64 	%fd25731, %fd25730, %fd25711;
	sub.f64 	%fd25732, %fd25726, %fd25731;
	fma.rn.f64 	%fd25733, %fd25728, 0d3C7ABC9E3B39803F, %fd25732;
	add.f64 	%fd38491, %fd25729, %fd25733;
	bra.uni 	$L__BB3_4318;
$L__BB3_4317:
	fma.rn.f64 	%fd25702, %fd38489, 0d7FF0000000000000, 0d7FF0000000000000;
	{
	.reg .b32 %temp; 
	mov.b64 	{%temp, %r10672}, %fd38489;
	}
	and.b32  	%r10673, %r10672, 2147483647;
	setp.eq.s32 	%p4726, %r10673, 0;
	selp.f64 	%fd38491, 0dFFF0000000000000, %fd25702, %p4726;
$L__BB3_4318:
	fma.rn.f64 	%fd6120, %fd38491, 0dC015000000000000, 0d4024800000000000;
	mov.f64 	%fd38492, 0d400289A4E5827C1E;
	{
	.reg .b32 %temp; 
	mov.b64 	{%temp, %r15585}, %fd38492;
	}
	{
	.reg .b32 %temp; 
	mov.b64 	{%r15586, %temp}, %fd38492;
	}
	setp.gt.s32 	%p4728, %r15585, 1048575;
	mov.b32 	%r15583, -1023;
	mov.u32 	%r15581, %r15585;
	mov.u32 	%r15582, %r15586;
	@%p4728 bra 	$L__BB3_4320;
	mov.f64 	%fd38492, 0d436289A4E5827C1E;
	{
	.reg .b32 %temp; 
	mov.b64 	{%temp, %r15581}, %fd38492;
	}
	{
	.reg .b32 %temp; 
	mov.b64 	{%r15582, %temp}, %fd38492;
	}
	mov.b32 	%r15583, -1077;
$L__BB3_4320:
	add.s32 	%r10684, %r15581, -1;
	setp.gt.u32 	%p4729, %r10684, 2146435070;
	@%p4729 bra 	$L__BB3_4324;
	shr.u32 	%r10687, %r15581, 20;
	add.s32 	%r15584, %r15583, %r10687;
	and.b32  	%r10688, %r15581, 1048575;
	or.b32  	%r10689, %r10688, 1072693248;
	mov.b64 	%fd38493, {%r15582, %r10689};
	setp.lt.u32 	%p4731, %r10689, 1073127583;
	@%p4731 bra 	$L__BB3_4323;
	{
	.reg .b32 %temp; 
	mov.b64 	{%r10690, %temp}, %fd38493;
	}
	{
	.reg .b32 %temp; 
	mov.b64 	{%temp, %r10691}, %fd38493;
	}
	add.s32 	%r10692, %r10691, -1048576;
	mov.b64 	%fd38493, {%r10690, %r10692};
	add.s32 	%r15584, %r15584, 1;
$L__BB3_4323:
	add.f64 	%fd25737, %fd38493, 0dBFF0000000000000;
	add.f64 	%fd25738, %fd38493, 0d3FF0000000000000;
	rcp.approx.ftz.f64 	%fd25739, %fd25738;
	neg.f64 	%fd25740, %fd25738;
	fma.rn.f64 	%fd25741, %fd25740, %fd25739, 0d3FF0000000000000;
	fma.rn.f64 	%fd25742, %fd25741, %fd25741, %fd25741;
	fma.rn.f64 	%fd25743, %fd25742, %fd25739, %fd25739;
	mul.f64 	%fd25744, %fd25737, %fd25743;
	fma.rn.f64 	%fd25745, %fd25737, %fd25743, %fd25744;
	mul.f64 	%fd25746, %fd25745, %fd25745;
	fma.rn.f64 	%fd25747, %fd25746, 0d3EB1380B3AE80F1E, 0d3ED0EE258B7A8B04;
	fma.rn.f64 	%fd25748, %fd25747, %fd25746, 0d3EF3B2669F02676F;
	fma.rn.f64 	%fd25749, %fd25748, %fd25746, 0d3F1745CBA9AB0956;
	fma.rn.f64 	%fd25750, %fd25749, %fd25746, 0d3F3C71C72D1B5154;
	fma.rn.f64 	%fd25751, %fd25750, %fd25746, 0d3F624924923BE72D;
	fma.rn.f64 	%fd25752, %fd25751, %fd25746, 0d3F8999999999A3C4;
	fma.rn.f64 	%fd25753, %fd25752, %fd25746, 0d3FB5555555555554;
	sub.f64 	%fd25754, %fd25737, %fd25745;
	add.f64 	%fd25755, %fd25754, %fd25754;
	neg.f64 	%fd25756, %fd25745;
	fma.rn.f64 	%fd25757, %fd25756, %fd25737, %fd25755;
	mul.f64 	%fd25758, %fd25743, %fd25757;
	mul.f64 	%fd25759, %fd25746, %fd25753;
	fma.rn.f64 	%fd25760, %fd25759, %fd25745, %fd25758;
	xor.b32  	%r10693, %r15584, -2147483648;
	mov.b32 	%r10694, 1127219200;
	mov.b64 	%fd25761, {%r10693, %r10694};
	sub.f64 	%fd25762, %fd25761, %fd159;
	fma.rn.f64 	%fd25763, %fd25762, 0d3FE62E42FEFA39EF, %fd25745;
	fma.rn.f64 	%fd25764, %fd25762, 0dBFE62E42FEFA39EF, %fd25763;
	sub.f64 	%fd25765, %fd25764, %fd25745;
	sub.f64 	%fd25766, %fd25760, %fd25765;
	fma.rn.f64 	%fd25767, %fd25762, 0d3C7ABC9E3B39803F, %fd25766;
	add.f64 	%fd38494, %fd25763, %fd25767;
	bra.uni 	$L__BB3_4325;
$L__BB3_4324:
	fma.rn.f64 	%fd25736, %fd38492, 0d7FF0000000000000, 0d7FF0000000000000;
	{
	.reg .b32 %temp; 
	mov.b64 	{%temp, %r10685}, %fd38492;
	}
	and.b32  	%r10686, %r10685, 2147483647;
	setp.eq.s32 	%p4730, %r10686, 0;
	selp.f64 	%fd38494, 0dFFF0000000000000, %fd25736, %p4730;
$L__BB3_4325:
	sub.f64 	%fd6128, %fd38494, %fd6120;
	fma.rn.f64 	%fd25768, %fd6128, 0d3FF71547652B82FE, 0d4338000000000000;
	{
	.reg .b32 %temp; 
	mov.b64 	{%r2319, %temp}, %fd25768;
	}
	mov.f64 	%fd25769, 0dC338000000000000;
	add.rn.f64 	%fd25770, %fd25768, %fd25769;
	fma.rn.f64 	%fd25771, %fd25770, 0dBFE62E42FEFA39EF, %fd6128;
	fma.rn.f64 	%fd25772, %fd25770, 0dBC7ABC9E3B39803F, %fd25771;
	fma.rn.f64 	%fd25773, %fd25772, 0d3E5ADE1569CE2BDF, 0d3E928AF3FCA213EA;
	fma.rn.f64 	%fd25774, %fd25773, %fd25772, 0d3EC71DEE62401315;
	fma.rn.f64 	%fd25775, %fd25774, %fd25772, 0d3EFA01997C89EB71;
	fma.rn.f64 	%fd25776, %fd25775, %fd25772, 0d3F2A01A014761F65;
	fma.rn.f64 	%fd25777, %fd25776, %fd25772, 0d3F56C16C1852B7AF;
	fma.rn.f64 	%fd25778, %fd25777, %fd25772, 0d3F81111111122322;
	fma.rn.f64 	%fd25779, %fd25778, %fd25772, 0d3FA55555555502A1;
	fma.rn.f64 	%fd25780, %fd25779, %fd25772, 0d3FC5555555555511;
	fma.rn.f64 	%fd25781, %fd25780, %fd25772, 0d3FE000000000000B;
	fma.rn.f64 	%fd25782, %fd25781, %fd25772, 0d3FF0000000000000;
	fma.rn.f64 	%fd25783, %fd25782, %fd25772, 0d3FF0000000000000;
	{
	.reg .b32 %temp; 
	mov.b64 	{%r2320, %temp}, %fd25783;
	}
	{
	.reg .b32 %temp; 
	mov.b64 	{%temp, %r2321}, %fd25783;
	}
	shl.b32 	%r10695, %r2319, 20;
	add.s32 	%r10696, %r10695, %r2321;
	mov.b64 	%fd38495, {%r2320, %r10696};
	{
	.reg .b32 %temp; 
	mov.b64 	{%temp, %r10697}, %fd6128;
	}
	mov.b32 	%f284, %r10697;
	abs.f32 	%f115, %f284;
	setp.lt.f32 	%p4732, %f115, 0f4086232B;
	@%p4732 bra 	$L__BB3_4328;
	setp.lt.f64 	%p4733, %fd6128, 0d0000000000000000;
	add.f64 	%fd25784, %fd6128, 0d7FF0000000000000;
	selp.f64 	%fd38495, 0d0000000000000000, %fd25784, %p4733;
	setp.geu.f32 	%p4734, %f115, 0f40874800;
	@%p4734 bra 	$L__BB3_4328;
	shr.u32 	%r10698, %r2319, 31;
	add.s32 	%r10699, %r2319, %r10698;
	shr.s32 	%r10700, %r10699, 1;
	shl.b32 	%r10701, %r10700, 20;
	add.s32 	%r10702, %r2321, %r10701;
	mov.b64 	%fd25785, {%r2320, %r10702};
	sub.s32 	%r10703, %r2319, %r10700;
	shl.b32 	%r10704, %r10703, 20;
	add.s32 	%r10705, %r10704, 1072693248;
	mov.b32 	%r10706, 0;
	mov.b64 	%fd25786, {%r10706, %r10705};
	mul.f64 	%fd38495, %fd25786, %fd25785;
$L__BB3_4328:
	mul.f64 	%fd25787, %fd869, %fd5982;
	setp.geu.f64 	%p4735, %fd25787, 0d0000000000000000;
	div.rn.f64 	%fd25788, %fd857, %fd6112;
	mul.f64 	%fd6133, %fd25788, %fd38495;
	@%p4735 bra 	$L__BB3_4330;
	mov.u64 	%rd281, $str$7;
	cvta.global.u64 	%rd282, %rd281;
	{ // callseq 729, 0
	.param .b64 param0;
	st.param.b64 	[param0], %rd282;
	.param .b64 param1;
	st.param.b64 	[param1], 0;
	.param .b32 retval0;
	call.uni (retval0), 
	vprintf, 
	(
	param0, 
	param1
	);
	ld.param.b32 	%r10707, [retval0];
	} // callseq 729
$L__BB3_4330:
	setp.geu.f64 	%p4736, %fd25787, 0d4017000000000000;
	@%p4736 bra 	$L__BB3_4372;
	mov.b32 	%r15587, -1023;
	mov.f64 	%fd38496, 0d400289A4E5827C1E;
	@%p4728 bra 	$L__BB3_4333;
	mov.f64 	%fd38496, 0d436289A4E5827C1E;
	{
	.reg .b32 %temp; 
	mov.b64 	{%temp, %r15585}, %fd38496;
	}
	{
	.reg .b32 %temp; 
	mov.b64 	{%r15586, %temp}, %fd38496;
	}
	mov.b32 	%r15587, -1077;
$L__BB3_4333:
	add.s32 	%r10759, %r15585, -1;
	setp.gt.u32 	%p4762, %r10759, 2146435070;
	@%p4762 bra 	$L__BB3_4337;
	shr.u32 	%r10762, %r15585, 20;
	add.s32 	%r15588, %r15587, %r10762;
	and.b32  	%r10763, %r15585, 1048575;
	or.b32  	%r10764, %r10763, 1072693248;
	mov.b64 	%fd38497, {%r15586, %r10764};
	setp.lt.u32 	%p4764, %r10764, 1073127583;
	@%p4764 bra 	$L__BB3_4336;
	{
	.reg .b32 %temp; 
	mov.b64 	{%r10765, %temp}, %fd38497;
	}
	{
	.reg .b32 %temp; 
	mov.b64 	{%temp, %r10766}, %fd38497;
	}
	add.s32 	%r10767, %r10766, -1048576;
	mov.b64 	%fd38497, {%r10765, %r10767};
	add.s32 	%r15588, %r15588, 1;
$L__BB3_4336:
	add.f64 	%fd25937, %fd38497, 0dBFF0000000000000;
	add.f64 	%fd25938, %fd38497, 0d3FF0000000000000;
	rcp.approx.ftz.f64 	%fd25939, %fd25938;
	neg.f64 	%fd25940, %fd25938;
	fma.rn.f64 	%fd25941, %fd25940, %fd25939, 0d3FF0000000000000;
	fma.rn.f64 	%fd25942, %fd25941, %fd25941, %fd25941;
	fma.rn.f64 	%fd25943, %fd25942, %fd25939, %fd25939;
	mul.f64 	%fd25944, %fd25937, %fd25943;
	fma.rn.f64 	%fd25945, %fd25937, %fd25943, %fd25944;
	mul.f64 	%fd25946, %fd25945, %fd25945;
	fma.rn.f64 	%fd25947, %fd25946, 0d3EB1380B3AE80F1E, 0d3ED0EE258B7A8B04;
	fma.rn.f64 	%fd25948, %fd25947, %fd25946, 0d3EF3B2669F02676F;
	fma.rn.f64 	%fd25949, %fd25948, %fd25946, 0d3F1745CBA9AB0956;
	fma.rn.f64 	%fd25950, %fd25949, %fd25946, 0d3F3C71C72D1B5154;
	fma.rn.f64 	%fd25951, %fd25950, %fd25946, 0d3F624924923BE72D;
	fma.rn.f64 	%fd25952, %fd25951, %fd25946, 0d3F8999999999A3C4;
	fma.rn.f64 	%fd25953, %fd25952, %fd25946, 0d3FB5555555555554;
	sub.f64 	%fd25954, %fd25937, %fd25945;
	add.f64 	%fd25955, %fd25954, %fd25954;
	neg.f64 	%fd25956, %fd25945;
	fma.rn.f64 	%fd25957, %fd25956, %fd25937, %fd25955;
	mul.f64 	%fd25958, %fd25943, %fd25957;
	mul.f64 	%fd25959, %fd25946, %fd25953;
	fma.rn.f64 	%fd25960, %fd25959, %fd25945, %fd25958;
	xor.b32  	%r10768, %r15588, -2147483648;
	mov.b32 	%r10769, 1127219200;
	mov.b64 	%fd25961, {%r10768, %r10769};
	sub.f64 	%fd25962, %fd25961, %fd159;
	fma.rn.f64 	%fd25963, %fd25962, 0d3FE62E42FEFA39EF, %fd25945;
	fma.rn.f64 	%fd25964, %fd25962, 0dBFE62E42FEFA39EF, %fd25963;
	sub.f64 	%fd25965, %fd25964, %fd25945;
	sub.f64 	%fd25966, %fd25960, %fd25965;
	fma.rn.f64 	%fd25967, %fd25962, 0d3C7ABC9E3B39803F, %fd25966;
	add.f64 	%fd38498, %fd25963, %fd25967;
	bra.uni 	$L__BB3_4338;
$L__BB3_4337:
	fma.rn.f64 	%fd25936, %fd38496, 0d7FF0000000000000, 0d7FF0000000000000;
	{
	.reg .b32 %temp; 
	mov.b64 	{%temp, %r10760}, %fd38496;
	}
	and.b32  	%r10761, %r10760, 2147483647;
	setp.eq.s32 	%p4763, %r10761, 0;
	selp.f64 	%fd38498, 0dFFF0000000000000, %fd25936, %p4763;
$L__BB3_4338:
	setp.le.f64 	%p4765, %fd25787, 0d0000000000000000;
	mov.f64 	%fd38507, 0d0000000000000000;
	@%p4765 bra 	$L__BB3_4340;
	mov.b32 	%r15589, 1;
	mov.f64 	%fd38500, 0d3FCAF286BCA1AF28;
	mov.f64 	%fd38499, 0d4013000000000000;
	mov.f64 	%fd38502, %fd38500;
	bra.uni 	$L__BB3_4358;
$L__BB3_4340:
	@%p4735 bra 	$L__BB3_4371;
	mov.u64 	%rd285, $str$4;
	cvta.global.u64 	%rd286, %rd285;
	{ // callseq 731, 0
	.param .b64 param0;
	st.param.b64 	[param0], %rd286;
	.param .b64 param1;
	st.param.b64 	[param1], 0;
	.param .b32 retval0;
	call.uni (retval0), 
	vprintf, 
	(
	param0, 
	param1
	);
	ld.param.b32 	%r10770, [retval0];
	} // callseq 731
	bra.uni 	$L__BB3_4371;
$L__BB3_4342:
	add.f64 	%fd6141, %fd6189, 0d3FF0000000000000;
	mul.f64 	%fd25979, %fd869, %fd5982;
	div.rn.f64 	%fd25980, %fd25979, %fd6141;
	mul.f64 	%fd6142, %fd6190, %fd25980;
	add.f64 	%fd38502, %fd38502, %fd6142;
	abs.f64 	%fd25981, %fd6142;
	abs.f64 	%fd25982, %fd38502;
	mul.f64 	%fd25983, %fd25982, 0d3E9421F5F40D8376;
	setp.lt.f64 	%p4768, %fd25981, %fd25983;
	@%p4768 bra 	$L__BB3_4359;
	add.f64 	%fd6144, %fd6141, 0d3FF0000000000000;
	mul.f64 	%fd25984, %fd869, %fd5982;
	div.rn.f64 	%fd25985, %fd25984, %fd6144;
	mul.f64 	%fd6145, %fd6142, %fd25985;
	add.f64 	%fd38502, %fd38502, %fd6145;
	abs.f64 	%fd25986, %fd6145;
	abs.f64 	%fd25987, %fd38502;
	mul.f64 	%fd25988, %fd25987, 0d3E9421F5F40D8376;
	setp.lt.f64 	%p4769, %fd25986, %fd25988;
	@%p4769 bra 	$L__BB3_4359;
	add.f64 	%fd6147, %fd6144, 0d3FF0000000000000;
	mul.f64 	%fd25989, %fd869, %fd5982;
	div.rn.f64 	%fd25990, %fd25989, %fd6147;
	mul.f64 	%fd6148, %fd6145, %fd25990;
	add.f64 	%fd38502, %fd38502, %fd6148;
	abs.f64 	%fd25991, %fd6148;
	abs.f64 	%fd25992, %fd38502;
	mul.f64 	%fd25993, %fd25992, 0d3E9421F5F40D8376;
	setp.lt.f64 	%p4770, %fd25991, %fd25993;
	@%p4770 bra 	$L__BB3_4359;
	add.f64 	%fd6150, %fd6147, 0d3FF0000000000000;
	mul.f64 	%fd25994, %fd869, %fd5982;
	div.rn.f64 	%fd25995, %fd25994, %fd6150;
	mul.f64 	%fd6151, %fd6148, %fd25995;
	add.f64 	%fd38502, %fd38502, %fd6151;
	abs.f64 	%fd25996, %fd6151;
	abs.f64 	%fd25997, %fd38502;
	mul.f64 	%fd25998, %fd25997, 0d3E9421F5F40D8376;
	setp.lt.f64 	%p4771, %fd25996, %fd25998;
	@%p4771 bra 	$L__BB3_4359;
	add.f64 	%fd6153, %fd6150, 0d3FF0000000000000;
	mul.f64 	%fd25999, %fd869, %fd5982;
	div.rn.f64 	%fd26000, %fd25999, %fd6153;
	mul.f64 	%fd6154, %fd6151, %fd26000;
	add.f64 	%fd38502, %fd38502, %fd6154;
	abs.f64 	%fd26001, %fd6154;
	abs.f64 	%fd26002, %fd38502;
	mul.f64 	%fd26003, %fd26002, 0d3E9421F5F40D8376;
	setp.lt.f64 	%p4772, %fd26001, %fd26003;
	@%p4772 bra 	$L__BB3_4359;
	add.f64 	%fd6156, %fd6153, 0d3FF0000000000000;
	mul.f64 	%fd26004, %fd869, %fd5982;
	div.rn.f64 	%fd26005, %fd26004, %fd6156;
	mul.f64 	%fd6157, %fd6154, %fd26005;
	add.f64 	%fd38502, %fd38502, %fd6157;
	abs.f64 	%fd26006, %fd6157;
	abs.f64 	%fd26007, %fd38502;
	mul.f64 	%fd26008, %fd26007, 0d3E9421F5F40D8376;
	setp.lt.f64 	%p4773, %fd26006, %fd26008;
	@%p4773 bra 	$L__BB3_4359;
	add.f64 	%fd6159, %fd6156, 0d3FF0000000000000;
	mul.f64 	%fd26009, %fd869, %fd5982;
	div.rn.f64 	%fd26010, %fd26009, %fd6159;
	mul.f64 	%fd6160, %fd6157, %fd26010;
	add.f64 	%fd38502, %fd38502, %fd6160;
	abs.f64 	%fd26011, %fd6160;
	abs.f64 	%fd26012, %fd38502;
	mul.f64 	%fd26013, %fd26012, 0d3E9421F5F40D8376;
	setp.lt.f64 	%p4774, %fd26011, %fd26013;
	@%p4774 bra 	$L__BB3_4359;
	add.f64 	%fd6162, %fd6159, 0d3FF0000000000000;
	mul.f64 	%fd26014, %fd869, %fd5982;
	div.rn.f64 	%fd26015, %fd26014, %fd6162;
	mul.f64 	%fd6163, %fd6160, %fd26015;
	add.f64 	%fd38502, %fd38502, %fd6163;
	abs.f64 	%fd26016, %fd6163;
	abs.f64 	%fd26017, %fd38502;
	mul.f64 	%fd26018, %fd26017, 0d3E9421F5F40D8376;
	setp.lt.f64 	%p4775, %fd26016, %fd26018;
	@%p4775 bra 	$L__BB3_4359;
	add.f64 	%fd6165, %fd6162, 0d3FF0000000000000;
	mul.f64 	%fd26019, %fd869, %fd5982;
	div.rn.f64 	%fd26020, %fd26019, %fd6165;
	mul.f64 	%fd6166, %fd6163, %fd26020;
	add.f64 	%fd38502, %fd38502, %fd6166;
	abs.f64 	%fd26021, %fd6166;
	abs.f64 	%fd26022, %fd38502;
	mul.f64 	%fd26023, %fd26022, 0d3E9421F5F40D8376;
	setp.lt.f64 	%p4776, %fd26021, %fd26023;
	@%p4776 bra 	$L__BB3_4359;
	add.f64 	%fd6168, %fd6165, 0d3FF0000000000000;
	mul.f64 	%fd26024, %fd869, %fd5982;
	div.rn.f64 	%fd26025, %fd26024, %fd6168;
	mul.f64 	%fd6169, %fd6166, %fd26025;
	add.f64 	%fd38502, %fd38502, %fd6169;
	abs.f64 	%fd26026, %fd6169;
	abs.f64 	%fd26027, %fd38502;
	mul.f64 	%fd26028, %fd26027, 0d3E9421F5F40D8376;
	setp.lt.f64 	%p4777, %fd26026, %fd26028;
	@%p4777 bra 	$L__BB3_4359;
	add.f64 	%fd6171, %fd6168, 0d3FF0000000000000;
	mul.f64 	%fd26029, %fd869, %fd5982;
	div.rn.f64 	%fd26030, %fd26029, %fd6171;
	mul.f64 	%fd6172, %fd6169, %fd26030;
	add.f64 	%fd38502, %fd38502, %fd6172;
	abs.f64 	%fd26031, %fd6172;
	abs.f64 	%fd26032, %fd38502;
	mul.f64 	%fd26033, %fd26032, 0d3E9421F5F40D8376;
	setp.lt.f64 	%p4778, %fd26031, %fd26033;
	@%p4778 bra 	$L__BB3_4359;
	add.f64 	%fd6174, %fd6171, 0d3FF0000000000000;
	mul.f64 	%fd26034, %fd869, %fd5982;
	div.rn.f64 	%fd26035, %fd26034, %fd6174;
	mul.f64 	%fd6175, %fd6172, %fd26035;
	add.f64 	%fd38502, %fd38502, %fd6175;
	abs.f64 	%fd26036, %fd6175;
	abs.f64 	%fd26037, %fd38502;
	mul.f64 	%fd26038, %fd26037, 0d3E9421F5F40D8376;
	setp.lt.f64 	%p4779, %fd26036, %fd26038;
	@%p4779 bra 	$L__BB3_4359;
	add.f64 	%fd6177, %fd6174, 0d3FF0000000000000;
	mul.f64 	%fd26039, %fd869, %fd5982;
	div.rn.f64 	%fd26040, %fd26039, %fd6177;
	mul.f64 	%fd6178, %fd6175, %fd26040;
	add.f64 	%fd38502, %fd38502, %fd6178;
	abs.f64 	%fd26041, %fd6178;
	abs.f64 	%fd26042, %fd38502;
	mul.f64 	%fd26043, %fd26042, 0d3E9421F5F40D8376;
	setp.lt.f64 	%p4780, %fd26041, %fd26043;
	@%p4780 bra 	$L__BB3_4359;
	add.f64 	%fd6180, %fd6177, 0d3FF0000000000000;
	mul.f64 	%fd26044, %fd869, %fd5982;
	div.rn.f64 	%fd26045, %fd26044, %fd6180;
	mul.f64 	%fd6181, %fd6178, %fd26045;
	add.f64 	%fd38502, %fd38502, %fd6181;
	abs.f64 	%fd26046, %fd6181;
	abs.f64 	%fd26047, %fd38502;
	mul.f64 	%fd26048, %fd26047, 0d3E9421F5F40D8376;
	setp.lt.f64 	%p4781, %fd26046, %fd26048;
	@%p4781 bra 	$L__BB3_4359;
	add.f64 	%fd38499, %fd6180, 0d3FF0000000000000;
	mul.f64 	%fd26049, %fd869, %fd5982;
	div.rn.f64 	%fd26050, %fd26049, %fd38499;
	mul.f64 	%fd38500, %fd6181, %fd26050;
	add.f64 	%fd38502, %fd38502, %fd38500;
	abs.f64 	%fd26051, %fd38500;
	abs.f64 	%fd26052, %fd38502;
	mul.f64 	%fd26053, %fd26052, 0d3E9421F5F40D8376;
	setp.lt.f64 	%p4782, %fd26051, %fd26053;
	@%p4782 bra 	$L__BB3_4359;
	add.s32 	%r15589, %r15589, 16;
	setp.eq.s32 	%p4783, %r15589, 100000001;
	@%p4783 bra 	$L__BB3_4370;
$L__BB3_4358:
	add.f64 	%fd6189, %fd38499, 0d3FF0000000000000;
	mul.f64 	%fd25974, %fd869, %fd5982;
	div.rn.f64 	%fd25975, %fd25974, %fd6189;
	mul.f64 	%fd6190, %fd38500, %fd25975;
	add.f64 	%fd38502, %fd38502, %fd6190;
	abs.f64 	%fd25976, %fd6190;
	abs.f64 	%fd25977, %fd38502;
	mul.f64 	%fd25978, %fd25977, 0d3E9421F5F40D8376;
	setp.geu.f64 	%p4767, %fd25976, %fd25978;
	@%p4767 bra 	$L__BB3_4342;
$L__BB3_4359:
	mul.f64 	%fd38503, %fd869, %fd5982;
	{
	.reg .b32 %temp; 
	mov.b64 	{%temp, %r15590}, %fd38503;
	}
	{
	.reg .b32 %temp; 
	mov.b64 	{%r15591, %temp}, %fd38503;
	}
	setp.gt.s32 	%p4784, %r15590, 1048575;
	mov.b32 	%r15592, -1023;
	@%p4784 bra 	$L__BB3_4361;
	mul.f64 	%fd26055, %fd869, %fd5982;
	mul.f64 	%fd38503, %fd26055, 0d4350000000000000;
	{
	.reg .b32 %temp; 
	mov.b64 	{%temp, %r15590}, %fd38503;
	}
	{
	.reg .b32 %temp; 
	mov.b64 	{%r15591, %temp}, %fd38503;
	}
	mov.b32 	%r15592, -1077;
$L__BB3_4361:
	add.s32 	%r10777, %r15590, -1;
	setp.gt.u32 	%p4785, %r10777, 2146435070;
	@%p4785 bra 	$L__BB3_4365;
	shr.u32 	%r10780, %r15590, 20;
	add.s32 	%r15593, %r15592, %r10780;
	and.b32  	%r10781, %r15590, 1048575;
	or.b32  	%r10782, %r10781, 1072693248;
	mov.b64 	%fd38504, {%r15591, %r10782};
	setp.lt.u32 	%p4787, %r10782, 1073127583;
	@%p4787 bra 	$L__BB3_4364;
	{
	.reg .b32 %temp; 
	mov.b64 	{%r10783, %temp}, %fd38504;
	}
	{
	.reg .b32 %temp; 
	mov.b64 	{%temp, %r10784}, %fd38504;
	}
	add.s32 	%r10785, %r10784, -1048576;
	mov.b64 	%fd38504, {%r10783, %r10785};
	add.s32 	%r15593, %r15593, 1;
$L__BB3_4364:
	add.f64 	%fd26057, %fd38504, 0dBFF0000000000000;
	add.f64 	%fd26058, %fd38504, 0d3FF0000000000000;
	rcp.approx.ftz.f64 	%fd26059, %fd26058;
	neg.f64 	%fd26060, %fd26058;
	fma.rn.f64 	%fd26061, %fd26060, %fd26059, 0d3FF0000000000000;
	fma.rn.f64 	%fd26062, %fd26061, %fd26061, %fd26061;
	fma.rn.f64 	%fd26063, %fd26062, %fd26059, %fd26059;
	mul.f64 	%fd26064, %fd26057, %fd26063;
	fma.rn.f64 	%fd26065, %fd26057, %fd26063, %fd26064;
	mul.f64 	%fd26066, %fd26065, %fd26065;
	fma.rn.f64 	%fd26067, %fd26066, 0d3EB1380B3AE80F1E, 0d3ED0EE258B7A8B04;
	fma.rn.f64 	%fd26068, %fd26067, %fd26066, 0d3EF3B2669F02676F;
	fma.rn.f64 	%fd26069, %fd26068, %fd26066, 0d3F1745CBA9AB0956;
	fma.rn.f64 	%fd26070, %fd26069, %fd26066, 0d3F3C71C72D1B5154;
	fma.rn.f64 	%fd26071, %fd26070, %fd26066, 0d3F624924923BE72D;
	fma.rn.f64 	%fd26072, %fd26071, %fd26066, 0d3F8999999999A3C4;
	fma.rn.f64 	%fd26073, %fd26072, %fd26066, 0d3FB5555555555554;
	sub.f64 	%fd26074, %fd26057, %fd26065;
	add.f64 	%fd26075, %fd26074, %fd26074;
	neg.f64 	%fd26076, %fd26065;
	fma.rn.f64 	%fd26077, %fd26076, %fd26057, %fd26075;
	mul.f64 	%fd26078, %fd26063, %fd26077;
	mul.f64 	%fd26079, %fd26066, %fd26073;
	fma.rn.f64 	%fd26080, %fd26079, %fd26065, %fd26078;
	xor.b32  	%r10786, %r15593, -2147483648;
	mov.b32 	%r10787, 1127219200;
	mov.b64 	%fd26081, {%r10786, %r10787};
	sub.f64 	%fd26082, %fd26081, %fd159;
	fma.rn.f64 	%fd26083, %fd26082, 0d3FE62E42FEFA39EF, %fd26065;
	fma.rn.f64 	%fd26084, %fd26082, 0dBFE62E42FEFA39EF, %fd26083;
	sub.f64 	%fd26085, %fd26084, %fd26065;
	sub.f64 	%fd26086, %fd26080, %fd26085;
	fma.rn.f64 	%fd26087, %fd26082, 0d3C7ABC9E3B39803F, %fd26086;
	add.f64 	%fd38505, %fd26083, %fd26087;
	bra.uni 	$L__BB3_4366;
$L__BB3_4365:
	fma.rn.f64 	%fd26056, %fd38503, 0d7FF0000000000000, 0d7FF0000000000000;
	{
	.reg .b32 %temp; 
	mov.b64 	{%temp, %r10778}, %fd38503;
	}
	and.b32  	%r10779, %r10778, 2147483647;
	setp.eq.s32 	%p4786, %r10779, 0;
	selp.f64 	%fd38505, 0dFFF0000000000000, %fd26056, %p4786;
$L__BB3_4366:
	mul.f64 	%fd26088, %fd38505, 0d4013000000000000;
	mul.f64 	%fd26089, %fd869, %fd5982;
	sub.f64 	%fd26090, %fd26088, %fd26089;
	sub.f64 	%fd26091, %fd6120, %fd38498;
	add.f64 	%fd6202, %fd26091, %fd26090;
	fma.rn.f64 	%fd26092, %fd6202, 0d3FF71547652B82FE, 0d4338000000000000;
	{
	.reg .b32 %temp; 
	mov.b64 	{%r2342, %temp}, %fd26092;
	}
	mov.f64 	%fd26093, 0dC338000000000000;
	add.rn.f64 	%fd26094, %fd26092, %fd26093;
	fma.rn.f64 	%fd26095, %fd26094, 0dBFE62E42FEFA39EF, %fd6202;
	fma.rn.f64 	%fd26096, %fd26094, 0dBC7ABC9E3B39803F, %fd26095;
	fma.rn.f64 	%fd26097, %fd26096, 0d3E5ADE1569CE2BDF, 0d3E928AF3FCA213EA;
	fma.rn.f64 	%fd26098, %fd26097, %fd26096, 0d3EC71DEE62401315;
	fma.rn.f64 	%fd26099, %fd26098, %fd26096, 0d3EFA01997C89EB71;
	fma.rn.f64 	%fd26100, %fd26099, %fd26096, 0d3F2A01A014761F65;
	fma.rn.f64 	%fd26101, %fd26100, %fd26096, 0d3F56C16C1852B7AF;
	fma.rn.f64 	%fd26102, %fd26101, %fd26096, 0d3F81111111122322;
	fma.rn.f64 	%fd26103, %fd26102, %fd26096, 0d3FA55555555502A1;
	fma.rn.f64 	%fd26104, %fd26103, %fd26096, 0d3FC5555555555511;
	fma.rn.f64 	%fd26105, %fd26104, %fd26096, 0d3FE000000000000B;
	fma.rn.f64 	%fd26106, %fd26105, %fd26096, 0d3FF0000000000000;
	fma.rn.f64 	%fd26107, %fd26106, %fd26096, 0d3FF0000000000000;
	{
	.reg .b32 %temp; 
	mov.b64 	{%r2343, %temp}, %fd26107;
	}
	{
	.reg .b32 %temp; 
	mov.b64 	{%temp, %r2344}, %fd26107;
	}
	shl.b32 	%r10788, %r2342, 20;
	add.s32 	%r10789, %r10788, %r2344;
	mov.b64 	%fd38506, {%r2343, %r10789};
	{
	.reg .b32 %temp; 
	mov.b64 	{%temp, %r10790}, %fd6202;
	}
	mov.b32 	%f286, %r10790;
	abs.f32 	%f116, %f286;
	setp.lt.f32 	%p4788, %f116, 0f4086232B;
	@%p4788 bra 	$L__BB3_4369;
	setp.lt.f64 	%p4789, %fd6202, 0d0000000000000000;
	add.f64 	%fd26108, %fd6202, 0d7FF0000000000000;
	selp.f64 	%fd38506, 0d0000000000000000, %fd26108, %p4789;
	setp.geu.f32 	%p4790, %f116, 0f40874800;
	@%p4790 bra 	$L__BB3_4369;
	shr.u32 	%r10791, %r2342, 31;
	add.s32 	%r10792, %r2342, %r10791;
	shr.s32 	%r10793, %r10792, 1;
	shl.b32 	%r10794, %r10793, 20;
	add.s32 	%r10795, %r2344, %r10794;
	mov.b64 	%fd26109, {%r2343, %r10795};
	sub.s32 	%r10796, %r2342, %r10793;
	shl.b32 	%r10797, %r10796, 20;
	add.s32 	%r10798, %r10797, 1072693248;
	mov.b32 	%r10799, 0;
	mov.b64 	%fd26110, {%r10799, %r10798};
	mul.f64 	%fd38506, %fd26110, %fd26109;
$L__BB3_4369:
	mul.f64 	%fd38507, %fd38502, %fd38506;
	bra.uni 	$L__BB3_4371;
$L__BB3_4370:
	mov.u64 	%rd287, $str$5;
	cvta.global.u64 	%rd288, %rd287;
	{ // callseq 732, 0
	.param .b64 param0;
	st.param.b64 	[param0], %rd288;
	.param .b64 param1;
	st.param.b64 	[param1], 0;
	.param .b32 retval0;
	call.uni (retval0), 
	vprintf, 
	(
	param0, 
	param1
	);
	ld.param.b32 	%r10773, [retval0];
	} // callseq 732
$L__BB3_4371:
	mov.f64 	%fd26111, 0d3FF0000000000000;
	sub.f64 	%fd38520, %fd26111, %fd38507;
	bra.uni 	$L__BB3_4397;
$L__BB3_4372:
	mov.b32 	%r15596, -1023;
	mov.f64 	%fd38508, 0d400289A4E5827C1E;
	@%p4728 bra 	$L__BB3_4374;
	mov.f64 	%fd38508, 0d436289A4E5827C1E;
	{
	.reg .b32 %temp; 
	mov.b64 	{%temp, %r15585}, %fd38508;
	}
	{
	.reg .b32 %temp; 
	mov.b64 	{%r15586, %temp}, %fd38508;
	}
	mov.b32 	%r15596, -1077;
$L__BB3_4374:
	add.s32 	%r10711, %r15585, -1;
	setp.gt.u32 	%p4738, %r10711, 2146435070;
	@%p4738 bra 	$L__BB3_4378;
	shr.u32 	%r10714, %r15585, 20;
	add.s32 	%r15597, %r15596, %r10714;
	and.b32  	%r10715, %r15585, 1048575;
	or.b32  	%r10716, %r10715, 1072693248;
	mov.b64 	%fd38509, {%r15586, %r10716};
	setp.lt.u32 	%p4740, %r10716, 1073127583;
	@%p4740 bra 	$L__BB3_4377;
	{
	.reg .b32 %temp; 
	mov.b64 	{%r10717, %temp}, %fd38509;
	}
	{
	.reg .b32 %temp; 
	mov.b64 	{%temp, %r10718}, %fd38509;
	}
	add.s32 	%r10719, %r10718, -1048576;
	mov.b64 	%fd38509, {%r10717, %r10719};
	add.s32 	%r15597, %r15597, 1;
$L__BB3_4377:
	add.f64 	%fd25793, %fd38509, 0dBFF0000000000000;
	add.f64 	%fd25794, %fd38509, 0d3FF0000000000000;
	rcp.approx.ftz.f64 	%fd25795, %fd25794;
	neg.f64 	%fd25796, %fd25794;
	fma.rn.f64 	%fd25797, %fd25796, %fd25795, 0d3FF0000000000000;
	fma.rn.f64 	%fd25798, %fd25797, %fd25797, %fd25797;
	fma.rn.f64 	%fd25799, %fd25798, %fd25795, %fd25795;
	mul.f64 	%fd25800, %fd25793, %fd25799;
	fma.rn.f64 	%fd25801, %fd25793, %fd25799, %fd25800;
	mul.f64 	%fd25802, %fd25801, %fd25801;
	fma.rn.f64 	%fd25803, %fd25802, 0d3EB1380B3AE80F1E, 0d3ED0EE258B7A8B04;
	fma.rn.f64 	%fd25804, %fd25803, %fd25802, 0d3EF3B2669F02676F;
	fma.rn.f64 	%fd25805, %fd25804, %fd25802, 0d3F1745CBA9AB0956;
	fma.rn.f64 	%fd25806, %fd25805, %fd25802, 0d3F3C71C72D1B5154;
	fma.rn.f64 	%fd25807, %fd25806, %fd25802, 0d3F624924923BE72D;
	fma.rn.f64 	%fd25808, %fd25807, %fd25802, 0d3F8999999999A3C4;
	fma.rn.f64 	%fd25809, %fd25808, %fd25802, 0d3FB5555555555554;
	sub.f64 	%fd25810, %fd25793, %fd25801;
	add.f64 	%fd25811, %fd25810, %fd25810;
	neg.f64 	%fd25812, %fd25801;
	fma.rn.f64 	%fd25813, %fd25812, %fd25793, %fd25811;
	mul.f64 	%fd25814, %fd25799, %fd25813;
	mul.f64 	%fd25815, %fd25802, %fd25809;
	fma.rn.f64 	%fd25816, %fd25815, %fd25801, %fd25814;
	xor.b32  	%r10720, %r15597, -2147483648;
	mov.b32 	%r10721, 1127219200;
	mov.b64 	%fd25817, {%r10720, %r10721};
	sub.f64 	%fd25818, %fd25817, %fd159;
	fma.rn.f64 	%fd25819, %fd25818, 0d3FE62E42FEFA39EF, %fd25801;
	fma.rn.f64 	%fd25820, %fd25818, 0dBFE62E42FEFA39EF, %fd25819;
	sub.f64 	%fd25821, %fd25820, %fd25801;
	sub.f64 	%fd25822, %fd25816, %fd25821;
	fma.rn.f64 	%fd25823, %fd25818, 0d3C7ABC9E3B39803F, %fd25822;
	add.f64 	%fd38510, %fd25819, %fd25823;
	bra.uni 	$L__BB3_4379;
$L__BB3_4378:
	fma.rn.f64 	%fd25792, %fd38508, 0d7FF0000000000000, 0d7FF0000000000000;
	{
	.reg .b32 %temp; 
	mov.b64 	{%temp, %r10712}, %fd38508;
	}
	and.b32  	%r10713, %r10712, 2147483647;
	setp.eq.s32 	%p4739, %r10713, 0;
	selp.f64 	%fd38510, 0dFFF0000000000000, %fd25792, %p4739;
$L__BB3_4379:
	fma.rn.f64 	%fd25825, %fd869, %fd5982, 0d3FF0000000000000;
	add.f64 	%fd38514, %fd25825, 0dC013000000000000;
	rcp.rn.f64 	%fd38515, %fd38514;
	mov.b32 	%r15598, 1;
	mov.f64 	%fd38513, 0d46293E5939A08CE9;
	mov.f64 	%fd38512, %fd38515;
	bra.uni 	$L__BB3_4384;
$L__BB3_4380:
	add.s32 	%r10724, %r15598, 1;
	not.b32 	%r10725, %r15598;
	cvt.rn.f64.s32 	%fd25839, %r10725;
	cvt.rn.f64.u32 	%fd25840, %r10724;
	add.f64 	%fd25841, %fd25840, 0dC013000000000000;
	mul.f64 	%fd25842, %fd25841, %fd25839;
	add.f64 	%fd6219, %fd6235, 0d4000000000000000;
	fma.rn.f64 	%fd25843, %fd25842, %fd6237, %fd6219;
	abs.f64 	%fd25844, %fd25843;
	setp.lt.f64 	%p4744, %fd25844, 0d39B4484BFEEBC2A0;
	div.rn.f64 	%fd25845, %fd25842, %fd6236;
	add.f64 	%fd25846, %fd6219, %fd25845;
	abs.f64 	%fd25847, %fd25846;
	setp.lt.f64 	%p4745, %fd25847, 0d39B4484BFEEBC2A0;
	selp.f64 	%fd6220, 0d39B4484BFEEBC2A0, %fd25846, %p4745;
	rcp.rn.f64 	%fd25848, %fd25843;
	selp.f64 	%fd6221, 0d46293E5939A08CE9, %fd25848, %p4744;
	mul.f64 	%fd25849, %fd6221, %fd6220;
	mul.f64 	%fd38515, %fd38515, %fd25849;
	add.f64 	%fd25850, %fd25849, 0dBFF0000000000000;
	abs.f64 	%fd25851, %fd25850;
	setp.lt.f64 	%p4746, %fd25851, 0d3E9421F5F40D8376;
	@%p4746 bra 	$L__BB3_4386;
	add.s32 	%r10726, %r15598, 2;
	sub.s32 	%r10727, -2, %r15598;
	cvt.rn.f64.s32 	%fd25852, %r10727;
	cvt.rn.f64.u32 	%fd25853, %r10726;
	add.f64 	%fd25854, %fd25853, 0dC013000000000000;
	mul.f64 	%fd25855, %fd25854, %fd25852;
	add.f64 	%fd6223, %fd6219, 0d4000000000000000;
	fma.rn.f64 	%fd25856, %fd25855, %fd6221, %fd6223;
	abs.f64 	%fd25857, %fd25856;
	setp.lt.f64 	%p4747, %fd25857, 0d39B4484BFEEBC2A0;
	div.rn.f64 	%fd25858, %fd25855, %fd6220;
	add.f64 	%fd25859, %fd6223, %fd25858;
	abs.f64 	%fd25860, %fd25859;
	setp.lt.f64 	%p4748, %fd25860, 0d39B4484BFEEBC2A0;
	selp.f64 	%fd6224, 0d39B4484BFEEBC2A0, %fd25859, %p4748;
	rcp.rn.f64 	%fd25861, %fd25856;
	selp.f64 	%fd6225, 0d46293E5939A08CE9, %fd25861, %p4747;
	mul.f64 	%fd25862, %fd6225, %fd6224;
	mul.f64 	%fd38515, %fd38515, %fd25862;
	add.f64 	%fd25863, %fd25862, 0dBFF0000000000000;
	abs.f64 	%fd25864, %fd25863;
	setp.lt.f64 	%p4749, %fd25864, 0d3E9421F5F40D8376;
	@%p4749 bra 	$L__BB3_4386;
	add.s32 	%r10728, %r15598, 3;
	sub.s32 	%r10729, -3, %r15598;
	cvt.rn.f64.s32 	%fd25865, %r10729;
	cvt.rn.f64.u32 	%fd25866, %r10728;
	add.f64 	%fd25867, %fd25866, 0dC013000000000000;
	mul.f64 	%fd25868, %fd25867, %fd25865;
	add.f64 	%fd38514, %fd6223, 0d4000000000000000;
	fma.rn.f64 	%fd25869, %fd25868, %fd6225, %fd38514;
	abs.f64 	%fd25870, %fd25869;
	setp.lt.f64 	%p4750, %fd25870, 0d39B4484BFEEBC2A0;
	div.rn.f64 	%fd25871, %fd25868, %fd6224;
	add.f64 	%fd25872, %fd38514, %fd25871;
	abs.f64 	%fd25873, %fd25872;
	setp.lt.f64 	%p4751, %fd25873, 0d39B4484BFEEBC2A0;
	selp.f64 	%fd38513, 0d39B4484BFEEBC2A0, %fd25872, %p4751;
	rcp.rn.f64 	%fd25874, %fd25869;
	selp.f64 	%fd38512, 0d46293E5939A08CE9, %fd25874, %p4750;
	mul.f64 	%fd25875, %fd38512, %fd38513;
	mul.f64 	%fd38515, %fd38515, %fd25875;
	add.f64 	%fd25876, %fd25875, 0dBFF0000000000000;
	abs.f64 	%fd25877, %fd25876;
	setp.lt.f64 	%p4752, %fd25877, 0d3E9421F5F40D8376;
	@%p4752 bra 	$L__BB3_4386;
	add.s32 	%r15598, %r15598, 4;
	setp.eq.s32 	%p4753, %r15598, 100000001;
	@%p4753 bra 	$L__BB3_4385;
$L__BB3_4384:
	neg.s32 	%r10723, %r15598;
	cvt.rn.f64.s32 	%fd25826, %r10723;
	cvt.rn.f64.u32 	%fd25827, %r15598;
	add.f64 	%fd25828, %fd25827, 0dC013000000000000;
	mul.f64 	%fd25829, %fd25828, %fd25826;
	add.f64 	%fd6235, %fd38514, 0d4000000000000000;
	fma.rn.f64 	%fd25830, %fd25829, %fd38512, %fd6235;
	abs.f64 	%fd25831, %fd25830;
	setp.lt.f64 	%p4741, %fd25831, 0d39B4484BFEEBC2A0;
	div.rn.f64 	%fd25832, %fd25829, %fd38513;
	add.f64 	%fd25833, %fd6235, %fd25832;
	abs.f64 	%fd25834, %fd25833;
	setp.lt.f64 	%p4742, %fd25834, 0d39B4484BFEEBC2A0;
	selp.f64 	%fd6236, 0d39B4484BFEEBC2A0, %fd25833, %p4742;
	rcp.rn.f64 	%fd25835, %fd25830;
	selp.f64 	%fd6237, 0d46293E5939A08CE9, %fd25835, %p4741;
	mul.f64 	%fd25836, %fd6237, %fd6236;
	mul.f64 	%fd38515, %fd38515, %fd25836;
	add.f64 	%fd25837, %fd25836, 0dBFF0000000000000;
	abs.f64 	%fd25838, %fd25837;
	setp.lt.f64 	%p4743, %fd25838, 0d3E9421F5F40D8376;
	@%p4743 bra 	$L__BB3_4386;
	bra.uni 	$L__BB3_4380;
$L__BB3_4385:
	mov.u64 	%rd283, $str$3;
	cvta.global.u64 	%rd284, %rd283;
	{ // callseq 730, 0
	.param .b64 param0;
	st.param.b64 	[param0], %rd284;
	.param .b64 param1;
	st.param.b64 	[param1], 0;
	.param .b32 retval0;
	call.uni (retval0), 
	vprintf, 
	(
	param0, 
	param1
	);
	ld.param.b32 	%r10730, [retval0];
	} // callseq 730
$L__BB3_4386:
	mul.f64 	%fd38516, %fd869, %fd5982;
	{
	.reg .b32 %temp; 
	mov.b64 	{%temp, %r15599}, %fd38516;
	}
	{
	.reg .b32 %temp; 
	mov.b64 	{%r15600, %temp}, %fd38516;
	}
	setp.gt.s32 	%p4754, %r15599, 1048575;
	mov.b32 	%r15601, -1023;
	@%p4754 bra 	$L__BB3_4388;
	mul.f64 	%fd25878, %fd869, %fd5982;
	mul.f64 	%fd38516, %fd25878, 0d4350000000000000;
	{
	.reg .b32 %temp; 
	mov.b64 	{%temp, %r15599}, %fd38516;
	}
	{
	.reg .b32 %temp; 
	mov.b64 	{%r15600, %temp}, %fd38516;
	}
	mov.b32 	%r15601, -1077;
$L__BB3_4388:
	add.s32 	%r10734, %r15599, -1;
	setp.gt.u32 	%p4755, %r10734, 2146435070;
	@%p4755 bra 	$L__BB3_4392;
	shr.u32 	%r10737, %r15599, 20;
	add.s32 	%r15602, %r15601, %r10737;
	and.b32  	%r10738, %r15599, 1048575;
	or.b32  	%r10739, %r10738, 1072693248;
	mov.b64 	%fd38517, {%r15600, %r10739};
	setp.lt.u32 	%p4757, %r10739, 1073127583;
	@%p4757 bra 	$L__BB3_4391;
	{
	.reg .b32 %temp; 
	mov.b64 	{%r10740, %temp}, %fd38517;
	}
	{
	.reg .b32 %temp; 
	mov.b64 	{%temp, %r10741}, %fd38517;
	}
	add.s32 	%r10742, %r10741, -1048576;
	mov.b64 	%fd38517, {%r10740, %r10742};
	add.s32 	%r15602, %r15602, 1;
$L__BB3_4391:
	add.f64 	%fd25880, %fd38517, 0dBFF0000000000000;
	add.f64 	%fd25881, %fd38517, 0d3FF0000000000000;
	rcp.approx.ftz.f64 	%fd25882, %fd25881;
	neg.f64 	%fd25883, %fd25881;
	fma.rn.f64 	%fd25884, %fd25883, %fd25882, 0d3FF0000000000000;
	fma.rn.f64 	%fd25885, %fd25884, %fd25884, %fd25884;
	fma.rn.f64 	%fd25886, %fd25885, %fd25882, %fd25882;
	mul.f64 	%fd25887, %fd25880, %fd25886;
	fma.rn.f64 	%fd25888, %fd25880, %fd25886, %fd25887;
	mul.f64 	%fd25889, %fd25888, %fd25888;
	fma.rn.f64 	%fd25890, %fd25889, 0d3EB1380B3AE80F1E, 0d3ED0EE258B7A8B04;
	fma.rn.f64 	%fd25891, %fd25890, %fd25889, 0d3EF3B2669F02676F;
	fma.rn.f64 	%fd25892, %fd25891, %fd25889, 0d3F1745CBA9AB0956;
	fma.rn.f64 	%fd25893, %fd25892, %fd25889, 0d3F3C71C72D1B5154;
	fma.rn.f64 	%fd25894, %fd25893, %fd25889, 0d3F624924923BE72D;
	fma.rn.f64 	%fd25895, %fd25894, %fd25889, 0d3F8999999999A3C4;
	fma.rn.f64 	%fd25896, %fd25895, %fd25889, 0d3FB5555555555554;
	sub.f64 	%fd25897, %fd25880, %fd25888;
	add.f64 	%fd25898, %fd25897, %fd25897;
	neg.f64 	%fd25899, %fd25888;
	fma.rn.f64 	%fd25900, %fd25899, %fd25880, %fd25898;
	mul.f64 	%fd25901, %fd25886, %fd25900;
	mul.f64 	%fd25902, %fd25889, %fd25896;
	fma.rn.f64 	%fd25903, %fd25902, %fd25888, %fd25901;
	xor.b32  	%r10743, %r15602, -2147483648;
	mov.b32 	%r10744, 1127219200;
	mov.b64 	%fd25904, {%r10743, %r10744};
	sub.f64 	%fd25905, %fd25904, %fd159;
	fma.rn.f64 	%fd25906, %fd25905, 0d3FE62E42FEFA39EF, %fd25888;
	fma.rn.f64 	%fd25907, %fd25905, 0dBFE62E42FEFA39EF, %fd25906;
	sub.f64 	%fd25908, %fd25907, %fd25888;
	sub.f64 	%fd25909, %fd25903, %fd25908;
	fma.rn.f64 	%fd25910, %fd25905, 0d3C7ABC9E3B39803F, %fd25909;
	add.f64 	%fd38518, %fd25906, %fd25910;
	bra.uni 	$L__BB3_4393;
$L__BB3_4392:
	fma.rn.f64 	%fd25879, %fd38516, 0d7FF0000000000000, 0d7FF0000000000000;
	{
	.reg .b32 %temp; 
	mov.b64 	{%temp, %r10735}, %fd38516;
	}
	and.b32  	%r10736, %r10735, 2147483647;
	setp.eq.s32 	%p4756, %r10736, 0;
	selp.f64 	%fd38518, 0dFFF0000000000000, %fd25879, %p4756;
$L__BB3_4393:
	mul.f64 	%fd25911, %fd38518, 0d4013000000000000;
	mul.f64 	%fd25912, %fd869, %fd5982;
	sub.f64 	%fd25913, %fd25911, %fd25912;
	sub.f64 	%fd25914, %fd6120, %fd38510;
	add.f64 	%fd6249, %fd25914, %fd25913;
	fma.rn.f64 	%fd25915, %fd6249, 0d3FF71547652B82FE, 0d4338000000000000;
	{
	.reg .b32 %temp; 
	mov.b64 	{%r2365, %temp}, %fd25915;
	}
	mov.f64 	%fd25916, 0dC338000000000000;
	add.rn.f64 	%fd25917, %fd25915, %fd25916;
	fma.rn.f64 	%fd25918, %fd25917, 0dBFE62E42FEFA39EF, %fd6249;
	fma.rn.f64 	%fd25919, %fd25917, 0dBC7ABC9E3B39803F, %fd25918;
	fma.rn.f64 	%fd25920, %fd25919, 0d3E5ADE1569CE2BDF, 0d3E928AF3FCA213EA;
	fma.rn.f64 	%fd25921, %fd25920, %fd25919, 0d3EC71DEE62401315;
	fma.rn.f64 	%fd25922, %fd25921, %fd25919, 0d3EFA01997C89EB71;
	fma.rn.f64 	%fd25923, %fd25922, %fd25919, 0d3F2A01A014761F65;
	fma.rn.f64 	%fd25924, %fd25923, %fd25919, 0d3F56C16C1852B7AF;
	fma.rn.f64 	%fd25925, %fd25924, %fd25919, 0d3F81111111122322;
	fma.rn.f64 	%fd25926, %fd25925, %fd25919, 0d3FA55555555502A1;
	fma.rn.f64 	%fd25927, %fd25926, %fd25919, 0d3FC5555555555511;
	fma.rn.f64 	%fd25928, %fd25927, %fd25919, 0d3FE000000000000B;
	fma.rn.f64 	%fd25929, %fd25928, %fd25919, 0d3FF0000000000000;
	fma.rn.f64 	%fd25930, %fd25929, %fd25919, 0d3FF0000000000000;
	{
	.reg .b32 %temp; 
	mov.b64 	{%r2366, %temp}, %fd25930;
	}
	{
	.reg .b32 %temp; 
	mov.b64 	{%temp, %r2367}, %fd25930;
	}
	shl.b32 	%r10745, %r2365, 20;
	add.s32 	%r10746, %r10745, %r2367;
	mov.b64 	%fd38519, {%r2366, %r10746};
	{
	.reg .b32 %temp; 
	mov.b64 	{%temp, %r10747}, %fd6249;
	}
	mov.b32 	%f285, %r10747;
	abs.f32 	%f117, %f285;
	setp.lt.f32 	%p4758, %f117, 0f4086232B;
	@%p4758 bra 	$L__BB3_4396;
	setp.lt.f64 	%p4759, %fd6249, 0d0000000000000000;
	add.f64 	%fd25931, %fd6249, 0d7FF0000000000000;
	selp.f64 	%fd38519, 0d0000000000000000, %fd25931, %p4759;
	setp.geu.f32 	%p4760, %f117, 0f40874800;
	@%p4760 bra 	$L__BB3_4396;
	shr.u32 	%r10748, %r2365, 31;
	add.s32 	%r10749, %r2365, %r10748;
	shr.s32 	%r10750, %r10749, 1;
	shl.b32 	%r10751, %r10750, 20;
	add.s32 	%r10752, %r2367, %r10751;
	mov.b64 	%fd25932, {%r2366, %r10752};
	sub.s32 	%r10753, %r2365, %r10750;
	shl.b32 	%r10754, %r10753, 20;
	add.s32 	%r10755, %r10754, 1072693248;
	mov.b32 	%r10756, 0;
	mov.b64 	%fd25933, {%r10756, %r10755};
	mul.f64 	%fd38519, %fd25933, %fd25932;
$L__BB3_4396:
	mul.f64 	%fd38520, %fd38515, %fd38519;
$L__BB3_4397:
	setp.lt.s32 	%p4792, %r2227, 0;
	and.b32  	%r10800, %r8264, 2146435072;
	setp.eq.s32 	%p4793, %r10800, 1072693248;
	mul.f64 	%fd6256, %fd6133, %fd38520;
	{ // callseq 733, 0
	.param .b64 param0;
	st.param.f64 	[param0], %fd5948;
	.param .b64 param1;
	st.param.f64 	[param1], 0d4010000000000000;
	.param .b64 retval0;
	call.uni (retval0), 
	__internal_accurate_pow, 
	(
	param0, 
	param1
	);
	ld.param.f64 	%fd26112, [retval0];
	} // callseq 733
	neg.f64 	%fd26114, %fd26112;
	selp.f64 	%fd26115, %fd26114, %fd26112, %p4793;
	selp.f64 	%fd38522, %fd26115, %fd26112, %p4792;
	@%p4623 bra 	$L__BB3_4399;
	selp.b32 	%r10802, %r2227, 0, %p4793;
	setp.lt.s32 	%p4795, %r8264, 0;
	or.b32  	%r10803, %r10802, 2146435072;
	selp.b32 	%r10804, %r10803, %r10802, %p4795;
	mov.b32 	%r10805, 0;
	mov.b64 	%fd38522, {%r10805, %r10804};
$L__BB3_4399:
	add.f64 	%fd26116, %fd869, 0d4010000000000000;
	{
	.reg .b32 %temp; 
	mov.b64 	{%temp, %r10806}, %fd26116;
	}
	and.b32  	%r10807, %r10806, 2146435072;
	setp.ne.s32 	%p4796, %r10807, 2146435072;
	@%p4796 bra 	$L__BB3_4404;
	setp.num.f64 	%p4797, %fd869, %fd869;
	@%p4797 bra 	$L__BB3_4402;
	mov.f64 	%fd26117, 0d4010000000000000;
	add.rn.f64 	%fd38522, %fd869, %fd26117;
	bra.uni 	$L__BB3_4404;
$L__BB3_4402:
	setp.neu.f64 	%p4798, %fd5948, 0d7FF0000000000000;
	@%p4798 bra 	$L__BB3_4404;
	setp.lt.s32 	%p4801, %r8264, 0;
	selp.b32 	%r10809, 0, 2146435072, %p4801;
	and.b32  	%r10810, %r8264, 2147483647;
	setp.ne.s32 	%p4802, %r10810, 1071644672;
	or.b32  	%r10811, %r10809, -2147483648;
	selp.b32 	%r10812, %r10811, %r10809, %p4802;
	selp.b32 	%r10813, %r10812, %r10809, %p4793;
	selp.b32 	%r10814, %r10813, %r10809, %p4792;
	mov.b32 	%r10815, 0;
	mov.b64 	%fd38522, {%r10815, %r10814};
$L__BB3_4404:
	setp.eq.f64 	%p4804, %fd869, 0d0000000000000000;
	setp.lt.s32 	%p4806, %r3910, 0;
	and.b32  	%r10816, %r3910, 2146435072;
	setp.eq.s32 	%p4807, %r10816, 1073741824;
	selp.f64 	%fd6263, 0d3FF0000000000000, %fd38522, %p4646;
	{ // callseq 734, 0
	.param .b64 param0;
	st.param.f64 	[param0], %fd5948;
	.param .b64 param1;
	st.param.f64 	[param1], 0d4008000000000000;
	.param .b64 retval0;
	call.uni (retval0), 
	__internal_accurate_pow, 
	(
	param0, 
	param1
	);
	ld.param.f64 	%fd26118, [retval0];
	} // callseq 734
	neg.f64 	%fd26120, %fd26118;
	selp.f64 	%fd26121, %fd26120, %fd26118, %p4807;
	selp.f64 	%fd26122, %fd26121, %fd26118, %p4792;
	selp.b32 	%r10817, %r2227, 0, %p4807;
	or.b32  	%r10818, %r10817, 2146435072;
	selp.b32 	%r10819, %r10818, %r10817, %p4806;
	mov.b32 	%r10820, 0;
	mov.b64 	%fd26123, {%r10820, %r10819};
	selp.f64 	%fd38523, %fd26123, %fd26122, %p4804;
	add.f64 	%fd26124, %fd869, 0d4008000000000000;
	{
	.reg .b32 %temp; 
	mov.b64 	{%temp, %r10821}, %fd26124;
	}
	and.b32  	%r10822, %r10821, 2146435072;
	setp.ne.s32 	%p4808, %r10822, 2146435072;
	@%p4808 bra 	$L__BB3_4409;
	setp.num.f64 	%p4809, %fd869, %fd869;
	@%p4809 bra 	$L__BB3_4407;
	mov.f64 	%fd26125, 0d4008000000000000;
	add.rn.f64 	%fd38523, %fd869, %fd26125;
	bra.uni 	$L__BB3_4409;
$L__BB3_4407:
	setp.neu.f64 	%p4810, %fd5948, 0d7FF0000000000000;
	@%p4810 bra 	$L__BB3_4409;
	setp.lt.s32 	%p4811, %r2227, 0;
	and.b32  	%r10824, %r3910, 2147483647;
	setp.ne.s32 	%p4813, %r10824, 1071644672;
	selp.b32 	%r10825, 0, 2146435072, %p4806;
	or.b32  	%r10826, %r10825, -2147483648;
	selp.b32 	%r10827, %r10826, %r10825, %p4813;
	selp.b32 	%r10828, %r10827, %r10825, %p4807;
	selp.b32 	%r10829, %r10828, %r10825, %p4811;
	mov.b32 	%r10830, 0;
	mov.b64 	%fd38523, {%r10830, %r10829};
$L__BB3_4409:
	setp.eq.f64 	%p4815, %fd869, 0d3FF0000000000000;
	setp.neu.f64 	%p4816, %fd869, 0d0000000000000000;
	setp.lt.s32 	%p4817, %r2227, 0;
	and.b32  	%r10831, %r3914, 2146435072;
	setp.eq.s32 	%p4818, %r10831, 1062207488;
	selp.f64 	%fd6268, 0d3FF0000000000000, %fd38523, %p4815;
	{ // callseq 735, 0
	.param .b64 param0;
	st.param.f64 	[param0], %fd5948;
	.param .b64 param1;
	st.param.f64 	[param1], 0d4000000000000000;
	.param .b64 retval0;
	call.uni (retval0), 
	__internal_accurate_pow, 
	(
	param0, 
	param1
	);
	ld.param.f64 	%fd26126, [retval0];
	} // callseq 735
	neg.f64 	%fd26128, %fd26126;
	selp.f64 	%fd26129, %fd26128, %fd26126, %p4818;
	selp.f64 	%fd38525, %fd26129, %fd26126, %p4817;
	@%p4816 bra 	$L__BB3_4411;
	selp.b32 	%r10833, %r2227, 0, %p4818;
	setp.lt.s32 	%p4820, %r3914, 0;
	or.b32  	%r10834, %r10833, 2146435072;
	selp.b32 	%r10835, %r10834, %r10833, %p4820;
	mov.b32 	%r10836, 0;
	mov.b64 	%fd38525, {%r10836, %r10835};
$L__BB3_4411:
	add.f64 	%fd26130, %fd869, 0d4000000000000000;
	{
	.reg .b32 %temp; 
	mov.b64 	{%temp, %r10837}, %fd26130;
	}
	and.b32  	%r10838, %r10837, 2146435072;
	setp.ne.s32 	%p4821, %r10838, 2146435072;
	@%p4821 bra 	$L__BB3_4416;
	setp.num.f64 	%p4822, %fd869, %fd869;
	@%p4822 bra 	$L__BB3_4414;
	mov.f64 	%fd26131, 0d4000000000000000;
	add.rn.f64 	%fd38525, %fd869, %fd26131;
	bra.uni 	$L__BB3_4416;
$L__BB3_4414:
	setp.neu.f64 	%p4823, %fd5948, 0d7FF0000000000000;
	@%p4823 bra 	$L__BB3_4416;
	setp.lt.s32 	%p4826, %r3914, 0;
	selp.b32 	%r10840, 0, 2146435072, %p4826;
	and.b32  	%r10841, %r3914, 2147483647;
	setp.ne.s32 	%p4827, %r10841, 1071644672;
	or.b32  	%r10842, %r10840, -2147483648;
	selp.b32 	%r10843, %r10842, %r10840, %p4827;
	selp.b32 	%r10844, %r10843, %r10840, %p4818;
	selp.b32 	%r10845, %r10844, %r10840, %p4817;
	mov.b32 	%r10846, 0;
	mov.b64 	%fd38525, {%r10846, %r10845};
$L__BB3_4416:
	setp.neu.f64 	%p4828, %fd5561, 0d0000000000000000;
	mov.f64 	%fd26132, 0d3FE5555555555555;
	{
	.reg .b32 %temp; 
	mov.b64 	{%temp, %r2368}, %fd26132;
	}
	@%p4828 bra 	$L__BB3_4418;
	and.b32  	%r10847, %r2368, 2146435072;
	setp.eq.s32 	%p4830, %r10847, 1127219200;
	selp.b32 	%r10848, %r2225, 0, %p4830;
	setp.lt.s32 	%p4831, %r2368, 0;
	or.b32  	%r10849, %r10848, 2146435072;
	selp.b32 	%r10850, %r10849, %r10848, %p4831;
	mov.b32 	%r10851, 0;
	mov.b64 	%fd38527, {%r10851, %r10850};
	bra.uni 	$L__BB3_4419;
$L__BB3_4418:
	setp.lt.s32 	%p4829, %r2225, 0;
	{ // callseq 736, 0
	.param .b64 param0;
	st.param.f64 	[param0], %fd5937;
	.param .b64 param1;
	st.param.f64 	[param1], 0d3FE5555555555555;
	.param .b64 retval0;
	call.uni (retval0), 
	__internal_accurate_pow, 
	(
	param0, 
	param1
	);
	ld.param.f64 	%fd26133, [retval0];
	} // callseq 736
	selp.f64 	%fd38527, 0dFFF8000000000000, %fd26133, %p4829;
$L__BB3_4419:
	add.f64 	%fd26135, %fd5561, 0d3FE5555555555555;
	{
	.reg .b32 %temp; 
	mov.b64 	{%temp, %r10852}, %fd26135;
	}
	and.b32  	%r10853, %r10852, 2146435072;
	setp.ne.s32 	%p4832, %r10853, 2146435072;
	@%p4832 bra 	$L__BB3_4424;
	setp.num.f64 	%p4833, %fd5561, %fd5561;
	@%p4833 bra 	$L__BB3_4422;
	mov.f64 	%fd26136, 0d3FE5555555555555;
	add.rn.f64 	%fd38527, %fd5561, %fd26136;
	bra.uni 	$L__BB3_4424;
$L__BB3_4422:
	setp.neu.f64 	%p4834, %fd5937, 0d7FF0000000000000;
	@%p4834 bra 	$L__BB3_4424;
	and.b32  	%r10854, %r2368, 2146435072;
	setp.eq.s32 	%p4835, %r10854, 1127219200;
	setp.lt.s32 	%p4836, %r2225, 0;
	setp.lt.s32 	%p4837, %r2368, 0;
	selp.b32 	%r10855, 0, 2146435072, %p4837;
	and.b32  	%r10856, %r2368, 2147483647;
	setp.ne.s32 	%p4838, %r10856, 1071644672;
	or.b32  	%r10857, %r10855, -2147483648;
	selp.b32 	%r10858, %r10857, %r10855, %p4838;
	selp.b32 	%r10859, %r10858, %r10855, %p4835;
	selp.b32 	%r10860, %r10859, %r10855, %p4836;
	mov.b32 	%r10861, 0;
	mov.b64 	%fd38527, {%r10861, %r10860};
$L__BB3_4424:
	setp.eq.f64 	%p4839, %fd5561, 0d3FF0000000000000;
	selp.f64 	%fd26137, 0d3FF0000000000000, %fd38527, %p4839;
	mul.f64 	%fd26138, %fd38525, 0d4008000000000000;
	selp.f64 	%fd26139, 0d4008000000000000, %fd26138, %p4815;
	mul.f64 	%fd26140, %fd26139, %fd26137;
	fma.rn.f64 	%fd26141, %fd5561, %fd6268, %fd26140;
	mul.f64 	%fd26142, %fd869, 0d4018000000000000;
	fma.rn.f64 	%fd26143, %fd26142, %fd5982, %fd26141;
	add.f64 	%fd26144, %fd26143, 0d4018000000000000;
	div.rn.f64 	%fd26145, %fd862, %fd6263;
	mul.f64 	%fd6281, %fd26145, %fd26144;
	neg.f64 	%fd26146, %fd869;
	mul.f64 	%fd6282, %fd5982, %fd26146;
	fma.rn.f64 	%fd26147, %fd6282, 0d3FF71547652B82FE, 0d4338000000000000;
	{
	.reg .b32 %temp; 
	mov.b64 	{%r2369, %temp}, %fd26147;
	}
	mov.f64 	%fd26148, 0dC338000000000000;
	add.rn.f64 	%fd26149, %fd26147, %fd26148;
	fma.rn.f64 	%fd26150, %fd26149, 0dBFE62E42FEFA39EF, %fd6282;
	fma.rn.f64 	%fd26151, %fd26149, 0dBC7ABC9E3B39803F, %fd26150;
	fma.rn.f64 	%fd26152, %fd26151, 0d3E5ADE1569CE2BDF, 0d3E928AF3FCA213EA;
	fma.rn.f64 	%fd26153, %fd26152, %fd26151, 0d3EC71DEE62401315;
	fma.rn.f64 	%fd26154, %fd26153, %fd26151, 0d3EFA01997C89EB71;
	fma.rn.f64 	%fd26155, %fd26154, %fd26151, 0d3F2A01A014761F65;
	fma.rn.f64 	%fd26156, %fd26155, %fd26151, 0d3F56C16C1852B7AF;
	fma.rn.f64 	%fd26157, %fd26156, %fd26151, 0d3F81111111122322;
	fma.rn.f64 	%fd26158, %fd26157, %fd26151, 0d3FA55555555502A1;
	fma.rn.f64 	%fd26159, %fd26158, %fd26151, 0d3FC5555555555511;
	fma.rn.f64 	%fd26160, %fd26159, %fd26151, 0d3FE000000000000B;
	fma.rn.f64 	%fd26161, %fd26160, %fd26151, 0d3FF0000000000000;
	fma.rn.f64 	%fd26162, %fd26161, %fd26151, 0d3FF0000000000000;
	{
	.reg .b32 %temp; 
	mov.b64 	{%r2370, %temp}, %fd26162;
	}
	{
	.reg .b32 %temp; 
	mov.b64 	{%temp, %r2371}, %fd26162;
	}
	shl.b32 	%r10862, %r2369, 20;
	add.s32 	%r10863, %r10862, %r2371;
	mov.b64 	%fd38528, {%r2370, %r10863};
	{
	.reg .b32 %temp; 
	mov.b64 	{%temp, %r10864}, %fd6282;
	}
	mov.b32 	%f287, %r10864;
	abs.f32 	%f118, %f287;
	setp.lt.f32 	%p4841, %f118, 0f4086232B;
	@%p4841 bra 	$L__BB3_4427;
	setp.lt.f64 	%p4842, %fd6282, 0d0000000000000000;
	add.f64 	%fd26163, %fd6282, 0d7FF0000000000000;
	selp.f64 	%fd38528, 0d0000000000000000, %fd26163, %p4842;
	setp.geu.f32 	%p4843, %f118, 0f40874800;
	@%p4843 bra 	$L__BB3_4427;
	shr.u32 	%r10865, %r2369, 31;
	add.s32 	%r10866, %r2369, %r10865;
	shr.s32 	%r10867, %r10866, 1;
	shl.b32 	%r10868, %r10867, 20;
	add.s32 	%r10869, %r2371, %r10868;
	mov.b64 	%fd26164, {%r2370, %r10869};
	sub.s32 	%r10870, %r2369, %r10867;
	shl.b32 	%r10871, %r10870, 20;
	add.s32 	%r10872, %r10871, 1072693248;
	mov.b32 	%r10873, 0;
	mov.b64 	%fd26165, {%r10873, %r10872};
	mul.f64 	%fd38528, %fd26165, %fd26164;
$L__BB3_4427:
	{ // callseq 737, 0
	.param .b64 param0;
	st.param.f64 	[param0], 0d4024000000000000;
	.param .b64 param1;
	st.param.f64 	[param1], 0dC03C000000000000;
	.param .b64 retval0;
	call.uni (retval0), 
	__internal_accurate_pow, 
	(
	param0, 
	param1
	);
	ld.param.f64 	%fd26166, [retval0];
	} // callseq 737
	add.f64 	%fd26168, %fd6105, %fd6256;
	fma.rn.f64 	%fd26169, %fd6281, %fd38528, %fd26168;
	setp.lt.s32 	%p4844, %r1, 0;
	mov.f64 	%fd26170, 0dC03C000000000000;
	{
	.reg .b32 %temp; 
	mov.b64 	{%temp, %r10874}, %fd26170;
	}
	and.b32  	%r10876, %r10874, 2146435072;
	setp.eq.s32 	%p4845, %r10876, 1074790400;
	neg.f64 	%fd26171, %fd26166;
	selp.f64 	%fd26172, %fd26171, %fd26166, %p4845;
	selp.f64 	%fd26173, %fd26172, %fd26166, %p4844;
	mul.f64 	%fd26174, %fd26173, 0d401B0A3D70A3D70A;
	mul.f64 	%fd26175, %fd3, %fd26174;
	add.f64 	%fd26176, %fd607, %fd607;
	setp.eq.f64 	%p4846, %fd849, 0d3FF0000000000000;
	selp.f64 	%fd26177, 0d3FF0000000000000, %fd38450, %p4846;
	mul.f64 	%fd26178, %fd26176, %fd26177;
	div.rn.f64 	%fd26179, %fd26175, %fd26178;
	mul.f64 	%fd26180, %fd1, 0d4008000000000000;
	mul.f64 	%fd26181, %fd26180, %fd5;
	mul.f64 	%fd26182, %fd4, 0d3CCF412AAC30D1B7;
	selp.f64 	%fd26183, 0d3FF0000000000000, %fd38448, %p4839;
	mul.f64 	%fd26184, %fd26182, %fd26183;
	div.rn.f64 	%fd26185, %fd26184, %fd26181;
	fma.rn.f64 	%fd38529, %fd26179, %fd26169, %fd26185;
$L__BB3_4428:
	mov.f64 	%fd38533, 0d4024000000000000;
	mov.f64 	%fd38532, 0d4034000000000000;
	mov.f64 	%fd38530, %fd39304;
	mov.f64 	%fd38531, %fd39305;
$L__BB3_4429:
	mov.f64 	%fd6292, %fd38533;
	mov.f64 	%fd6291, %fd38532;
	mul.f64 	%fd27181, %fd38531, %fd38530;
	setp.gt.f64 	%p5111, %fd27181, 0d0000000000000000;
	setp.leu.f64 	%p5112, %fd27181, 0d0000000000000000;
	mul.f64 	%fd38533, %fd6292, 0d3FE0000000000000;
	add.f64 	%fd38532, %fd6291, %fd6291;
	selp.f64 	%fd27182, %fd6292, %fd38533, %p5112;
	selp.f64 	%fd27183, %fd6291, %fd38532, %p5112;
	{ // callseq 756, 0
	.param .b64 param0;
	st.param.f64 	[param0], %fd1;
	.param .b64 param1;
	st.param.f64 	[param1], %fd27182;
	.param .b64 param2;
	st.param.f64 	[param2], %fd3;
	.param .b64 param3;
	st.param.f64 	[param3], %fd4;
	.param .b64 param4;
	st.param.f64 	[param4], %fd2;
	.param .b64 retval0;
	call.uni (retval0), 
	_Z7trans_fddddd, 
	(
	param0, 
	param1, 
	param2, 
	param3, 
	param4
	);
	ld.param.f64 	%fd38531, [retval0];
	} // callseq 756
	{ // callseq 757, 0
	.param .b64 param0;
	st.param.f64 	[param0], %fd1;
	.param .b64 param1;
	st.param.f64 	[param1], %fd27183;
	.param .b64 param2;
	st.param.f64 	[param2], %fd3;
	.param .b64 param3;
	st.param.f64 	[param3], %fd4;
	.param .b64 param4;
	st.param.f64 	[param4], %fd2;
	.param .b64 retval0;
	call.uni (retval0), 
	_Z7trans_fddddd, 
	(
	param0, 
	param1, 
	param2, 
	param3, 
	param4
	);
	ld.param.f64 	%fd38530, [retval0];
	} // callseq 757
	@%p5111 bra 	$L__BB3_4429;
	abs.f64 	%fd27186, %fd38531;
	abs.f64 	%fd27187, %fd38530;
	setp.lt.f64 	%p5113, %fd27186, %fd27187;
	selp.f64 	%fd38537, %fd38530, %fd38531, %p5113;
	selp.f64 	%fd38536, %fd38531, %fd38530, %p5113;
	selp.f64 	%fd38535, %fd6291, %fd6292, %p5113;
	selp.f64 	%fd38534, %fd6292, %fd6291, %p5113;
	mov.b32 	%r15603, 1;
	bra.uni 	$L__BB3_4439;
$L__BB3_4431:
	sub.f64 	%fd27195, %fd38534, %fd6319;
	mul.f64 	%fd27196, %fd27192, %fd27195;
	sub.f64 	%fd27197, %fd27192, %fd38536;
	div.rn.f64 	%fd27198, %fd27196, %fd27197;
	add.f64 	%fd6301, %fd6319, %fd27198;
	{ // callseq 759, 0
	.param .b64 param0;
	st.param.f64 	[param0], %fd1;
	.param .b64 param1;
	st.param.f64 	[param1], %fd6301;
	.param .b64 param2;
	st.param.f64 	[param2], %fd3;
	.param .b64 param3;
	st.param.f64 	[param3], %fd4;
	.param .b64 param4;
	st.param.f64 	[param4], %fd2;
	.param .b64 retval0;
	call.uni (retval0), 
	_Z7trans_fddddd, 
	(
	param0, 
	param1, 
	param2, 
	param3, 
	param4
	);
	ld.param.f64 	%fd27199, [retval0];
	} // callseq 759
	abs.f64 	%fd27201, %fd27198;
	setp.lt.f64 	%p5117, %fd27201, 0d3EE4F8B588E368F1;
	setp.eq.f64 	%p5118, %fd27199, 0d0000000000000000;
	or.pred  	%p5119, %p5117, %p5118;
	mov.f64 	%fd38538, %fd6301;
	@%p5119 bra 	$L__BB3_4440;
	sub.f64 	%fd27202, %fd6319, %fd6301;
	mul.f64 	%fd27203, %fd27199, %fd27202;
	sub.f64 	%fd27204, %fd27199, %fd27192;
	div.rn.f64 	%fd27205, %fd27203, %fd27204;
	add.f64 	%fd6303, %fd6301, %fd27205;
	{ // callseq 760, 0
	.param .b64 param0;
	st.param.f64 	[param0], %fd1;
	.param .b64 param1;
	st.param.f64 	[param1], %fd6303;
	.param .b64 param2;
	st.param.f64 	[param2], %fd3;
	.param .b64 param3;
	st.param.f64 	[param3], %fd4;
	.param .b64 param4;
	st.param.f64 	[param4], %fd2;
	.param .b64 retval0;
	call.uni (retval0), 
	_Z7trans_fddddd, 
	(
	param0, 
	param1, 
	param2, 
	param3, 
	param4
	);
	ld.param.f64 	%fd27206, [retval0];
	} // callseq 760
	abs.f64 	%fd27208, %fd27205;
	setp.lt.f64 	%p5120, %fd27208, 0d3EE4F8B588E368F1;
	setp.eq.f64 	%p5121, %fd27206, 0d0000000000000000;
	or.pred  	%p5122, %p5120, %p5121;
	mov.f64 	%fd38538, %fd6303;
	@%p5122 bra 	$L__BB3_4440;
	sub.f64 	%fd27209, %fd6301, %fd6303;
	mul.f64 	%fd27210, %fd27206, %fd27209;
	sub.f64 	%fd27211, %fd27206, %fd27199;
	div.rn.f64 	%fd27212, %fd27210, %fd27211;
	add.f64 	%fd6305, %fd6303, %fd27212;
	{ // callseq 761, 0
	.param .b64 param0;
	st.param.f64 	[param0], %fd1;
	.param .b64 param1;
	st.param.f64 	[param1], %fd6305;
	.param .b64 param2;
	st.param.f64 	[param2], %fd3;
	.param .b64 param3;
	st.param.f64 	[param3], %fd4;
	.param .b64 param4;
	st.param.f64 	[param4], %fd2;
	.param .b64 retval0;
	call.uni (retval0), 
	_Z7trans_fddddd, 
	(
	param0, 
	param1, 
	param2, 
	param3, 
	param4
	);
	ld.param.f64 	%fd27213, [retval0];
	} // callseq 761
	abs.f64 	%fd27215, %fd27212;
	setp.lt.f64 	%p5123, %fd27215, 0d3EE4F8B588E368F1;
	setp.eq.f64 	%p5124, %fd27213, 0d0000000000000000;
	or.pred  	%p5125, %p5123, %p5124;
	mov.f64 	%fd38538, %fd6305;
	@%p5125 bra 	$L__BB3_4440;
	sub.f64 	%fd27216, %fd6303, %fd6305;
	mul.f64 	%fd27217, %fd27213, %fd27216;
	sub.f64 	%fd27218, %fd27213, %fd27206;
	div.rn.f64 	%fd27219, %fd27217, %fd27218;
	add.f64 	%fd6307, %fd6305, %fd27219;
	{ // callseq 762, 0
	.param .b64 param0;
	st.param.f64 	[param0], %fd1;
	.param .b64 param1;
	st.param.f64 	[param1], %fd6307;
	.param .b64 param2;
	st.param.f64 	[param2], %fd3;
	.param .b64 param3;
	st.param.f64 	[param3], %fd4;
	.param .b64 param4;
	st.param.f64 	[param4], %fd2;
	.param .b64 retval0;
	call.uni (retval0), 
	_Z7trans_fddddd, 
	(
	param0, 
	param1, 
	param2, 
	param3, 
	param4
	);
	ld.param.f64 	%fd27220, [retval0];
	} // callseq 762
	abs.f64 	%fd27222, %fd27219;
	setp.lt.f64 	%p5126, %fd27222, 0d3EE4F8B588E368F1;
	setp.eq.f64 	%p5127, %fd27220, 0d0000000000000000;
	or.pred  	%p5128, %p5126, %p5127;
	mov.f64 	%fd38538, %fd6307;
	@%p5128 bra 	$L__BB3_4440;
	sub.f64 	%fd27223, %fd6305, %fd6307;
	mul.f64 	%fd27224, %fd27220, %fd27223;
	sub.f64 	%fd27225, %fd27220, %fd27213;
	div.rn.f64 	%fd27226, %fd27224, %fd27225;
	add.f64 	%fd6309, %fd6307, %fd27226;
	{ // callseq 763, 0
	.param .b64 param0;
	st.param.f64 	[param0], %fd1;
	.param .b64 param1;
	st.param.f64 	[param1], %fd6309;
	.param .b64 param2;
	st.param.f64 	[param2], %fd3;
	.param .b64 param3;
	st.param.f64 	[param3], %fd4;
	.param .b64 param4;
	st.param.f64 	[param4], %fd2;
	.param .b64 retval0;
	call.uni (retval0), 
	_Z7trans_fddddd, 
	(
	param0, 
	param1, 
	param2, 
	param3, 
	param4
	);
	ld.param.f64 	%fd27227, [retval0];
	} // callseq 763
	abs.f64 	%fd27229, %fd27226;
	setp.lt.f64 	%p5129, %fd27229, 0d3EE4F8B588E368F1;
	setp.eq.f64 	%p5130, %fd27227, 0d0000000000000000;
	or.pred  	%p5131, %p5129, %p5130;
	mov.f64 	%fd38538, %fd6309;
	@%p5131 bra 	$L__BB3_4440;
	sub.f64 	%fd27230, %fd6307, %fd6309;
	mul.f64 	%fd27231, %fd27227, %fd27230;
	sub.f64 	%fd27232, %fd27227, %fd27220;
	div.rn.f64 	%fd27233, %fd27231, %fd27232;
	add.f64 	%fd38535, %fd6309, %fd27233;
	{ // callseq 764, 0
	.param .b64 param0;
	st.param.f64 	[param0], %fd1;
	.param .b64 param1;
	st.param.f64 	[param1], %fd38535;
	.param .b64 param2;
	st.param.f64 	[param2], %fd3;
	.param .b64 param3;
	st.param.f64 	[param3], %fd4;
	.param .b64 param4;
	st.param.f64 	[param4], %fd2;
	.param .b64 retval0;
	call.uni (retval0), 
	_Z7trans_fddddd, 
	(
	param0, 
	param1, 
	param2, 
	param3, 
	param4
	);
	ld.param.f64 	%fd38537, [retval0];
	} // callseq 764
	abs.f64 	%fd27236, %fd27233;
	setp.lt.f64 	%p5132, %fd27236, 0d3EE4F8B588E368F1;
	setp.eq.f64 	%p5133, %fd38537, 0d0000000000000000;
	or.pred  	%p5134, %p5132, %p5133;
	mov.f64 	%fd38538, %fd38535;
	@%p5134 bra 	$L__BB3_4440;
	sub.f64 	%fd27237, %fd6309, %fd38535;
	mul.f64 	%fd27238, %fd38537, %fd27237;
	sub.f64 	%fd27239, %fd38537, %fd27227;
	div.rn.f64 	%fd27240, %fd27238, %fd27239;
	add.f64 	%fd38538, %fd38535, %fd27240;
	{ // callseq 765, 0
	.param .b64 param0;
	st.param.f64 	[param0], %fd1;
	.param .b64 param1;
	st.param.f64 	[param1], %fd38538;
	.param .b64 param2;
	st.param.f64 	[param2], %fd3;
	.param .b64 param3;
	st.param.f64 	[param3], %fd4;
	.param .b64 param4;
	st.param.f64 	[param4], %fd2;
	.param .b64 retval0;
	call.uni (retval0), 
	_Z7trans_fddddd, 
	(
	param0, 
	param1, 
	param2, 
	param3, 
	param4
	);
	ld.param.f64 	%fd38536, [retval0];
	} // callseq 765
	abs.f64 	%fd27243, %fd27240;
	setp.lt.f64 	%p5135, %fd27243, 0d3EE4F8B588E368F1;
	setp.eq.f64 	%p5136, %fd38536, 0d0000000000000000;
	or.pred  	%p5137, %p5135, %p5136;
	@%p5137 bra 	$L__BB3_4440;
	add.s32 	%r15603, %r15603, 8;
	setp.eq.s32 	%p5138, %r15603, 100000001;
	mov.f64 	%fd27244, 0d0000000000000000;
	mov.f64 	%fd38534, %fd38538;
	mov.f64 	%fd38538, %fd27244;
	@%p5138 bra 	$L__BB3_4440;
$L__BB3_4439:
	sub.f64 	%fd27188, %fd38535, %fd38534;
	mul.f64 	%fd27189, %fd38536, %fd27188;
	sub.f64 	%fd27190, %fd38536, %fd38537;
	div.rn.f64 	%fd27191, %fd27189, %fd27190;
	add.f64 	%fd6319, %fd38534, %fd27191;
	{ // callseq 758, 0
	.param .b64 param0;
	st.param.f64 	[param0], %fd1;
	.param .b64 param1;
	st.param.f64 	[param1], %fd6319;
	.param .b64 param2;
	st.param.f64 	[param2], %fd3;
	.param .b64 param3;
	st.param.f64 	[param3], %fd4;
	.param .b64 param4;
	st.param.f64 	[param4], %fd2;
	.param .b64 retval0;
	call.uni (retval0), 
	_Z7trans_fddddd, 
	(
	param0, 
	param1, 
	param2, 
	param3, 
	param4
	);
	ld.param.f64 	%fd27192, [retval0];
	} // callseq 758
	abs.f64 	%fd27194, %fd27191;
	setp.geu.f64 	%p5114, %fd27194, 0d3EE4F8B588E368F1;
	setp.neu.f64 	%p5115, %fd27192, 0d0000000000000000;
	and.pred  	%p5116, %p5114, %p5115;
	mov.f64 	%fd38538, %fd6319;
	@%p5116 bra 	$L__BB3_4431;
$L__BB3_4440:
	mul.f64 	%fd27245, %fd608, %fd38538;
	mul.f64 	%fd27246, %fd27245, 0d3A8067C6380646BA;
	div.rn.f64 	%fd6322, %fd1841, %fd27246;
	{
	.reg .b32 %temp; 
	mov.b64 	{%temp, %r15604}, %fd6322;
	}
	{
	.reg .b32 %temp; 
	mov.b64 	{%r15605, %temp}, %fd6322;
	}
	setp.gt.s32 	%p5139, %r15604, 1048575;
	mov.b32 	%r15606, -1023;
	mov.f64 	%fd38539, %fd6322;
	@%p5139 bra 	$L__BB3_4442;
	mul.f64 	%fd38539, %fd6322, 0d4350000000000000;
	{
	.reg .b32 %temp; 
	mov.b64 	{%temp, %r15604}, %fd38539;
	}
	{
	.reg .b32 %temp; 
	mov.b64 	{%r15605, %temp}, %fd38539;
	}
	mov.b32 	%r15606, -1077;
$L__BB3_4442:
	add.s32 	%r11295, %r15604, -1;
	setp.gt.u32 	%p5140, %r11295, 2146435070;
	@%p5140 bra 	$L__BB3_4446;
	shr.u32 	%r11298, %r15604, 20;
	add.s32 	%r15607, %r15606, %r11298;
	and.b32  	%r11299, %r15604, 1048575;
	or.b32  	%r11300, %r11299, 1072693248;
	mov.b64 	%fd38540, {%r15605, %r11300};
	setp.lt.u32 	%p5142, %r11300, 1073127583;
	@%p5142 bra 	$L__BB3_4445;
	{
	.reg .b32 %temp; 
	mov.b64 	{%r11301, %temp}, %fd38540;
	}
	{
	.reg .b32 %temp; 
	mov.b64 	{%temp, %r11302}, %fd38540;
	}
	add.s32 	%r11303, %r11302, -1048576;
	mov.b64 	%fd38540, {%r11301, %r11303};
	add.s32 	%r15607, %r15607, 1;
$L__BB3_4445:
	add.f64 	%fd27248, %fd38540, 0dBFF0000000000000;
	add.f64 	%fd27249, %fd38540, 0d3FF0000000000000;
	rcp.approx.ftz.f64 	%fd27250, %fd27249;
	neg.f64 	%fd27251, %fd27249;
	fma.rn.f64 	%fd27252, %fd27251, %fd27250, 0d3FF0000000000000;
	fma.rn.f64 	%fd27253, %fd27252, %fd27252, %fd27252;
	fma.rn.f64 	%fd27254, %fd27253, %fd27250, %fd27250;
	mul.f64 	%fd27255, %fd27248, %fd27254;
	fma.rn.f64 	%fd27256, %fd27248, %fd27254, %fd27255;
	mul.f64 	%fd27257, %fd27256, %fd27256;
	fma.rn.f64 	%fd27258, %fd27257, 0d3EB1380B3AE80F1E, 0d3ED0EE258B7A8B04;
	fma.rn.f64 	%fd27259, %fd27258, %fd27257, 0d3EF3B2669F02676F;
	fma.rn.f64 	%fd27260, %fd27259, %fd27257, 0d3F1745CBA9AB0956;
	fma.rn.f64 	%fd27261, %fd27260, %fd27257, 0d3F3C71C72D1B5154;
	fma.rn.f64 	%fd27262, %fd27261, %fd27257, 0d3F624924923BE72D;
	fma.rn.f64 	%fd27263, %fd27262, %fd27257, 0d3F8999999999A3C4;
	fma.rn.f64 	%fd27264, %fd27263, %fd27257, 0d3FB5555555555554;
	sub.f64 	%fd27265, %fd27248, %fd27256;
	add.f64 	%fd27266, %fd27265, %fd27265;
	neg.f64 	%fd27267, %fd27256;
	fma.rn.f64 	%fd27268, %fd27267, %fd27248, %fd27266;
	mul.f64 	%fd27269, %fd27254, %fd27268;
	mul.f64 	%fd27270, %fd27257, %fd27264;
	fma.rn.f64 	%fd27271, %fd27270, %fd27256, %fd27269;
	xor.b32  	%r11304, %r15607, -2147483648;
	mov.b32 	%r11305, 1127219200;
	mov.b64 	%fd27272, {%r11304, %r11305};
	sub.f64 	%fd27273, %fd27272, %fd159;
	fma.rn.f64 	%fd27274, %fd27273, 0d3FE62E42FEFA39EF, %fd27256;
	fma.rn.f64 	%fd27275, %fd27273, 0dBFE62E42FEFA39EF, %fd27274;
	sub.f64 	%fd27276, %fd27275, %fd27256;
	sub.f64 	%fd27277, %fd27271, %fd27276;
	fma.rn.f64 	%fd27278, %fd27273, 0d3C7ABC9E3B39803F, %fd27277;
	add.f64 	%fd38541, %fd27274, %fd27278;
	bra.uni 	$L__BB3_4447;
$L__BB3_4446:
	fma.rn.f64 	%fd27247, %fd38539, 0d7FF0000000000000, 0d7FF0000000000000;
	{
	.reg .b32 %temp; 
	mov.b64 	{%temp, %r11296}, %fd38539;
	}
	and.b32  	%r11297, %r11296, 2147483647;
	setp.eq.s32 	%p5141, %r11297, 0;
	selp.f64 	%fd38541, 0dFFF0000000000000, %fd27247, %p5141;
$L__BB3_4447:
	mul.f64 	%fd38567, %fd1840, %fd1900;
	setp.geu.f64 	%p5143, %fd38567, 0d0000000000000000;
	div.rn.f64 	%fd27279, %fd38541, %fd37505;
	add.f64 	%fd27280, %fd27279, 0d3FF0000000000000;
	setp.gtu.f64 	%p5144, %fd27280, 0d0000000000000000;
	and.pred  	%p5145, %p5143, %p5144;
	@%p5145 bra 	$L__BB3_4449;
	mov.u64 	%rd305, $str$6;
	cvta.global.u64 	%rd306, %rd305;
	{ // callseq 766, 0
	.param .b64 param0;
	st.param.b64 	[param0], %rd306;
	.param .b64 param1;
	st.param.b64 	[param1], 0;
	.param .b32 retval0;
	call.uni (retval0), 
	vprintf, 
	(
	param0, 
	param1
	);
	ld.param.b32 	%r11306, [retval0];
	} // callseq 766
$L__BB3_4449:
	add.f64 	%fd27281, %fd27280, 0d3FF0000000000000;
	setp.geu.f64 	%p5146, %fd38567, %fd27281;
	@%p5146 bra 	$L__BB3_4497;
	add.f64 	%fd38542, %fd27280, 0d4016000000000000;
	{
	.reg .b32 %temp; 
	mov.b64 	{%temp, %r15608}, %fd38542;
	}
	{
	.reg .b32 %temp; 
	mov.b64 	{%r15609, %temp}, %fd38542;
	}
	setp.gt.s32 	%p5175, %r15608, 1048575;
	mov.b32 	%r15610, -1023;
	@%p5175 bra 	$L__BB3_4452;
	mul.f64 	%fd38542, %fd38542, 0d4350000000000000;
	{
	.reg .b32 %temp; 
	mov.b64 	{%temp, %r15608}, %fd38542;
	}
	{
	.reg .b32 %temp; 
	mov.b64 	{%r15609, %temp}, %fd38542;
	}
	mov.b32 	%r15610, -1077;
$L__BB3_4452:
	add.s32 	%r11371, %r15608, -1;
	setp.gt.u32 	%p5176, %r11371, 2146435070;
	@%p5176 bra 	$L__BB3_4456;
	shr.u32 	%r11374, %r15608, 20;
	add.s32 	%r15611, %r15610, %r11374;
	and.b32  	%r11375, %r15608, 1048575;
	or.b32  	%r11376, %r11375, 1072693248;
	mov.b64 	%fd38543, {%r15609, %r11376};
	setp.lt.u32 	%p5178, %r11376, 1073127583;
	@%p5178 bra 	$L__BB3_4455;
	{
	.reg .b32 %temp; 
	mov.b64 	{%r11377, %temp}, %fd38543;
	}
	{
	.reg .b32 %temp; 
	mov.b64 	{%temp, %r11378}, %fd38543;
	}
	add.s32 	%r11379, %r11378, -1048576;
	mov.b64 	%fd38543, {%r11377, %r11379};
	add.s32 	%r15611, %r15611, 1;
$L__BB3_4455:
	add.f64 	%fd27486, %fd38543, 0dBFF0000000000000;
	add.f64 	%fd27487, %fd38543, 0d3FF0000000000000;
	rcp.approx.ftz.f64 	%fd27488, %fd27487;
	neg.f64 	%fd27489, %fd27487;
	fma.rn.f64 	%fd27490, %fd27489, %fd27488, 0d3FF0000000000000;
	fma.rn.f64 	%fd27491, %fd27490, %fd27490, %fd27490;
	fma.rn.f64 	%fd27492, %fd27491, %fd27488, %fd27488;
	mul.f64 	%fd27493, %fd27486, %fd27492;
	fma.rn.f64 	%fd27494, %fd27486, %fd27492, %fd27493;
	mul.f64 	%fd27495, %fd27494, %fd27494;
	fma.rn.f64 	%fd27496, %fd27495, 0d3EB1380B3AE80F1E, 0d3ED0EE258B7A8B04;
	fma.rn.f64 	%fd27497, %fd27496, %fd27495, 0d3EF3B2669F02676F;
	fma.rn.f64 	%fd27498, %fd27497, %fd27495, 0d3F1745CBA9AB0956;
	fma.rn.f64 	%fd27499, %fd27498, %fd27495, 0d3F3C71C72D1B5154;
	fma.rn.f64 	%fd27500, %fd27499, %fd27495, 0d3F624924923BE72D;
	fma.rn.f64 	%fd27501, %fd27500, %fd27495, 0d3F8999999999A3C4;
	fma.rn.f64 	%fd27502, %fd27501, %fd27495, 0d3FB5555555555554;
	sub.f64 	%fd27503, %fd27486, %fd27494;
	add.f64 	%fd27504, %fd27503, %fd27503;
	neg.f64 	%fd27505, %fd27494;
	fma.rn.f64 	%fd27506, %fd27505, %fd27486, %fd27504;
	mul.f64 	%fd27507, %fd27492, %fd27506;
	mul.f64 	%fd27508, %fd27495, %fd27502;
	fma.rn.f64 	%fd27509, %fd27508, %fd27494, %fd27507;
	xor.b32  	%r11380, %r15611, -2147483648;
	mov.b32 	%r11381, 1127219200;
	mov.b64 	%fd27510, {%r11380, %r11381};
	sub.f64 	%fd27511, %fd27510, %fd159;
	fma.rn.f64 	%fd27512, %fd27511, 0d3FE62E42FEFA39EF, %fd27494;
	fma.rn.f64 	%fd27513, %fd27511, 0dBFE62E42FEFA39EF, %fd27512;
	sub.f64 	%fd27514, %fd27513, %fd27494;
	sub.f64 	%fd27515, %fd27509, %fd27514;
	fma.rn.f64 	%fd27516, %fd27511, 0d3C7ABC9E3B39803F, %fd27515;
	add.f64 	%fd38544, %fd27512, %fd27516;
	bra.uni 	$L__BB3_4457;
$L__BB3_4456:
	fma.rn.f64 	%fd27485, %fd38542, 0d7FF0000000000000, 0d7FF0000000000000;
	{
	.reg .b32 %temp; 
	mov.b64 	{%temp, %r11372}, %fd38542;
	}
	and.b32  	%r11373, %r11372, 2147483647;
	setp.eq.s32 	%p5177, %r11373, 0;
	selp.f64 	%fd38544, 0dFFF0000000000000, %fd27485, %p5177;
$L__BB3_4457:
	add.f64 	%fd27517, %fd27280, 0d3FE0000000000000;
	mul.f64 	%fd27518, %fd27517, %fd38544;
	add.f64 	%fd27519, %fd27280, 0d4016000000000000;
	sub.f64 	%fd6342, %fd27519, %fd27518;
	mov.f64 	%fd27521, 0d40530B869F76170A;
	div.rn.f64 	%fd27522, %fd27521, %fd27281;
	add.f64 	%fd27523, %fd27522, 0d3FF00000000D0EC7;
	add.f64 	%fd27524, %fd27281, 0d3FF0000000000000;
	mov.f64 	%fd27525, 0dC055A0572B143656;
	div.rn.f64 	%fd27526, %fd27525, %fd27524;
	add.f64 	%fd27527, %fd27523, %fd27526;
	add.f64 	%fd27528, %fd27524, 0d3FF0000000000000;
	mov.f64 	%fd27529, 0d4038039BF13B4CC6;
	div.rn.f64 	%fd27530, %fd27529, %fd27528;
	add.f64 	%fd27531, %fd27527, %fd27530;
	add.f64 	%fd27532, %fd27528, 0d3FF0000000000000;
	mov.f64 	%fd27533, 0dBFF3B5348DCDCC8C;
	div.rn.f64 	%fd27534, %fd27533, %fd27532;
	add.f64 	%fd27535, %fd27531, %fd27534;
	add.f64 	%fd27536, %fd27532, 0d3FF0000000000000;
	mov.f64 	%fd27537, 0d3F53CD7319EC12D8;
	div.rn.f64 	%fd27538, %fd27537, %fd27536;
	add.f64 	%fd27539, %fd27535, %fd27538;
	add.f64 	%fd27540, %fd27536, 0d3FF0000000000000;
	mov.f64 	%fd27541, 0dBED6A1181C0E9888;
	div.rn.f64 	%fd27542, %fd27541, %fd27540;
	add.f64 	%fd27543, %fd27539, %fd27542;
	mul.f64 	%fd27544, %fd27543, 0d40040D931FF62706;
	div.rn.f64 	%fd38545, %fd27544, %fd27280;
	{
	.reg .b32 %temp; 
	mov.b64 	{%temp, %r15612}, %fd38545;
	}
	{
	.reg .b32 %temp; 
	mov.b64 	{%r15613, %temp}, %fd38545;
	}
	setp.gt.s32 	%p5179, %r15612, 1048575;
	mov.b32 	%r15614, -1023;
	@%p5179 bra 	$L__BB3_4459;
	mul.f64 	%fd38545, %fd38545, 0d4350000000000000;
	{
	.reg .b32 %temp; 
	mov.b64 	{%temp, %r15612}, %fd38545;
	}
	{
	.reg .b32 %temp; 
	mov.b64 	{%r15613, %temp}, %fd38545;
	}
	mov.b32 	%r15614, -1077;
$L__BB3_4459:
	add.s32 	%r11384, %r15612, -1;
	setp.gt.u32 	%p5180, %r11384, 2146435070;
	@%p5180 bra 	$L__BB3_4463;
	shr.u32 	%r11387, %r15612, 20;
	add.s32 	%r15615, %r15614, %r11387;
	and.b32  	%r11388, %r15612, 1048575;
	or.b32  	%r11389, %r11388, 1072693248;
	mov.b64 	%fd38546, {%r15613, %r11389};
	setp.lt.u32 	%p5182, %r11389, 1073127583;
	@%p5182 bra 	$L__BB3_4462;
	{
	.reg .b32 %temp; 
	mov.b64 	{%r11390, %temp}, %fd38546;
	}
	{
	.reg .b32 %temp; 
	mov.b64 	{%temp, %r11391}, %fd38546;
	}
	add.s32 	%r11392, %r11391, -1048576;
	mov.b64 	%fd38546, {%r11390, %r11392};
	add.s32 	%r15615, %r15615, 1;
$L__BB3_4462:
	add.f64 	%fd27546, %fd38546, 0dBFF0000000000000;
	add.f64 	%fd27547, %fd38546, 0d3FF0000000000000;
	rcp.approx.ftz.f64 	%fd27548, %fd27547;
	neg.f64 	%fd27549, %fd27547;
	fma.rn.f64 	%fd27550, %fd27549, %fd27548, 0d3FF0000000000000;
	fma.rn.f64 	%fd27551, %fd27550, %fd27550, %fd27550;
	fma.rn.f64 	%fd27552, %fd27551, %fd27548, %fd27548;
	mul.f64 	%fd27553, %fd27546, %fd27552;
	fma.rn.f64 	%fd27554, %fd27546, %fd27552, %fd27553;
	mul.f64 	%fd27555, %fd27554, %fd27554;
	fma.rn.f64 	%fd27556, %fd27555, 0d3EB1380B3AE80F1E, 0d3ED0EE258B7A8B04;
	fma.rn.f64 	%fd27557, %fd27556, %fd27555, 0d3EF3B2669F02676F;
	fma.rn.f64 	%fd27558, %fd27557, %fd27555, 0d3F1745CBA9AB0956;
	fma.rn.f64 	%fd27559, %fd27558, %fd27555, 0d3F3C71C72D1B5154;
	fma.rn.f64 	%fd27560, %fd27559, %fd27555, 0d3F624924923BE72D;
	fma.rn.f64 	%fd27561, %fd27560, %fd27555, 0d3F8999999999A3C4;
	fma.rn.f64 	%fd27562, %fd27561, %fd27555, 0d3FB5555555555554;
	sub.f64 	%fd27563, %fd27546, %fd27554;
	add.f64 	%fd27564, %fd27563, %fd27563;
	neg.f64 	%fd27565, %fd27554;
	fma.rn.f64 	%fd27566, %fd27565, %fd27546, %fd27564;
	mul.f64 	%fd27567, %fd27552, %fd27566;
	mul.f64 	%fd27568, %fd27555, %fd27562;
	fma.rn.f64 	%fd27569, %fd27568, %fd27554, %fd27567;
	xor.b32  	%r11393, %r15615, -2147483648;
	mov.b32 	%r11394, 1127219200;
	mov.b64 	%fd27570, {%r11393, %r11394};
	sub.f64 	%fd27571, %fd27570, %fd159;
	fma.rn.f64 	%fd27572, %fd27571, 0d3FE62E42FEFA39EF, %fd27554;
	fma.rn.f64 	%fd27573, %fd27571, 0dBFE62E42FEFA39EF, %fd27572;
	sub.f64 	%fd27574, %fd27573, %fd27554;
	sub.f64 	%fd27575, %fd27569, %fd27574;
	fma.rn.f64 	%fd27576, %fd27571, 0d3C7ABC9E3B39803F, %fd27575;
	add.f64 	%fd38547, %fd27572, %fd27576;
	bra.uni 	$L__BB3_4464;
$L__BB3_4463:
	fma.rn.f64 	%fd27545, %fd38545, 0d7FF0000000000000, 0d7FF0000000000000;
	{
	.reg .b32 %temp; 
	mov.b64 	{%temp, %r11385}, %fd38545;
	}
	and.b32  	%r11386, %r11385, 2147483647;
	setp.eq.s32 	%p5181, %r11386, 0;
	selp.f64 	%fd38547, 0dFFF0000000000000, %fd27545, %p5181;
$L__BB3_4464:
	mul.f64 	%fd38552, %fd1840, %fd1900;
	setp.gtu.f64 	%p5183, %fd38552, 0d0000000000000000;
	mov.f64 	%fd38571, 0d0000000000000000;
	@%p5183 bra 	$L__BB3_4467;
	setp.geu.f64 	%p5184, %fd38552, 0d0000000000000000;
	@%p5184 bra 	$L__BB3_4529;
	mov.u64 	%rd309, $str$4;
	cvta.global.u64 	%rd310, %rd309;
	{ // callseq 768, 0
	.param .b64 param0;
	st.param.b64 	[param0], %rd310;
	.param .b64 param1;
	st.param.b64 	[param1], 0;
	.param .b32 retval0;
	call.uni (retval0), 
	vprintf, 
	(
	param0, 
	param1
	);
	ld.param.b32 	%r11395, [retval0];
	} // callseq 768
	bra.uni 	$L__BB3_4529;
$L__BB3_4467:
	rcp.rn.f64 	%fd38549, %fd27280;
	mov.b32 	%r15616, 1;
	mov.f64 	%fd38548, %fd27280;
	mov.f64 	%fd38551, %fd38549;
	bra.uni 	$L__BB3_4484;
$L__BB3_4468:
	add.f64 	%fd6354, %fd6402, 0d3FF0000000000000;
	div.rn.f64 	%fd27585, %fd38552, %fd6354;
	mul.f64 	%fd6355, %fd6403, %fd27585;
	add.f64 	%fd38551, %fd38551, %fd6355;
	abs.f64 	%fd27586, %fd6355;
	abs.f64 	%fd27587, %fd38551;
	mul.f64 	%fd27588, %fd27587, 0d3E9421F5F40D8376;
	setp.lt.f64 	%p5186, %fd27586, %fd27588;
	@%p5186 bra 	$L__BB3_4485;
	add.f64 	%fd6357, %fd6354, 0d3FF0000000000000;
	div.rn.f64 	%fd27590, %fd38552, %fd6357;
	mul.f64 	%fd6358, %fd6355, %fd27590;
	add.f64 	%fd38551, %fd38551, %fd6358;
	abs.f64 	%fd27591, %fd6358;
	abs.f64 	%fd27592, %fd38551;
	mul.f64 	%fd27593, %fd27592, 0d3E9421F5F40D8376;
	setp.lt.f64 	%p5187, %fd27591, %fd27593;
	@%p5187 bra 	$L__BB3_4485;
	add.f64 	%fd6360, %fd6357, 0d3FF0000000000000;
	div.rn.f64 	%fd27595, %fd38552, %fd6360;
	mul.f64 	%fd6361, %fd6358, %fd27595;
	add.f64 	%fd38551, %fd38551, %fd6361;
	abs.f64 	%fd27596, %fd6361;
	abs.f64 	%fd27597, %fd38551;
	mul.f64 	%fd27598, %fd27597, 0d3E9421F5F40D8376;
	setp.lt.f64 	%p5188, %fd27596, %fd27598;
	@%p5188 bra 	$L__BB3_4485;
	add.f64 	%fd6363, %fd6360, 0d3FF0000000000000;
	div.rn.f64 	%fd27600, %fd38552, %fd6363;
	mul.f64 	%fd6364, %fd6361, %fd27600;
	add.f64 	%fd38551, %fd38551, %fd6364;
	abs.f64 	%fd27601, %fd6364;
	abs.f64 	%fd27602, %fd38551;
	mul.f64 	%fd27603, %fd27602, 0d3E9421F5F40D8376;
	setp.lt.f64 	%p5189, %fd27601, %fd27603;
	@%p5189 bra 	$L__BB3_4485;
	add.f64 	%fd6366, %fd6363, 0d3FF0000000000000;
	div.rn.f64 	%fd27605, %fd38552, %fd6366;
	mul.f64 	%fd6367, %fd6364, %fd27605;
	add.f64 	%fd38551, %fd38551, %fd6367;
	abs.f64 	%fd27606, %fd6367;
	abs.f64 	%fd27607, %fd38551;
	mul.f64 	%fd27608, %fd27607, 0d3E9421F5F40D8376;
	setp.lt.f64 	%p5190, %fd27606, %fd27608;
	@%p5190 bra 	$L__BB3_4485;
	add.f64 	%fd6369, %fd6366, 0d3FF0000000000000;
	div.rn.f64 	%fd27610, %fd38552, %fd6369;
	mul.f64 	%fd6370, %fd6367, %fd27610;
	add.f64 	%fd38551, %fd38551, %fd6370;
	abs.f64 	%fd27611, %fd6370;
	abs.f64 	%fd27612, %fd38551;
	mul.f64 	%fd27613, %fd27612, 0d3E9421F5F40D8376;
	setp.lt.f64 	%p5191, %fd27611, %fd27613;
	@%p5191 bra 	$L__BB3_4485;
	add.f64 	%fd6372, %fd6369, 0d3FF0000000000000;
	div.rn.f64 	%fd27615, %fd38552, %fd6372;
	mul.f64 	%fd6373, %fd6370, %fd27615;
	add.f64 	%fd38551, %fd38551, %fd6373;
	abs.f64 	%fd27616, %fd6373;
	abs.f64 	%fd27617, %fd38551;
	mul.f64 	%fd27618, %fd27617, 0d3E9421F5F40D8376;
	setp.lt.f64 	%p5192, %fd27616, %fd27618;
	@%p5192 bra 	$L__BB3_4485;
	add.f64 	%fd6375, %fd6372, 0d3FF0000000000000;
	div.rn.f64 	%fd27620, %fd38552, %fd6375;
	mul.f64 	%fd6376, %fd6373, %fd27620;
	add.f64 	%fd38551, %fd38551, %fd6376;
	abs.f64 	%fd27621, %fd6376;
	abs.f64 	%fd27622, %fd38551;
	mul.f64 	%fd27623, %fd27622, 0d3E9421F5F40D8376;
	setp.lt.f64 	%p5193, %fd27621, %fd27623;
	@%p5193 bra 	$L__BB3_4485;
	add.f64 	%fd6378, %fd6375, 0d3FF0000000000000;
	div.rn.f64 	%fd27625, %fd38552, %fd6378;
	mul.f64 	%fd6379, %fd6376, %fd27625;
	add.f64 	%fd38551, %fd38551, %fd6379;
	abs.f64 	%fd27626, %fd6379;
	abs.f64 	%fd27627, %fd38551;
	mul.f64 	%fd27628, %fd27627, 0d3E9421F5F40D8376;
	setp.lt.f64 	%p5194, %fd27626, %fd27628;
	@%p5194 bra 	$L__BB3_4485;
	add.f64 	%fd6381, %fd6378, 0d3FF0000000000000;
	div.rn.f64 	%fd27630, %fd38552, %fd6381;
	mul.f64 	%fd6382, %fd6379, %fd27630;
	add.f64 	%fd38551, %fd38551, %fd6382;
	abs.f64 	%fd27631, %fd6382;
	abs.f64 	%fd27632, %fd38551;
	mul.f64 	%fd27633, %fd27632, 0d3E9421F5F40D8376;
	setp.lt.f64 	%p5195, %fd27631, %fd27633;
	@%p5195 bra 	$L__BB3_4485;
	add.f64 	%fd6384, %fd6381, 0d3FF0000000000000;
	div.rn.f64 	%fd27635, %fd38552, %fd6384;
	mul.f64 	%fd6385, %fd6382, %fd27635;
	add.f64 	%fd38551, %fd38551, %fd6385;
	abs.f64 	%fd27636, %fd6385;
	abs.f64 	%fd27637, %fd38551;
	mul.f64 	%fd27638, %fd27637, 0d3E9421F5F40D8376;
	setp.lt.f64 	%p5196, %fd27636, %fd27638;
	@%p5196 bra 	$L__BB3_4485;
	add.f64 	%fd6387, %fd6384, 0d3FF0000000000000;
	div.rn.f64 	%fd27640, %fd38552, %fd6387;
	mul.f64 	%fd6388, %fd6385, %fd27640;
	add.f64 	%fd38551, %fd38551, %fd6388;
	abs.f64 	%fd27641, %fd6388;
	abs.f64 	%fd27642, %fd38551;
	mul.f64 	%fd27643, %fd27642, 0d3E9421F5F40D8376;
	setp.lt.f64 	%p5197, %fd27641, %fd27643;
	@%p5197 bra 	$L__BB3_4485;
	add.f64 	%fd6390, %fd6387, 0d3FF0000000000000;
	div.rn.f64 	%fd27645, %fd38552, %fd6390;
	mul.f64 	%fd6391, %fd6388, %fd27645;
	add.f64 	%fd38551, %fd38551, %fd6391;
	abs.f64 	%fd27646, %fd6391;
	abs.f64 	%fd27647, %fd38551;
	mul.f64 	%fd27648, %fd27647, 0d3E9421F5F40D8376;
	setp.lt.f64 	%p5198, %fd27646, %fd27648;
	@%p5198 bra 	$L__BB3_4485;
	add.f64 	%fd6393, %fd6390, 0d3FF0000000000000;
	div.rn.f64 	%fd27650, %fd38552, %fd6393;
	mul.f64 	%fd6394, %fd6391, %fd27650;
	add.f64 	%fd38551, %fd38551, %fd6394;
	abs.f64 	%fd27651, %fd6394;
	abs.f64 	%fd27652, %fd38551;
	mul.f64 	%fd27653, %fd27652, 0d3E9421F5F40D8376;
	setp.lt.f64 	%p5199, %fd27651, %fd27653;
	@%p5199 bra 	$L__BB3_4485;
	add.f64 	%fd38548, %fd6393, 0d3FF0000000000000;
	div.rn.f64 	%fd27655, %fd38552, %fd38548;
	mul.f64 	%fd38549, %fd6394, %fd27655;
	add.f64 	%fd38551, %fd38551, %fd38549;
	abs.f64 	%fd27656, %fd38549;
	abs.f64 	%fd27657, %fd38551;
	mul.f64 	%fd27658, %fd27657, 0d3E9421F5F40D8376;
	setp.lt.f64 	%p5200, %fd27656, %fd27658;
	@%p5200 bra 	$L__BB3_4485;
	add.s32 	%r15616, %r15616, 16;
	setp.eq.s32 	%p5201, %r15616, 100000001;
	@%p5201 bra 	$L__BB3_4496;
$L__BB3_4484:
	add.f64 	%fd6402, %fd38548, 0d3FF0000000000000;
	div.rn.f64 	%fd27580, %fd38552, %fd6402;
	mul.f64 	%fd6403, %fd38549, %fd27580;
	add.f64 	%fd38551, %fd38551, %fd6403;
	abs.f64 	%fd27581, %fd6403;
	abs.f64 	%fd27582, %fd38551;
	mul.f64 	%fd27583, %fd27582, 0d3E9421F5F40D8376;
	setp.geu.f64 	%p5185, %fd27581, %fd27583;
	@%p5185 bra 	$L__BB3_4468;
$L__BB3_4485:
	{
	.reg .b32 %temp; 
	mov.b64 	{%temp, %r15617}, %fd38552;
	}
	{
	.reg .b32 %temp; 
	mov.b64 	{%r15618, %temp}, %fd38552;
	}
	setp.gt.s32 	%p5202, %r15617, 1048575;
	mov.b32 	%r15619, -1023;
	@%p5202 bra 	$L__BB3_4487;
	mul.f64 	%fd27660, %fd1840, %fd1900;
	mul.f64 	%fd38552, %fd27660, 0d4350000000000000;
	{
	.reg .b32 %temp; 
	mov.b64 	{%temp, %r15617}, %fd38552;
	}
	{
	.reg .b32 %temp; 
	mov.b64 	{%r15618, %temp}, %fd38552;
	}
	mov.b32 	%r15619, -1077;
$L__BB3_4487:
	add.s32 	%r11402, %r15617, -1;
	setp.gt.u32 	%p5203, %r11402, 2146435070;
	@%p5203 bra 	$L__BB3_4491;
	shr.u32 	%r11405, %r15617, 20;
	add.s32 	%r15620, %r15619, %r11405;
	and.b32  	%r11406, %r15617, 1048575;
	or.b32  	%r11407, %r11406, 1072693248;
	mov.b64 	%fd38553, {%r15618, %r11407};
	setp.lt.u32 	%p5205, %r11407, 1073127583;
	@%p5205 bra 	$L__BB3_4490;
	{
	.reg .b32 %temp; 
	mov.b64 	{%r11408, %temp}, %fd38553;
	}
	{
	.reg .b32 %temp; 
	mov.b64 	{%temp, %r11409}, %fd38553;
	}
	add.s32 	%r11410, %r11409, -1048576;
	mov.b64 	%fd38553, {%r11408, %r11410};
	add.s32 	%r15620, %r15620, 1;
$L__BB3_4490:
	add.f64 	%fd27662, %fd38553, 0dBFF0000000000000;
	add.f64 	%fd27663, %fd38553, 0d3FF0000000000000;
	rcp.approx.ftz.f64 	%fd27664, %fd27663;
	neg.f64 	%fd27665, %fd27663;
	fma.rn.f64 	%fd27666, %fd27665, %fd27664, 0d3FF0000000000000;
	fma.rn.f64 	%fd27667, %fd27666, %fd27666, %fd27666;
	fma.rn.f64 	%fd27668, %fd27667, %fd27664, %fd27664;
	mul.f64 	%fd27669, %fd27662, %fd27668;
	fma.rn.f64 	%fd27670, %fd27662, %fd27668, %fd27669;
	mul.f64 	%fd27671, %fd27670, %fd27670;
	fma.rn.f64 	%fd27672, %fd27671, 0d3EB1380B3AE80F1E, 0d3ED0EE258B7A8B04;
	fma.rn.f64 	%fd27673, %fd27672, %fd27671, 0d3EF3B2669F02676F;
	fma.rn.f64 	%fd27674, %fd27673, %fd27671, 0d3F1745CBA9AB0956;
	fma.rn.f64 	%fd27675, %fd27674, %fd27671, 0d3F3C71C72D1B5154;
	fma.rn.f64 	%fd27676, %fd27675, %fd27671, 0d3F624924923BE72D;
	fma.rn.f64 	%fd27677, %fd27676, %fd27671, 0d3F8999999999A3C4;
	fma.rn.f64 	%fd27678, %fd27677, %fd27671, 0d3FB5555555555554;
	sub.f64 	%fd27679, %fd27662, %fd27670;
	add.f64 	%fd27680, %fd27679, %fd27679;
	neg.f64 	%fd27681, %fd27670;
	fma.rn.f64 	%fd27682, %fd27681, %fd27662, %fd27680;
	mul.f64 	%fd27683, %fd27668, %fd27682;
	mul.f64 	%fd27684, %fd27671, %fd27678;
	fma.rn.f64 	%fd27685, %fd27684, %fd27670, %fd27683;
	xor.b32  	%r11411, %r15620, -2147483648;
	mov.b32 	%r11412, 1127219200;
	mov.b64 	%fd27686, {%r11411, %r11412};
	sub.f64 	%fd27687, %fd27686, %fd159;
	fma.rn.f64 	%fd27688, %fd27687, 0d3FE62E42FEFA39EF, %fd27670;
	fma.rn.f64 	%fd27689, %fd27687, 0dBFE62E42FEFA39EF, %fd27688;
	sub.f64 	%fd27690, %fd27689, %fd27670;
	sub.f64 	%fd27691, %fd27685, %fd27690;
	fma.rn.f64 	%fd27692, %fd27687, 0d3C7ABC9E3B39803F, %fd27691;
	add.f64 	%fd38554, %fd27688, %fd27692;
	bra.uni 	$L__BB3_4492;
$L__BB3_4491:
	fma.rn.f64 	%fd27661, %fd38552, 0d7FF0000000000000, 0d7FF0000000000000;
	{
	.reg .b32 %temp; 
	mov.b64 	{%temp, %r11403}, %fd38552;
	}
	and.b32  	%r11404, %r11403, 2147483647;
	setp.eq.s32 	%p5204, %r11404, 0;
	selp.f64 	%fd38554, 0dFFF0000000000000, %fd27661, %p5204;
$L__BB3_4492:
	mul.f64 	%fd27693, %fd27280, %fd38554;
	mul.f64 	%fd27694, %fd1840, %fd1900;
	sub.f64 	%fd27695, %fd27693, %fd27694;
	sub.f64 	%fd27696, %fd6342, %fd38547;
	add.f64 	%fd6415, %fd27696, %fd27695;
	fma.rn.f64 	%fd27697, %fd6415, 0d3FF71547652B82FE, 0d4338000000000000;
	{
	.reg .b32 %temp; 
	mov.b64 	{%r2416, %temp}, %fd27697;
	}
	mov.f64 	%fd27698, 0dC338000000000000;
	add.rn.f64 	%fd27699, %fd27697, %fd27698;
	fma.rn.f64 	%fd27700, %fd27699, 0dBFE62E42FEFA39EF, %fd6415;
	fma.rn.f64 	%fd27701, %fd27699, 0dBC7ABC9E3B39803F, %fd27700;
	fma.rn.f64 	%fd27702, %fd27701, 0d3E5ADE1569CE2BDF, 0d3E928AF3FCA213EA;
	fma.rn.f64 	%fd27703, %fd27702, %fd27701, 0d3EC71DEE62401315;
	fma.rn.f64 	%fd27704, %fd27703, %fd27701, 0d3EFA01997C89EB71;
	fma.rn.f64 	%fd27705, %fd27704, %fd27701, 0d3F2A01A014761F65;
	fma.rn.f64 	%fd27706, %fd27705, %fd27701, 0d3F56C16C1852B7AF;
	fma.rn.f64 	%fd27707, %fd27706, %fd27701, 0d3F81111111122322;
	fma.rn.f64 	%fd27708, %fd27707, %fd27701, 0d3FA55555555502A1;
	fma.rn.f64 	%fd27709, %fd27708, %fd27701, 0d3FC5555555555511;
	fma.rn.f64 	%fd27710, %fd27709, %fd27701, 0d3FE000000000000B;
	fma.rn.f64 	%fd27711, %fd27710, %fd27701, 0d3FF0000000000000;
	fma.rn.f64 	%fd27712, %fd27711, %fd27701, 0d3FF0000000000000;
	{
	.reg .b32 %temp; 
	mov.b64 	{%r2417, %temp}, %fd27712;
	}
	{
	.reg .b32 %temp; 
	mov.b64 	{%temp, %r2418}, %fd27712;
	}
	shl.b32 	%r11413, %r2416, 20;
	add.s32 	%r11414, %r11413, %r2418;
	mov.b64 	%fd38555, {%r2417, %r11414};
	{
	.reg .b32 %temp; 
	mov.b64 	{%temp, %r11415}, %fd6415;
	}
	mov.b32 	%f296, %r11415;
	abs.f32 	%f119, %f296;
	setp.lt.f32 	%p5206, %f119, 0f4086232B;
	@%p5206 bra 	$L__BB3_4495;
	setp.lt.f64 	%p5207, %fd6415, 0d0000000000000000;
	add.f64 	%fd27713, %fd6415, 0d7FF0000000000000;
	selp.f64 	%fd38555, 0d0000000000000000, %fd27713, %p5207;
	setp.geu.f32 	%p5208, %f119, 0f40874800;
	@%p5208 bra 	$L__BB3_4495;
	shr.u32 	%r11416, %r2416, 31;
	add.s32 	%r11417, %r2416, %r11416;
	shr.s32 	%r11418, %r11417, 1;
	shl.b32 	%r11419, %r11418, 20;
	add.s32 	%r11420, %r2418, %r11419;
	mov.b64 	%fd27714, {%r2417, %r11420};
	sub.s32 	%r11421, %r2416, %r11418;
	shl.b32 	%r11422, %r11421, 20;
	add.s32 	%r11423, %r11422, 1072693248;
	mov.b32 	%r11424, 0;
	mov.b64 	%fd27715, {%r11424, %r11423};
	mul.f64 	%fd38555, %fd27715, %fd27714;
$L__BB3_4495:
	mul.f64 	%fd38571, %fd38551, %fd38555;
	bra.uni 	$L__BB3_4529;
$L__BB3_4496:
	mov.u64 	%rd311, $str$5;
	cvta.global.u64 	%rd312, %rd311;
	{ // callseq 769, 0
	.param .b64 param0;
	st.param.b64 	[param0], %rd312;
	.param .b64 param1;
	st.param.b64 	[param1], 0;
	.param .b32 retval0;
	call.uni (retval0), 
	vprintf, 
	(
	param0, 
	param1
	);
	ld.param.b32 	%r11398, [retval0];
	} // callseq 769
	bra.uni 	$L__BB3_4529;
$L__BB3_4497:
	add.f64 	%fd38556, %fd27280, 0d4016000000000000;
	{
	.reg .b32 %temp; 
	mov.b64 	{%temp, %r15621}, %fd38556;
	}
	{
	.reg .b32 %temp; 
	mov.b64 	{%r15622, %temp}, %fd38556;
	}
	setp.gt.s32 	%p5147, %r15621, 1048575;
	mov.b32 	%r15623, -1023;
	@%p5147 bra 	$L__BB3_4499;
	mul.f64 	%fd38556, %fd38556, 0d4350000000000000;
	{
	.reg .b32 %temp; 
	mov.b64 	{%temp, %r15621}, %fd38556;
	}
	{
	.reg .b32 %temp; 
	mov.b64 	{%r15622, %temp}, %fd38556;
	}
	mov.b32 	%r15623, -1077;
$L__BB3_4499:
	add.s32 	%r11310, %r15621, -1;
	setp.gt.u32 	%p5148, %r11310, 2146435070;
	@%p5148 bra 	$L__BB3_4503;
	shr.u32 	%r11313, %r15621, 20;
	add.s32 	%r15624, %r15623, %r11313;
	and.b32  	%r11314, %r15621, 1048575;
	or.b32  	%r11315, %r11314, 1072693248;
	mov.b64 	%fd38557, {%r15622, %r11315};
	setp.lt.u32 	%p5150, %r11315, 1073127583;
	@%p5150 bra 	$L__BB3_4502;
	{
	.reg .b32 %temp; 
	mov.b64 	{%r11316, %temp}, %fd38557;
	}
	{
	.reg .b32 %temp; 
	mov.b64 	{%temp, %r11317}, %fd38557;
	}
	add.s32 	%r11318, %r11317, -1048576;
	mov.b64 	%fd38557, {%r11316, %r11318};
	add.s32 	%r15624, %r15624, 1;
$L__BB3_4502:
	add.f64 	%fd27283, %fd38557, 0dBFF0000000000000;
	add.f64 	%fd27284, %fd38557, 0d3FF0000000000000;
	rcp.approx.ftz.f64 	%fd27285, %fd27284;
	neg.f64 	%fd27286, %fd27284;
	fma.rn.f64 	%fd27287, %fd27286, %fd27285, 0d3FF0000000000000;
	fma.rn.f64 	%fd27288, %fd27287, %fd27287, %fd27287;
	fma.rn.f64 	%fd27289, %fd27288, %fd27285, %fd27285;
	mul.f64 	%fd27290, %fd27283, %fd27289;
	fma.rn.f64 	%fd27291, %fd27283, %fd27289, %fd27290;
	mul.f64 	%fd27292, %fd27291, %fd27291;
	fma.rn.f64 	%fd27293, %fd27292, 0d3EB1380B3AE80F1E, 0d3ED0EE258B7A8B04;
	fma.rn.f64 	%fd27294, %fd27293, %fd27292, 0d3EF3B2669F02676F;
	fma.rn.f64 	%fd27295, %fd27294, %fd27292, 0d3F1745CBA9AB0956;
	fma.rn.f64 	%fd27296, %fd27295, %fd27292, 0d3F3C71C72D1B5154;
	fma.rn.f64 	%fd27297, %fd27296, %fd27292, 0d3F624924923BE72D;
	fma.rn.f64 	%fd27298, %fd27297, %fd27292, 0d3F8999999999A3C4;
	fma.rn.f64 	%fd27299, %fd27298, %fd27292, 0d3FB5555555555554;
	sub.f64 	%fd27300, %fd27283, %fd27291;
	add.f64 	%fd27301, %fd27300, %fd27300;
	neg.f64 	%fd27302, %fd27291;
	fma.rn.f64 	%fd27303, %fd27302, %fd27283, %fd27301;
	mul.f64 	%fd27304, %fd27289, %fd27303;
	mul.f64 	%fd27305, %fd27292, %fd27299;
	fma.rn.f64 	%fd27306, %fd27305, %fd27291, %fd27304;
	xor.b32  	%r11319, %r15624, -2147483648;
	mov.b32 	%r11320, 1127219200;
	mov.b64 	%fd27307, {%r11319, %r11320};
	sub.f64 	%fd27308, %fd27307, %fd159;
	fma.rn.f64 	%fd27309, %fd27308, 0d3FE62E42FEFA39EF, %fd27291;
	fma.rn.f64 	%fd27310, %fd27308, 0dBFE62E42FEFA39EF, %fd27309;
	sub.f64 	%fd27311, %fd27310, %fd27291;
	sub.f64 	%fd27312, %fd27306, %fd27311;
	fma.rn.f64 	%fd27313, %fd27308, 0d3C7ABC9E3B39803F, %fd27312;
	add.f64 	%fd38558, %fd27309, %fd27313;
	bra.uni 	$L__BB3_4504;
$L__BB3_4503:
	fma.rn.f64 	%fd27282, %fd38556, 0d7FF0000000000000, 0d7FF0000000000000;
	{
	.reg .b32 %temp; 
	mov.b64 	{%temp, %r11311}, %fd38556;
	}
	and.b32  	%r11312, %r11311, 2147483647;
	setp.eq.s32 	%p5149, %r11312, 0;
	selp.f64 	%fd38558, 0dFFF0000000000000, %fd27282, %p5149;
$L__BB3_4504:
	add.f64 	%fd27314, %fd27280, 0d3FE0000000000000;
	mul.f64 	%fd27315, %fd27314, %fd38558;
	add.f64 	%fd27316, %fd27280, 0d4016000000000000;
	sub.f64 	%fd6430, %fd27316, %fd27315;
	mov.f64 	%fd27318, 0d40530B869F76170A;
	div.rn.f64 	%fd27319, %fd27318, %fd27281;
	add.f64 	%fd27320, %fd27319, 0d3FF00000000D0EC7;
	add.f64 	%fd27321, %fd27281, 0d3FF0000000000000;
	mov.f64 	%fd27322, 0dC055A0572B143656;
	div.rn.f64 	%fd27323, %fd27322, %fd27321;
	add.f64 	%fd27324, %fd27320, %fd27323;
	add.f64 	%fd27325, %fd27321, 0d3FF0000000000000;
	mov.f64 	%fd27326, 0d4038039BF13B4CC6;
	div.rn.f64 	%fd27327, %fd27326, %fd27325;
	add.f64 	%fd27328, %fd27324, %fd27327;
	add.f64 	%fd27329, %fd27325, 0d3FF0000000000000;
	mov.f64 	%fd27330, 0dBFF3B5348DCDCC8C;
	div.rn.f64 	%fd27331, %fd27330, %fd27329;
	add.f64 	%fd27332, %fd27328, %fd27331;
	add.f64 	%fd27333, %fd27329, 0d3FF0000000000000;
	mov.f64 	%fd27334, 0d3F53CD7319EC12D8;
	div.rn.f64 	%fd27335, %fd27334, %fd27333;
	add.f64 	%fd27336, %fd27332, %fd27335;
	add.f64 	%fd27337, %fd27333, 0d3FF0000000000000;
	mov.f64 	%fd27338, 0dBED6A1181C0E9888;
	div.rn.f64 	%fd27339, %fd27338, %fd27337;
	add.f64 	%fd27340, %fd27336, %fd27339;
	mul.f64 	%fd27341, %fd27340, 0d40040D931FF62706;
	div.rn.f64 	%fd38559, %fd27341, %fd27280;
	{
	.reg .b32 %temp; 
	mov.b64 	{%temp, %r15625}, %fd38559;
	}
	{
	.reg .b32 %temp; 
	mov.b64 	{%r15626, %temp}, %fd38559;
	}
	setp.gt.s32 	%p5151, %r15625, 1048575;
	mov.b32 	%r15627, -1023;
	@%p5151 bra 	$L__BB3_4506;
	mul.f64 	%fd38559, %fd38559, 0d4350000000000000;
	{
	.reg .b32 %temp; 
	mov.b64 	{%temp, %r15625}, %fd38559;
	}
	{
	.reg .b32 %temp; 
	mov.b64 	{%r15626, %temp}, %fd38559;
	}
	mov.b32 	%r15627, -1077;
$L__BB3_4506:
	add.s32 	%r11323, %r15625, -1;
	setp.gt.u32 	%p5152, %r11323, 2146435070;
	@%p5152 bra 	$L__BB3_4510;
	shr.u32 	%r11326, %r15625, 20;
	add.s32 	%r15628, %r15627, %r11326;
	and.b32  	%r11327, %r15625, 1048575;
	or.b32  	%r11328, %r11327, 1072693248;
	mov.b64 	%fd38560, {%r15626, %r11328};
	setp.lt.u32 	%p5154, %r11328, 1073127583;
	@%p5154 bra 	$L__BB3_4509;
	{
	.reg .b32 %temp; 
	mov.b64 	{%r11329, %temp}, %fd38560;
	}
	{
	.reg .b32 %temp; 
	mov.b64 	{%temp, %r11330}, %fd38560;
	}
	add.s32 	%r11331, %r11330, -1048576;
	mov.b64 	%fd38560, {%r11329, %r11331};
	add.s32 	%r15628, %r15628, 1;
$L__BB3_4509:
	add.f64 	%fd27343, %fd38560, 0dBFF0000000000000;
	add.f64 	%fd27344, %fd38560, 0d3FF0000000000000;
	rcp.approx.ftz.f64 	%fd27345, %fd27344;
	neg.f64 	%fd27346, %fd27344;
	fma.rn.f64 	%fd27347, %fd27346, %fd27345, 0d3FF0000000000000;
	fma.rn.f64 	%fd27348, %fd27347, %fd27347, %fd27347;
	fma.rn.f64 	%fd27349, %fd27348, %fd27345, %fd27345;
	mul.f64 	%fd27350, %fd27343, %fd27349;
	fma.rn.f64 	%fd27351, %fd27343, %fd27349, %fd27350;
	mul.f64 	%fd27352, %fd27351, %fd27351;
	fma.rn.f64 	%fd27353, %fd27352, 0d3EB1380B3AE80F1E, 0d3ED0EE258B7A8B04;
	fma.rn.f64 	%fd27354, %fd27353, %fd27352, 0d3EF3B2669F02676F;
	fma.rn.f64 	%fd27355, %fd27354, %fd27352, 0d3F1745CBA9AB0956;
	fma.rn.f64 	%fd27356, %fd27355, %fd27352, 0d3F3C71C72D1B5154;
	fma.rn.f64 	%fd27357, %fd27356, %fd27352, 0d3F624924923BE72D;
	fma.rn.f64 	%fd27358, %fd27357, %fd27352, 0d3F8999999999A3C4;
	fma.rn.f64 	%fd27359, %fd27358, %fd27352, 0d3FB5555555555554;
	sub.f64 	%fd27360, %fd27343, %fd27351;
	add.f64 	%fd27361, %fd27360, %fd27360;
	neg.f64 	%fd27362, %fd27351;
	fma.rn.f64 	%fd27363, %fd27362, %fd27343, %fd27361;
	mul.f64 	%fd27364, %fd27349, %fd27363;
	mul.f64 	%fd27365, %fd27352, %fd27359;
	fma.rn.f64 	%fd27366, %fd27365, %fd27351, %fd27364;
	xor.b32  	%r11332, %r15628, -2147483648;
	mov.b32 	%r11333, 1127219200;
	mov.b64 	%fd27367, {%r11332, %r11333};
	sub.f64 	%fd27368, %fd27367, %fd159;
	fma.rn.f64 	%fd27369, %fd27368, 0d3FE62E42FEFA39EF, %fd27351;
	fma.rn.f64 	%fd27370, %fd27368, 0dBFE62E42FEFA39EF, %fd27369;
	sub.f64 	%fd27371, %fd27370, %fd27351;
	sub.f64 	%fd27372, %fd27366, %fd27371;
	fma.rn.f64 	%fd27373, %fd27368, 0d3C7ABC9E3B39803F, %fd27372;
	add.f64 	%fd38561, %fd27369, %fd27373;
	bra.uni 	$L__BB3_4511;
$L__BB3_4510:
	fma.rn.f64 	%fd27342, %fd38559, 0d7FF0000000000000, 0d7FF0000000000000;
	{
	.reg .b32 %temp; 
	mov.b64 	{%temp, %r11324}, %fd38559;
	}
	and.b32  	%r11325, %r11324, 2147483647;
	setp.eq.s32 	%p5153, %r11325, 0;
	selp.f64 	%fd38561, 0dFFF0000000000000, %fd27342, %p5153;
$L__BB3_4511:
	sub.f64 	%fd6440, %fd38561, %fd6430;
	fma.rn.f64 	%fd27375, %fd1840, %fd1900, 0d3FF0000000000000;
	sub.f64 	%fd38565, %fd27375, %fd27280;
	rcp.rn.f64 	%fd38566, %fd38565;
	mov.b32 	%r15629, 1;
	mov.f64 	%fd38564, 0d46293E5939A08CE9;
	mov.f64 	%fd38563, %fd38566;
	bra.uni 	$L__BB3_4516;
$L__BB3_4512:
	add.s32 	%r11336, %r15629, 1;
	not.b32 	%r11337, %r15629;
	cvt.rn.f64.s32 	%fd27389, %r11337;
	cvt.rn.f64.u32 	%fd27390, %r11336;
	sub.f64 	%fd27391, %fd27390, %fd27280;
	mul.f64 	%fd27392, %fd27391, %fd27389;
	add.f64 	%fd6443, %fd6459, 0d4000000000000000;
	fma.rn.f64 	%fd27393, %fd27392, %fd6461, %fd6443;
	abs.f64 	%fd27394, %fd27393;
	setp.lt.f64 	%p5158, %fd27394, 0d39B4484BFEEBC2A0;
	div.rn.f64 	%fd27395, %fd27392, %fd6460;
	add.f64 	%fd27396, %fd6443, %fd27395;
	abs.f64 	%fd27397, %fd27396;
	setp.lt.f64 	%p5159, %fd27397, 0d39B4484BFEEBC2A0;
	selp.f64 	%fd6444, 0d39B4484BFEEBC2A0, %fd27396, %p5159;
	rcp.rn.f64 	%fd27398, %fd27393;
	selp.f64 	%fd6445, 0d46293E5939A08CE9, %fd27398, %p5158;
	mul.f64 	%fd27399, %fd6445, %fd6444;
	mul.f64 	%fd38566, %fd38566, %fd27399;
	add.f64 	%fd27400, %fd27399, 0dBFF0000000000000;
	abs.f64 	%fd27401, %fd27400;
	setp.lt.f64 	%p5160, %fd27401, 0d3E9421F5F40D8376;
	@%p5160 bra 	$L__BB3_4518;
	add.s32 	%r11338, %r15629, 2;
	sub.s32 	%r11339, -2, %r15629;
	cvt.rn.f64.s32 	%fd27402, %r11339;
	cvt.rn.f64.u32 	%fd27403, %r11338;
	sub.f64 	%fd27404, %fd27403, %fd27280;
	mul.f64 	%fd27405, %fd27404, %fd27402;
	add.f64 	%fd6447, %fd6443, 0d4000000000000000;
	fma.rn.f64 	%fd27406, %fd27405, %fd6445, %fd6447;
	abs.f64 	%fd27407, %fd27406;
	setp.lt.f64 	%p5161, %fd27407, 0d39B4484BFEEBC2A0;
	div.rn.f64 	%fd27408, %fd27405, %fd6444;
	add.f64 	%fd27409, %fd6447, %fd27408;
	abs.f64 	%fd27410, %fd27409;
	setp.lt.f64 	%p5162, %fd27410, 0d39B4484BFEEBC2A0;
	selp.f64 	%fd6448, 0d39B4484BFEEBC2A0, %fd27409, %p5162;
	rcp.rn.f64 	%fd27411, %fd27406;
	selp.f64 	%fd6449, 0d46293E5939A08CE9, %fd27411, %p5161;
	mul.f64 	%fd27412, %fd6449, %fd6448;
	mul.f64 	%fd38566, %fd38566, %fd27412;
	add.f64 	%fd27413, %fd27412, 0dBFF0000000000000;
	abs.f64 	%fd27414, %fd27413;
	setp.lt.f64 	%p5163, %fd27414, 0d3E9421F5F40D8376;
	@%p5163 bra 	$L__BB3_4518;
	add.s32 	%r11340, %r15629, 3;
	sub.s32 	%r11341, -3, %r15629;
	cvt.rn.f64.s32 	%fd27415, %r11341;
	cvt.rn.f64.u32 	%fd27416, %r11340;
	sub.f64 	%fd27417, %fd27416, %fd27280;
	mul.f64 	%fd27418, %fd27417, %fd27415;
	add.f64 	%fd38565, %fd6447, 0d4000000000000000;
	fma.rn.f64 	%fd27419, %fd27418, %fd6449, %fd38565;
	abs.f64 	%fd27420, %fd27419;
	setp.lt.f64 	%p5164, %fd27420, 0d39B4484BFEEBC2A0;
	div.rn.f64 	%fd27421, %fd27418, %fd6448;
	add.f64 	%fd27422, %fd38565, %fd27421;
	abs.f64 	%fd27423, %fd27422;
	setp.lt.f64 	%p5165, %fd27423, 0d39B4484BFEEBC2A0;
	selp.f64 	%fd38564, 0d39B4484BFEEBC2A0, %fd27422, %p5165;
	rcp.rn.f64 	%fd27424, %fd27419;
	selp.f64 	%fd38563, 0d46293E5939A08CE9, %fd27424, %p5164;
	mul.f64 	%fd27425, %fd38563, %fd38564;
	mul.f64 	%fd38566, %fd38566, %fd27425;
	add.f64 	%fd27426, %fd27425, 0dBFF0000000000000;
	abs.f64 	%fd27427, %fd27426;
	setp.lt.f64 	%p5166, %fd27427, 0d3E9421F5F40D8376;
	@%p5166 bra 	$L__BB3_4518;
	add.s32 	%r15629, %r15629, 4;
	setp.eq.s32 	%p5167, %r15629, 100000001;
	@%p5167 bra 	$L__BB3_4517;
$L__BB3_4516:
	neg.s32 	%r11335, %r15629;
	cvt.rn.f64.s32 	%fd27376, %r11335;
	cvt.rn.f64.u32 	%fd27377, %r15629;
	sub.f64 	%fd27378, %fd27377, %fd27280;
	mul.f64 	%fd27379, %fd27378, %fd27376;
	add.f64 	%fd6459, %fd38565, 0d4000000000000000;
	fma.rn.f64 	%fd27380, %fd27379, %fd38563, %fd6459;
	abs.f64 	%fd27381, %fd27380;
	setp.lt.f64 	%p5155, %fd27381, 0d39B4484BFEEBC2A0;
	div.rn.f64 	%fd27382, %fd27379, %fd38564;
	add.f64 	%fd27383, %fd6459, %fd27382;
	abs.f64 	%fd27384, %fd27383;
	setp.lt.f64 	%p5156, %fd27384, 0d39B4484BFEEBC2A0;
	selp.f64 	%fd6460, 0d39B4484BFEEBC2A0, %fd27383, %p5156;
	rcp.rn.f64 	%fd27385, %fd27380;
	selp.f64 	%fd6461, 0d46293E5939A08CE9, %fd27385, %p5155;
	mul.f64 	%fd27386, %fd6461, %fd6460;
	mul.f64 	%fd38566, %fd38566, %fd27386;
	add.f64 	%fd27387, %fd27386, 0dBFF0000000000000;
	abs.f64 	%fd27388, %fd27387;
	setp.lt.f64 	%p5157, %fd27388, 0d3E9421F5F40D8376;
	@%p5157 bra 	$L__BB3_4518;
	bra.uni 	$L__BB3_4512;
$L__BB3_4517:
	mov.u64 	%rd307, $str$3;
	cvta.global.u64 	%rd308, %rd307;
	{ // callseq 767, 0
	.param .b64 param0;
	st.param.b64 	[param0], %rd308;
	.param .b64 param1;
	st.param.b64 	[param1], 0;
	.param .b32 retval0;
	call.uni (retval0), 
	vprintf, 
	(
	param0, 
	param1
	);
	ld.param.b32 	%r11342, [retval0];
	} // callseq 767
$L__BB3_4518:
	{
	.reg .b32 %temp; 
	mov.b64 	{%temp, %r15630}, %fd38567;
	}
	{
	.reg .b32 %temp; 
	mov.b64 	{%r15631, %temp}, %fd38567;
	}
	setp.gt.s32 	%p5168, %r15630, 1048575;
	mov.b32 	%r15632, -1023;
	@%p5168 bra 	$L__BB3_4520;
	mul.f64 	%fd27428, %fd1840, %fd1900;
	mul.f64 	%fd38567, %fd27428, 0d4350000000000000;
	{
	.reg .b32 %temp; 
	mov.b64 	{%temp, %r15630}, %fd38567;
	}
	{
	.reg .b32 %temp; 
	mov.b64 	{%r15631, %temp}, %fd38567;
	}
	mov.b32 	%r15632, -1077;
$L__BB3_4520:
	add.s32 	%r11346, %r15630, -1;
	setp.gt.u32 	%p5169, %r11346, 2146435070;
	@%p5169 bra 	$L__BB3_4524;
	shr.u32 	%r11349, %r15630, 20;
	add.s32 	%r15633, %r15632, %r11349;
	and.b32  	%r11350, %r15630, 1048575;
	or.b32  	%r11351, %r11350, 1072693248;
	mov.b64 	%fd38568, {%r15631, %r11351};
	setp.lt.u32 	%p5171, %r11351, 1073127583;
	@%p5171 bra 	$L__BB3_4523;
	{
	.reg .b32 %temp; 
	mov.b64 	{%r11352, %temp}, %fd38568;
	}
	{
	.reg .b32 %temp; 
	mov.b64 	{%temp, %r11353}, %fd38568;
	}
	add.s32 	%r11354, %r11353, -1048576;
	mov.b64 	%fd38568, {%r11352, %r11354};
	add.s32 	%r15633, %r15633, 1;
$L__BB3_4523:
	add.f64 	%fd27430, %fd38568, 0dBFF0000000000000;
	add.f64 	%fd27431, %fd38568, 0d3FF0000000000000;
	rcp.approx.ftz.f64 	%fd27432, %fd27431;
	neg.f64 	%fd27433, %fd27431;
	fma.rn.f64 	%fd27434, %fd27433, %fd27432, 0d3FF0000000000000;
	fma.rn.f64 	%fd27435, %fd27434, %fd27434, %fd27434;
	fma.rn.f64 	%fd27436, %fd27435, %fd27432, %fd27432;
	mul.f64 	%fd27437, %fd27430, %fd27436;
	fma.rn.f64 	%fd27438, %fd27430, %fd27436, %fd27437;
	mul.f64 	%fd27439, %fd27438, %fd27438;
	fma.rn.f64 	%fd27440, %fd27439, 0d3EB1380B3AE80F1E, 0d3ED0EE258B7A8B04;
	fma.rn.f64 	%fd27441, %fd27440, %fd27439, 0d3EF3B2669F02676F;
	fma.rn.f64 	%fd27442, %fd27441, %fd27439, 0d3F1745CBA9AB0956;
	fma.rn.f64 	%fd27443, %fd27442, %fd27439, 0d3F3C71C72D1B5154;
	fma.rn.f64 	%fd27444, %fd27443, %fd27439, 0d3F624924923BE72D;
	fma.rn.f64 	%fd27445, %fd27444, %fd27439, 0d3F8999999999A3C4;
	fma.rn.f64 	%fd27446, %fd27445, %fd27439, 0d3FB5555555555554;
	sub.f64 	%fd27447, %fd27430, %fd27438;
	add.f64 	%fd27448, %fd27447, %fd27447;
	neg.f64 	%fd27449, %fd27438;
	fma.rn.f64 	%fd27450, %fd27449, %fd27430, %fd27448;
	mul.f64 	%fd27451, %fd27436, %fd27450;
	mul.f64 	%fd27452, %fd27439, %fd27446;
	fma.rn.f64 	%fd27453, %fd27452, %fd27438, %fd27451;
	xor.b32  	%r11355, %r15633, -2147483648;
	mov.b32 	%r11356, 1127219200;
	mov.b64 	%fd27454, {%r11355, %r11356};
	sub.f64 	%fd27455, %fd27454, %fd159;
	fma.rn.f64 	%fd27456, %fd27455, 0d3FE62E42FEFA39EF, %fd27438;
	fma.rn.f64 	%fd27457, %fd27455, 0dBFE62E42FEFA39EF, %fd27456;
	sub.f64 	%fd27458, %fd27457, %fd27438;
	sub.f64 	%fd27459, %fd27453, %fd27458;
	fma.rn.f64 	%fd27460, %fd27455, 0d3C7ABC9E3B39803F, %fd27459;
	add.f64 	%fd38569, %fd27456, %fd27460;
	bra.uni 	$L__BB3_4525;
$L__BB3_4524:
	fma.rn.f64 	%fd27429, %fd38567, 0d7FF0000000000000, 0d7FF0000000000000;
	{
	.reg .b32 %temp; 
	mov.b64 	{%temp, %r11347}, %fd38567;
	}
	and.b32  	%r11348, %r11347, 2147483647;
	setp.eq.s32 	%p5170, %r11348, 0;
	selp.f64 	%fd38569, 0dFFF0000000000000, %fd27429, %p5170;
$L__BB3_4525:
	mul.f64 	%fd27461, %fd27280, %fd38569;
	mul.f64 	%fd27462, %fd1840, %fd1900;
	sub.f64 	%fd27463, %fd27461, %fd27462;
	sub.f64 	%fd6473, %fd27463, %fd6440;
	fma.rn.f64 	%fd27464, %fd6473, 0d3FF71547652B82FE, 0d4338000000000000;
	{
	.reg .b32 %temp; 
	mov.b64 	{%r2451, %temp}, %fd27464;
	}
	mov.f64 	%fd27465, 0dC338000000000000;
	add.rn.f64 	%fd27466, %fd27464, %fd27465;
	fma.rn.f64 	%fd27467, %fd27466, 0dBFE62E42FEFA39EF, %fd6473;
	fma.rn.f64 	%fd27468, %fd27466, 0dBC7ABC9E3B39803F, %fd27467;
	fma.rn.f64 	%fd27469, %fd27468, 0d3E5ADE1569CE2BDF, 0d3E928AF3FCA213EA;
	fma.rn.f64 	%fd27470, %fd27469, %fd27468, 0d3EC71DEE62401315;
	fma.rn.f64 	%fd27471, %fd27470, %fd27468, 0d3EFA01997C89EB71;
	fma.rn.f64 	%fd27472, %fd27471, %fd27468, 0d3F2A01A014761F65;
	fma.rn.f64 	%fd27473, %fd27472, %fd27468, 0d3F56C16C1852B7AF;
	fma.rn.f64 	%fd27474, %fd27473, %fd27468, 0d3F81111111122322;
	fma.rn.f64 	%fd27475, %fd27474, %fd27468, 0d3FA55555555502A1;
	fma.rn.f64 	%fd27476, %fd27475, %fd27468, 0d3FC5555555555511;
	fma.rn.f64 	%fd27477, %fd27476, %fd27468, 0d3FE000000000000B;
	fma.rn.f64 	%fd27478, %fd27477, %fd27468, 0d3FF0000000000000;
	fma.rn.f64 	%fd27479, %fd27478, %fd27468, 0d3FF0000000000000;
	{
	.reg .b32 %temp; 
	mov.b64 	{%r2452, %temp}, %fd27479;
	}
	{
	.reg .b32 %temp; 
	mov.b64 	{%temp, %r2453}, %fd27479;
	}
	shl.b32 	%r11357, %r2451, 20;
	add.s32 	%r11358, %r11357, %r2453;
	mov.b64 	%fd38570, {%r2452, %r11358};
	{
	.reg .b32 %temp; 
	mov.b64 	{%temp, %r11359}, %fd6473;
	}
	mov.b32 	%f295, %r11359;
	abs.f32 	%f120, %f295;
	setp.lt.f32 	%p5172, %f120, 0f4086232B;
	@%p5172 bra 	$L__BB3_4528;
	setp.lt.f64 	%p5173, %fd6473, 0d0000000000000000;
	add.f64 	%fd27480, %fd6473, 0d7FF0000000000000;
	selp.f64 	%fd38570, 0d0000000000000000, %fd27480, %p5173;
	setp.geu.f32 	%p5174, %f120, 0f40874800;
	@%p5174 bra 	$L__BB3_4528;
	shr.u32 	%r11360, %r2451, 31;
	add.s32 	%r11361, %r2451, %r11360;
	shr.s32 	%r11362, %r11361, 1;
	shl.b32 	%r11363, %r11362, 20;
	add.s32 	%r11364, %r2453, %r11363;
	mov.b64 	%fd27481, {%r2452, %r11364};
	sub.s32 	%r11365, %r2451, %r11362;
	shl.b32 	%r11366, %r11365, 20;
	add.s32 	%r11367, %r11366, 1072693248;
	mov.b32 	%r11368, 0;
	mov.b64 	%fd27482, {%r11368, %r11367};
	mul.f64 	%fd38570, %fd27482, %fd27481;
$L__BB3_4528:
	mul.f64 	%fd27483, %fd38566, %fd38570;
	mov.f64 	%fd27484, 0d3FF0000000000000;
	sub.f64 	%fd38571, %fd27484, %fd27483;
$L__BB3_4529:
	setp.geu.f64 	%p5210, %fd1900, 0d0000000000000000;
	mov.f64 	%fd27716, 0d3FF0000000000000;
	sub.f64 	%fd6480, %fd27716, %fd38571;
	and.pred  	%p5211, %p5210, %p5144;
	@%p5211 bra 	$L__BB3_4531;
	mov.u64 	%rd313, $str$6;
	cvta.global.u64 	%rd314, %rd313;
	{ // callseq 770, 0
	.param .b64 param0;
	st.param.b64 	[param0], %rd314;
	.param .b64 param1;
	st.param.b64 	[param1], 0;
	.param .b32 retval0;
	call.uni (retval0), 
	vprintf, 
	(
	param0, 
	param1
	);
	ld.param.b32 	%r11425, [retval0];
	} // callseq 770
$L__BB3_4531:
	setp.geu.f64 	%p5212, %fd1900, %fd27281;
	@%p5212 bra 	$L__BB3_4579;
	add.f64 	%fd38572, %fd27280, 0d4016000000000000;
	{
	.reg .b32 %temp; 
	mov.b64 	{%temp, %r15634}, %fd38572;
	}
	{
	.reg .b32 %temp; 
	mov.b64 	{%r15635, %temp}, %fd38572;
	}
	setp.gt.s32 	%p5241, %r15634, 1048575;
	mov.b32 	%r15636, -1023;
	@%p5241 bra 	$L__BB3_4534;
	mul.f64 	%fd38572, %fd38572, 0d4350000000000000;
	{
	.reg .b32 %temp; 
	mov.b64 	{%temp, %r15634}, %fd38572;
	}
	{
	.reg .b32 %temp; 
	mov.b64 	{%r15635, %temp}, %fd38572;
	}
	mov.b32 	%r15636, -1077;
$L__BB3_4534:
	add.s32 	%r11490, %r15634, -1;
	setp.gt.u32 	%p5242, %r11490, 2146435070;
	@%p5242 bra 	$L__BB3_4538;
	shr.u32 	%r11493, %r15634, 20;
	add.s32 	%r15637, %r15636, %r11493;
	and.b32  	%r11494, %r15634, 1048575;
	or.b32  	%r11495, %r11494, 1072693248;
	mov.b64 	%fd38573, {%r15635, %r11495};
	setp.lt.u32 	%p5244, %r11495, 1073127583;
	@%p5244 bra 	$L__BB3_4537;
	{
	.reg .b32 %temp; 
	mov.b64 	{%r11496, %temp}, %fd38573;
	}
	{
	.reg .b32 %temp; 
	mov.b64 	{%temp, %r11497}, %fd38573;
	}
	add.s32 	%r11498, %r11497, -1048576;
	mov.b64 	%fd38573, {%r11496, %r11498};
	add.s32 	%r15637, %r15637, 1;
$L__BB3_4537:
	add.f64 	%fd27920, %fd38573, 0dBFF0000000000000;
	add.f64 	%fd27921, %fd38573, 0d3FF0000000000000;
	rcp.approx.ftz.f64 	%fd27922, %fd27921;
	neg.f64 	%fd27923, %fd27921;
	fma.rn.f64 	%fd27924, %fd27923, %fd27922, 0d3FF0000000000000;
	fma.rn.f64 	%fd27925, %fd27924, %fd27924, %fd27924;
	fma.rn.f64 	%fd27926, %fd27925, %fd27922, %fd27922;
	mul.f64 	%fd27927, %fd27920, %fd27926;
	fma.rn.f64 	%fd27928, %fd27920, %fd27926, %fd27927;
	mul.f64 	%fd27929, %fd27928, %fd27928;
	fma.rn.f64 	%fd27930, %fd27929, 0d3EB1380B3AE80F1E, 0d3ED0EE258B7A8B04;
	fma.rn.f64 	%fd27931, %fd27930, %fd27929, 0d3EF3B2669F02676F;
	fma.rn.f64 	%fd27932, %fd27931, %fd27929, 0d3F1745CBA9AB0956;
	fma.rn.f64 	%fd27933, %fd27932, %fd27929, 0d3F3C71C72D1B5154;
	fma.rn.f64 	%fd27934, %fd27933, %fd27929, 0d3F624924923BE72D;
	fma.rn.f64 	%fd27935, %fd27934, %fd27929, 0d3F8999999999A3C4;
	fma.rn.f64 	%fd27936, %fd27935, %fd27929, 0d3FB5555555555554;
	sub.f64 	%fd27937, %fd27920, %fd27928;
	add.f64 	%fd27938, %fd27937, %fd27937;
	neg.f64 	%fd27939, %fd27928;
	fma.rn.f64 	%fd27940, %fd27939, %fd27920, %fd27938;
	mul.f64 	%fd27941, %fd27926, %fd27940;
	mul.f64 	%fd27942, %fd27929, %fd27936;
	fma.rn.f64 	%fd27943, %fd27942, %fd27928, %fd27941;
	xor.b32  	%r11499, %r15637, -2147483648;
	mov.b32 	%r11500, 1127219200;
	mov.b64 	%fd27944, {%r11499, %r11500};
	sub.f64 	%fd27945, %fd27944, %fd159;
	fma.rn.f64 	%fd27946, %fd27945, 0d3FE62E42FEFA39EF, %fd27928;
	fma.rn.f64 	%fd27947, %fd27945, 0dBFE62E42FEFA39EF, %fd27946;
	sub.f64 	%fd27948, %fd27947, %fd27928;
	sub.f64 	%fd27949, %fd27943, %fd27948;
	fma.rn.f64 	%fd27950, %fd27945, 0d3C7ABC9E3B39803F, %fd27949;
	add.f64 	%fd38574, %fd27946, %fd27950;
	bra.uni 	$L__BB3_4539;
$L__BB3_4538:
	fma.rn.f64 	%fd27919, %fd38572, 0d7FF0000000000000, 0d7FF0000000000000;
	{
	.reg .b32 %temp; 
	mov.b64 	{%temp, %r11491}, %fd38572;
	}
	and.b32  	%r11492, %r11491, 2147483647;
	setp.eq.s32 	%p5243, %r11492, 0;
	selp.f64 	%fd38574, 0dFFF0000000000000, %fd27919, %p5243;
$L__BB3_4539:
	add.f64 	%fd27951, %fd27280, 0d3FE0000000000000;
	mul.f64 	%fd27952, %fd27951, %fd38574;
	add.f64 	%fd27953, %fd27280, 0d4016000000000000;
	sub.f64 	%fd6490, %fd27953, %fd27952;
	mov.f64 	%fd27955, 0d40530B869F76170A;
	div.rn.f64 	%fd27956, %fd27955, %fd27281;
	add.f64 	%fd27957, %fd27956, 0d3FF00000000D0EC7;
	add.f64 	%fd27958, %fd27281, 0d3FF0000000000000;
	mov.f64 	%fd27959, 0dC055A0572B143656;
	div.rn.f64 	%fd27960, %fd27959, %fd27958;
	add.f64 	%fd27961, %fd27957, %fd27960;
	add.f64 	%fd27962, %fd27958, 0d3FF0000000000000;
	mov.f64 	%fd27963, 0d4038039BF13B4CC6;
	div.rn.f64 	%fd27964, %fd27963, %fd27962;
	add.f64 	%fd27965, %fd27961, %fd27964;
	add.f64 	%fd27966, %fd27962, 0d3FF0000000000000;
	mov.f64 	%fd27967, 0dBFF3B5348DCDCC8C;
	div.rn.f64 	%fd27968, %fd27967, %fd27966;
	add.f64 	%fd27969, %fd27965, %fd27968;
	add.f64 	%fd27970, %fd27966, 0d3FF0000000000000;
	mov.f64 	%fd27971, 0d3F53CD7319EC12D8;
	div.rn.f64 	%fd27972, %fd27971, %fd27970;
	add.f64 	%fd27973, %fd27969, %fd27972;
	add.f64 	%fd27974, %fd27970, 0d3FF0000000000000;
	mov.f64 	%fd27975, 0dBED6A1181C0E9888;
	div.rn.f64 	%fd27976, %fd27975, %fd27974;
	add.f64 	%fd27977, %fd27973, %fd27976;
	mul.f64 	%fd27978, %fd27977, 0d40040D931FF62706;
	div.rn.f64 	%fd38575, %fd27978, %fd27280;
	{
	.reg .b32 %temp; 
	mov.b64 	{%temp, %r15638}, %fd38575;
	}
	{
	.reg .b32 %temp; 
	mov.b64 	{%r15639, %temp}, %fd38575;
	}
	setp.gt.s32 	%p5245, %r15638, 1048575;
	mov.b32 	%r15640, -1023;
	@%p5245 bra 	$L__BB3_4541;
	mul.f64 	%fd38575, %fd38575, 0d4350000000000000;
	{
	.reg .b32 %temp; 
	mov.b64 	{%temp, %r15638}, %fd38575;
	}
	{
	.reg .b32 %temp; 
	mov.b64 	{%r15639, %temp}, %fd38575;
	}
	mov.b32 	%r15640, -1077;
$L__BB3_4541:
	add.s32 	%r11503, %r15638, -1;
	setp.gt.u32 	%p5246, %r11503, 2146435070;
	@%p5246 bra 	$L__BB3_4545;
	shr.u32 	%r11506, %r15638, 20;
	add.s32 	%r15641, %r15640, %r11506;
	and.b32  	%r11507, %r15638, 1048575;
	or.b32  	%r11508, %r11507, 1072693248;
	mov.b64 	%fd38576, {%r15639, %r11508};
	setp.lt.u32 	%p5248, %r11508, 1073127583;
	@%p5248 bra 	$L__BB3_4544;
	{
	.reg .b32 %temp; 
	mov.b64 	{%r11509, %temp}, %fd38576;
	}
	{
	.reg .b32 %temp; 
	mov.b64 	{%temp, %r11510}, %fd38576;
	}
	add.s32 	%r11511, %r11510, -1048576;
	mov.b64 	%fd38576, {%r11509, %r11511};
	add.s32 	%r15641, %r15641, 1;
$L__BB3_4544:
	add.f64 	%fd27980, %fd38576, 0dBFF0000000000000;
	add.f64 	%fd27981, %fd38576, 0d3FF0000000000000;
	rcp.approx.ftz.f64 	%fd27982, %fd27981;
	neg.f64 	%fd27983, %fd27981;
	fma.rn.f64 	%fd27984, %fd27983, %fd27982, 0d3FF0000000000000;
	fma.rn.f64 	%fd27985, %fd27984, %fd27984, %fd27984;
	fma.rn.f64 	%fd27986, %fd27985, %fd27982, %fd27982;
	mul.f64 	%fd27987, %fd27980, %fd27986;
	fma.rn.f64 	%fd27988, %fd27980, %fd27986, %fd27987;
	mul.f64 	%fd27989, %fd27988, %fd27988;
	fma.rn.f64 	%fd27990, %fd27989, 0d3EB1380B3AE80F1E, 0d3ED0EE258B7A8B04;
	fma.rn.f64 	%fd27991, %fd27990, %fd27989, 0d3EF3B2669F02676F;
	fma.rn.f64 	%fd27992, %fd27991, %fd27989, 0d3F1745CBA9AB0956;
	fma.rn.f64 	%fd27993, %fd27992, %fd27989, 0d3F3C71C72D1B5154;
	fma.rn.f64 	%fd27994, %fd27993, %fd27989, 0d3F624924923BE72D;
	fma.rn.f64 	%fd27995, %fd27994, %fd27989, 0d3F8999999999A3C4;
	fma.rn.f64 	%fd27996, %fd27995, %fd27989, 0d3FB5555555555554;
	sub.f64 	%fd27997, %fd27980, %fd27988;
	add.f64 	%fd27998, %fd27997, %fd27997;
	neg.f64 	%fd27999, %fd27988;
	fma.rn.f64 	%fd28000, %fd27999, %fd27980, %fd27998;
	mul.f64 	%fd28001, %fd27986, %fd28000;
	mul.f64 	%fd28002, %fd27989, %fd27996;
	fma.rn.f64 	%fd28003, %fd28002, %fd27988, %fd28001;
	xor.b32  	%r11512, %r15641, -2147483648;
	mov.b32 	%r11513, 1127219200;
	mov.b64 	%fd28004, {%r11512, %r11513};
	sub.f64 	%fd28005, %fd28004, %fd159;
	fma.rn.f64 	%fd28006, %fd28005, 0d3FE62E42FEFA39EF, %fd27988;
	fma.rn.f64 	%fd28007, %fd28005, 0dBFE62E42FEFA39EF, %fd28006;
	sub.f64 	%fd28008, %fd28007, %fd27988;
	sub.f64 	%fd28009, %fd28003, %fd28008;
	fma.rn.f64 	%fd28010, %fd28005, 0d3C7ABC9E3B39803F, %fd28009;
	add.f64 	%fd38577, %fd28006, %fd28010;
	bra.uni 	$L__BB3_4546;
$L__BB3_4545:
	fma.rn.f64 	%fd27979, %fd38575, 0d7FF0000000000000, 0d7FF0000000000000;
	{
	.reg .b32 %temp; 
	mov.b64 	{%temp, %r11504}, %fd38575;
	}
	and.b32  	%r11505, %r11504, 2147483647;
	setp.eq.s32 	%p5247, %r11505, 0;
	selp.f64 	%fd38577, 0dFFF0000000000000, %fd27979, %p5247;
$L__BB3_4546:
	setp.gtu.f64 	%p5249, %fd1900, 0d0000000000000000;
	mov.f64 	%fd38601, 0d0000000000000000;
	@%p5249 bra 	$L__BB3_4549;
	setp.geu.f64 	%p5250, %fd1900, 0d0000000000000000;
	@%p5250 bra 	$L__BB3_4611;
	mov.u64 	%rd317, $str$4;
	cvta.global.u64 	%rd318, %rd317;
	{ // callseq 772, 0
	.param .b64 param0;
	st.param.b64 	[param0], %rd318;
	.param .b64 param1;
	st.param.b64 	[param1], 0;
	.param .b32 retval0;
	call.uni (retval0), 
	vprintf, 
	(
	param0, 
	param1
	);
	ld.param.b32 	%r11514, [retval0];
	} // callseq 772
	bra.uni 	$L__BB3_4611;
$L__BB3_4549:
	rcp.rn.f64 	%fd38579, %fd27280;
	mov.b32 	%r15642, 1;
	mov.f64 	%fd38578, %fd27280;
	mov.f64 	%fd38581, %fd38579;
	bra.uni 	$L__BB3_4566;
$L__BB3_4550:
	add.f64 	%fd6501, %fd6549, 0d3FF0000000000000;
	div.rn.f64 	%fd28017, %fd1900, %fd6501;
	mul.f64 	%fd6502, %fd6550, %fd28017;
	add.f64 	%fd38581, %fd38581, %fd6502;
	abs.f64 	%fd28018, %fd6502;
	abs.f64 	%fd28019, %fd38581;
	mul.f64 	%fd28020, %fd28019, 0d3E9421F5F40D8376;
	setp.lt.f64 	%p5252, %fd28018, %fd28020;
	@%p5252 bra 	$L__BB3_4567;
	add.f64 	%fd6504, %fd6501, 0d3FF0000000000000;
	div.rn.f64 	%fd28021, %fd1900, %fd6504;
	mul.f64 	%fd6505, %fd6502, %fd28021;
	add.f64 	%fd38581, %fd38581, %fd6505;
	abs.f64 	%fd28022, %fd6505;
	abs.f64 	%fd28023, %fd38581;
	mul.f64 	%fd28024, %fd28023, 0d3E9421F5F40D8376;
	setp.lt.f64 	%p5253, %fd28022, %fd28024;
	@%p5253 bra 	$L__BB3_4567;
	add.f64 	%fd6507, %fd6504, 0d3FF0000000000000;
	div.rn.f64 	%fd28025, %fd1900, %fd6507;
	mul.f64 	%fd6508, %fd6505, %fd28025;
	add.f64 	%fd38581, %fd38581, %fd6508;
	abs.f64 	%fd28026, %fd6508;
	abs.f64 	%fd28027, %fd38581;
	mul.f64 	%fd28028, %fd28027, 0d3E9421F5F40D8376;
	setp.lt.f64 	%p5254, %fd28026, %fd28028;
	@%p5254 bra 	$L__BB3_4567;
	add.f64 	%fd6510, %fd6507, 0d3FF0000000000000;
	div.rn.f64 	%fd28029, %fd1900, %fd6510;
	mul.f64 	%fd6511, %fd6508, %fd28029;
	add.f64 	%fd38581, %fd38581, %fd6511;
	abs.f64 	%fd28030, %fd6511;
	abs.f64 	%fd28031, %fd38581;
	mul.f64 	%fd28032, %fd28031, 0d3E9421F5F40D8376;
	setp.lt.f64 	%p5255, %fd28030, %fd28032;
	@%p5255 bra 	$L__BB3_4567;
	add.f64 	%fd6513, %fd6510, 0d3FF0000000000000;
	div.rn.f64 	%fd28033, %fd1900, %fd6513;
	mul.f64 	%fd6514, %fd6511, %fd28033;
	add.f64 	%fd38581, %fd38581, %fd6514;
	abs.f64 	%fd28034, %fd6514;
	abs.f64 	%fd28035, %fd38581;
	mul.f64 	%fd28036, %fd28035, 0d3E9421F5F40D8376;
	setp.lt.f64 	%p5256, %fd28034, %fd28036;
	@%p5256 bra 	$L__BB3_4567;
	add.f64 	%fd6516, %fd6513, 0d3FF0000000000000;
	div.rn.f64 	%fd28037, %fd1900, %fd6516;
	mul.f64 	%fd6517, %fd6514, %fd28037;
	add.f64 	%fd38581, %fd38581, %fd6517;
	abs.f64 	%fd28038, %fd6517;
	abs.f64 	%fd28039, %fd38581;
	mul.f64 	%fd28040, %fd28039, 0d3E9421F5F40D8376;
	setp.lt.f64 	%p5257, %fd28038, %fd28040;
	@%p5257 bra 	$L__BB3_4567;
	add.f64 	%fd6519, %fd6516, 0d3FF0000000000000;
	div.rn.f64 	%fd28041, %fd1900, %fd6519;
	mul.f64 	%fd6520, %fd6517, %fd28041;
	add.f64 	%fd38581, %fd38581, %fd6520;
	abs.f64 	%fd28042, %fd6520;
	abs.f64 	%fd28043, %fd38581;
	mul.f64 	%fd28044, %fd28043, 0d3E9421F5F40D8376;
	setp.lt.f64 	%p5258, %fd28042, %fd28044;
	@%p5258 bra 	$L__BB3_4567;
	add.f64 	%fd6522, %fd6519, 0d3FF0000000000000;
	div.rn.f64 	%fd28045, %fd1900, %fd6522;
	mul.f64 	%fd6523, %fd6520, %fd28045;
	add.f64 	%fd38581, %fd38581, %fd6523;
	abs.f64 	%fd28046, %fd6523;
	abs.f64 	%fd28047, %fd38581;
	mul.f64 	%fd28048, %fd28047, 0d3E9421F5F40D8376;
	setp.lt.f64 	%p5259, %fd28046, %fd28048;
	@%p5259 bra 	$L__BB3_4567;
	add.f64 	%fd6525, %fd6522, 0d3FF0000000000000;
	div.rn.f64 	%fd28049, %fd1900, %fd6525;
	mul.f64 	%fd6526, %fd6523, %fd28049;
	add.f64 	%fd38581, %fd38581, %fd6526;
	abs.f64 	%fd28050, %fd6526;
	abs.f64 	%fd28051, %fd38581;
	mul.f64 	%fd28052, %fd28051, 0d3E9421F5F40D8376;
	setp.lt.f64 	%p5260, %fd28050, %fd28052;
	@%p5260 bra 	$L__BB3_4567;
	add.f64 	%fd6528, %fd6525, 0d3FF0000000000000;
	div.rn.f64 	%fd28053, %fd1900, %fd6528;
	mul.f64 	%fd6529, %fd6526, %fd28053;
	add.f64 	%fd38581, %fd38581, %fd6529;
	abs.f64 	%fd28054, %fd6529;
	abs.f64 	%fd28055, %fd38581;
	mul.f64 	%fd28056, %fd28055, 0d3E9421F5F40D8376;
	setp.lt.f64 	%p5261, %fd28054, %fd28056;
	@%p5261 bra 	$L__BB3_4567;
	add.f64 	%fd6531, %fd6528, 0d3FF0000000000000;
	div.rn.f64 	%fd28057, %fd1900, %fd6531;
	mul.f64 	%fd6532, %fd6529, %fd28057;
	add.f64 	%fd38581, %fd38581, %fd6532;
	abs.f64 	%fd28058, %fd6532;
	abs.f64 	%fd28059, %fd38581;
	mul.f64 	%fd28060, %fd28059, 0d3E9421F5F40D8376;
	setp.lt.f64 	%p5262, %fd28058, %fd28060;
	@%p5262 bra 	$L__BB3_4567;
	add.f64 	%fd6534, %fd6531, 0d3FF0000000000000;
	div.rn.f64 	%fd28061, %fd1900, %fd6534;
	mul.f64 	%fd6535, %fd6532, %fd28061;
	add.f64 	%fd38581, %fd38581, %fd6535;
	abs.f64 	%fd28062, %fd6535;
	abs.f64 	%fd28063, %fd38581;
	mul.f64 	%fd28064, %fd28063, 0d3E9421F5F40D8376;
	setp.lt.f64 	%p5263, %fd28062, %fd28064;
	@%p5263 bra 	$L__BB3_4567;
	add.f64 	%fd6537, %fd6534, 0d3FF0000000000000;
	div.rn.f64 	%fd28065, %fd1900, %fd6537;
	mul.f64 	%fd6538, %fd6535, %fd28065;
	add.f64 	%fd38581, %fd38581, %fd6538;
	abs.f64 	%fd28066, %fd6538;
	abs.f64 	%fd28067, %fd38581;
	mul.f64 	%fd28068, %fd28067, 0d3E9421F5F40D8376;
	setp.lt.f64 	%p5264, %fd28066, %fd28068;
	@%p5264 bra 	$L__BB3_4567;
	add.f64 	%fd6540, %fd6537, 0d3FF0000000000000;
	div.rn.f64 	%fd28069, %fd1900, %fd6540;
	mul.f64 	%fd6541, %fd6538, %fd28069;
	add.f64 	%fd38581, %fd38581, %fd6541;
	abs.f64 	%fd28070, %fd6541;
	abs.f64 	%fd28071, %fd38581;
	mul.f64 	%fd28072, %fd28071, 0d3E9421F5F40D8376;
	setp.lt.f64 	%p5265, %fd28070, %fd28072;
	@%p5265 bra 	$L__BB3_4567;
	add.f64 	%fd38578, %fd6540, 0d3FF0000000000000;
	div.rn.f64 	%fd28073, %fd1900, %fd38578;
	mul.f64 	%fd38579, %fd6541, %fd28073;
	add.f64 	%fd38581, %fd38581, %fd38579;
	abs.f64 	%fd28074, %fd38579;
	abs.f64 	%fd28075, %fd38581;
	mul.f64 	%fd28076, %fd28075, 0d3E9421F5F40D8376;
	setp.lt.f64 	%p5266, %fd28074, %fd28076;
	@%p5266 bra 	$L__BB3_4567;
	add.s32 	%r15642, %r15642, 16;
	setp.eq.s32 	%p5267, %r15642, 100000001;
	@%p5267 bra 	$L__BB3_4578;
$L__BB3_4566:
	add.f64 	%fd6549, %fd38578, 0d3FF0000000000000;
	div.rn.f64 	%fd28013, %fd1900, %fd6549;
	mul.f64 	%fd6550, %fd38579, %fd28013;
	add.f64 	%fd38581, %fd38581, %fd6550;
	abs.f64 	%fd28014, %fd6550;
	abs.f64 	%fd28015, %fd38581;
	mul.f64 	%fd28016, %fd28015, 0d3E9421F5F40D8376;
	setp.geu.f64 	%p5251, %fd28014, %fd28016;
	@%p5251 bra 	$L__BB3_4550;
$L__BB3_4567:
	{
	.reg .b32 %temp; 
	mov.b64 	{%temp, %r15643}, %fd1900;
	}
	{
	.reg .b32 %temp; 
	mov.b64 	{%r15644, %temp}, %fd1900;
	}
	setp.gt.s32 	%p5268, %r15643, 1048575;
	mov.b32 	%r15645, -1023;
	mov.f64 	%fd38582, %fd1900;
	@%p5268 bra 	$L__BB3_4569;
	mul.f64 	%fd38582, %fd1900, 0d4350000000000000;
	{
	.reg .b32 %temp; 
	mov.b64 	{%temp, %r15643}, %fd38582;
	}
	{
	.reg .b32 %temp; 
	mov.b64 	{%r15644, %temp}, %fd38582;
	}
	mov.b32 	%r15645, -1077;
$L__BB3_4569:
	add.s32 	%r11521, %r15643, -1;
	setp.gt.u32 	%p5269, %r11521, 2146435070;
	@%p5269 bra 	$L__BB3_4573;
	shr.u32 	%r11524, %r15643, 20;
	add.s32 	%r15646, %r15645, %r11524;
	and.b32  	%r11525, %r15643, 1048575;
	or.b32  	%r11526, %r11525, 1072693248;
	mov.b64 	%fd38583, {%r15644, %r11526};
	setp.lt.u32 	%p5271, %r11526, 1073127583;
	@%p5271 bra 	$L__BB3_4572;
	{
	.reg .b32 %temp; 
	mov.b64 	{%r11527, %temp}, %fd38583;
	}
	{
	.reg .b32 %temp; 
	mov.b64 	{%temp, %r11528}, %fd38583;
	}
	add.s32 	%r11529, %r11528, -1048576;
	mov.b64 	%fd38583, {%r11527, %r11529};
	add.s32 	%r15646, %r15646, 1;
$L__BB3_4572:
	add.f64 	%fd28079, %fd38583, 0dBFF0000000000000;
	add.f64 	%fd28080, %fd38583, 0d3FF0000000000000;
	rcp.approx.ftz.f64 	%fd28081, %fd28080;
	neg.f64 	%fd28082, %fd28080;
	fma.rn.f64 	%fd28083, %fd28082, %fd28081, 0d3FF0000000000000;
	fma.rn.f64 	%fd28084, %fd28083, %fd28083, %fd28083;
	fma.rn.f64 	%fd28085, %fd28084, %fd28081, %fd28081;
	mul.f64 	%fd28086, %fd28079, %fd28085;
	fma.rn.f64 	%fd28087, %fd28079, %fd28085, %fd28086;
	mul.f64 	%fd28088, %fd28087, %fd28087;
	fma.rn.f64 	%fd28089, %fd28088, 0d3EB1380B3AE80F1E, 0d3ED0EE258B7A8B04;
	fma.rn.f64 	%fd28090, %fd28089, %fd28088, 0d3EF3B2669F02676F;
	fma.rn.f64 	%fd28091, %fd28090, %fd28088, 0d3F1745CBA9AB0956;
	fma.rn.f64 	%fd28092, %fd28091, %fd28088, 0d3F3C71C72D1B5154;
	fma.rn.f64 	%fd28093, %fd28092, %fd28088, 0d3F624924923BE72D;
	fma.rn.f64 	%fd28094, %fd28093, %fd28088, 0d3F8999999999A3C4;
	fma.rn.f64 	%fd28095, %fd28094, %fd28088, 0d3FB5555555555554;
	sub.f64 	%fd28096, %fd28079, %fd28087;
	add.f64 	%fd28097, %fd28096, %fd28096;
	neg.f64 	%fd28098, %fd28087;
	fma.rn.f64 	%fd28099, %fd28098, %fd28079, %fd28097;
	mul.f64 	%fd28100, %fd28085, %fd28099;
	mul.f64 	%fd28101, %fd28088, %fd28095;
	fma.rn.f64 	%fd28102, %fd28101, %fd28087, %fd28100;
	xor.b32  	%r11530, %r15646, -2147483648;
	mov.b32 	%r11531, 1127219200;
	mov.b64 	%fd28103, {%r11530, %r11531};
	sub.f64 	%fd28104, %fd28103, %fd159;
	fma.rn.f64 	%fd28105, %fd28104, 0d3FE62E42FEFA39EF, %fd28087;
	fma.rn.f64 	%fd28106, %fd28104, 0dBFE62E42FEFA39EF, %fd28105;
	sub.f64 	%fd28107, %fd28106, %fd28087;
	sub.f64 	%fd28108, %fd28102, %fd28107;
	fma.rn.f64 	%fd28109, %fd28104, 0d3C7ABC9E3B39803F, %fd28108;
	add.f64 	%fd38584, %fd28105, %fd28109;
	bra.uni 	$L__BB3_4574;
$L__BB3_4573:
	fma.rn.f64 	%fd28078, %fd38582, 0d7FF0000000000000, 0d7FF0000000000000;
	{
	.reg .b32 %temp; 
	mov.b64 	{%temp, %r11522}, %fd38582;
	}
	and.b32  	%r11523, %r11522, 2147483647;
	setp.eq.s32 	%p5270, %r11523, 0;
	selp.f64 	%fd38584, 0dFFF0000000000000, %fd28078, %p5270;
$L__BB3_4574:
	mul.f64 	%fd28110, %fd27280, %fd38584;
	sub.f64 	%fd28111, %fd28110, %fd1900;
	sub.f64 	%fd28112, %fd6490, %fd38577;
	add.f64 	%fd6561, %fd28112, %fd28111;
	fma.rn.f64 	%fd28113, %fd6561, 0d3FF71547652B82FE, 0d4338000000000000;
	{
	.reg .b32 %temp; 
	mov.b64 	{%r2486, %temp}, %fd28113;
	}
	mov.f64 	%fd28114, 0dC338000000000000;
	add.rn.f64 	%fd28115, %fd28113, %fd28114;
	fma.rn.f64 	%fd28116, %fd28115, 0dBFE62E42FEFA39EF, %fd6561;
	fma.rn.f64 	%fd28117, %fd28115, 0dBC7ABC9E3B39803F, %fd28116;
	fma.rn.f64 	%fd28118, %fd28117, 0d3E5ADE1569CE2BDF, 0d3E928AF3FCA213EA;
	fma.rn.f64 	%fd28119, %fd28118, %fd28117, 0d3EC71DEE62401315;
	fma.rn.f64 	%fd28120, %fd28119, %fd28117, 0d3EFA01997C89EB71;
	fma.rn.f64 	%fd28121, %fd28120, %fd28117, 0d3F2A01A014761F65;
	fma.rn.f64 	%fd28122, %fd28121, %fd28117, 0d3F56C16C1852B7AF;
	fma.rn.f64 	%fd28123, %fd28122, %fd28117, 0d3F81111111122322;
	fma.rn.f64 	%fd28124, %fd28123, %fd28117, 0d3FA55555555502A1;
	fma.rn.f64 	%fd28125, %fd28124, %fd28117, 0d3FC5555555555511;
	fma.rn.f64 	%fd28126, %fd28125, %fd28117, 0d3FE000000000000B;
	fma.rn.f64 	%fd28127, %fd28126, %fd28117, 0d3FF0000000000000;
	fma.rn.f64 	%fd28128, %fd28127, %fd28117, 0d3FF0000000000000;
	{
	.reg .b32 %temp; 
	mov.b64 	{%r2487, %temp}, %fd28128;
	}
	{
	.reg .b32 %temp; 
	mov.b64 	{%temp, %r2488}, %fd28128;
	}
	shl.b32 	%r11532, %r2486, 20;
	add.s32 	%r11533, %r11532, %r2488;
	mov.b64 	%fd38585, {%r2487, %r11533};
	{
	.reg .b32 %temp; 
	mov.b64 	{%temp, %r11534}, %fd6561;
	}
	mov.b32 	%f298, %r11534;
	abs.f32 	%f121, %f298;
	setp.lt.f32 	%p5272, %f121, 0f4086232B;
	@%p5272 bra 	$L__BB3_4577;
	setp.lt.f64 	%p5273, %fd6561, 0d0000000000000000;
	add.f64 	%fd28129, %fd6561, 0d7FF0000000000000;
	selp.f64 	%fd38585, 0d0000000000000000, %fd28129, %p5273;
	setp.geu.f32 	%p5274, %f121, 0f40874800;
	@%p5274 bra 	$L__BB3_4577;
	shr.u32 	%r11535, %r2486, 31;
	add.s32 	%r11536, %r2486, %r11535;
	shr.s32 	%r11537, %r11536, 1;
	shl.b32 	%r11538, %r11537, 20;
	add.s32 	%r11539, %r2488, %r11538;
	mov.b64 	%fd28130, {%r2487, %r11539};
	sub.s32 	%r11540, %r2486, %r11537;
	shl.b32 	%r11541, %r11540, 20;
	add.s32 	%r11542, %r11541, 1072693248;
	mov.b32 	%r11543, 0;
	mov.b64 	%fd28131, {%r11543, %r11542};
	mul.f64 	%fd38585, %fd28131, %fd28130;
$L__BB3_4577:
	mul.f64 	%fd38601, %fd38581, %fd38585;
	bra.uni 	$L__BB3_4611;
$L__BB3_4578:
	mov.u64 	%rd319, $str$5;
	cvta.global.u64 	%rd320, %rd319;
	{ // callseq 773, 0
	.param .b64 param0;
	st.param.b64 	[param0], %rd320;
	.param .b64 param1;
	st.param.b64 	[param1], 0;
	.param .b32 retval0;
	call.uni (retval0), 
	vprintf, 
	(
	param0, 
	param1
	);
	ld.param.b32 	%r11517, [retval0];
	} // callseq 773
	bra.uni 	$L__BB3_4611;
$L__BB3_4579:
	add.f64 	%fd38586, %fd27280, 0d4016000000000000;
	{
	.reg .b32 %temp; 
	mov.b64 	{%temp, %r15647}, %fd38586;
	}
	{
	.reg .b32 %temp; 
	mov.b64 	{%r15648, %temp}, %fd38586;
	}
	setp.gt.s32 	%p5213, %r15647, 1048575;
	mov.b32 	%r15649, -1023;
	@%p5213 bra 	$L__BB3_4581;
	mul.f64 	%fd38586, %fd38586, 0d4350000000000000;
	{
	.reg .b32 %temp; 
	mov.b64 	{%temp, %r15647}, %fd38586;
	}
	{
	.reg .b32 %temp; 
	mov.b64 	{%r15648, %temp}, %fd38586;
	}
	mov.b32 	%r15649, -1077;
$L__BB3_4581:
	add.s32 	%r11429, %r15647, -1;
	setp.gt.u32 	%p5214, %r11429, 2146435070;
	@%p5214 bra 	$L__BB3_4585;
	shr.u32 	%r11432, %r15647, 20;
	add.s32 	%r15650, %r15649, %r11432;
	and.b32  	%r11433, %r15647, 1048575;
	or.b32  	%r11434, %r11433, 1072693248;
	mov.b64 	%fd38587, {%r15648, %r11434};
	setp.lt.u32 	%p5216, %r11434, 1073127583;
	@%p5216 bra 	$L__BB3_4584;
	{
	.reg .b32 %temp; 
	mov.b64 	{%r11435, %temp}, %fd38587;
	}
	{
	.reg .b32 %temp; 
	mov.b64 	{%temp, %r11436}, %fd38587;
	}
	add.s32 	%r11437, %r11436, -1048576;
	mov.b64 	%fd38587, {%r11435, %r11437};
	add.s32 	%r15650, %r15650, 1;
$L__BB3_4584:
	add.f64 	%fd27719, %fd38587, 0dBFF0000000000000;
	add.f64 	%fd27720, %fd38587, 0d3FF0000000000000;
	rcp.approx.ftz.f64 	%fd27721, %fd27720;
	neg.f64 	%fd27722, %fd27720;
	fma.rn.f64 	%fd27723, %fd27722, %fd27721, 0d3FF0000000000000;
	fma.rn.f64 	%fd27724, %fd27723, %fd27723, %fd27723;
	fma.rn.f64 	%fd27725, %fd27724, %fd27721, %fd27721;
	mul.f64 	%fd27726, %fd27719, %fd27725;
	fma.rn.f64 	%fd27727, %fd27719, %fd27725, %fd27726;
	mul.f64 	%fd27728, %fd27727, %fd27727;
	fma.rn.f64 	%fd27729, %fd27728, 0d3EB1380B3AE80F1E, 0d3ED0EE258B7A8B04;
	fma.rn.f64 	%fd27730, %fd27729, %fd27728, 0d3EF3B2669F02676F;
	fma.rn.f64 	%fd27731, %fd27730, %fd27728, 0d3F1745CBA9AB0956;
	fma.rn.f64 	%fd27732, %fd27731, %fd27728, 0d3F3C71C72D1B5154;
	fma.rn.f64 	%fd27733, %fd27732, %fd27728, 0d3F624924923BE72D;
	fma.rn.f64 	%fd27734, %fd27733, %fd27728, 0d3F8999999999A3C4;
	fma.rn.f64 	%fd27735, %fd27734, %fd27728, 0d3FB5555555555554;
	sub.f64 	%fd27736, %fd27719, %fd27727;
	add.f64 	%fd27737, %fd27736, %fd27736;
	neg.f64 	%fd27738, %fd27727;
	fma.rn.f64 	%fd27739, %fd27738, %fd27719, %fd27737;
	mul.f64 	%fd27740, %fd27725, %fd27739;
	mul.f64 	%fd27741, %fd27728, %fd27735;
	fma.rn.f64 	%fd27742, %fd27741, %fd27727, %fd27740;
	xor.b32  	%r11438, %r15650, -2147483648;
	mov.b32 	%r11439, 1127219200;
	mov.b64 	%fd27743, {%r11438, %r11439};
	sub.f64 	%fd27744, %fd27743, %fd159;
	fma.rn.f64 	%fd27745, %fd27744, 0d3FE62E42FEFA39EF, %fd27727;
	fma.rn.f64 	%fd27746, %fd27744, 0dBFE62E42FEFA39EF, %fd27745;
	sub.f64 	%fd27747, %fd27746, %fd27727;
	sub.f64 	%fd27748, %fd27742, %fd27747;
	fma.rn.f64 	%fd27749, %fd27744, 0d3C7ABC9E3B39803F, %fd27748;
	add.f64 	%fd38588, %fd27745, %fd27749;
	bra.uni 	$L__BB3_4586;
$L__BB3_4585:
	fma.rn.f64 	%fd27718, %fd38586, 0d7FF0000000000000, 0d7FF0000000000000;
	{
	.reg .b32 %temp; 
	mov.b64 	{%temp, %r11430}, %fd38586;
	}
	and.b32  	%r11431, %r11430, 2147483647;
	setp.eq.s32 	%p5215, %r11431, 0;
	selp.f64 	%fd38588, 0dFFF0000000000000, %fd27718, %p5215;
$L__BB3_4586:
	add.f64 	%fd27750, %fd27280, 0d3FE0000000000000;
	mul.f64 	%fd27751, %fd27750, %fd38588;
	add.f64 	%fd27752, %fd27280, 0d4016000000000000;
	sub.f64 	%fd6576, %fd27752, %fd27751;
	mov.f64 	%fd27754, 0d40530B869F76170A;
	div.rn.f64 	%fd27755, %fd27754, %fd27281;
	add.f64 	%fd27756, %fd27755, 0d3FF00000000D0EC7;
	add.f64 	%fd27757, %fd27281, 0d3FF0000000000000;
	mov.f64 	%fd27758, 0dC055A0572B143656;
	div.rn.f64 	%fd27759, %fd27758, %fd27757;
	add.f64 	%fd27760, %fd27756, %fd27759;
	add.f64 	%fd27761, %fd27757, 0d3FF0000000000000;
	mov.f64 	%fd27762, 0d4038039BF13B4CC6;
	div.rn.f64 	%fd27763, %fd27762, %fd27761;
	add.f64 	%fd27764, %fd27760, %fd27763;
	add.f64 	%fd27765, %fd27761, 0d3FF0000000000000;
	mov.f64 	%fd27766, 0dBFF3B5348DCDCC8C;
	div.rn.f64 	%fd27767, %fd27766, %fd27765;
	add.f64 	%fd27768, %fd27764, %fd27767;
	add.f64 	%fd27769, %fd27765, 0d3FF0000000000000;
	mov.f64 	%fd27770, 0d3F53CD7319EC12D8;
	div.rn.f64 	%fd27771, %fd27770, %fd27769;
	add.f64 	%fd27772, %fd27768, %fd27771;
	add.f64 	%fd27773, %fd27769, 0d3FF0000000000000;
	mov.f64 	%fd27774, 0dBED6A1181C0E9888;
	div.rn.f64 	%fd27775, %fd27774, %fd27773;
	add.f64 	%fd27776, %fd27772, %fd27775;
	mul.f64 	%fd27777, %fd27776, 0d40040D931FF62706;
	div.rn.f64 	%fd38589, %fd27777, %fd27280;
	{
	.reg .b32 %temp; 
	mov.b64 	{%temp, %r15651}, %fd38589;
	}
	{
	.reg .b32 %temp; 
	mov.b64 	{%r15652, %temp}, %fd38589;
	}
	setp.gt.s32 	%p5217, %r15651, 1048575;
	mov.b32 	%r15653, -1023;
	@%p5217 bra 	$L__BB3_4588;
	mul.f64 	%fd38589, %fd38589, 0d4350000000000000;
	{
	.reg .b32 %temp; 
	mov.b64 	{%temp, %r15651}, %fd38589;
	}
	{
	.reg .b32 %temp; 
	mov.b64 	{%r15652, %temp}, %fd38589;
	}
	mov.b32 	%r15653, -1077;
$L__BB3_4588:
	add.s32 	%r11442, %r15651, -1;
	setp.gt.u32 	%p5218, %r11442, 2146435070;
	@%p5218 bra 	$L__BB3_4592;
	shr.u32 	%r11445, %r15651, 20;
	add.s32 	%r15654, %r15653, %r11445;
	and.b32  	%r11446, %r15651, 1048575;
	or.b32  	%r11447, %r11446, 1072693248;
	mov.b64 	%fd38590, {%r15652, %r11447};
	setp.lt.u32 	%p5220, %r11447, 1073127583;
	@%p5220 bra 	$L__BB3_4591;
	{
	.reg .b32 %temp; 
	mov.b64 	{%r11448, %temp}, %fd38590;
	}
	{
	.reg .b32 %temp; 
	mov.b64 	{%temp, %r11449}, %fd38590;
	}
	add.s32 	%r11450, %r11449, -1048576;
	mov.b64 	%fd38590, {%r11448, %r11450};
	add.s32 	%r15654, %r15654, 1;
$L__BB3_4591:
	add.f64 	%fd27779, %fd38590, 0dBFF0000000000000;
	add.f64 	%fd27780, %fd38590, 0d3FF0000000000000;
	rcp.approx.ftz.f64 	%fd27781, %fd27780;
	neg.f64 	%fd27782, %fd27780;
	fma.rn.f64 	%fd27783, %fd27782, %fd27781, 0d3FF0000000000000;
	fma.rn.f64 	%fd27784, %fd27783, %fd27783, %fd27783;
	fma.rn.f64 	%fd27785, %fd27784, %fd27781, %fd27781;
	mul.f64 	%fd27786, %fd27779, %fd27785;
	fma.rn.f64 	%fd27787, %fd27779, %fd27785, %fd27786;
	mul.f64 	%fd27788, %fd27787, %fd27787;
	fma.rn.f64 	%fd27789, %fd27788, 0d3EB1380B3AE80F1E, 0d3ED0EE258B7A8B04;
	fma.rn.f64 	%fd27790, %fd27789, %fd27788, 0d3EF3B2669F02676F;
	fma.rn.f64 	%fd27791, %fd27790, %fd27788, 0d3F1745CBA9AB0956;
	fma.rn.f64 	%fd27792, %fd27791, %fd27788, 0d3F3C71C72D1B5154;
	fma.rn.f64 	%fd27793, %fd27792, %fd27788, 0d3F624924923BE72D;
	fma.rn.f64 	%fd27794, %fd27793, %fd27788, 0d3F8999999999A3C4;
	fma.rn.f64 	%fd27795, %fd27794, %fd27788, 0d3FB5555555555554;
	sub.f64 	%fd27796, %fd27779, %fd27787;
	add.f64 	%fd27797, %fd27796, %fd27796;
	neg.f64 	%fd27798, %fd27787;
	fma.rn.f64 	%fd27799, %fd27798, %fd27779, %fd27797;
	mul.f64 	%fd27800, %fd27785, %fd27799;
	mul.f64 	%fd27801, %fd27788, %fd27795;
	fma.rn.f64 	%fd27802, %fd27801, %fd27787, %fd27800;
	xor.b32  	%r11451, %r15654, -2147483648;
	mov.b32 	%r11452, 1127219200;
	mov.b64 	%fd27803, {%r11451, %r11452};
	sub.f64 	%fd27804, %fd27803, %fd159;
	fma.rn.f64 	%fd27805, %fd27804, 0d3FE62E42FEFA39EF, %fd27787;
	fma.rn.f64 	%fd27806, %fd27804, 0dBFE62E42FEFA39EF, %fd27805;
	sub.f64 	%fd27807, %fd27806, %fd27787;
	sub.f64 	%fd27808, %fd27802, %fd27807;
	fma.rn.f64 	%fd27809, %fd27804, 0d3C7ABC9E3B39803F, %fd27808;
	add.f64 	%fd38591, %fd27805, %fd27809;
	bra.uni 	$L__BB3_4593;
$L__BB3_4592:
	fma.rn.f64 	%fd27778, %fd38589, 0d7FF0000000000000, 0d7FF0000000000000;
	{
	.reg .b32 %temp; 
	mov.b64 	{%temp, %r11443}, %fd38589;
	}
	and.b32  	%r11444, %r11443, 2147483647;
	setp.eq.s32 	%p5219, %r11444, 0;
	selp.f64 	%fd38591, 0dFFF0000000000000, %fd27778, %p5219;
$L__BB3_4593:
	sub.f64 	%fd6586, %fd38591, %fd6576;
	add.f64 	%fd27811, %fd1900, 0d3FF0000000000000;
	sub.f64 	%fd38595, %fd27811, %fd27280;
	rcp.rn.f64 	%fd38596, %fd38595;
	mov.b32 	%r15655, 1;
	mov.f64 	%fd38594, 0d46293E5939A08CE9;
	mov.f64 	%fd38593, %fd38596;
	bra.uni 	$L__BB3_4598;
$L__BB3_4594:
	add.s32 	%r11455, %r15655, 1;
	not.b32 	%r11456, %r15655;
	cvt.rn.f64.s32 	%fd27825, %r11456;
	cvt.rn.f64.u32 	%fd27826, %r11455;
	sub.f64 	%fd27827, %fd27826, %fd27280;
	mul.f64 	%fd27828, %fd27827, %fd27825;
	add.f64 	%fd6589, %fd6605, 0d4000000000000000;
	fma.rn.f64 	%fd27829, %fd27828, %fd6607, %fd6589;
	abs.f64 	%fd27830, %fd27829;
	setp.lt.f64 	%p5224, %fd27830, 0d39B4484BFEEBC2A0;
	div.rn.f64 	%fd27831, %fd27828, %fd6606;
	add.f64 	%fd27832, %fd6589, %fd27831;
	abs.f64 	%fd27833, %fd27832;
	setp.lt.f64 	%p5225, %fd27833, 0d39B4484BFEEBC2A0;
	selp.f64 	%fd6590, 0d39B4484BFEEBC2A0, %fd27832, %p5225;
	rcp.rn.f64 	%fd27834, %fd27829;
	selp.f64 	%fd6591, 0d46293E5939A08CE9, %fd27834, %p5224;
	mul.f64 	%fd27835, %fd6591, %fd6590;
	mul.f64 	%fd38596, %fd38596, %fd27835;
	add.f64 	%fd27836, %fd27835, 0dBFF0000000000000;
	abs.f64 	%fd27837, %fd27836;
	setp.lt.f64 	%p5226, %fd27837, 0d3E9421F5F40D8376;
	@%p5226 bra 	$L__BB3_4600;
	add.s32 	%r11457, %r15655, 2;
	sub.s32 	%r11458, -2, %r15655;
	cvt.rn.f64.s32 	%fd27838, %r11458;
	cvt.rn.f64.u32 	%fd27839, %r11457;
	sub.f64 	%fd27840, %fd27839, %fd27280;
	mul.f64 	%fd27841, %fd27840, %fd27838;
	add.f64 	%fd6593, %fd6589, 0d4000000000000000;
	fma.rn.f64 	%fd27842, %fd27841, %fd6591, %fd6593;
	abs.f64 	%fd27843, %fd27842;
	setp.lt.f64 	%p5227, %fd27843, 0d39B4484BFEEBC2A0;
	div.rn.f64 	%fd27844, %fd27841, %fd6590;
	add.f64 	%fd27845, %fd6593, %fd27844;
	abs.f64 	%fd27846, %fd27845;
	setp.lt.f64 	%p5228, %fd27846, 0d39B4484BFEEBC2A0;
	selp.f64 	%fd6594, 0d39B4484BFEEBC2A0, %fd27845, %p5228;
	rcp.rn.f64 	%fd27847, %fd27842;
	selp.f64 	%fd6595, 0d46293E5939A08CE9, %fd27847, %p5227;
	mul.f64 	%fd27848, %fd6595, %fd6594;
	mul.f64 	%fd38596, %fd38596, %fd27848;
	add.f64 	%fd27849, %fd27848, 0dBFF0000000000000;
	abs.f64 	%fd27850, %fd27849;
	setp.lt.f64 	%p5229, %fd27850, 0d3E9421F5F40D8376;
	@%p5229 bra 	$L__BB3_4600;
	add.s32 	%r11459, %r15655, 3;
	sub.s32 	%r11460, -3, %r15655;
	cvt.rn.f64.s32 	%fd27851, %r11460;
	cvt.rn.f64.u32 	%fd27852, %r11459;
	sub.f64 	%fd27853, %fd27852, %fd27280;
	mul.f64 	%fd27854, %fd27853, %fd27851;
	add.f64 	%fd38595, %fd6593, 0d4000000000000000;
	fma.rn.f64 	%fd27855, %fd27854, %fd6595, %fd38595;
	abs.f64 	%fd27856, %fd27855;
	setp.lt.f64 	%p5230, %fd27856, 0d39B4484BFEEBC2A0;
	div.rn.f64 	%fd27857, %fd27854, %fd6594;
	add.f64 	%fd27858, %fd38595, %fd27857;
	abs.f64 	%fd27859, %fd27858;
	setp.lt.f64 	%p5231, %fd27859, 0d39B4484BFEEBC2A0;
	selp.f64 	%fd38594, 0d39B4484BFEEBC2A0, %fd27858, %p5231;
	rcp.rn.f64 	%fd27860, %fd27855;
	selp.f64 	%fd38593, 0d46293E5939A08CE9, %fd27860, %p5230;
	mul.f64 	%fd27861, %fd38593, %fd38594;
	mul.f64 	%fd38596, %fd38596, %fd27861;
	add.f64 	%fd27862, %fd27861, 0dBFF0000000000000;
	abs.f64 	%fd27863, %fd27862;
	setp.lt.f64 	%p5232, %fd27863, 0d3E9421F5F40D8376;
	@%p5232 bra 	$L__BB3_4600;
	add.s32 	%r15655, %r15655, 4;
	setp.eq.s32 	%p5233, %r15655, 100000001;
	@%p5233 bra 	$L__BB3_4599;
$L__BB3_4598:
	neg.s32 	%r11454, %r15655;
	cvt.rn.f64.s32 	%fd27812, %r11454;
	cvt.rn.f64.u32 	%fd27813, %r15655;
	sub.f64 	%fd27814, %fd27813, %fd27280;
	mul.f64 	%fd27815, %fd27814, %fd27812;
	add.f64 	%fd6605, %fd38595, 0d4000000000000000;
	fma.rn.f64 	%fd27816, %fd27815, %fd38593, %fd6605;
	abs.f64 	%fd27817, %fd27816;
	setp.lt.f64 	%p5221, %fd27817, 0d39B4484BFEEBC2A0;
	div.rn.f64 	%fd27818, %fd27815, %fd38594;
	add.f64 	%fd27819, %fd6605, %fd27818;
	abs.f64 	%fd27820, %fd27819;
	setp.lt.f64 	%p5222, %fd27820, 0d39B4484BFEEBC2A0;
	selp.f64 	%fd6606, 0d39B4484BFEEBC2A0, %fd27819, %p5222;
	rcp.rn.f64 	%fd27821, %fd27816;
	selp.f64 	%fd6607, 0d46293E5939A08CE9, %fd27821, %p5221;
	mul.f64 	%fd27822, %fd6607, %fd6606;
	mul.f64 	%fd38596, %fd38596, %fd27822;
	add.f64 	%fd27823, %fd27822, 0dBFF0000000000000;
	abs.f64 	%fd27824, %fd27823;
	setp.lt.f64 	%p5223, %fd27824, 0d3E9421F5F40D8376;
	@%p5223 bra 	$L__BB3_4600;
	bra.uni 	$L__BB3_4594;
$L__BB3_4599:
	mov.u64 	%rd315, $str$3;
	cvta.global.u64 	%rd316, %rd315;
	{ // callseq 771, 0
	.param .b64 param0;
	st.param.b64 	[param0], %rd316;
	.param .b64 param1;
	st.param.b64 	[param1], 0;
	.param .b32 retval0;
	call.uni (retval0), 
	vprintf, 
	(
	param0, 
	param1
	);
	ld.param.b32 	%r11461, [retval0];
	} // callseq 771
$L__BB3_4600:
	{
	.reg .b32 %temp; 
	mov.b64 	{%temp, %r15656}, %fd1900;
	}
	{
	.reg .b32 %temp; 
	mov.b64 	{%r15657, %temp}, %fd1900;
	}
	setp.gt.s32 	%p5234, %r15656, 1048575;
	mov.b32 	%r15658, -1023;
	mov.f64 	%fd38597, %fd1900;
	@%p5234 bra 	$L__BB3_4602;
	mul.f64 	%fd38597, %fd1900, 0d4350000000000000;
	{
	.reg .b32 %temp; 
	mov.b64 	{%temp, %r15656}, %fd38597;
	}
	{
	.reg .b32 %temp; 
	mov.b64 	{%r15657, %temp}, %fd38597;
	}
	mov.b32 	%r15658, -1077;
$L__BB3_4602:
	add.s32 	%r11465, %r15656, -1;
	setp.gt.u32 	%p5235, %r11465, 2146435070;
	@%p5235 bra 	$L__BB3_4606;
	shr.u32 	%r11468, %r15656, 20;
	add.s32 	%r15659, %r15658, %r11468;
	and.b32  	%r11469, %r15656, 1048575;
	or.b32  	%r11470, %r11469, 1072693248;
	mov.b64 	%fd38598, {%r15657, %r11470};
	setp.lt.u32 	%p5237, %r11470, 1073127583;
	@%p5237 bra 	$L__BB3_4605;
	{
	.reg .b32 %temp; 
	mov.b64 	{%r11471, %temp}, %fd38598;
	}
	{
	.reg .b32 %temp; 
	mov.b64 	{%temp, %r11472}, %fd38598;
	}
	add.s32 	%r11473, %r11472, -1048576;
	mov.b64 	%fd38598, {%r11471, %r11473};
	add.s32 	%r15659, %r15659, 1;
$L__BB3_4605:
	add.f64 	%fd27865, %fd38598, 0dBFF0000000000000;
	add.f64 	%fd27866, %fd38598, 0d3FF0000000000000;
	rcp.approx.ftz.f64 	%fd27867, %fd27866;
	neg.f64 	%fd27868, %fd27866;
	fma.rn.f64 	%fd27869, %fd27868, %fd27867, 0d3FF0000000000000;
	fma.rn.f64 	%fd27870, %fd27869, %fd27869, %fd27869;
	fma.rn.f64 	%fd27871, %fd27870, %fd27867, %fd27867;
	mul.f64 	%fd27872, %fd27865, %fd27871;
	fma.rn.f64 	%fd27873, %fd27865, %fd27871, %fd27872;
	mul.f64 	%fd27874, %fd27873, %fd27873;
	fma.rn.f64 	%fd27875, %fd27874, 0d3EB1380B3AE80F1E, 0d3ED0EE258B7A8B04;
	fma.rn.f64 	%fd27876, %fd27875, %fd27874, 0d3EF3B2669F02676F;
	fma.rn.f64 	%fd27877, %fd27876, %fd27874, 0d3F1745CBA9AB0956;
	fma.rn.f64 	%fd27878, %fd27877, %fd27874, 0d3F3C71C72D1B5154;
	fma.rn.f64 	%fd27879, %fd27878, %fd27874, 0d3F624924923BE72D;
	fma.rn.f64 	%fd27880, %fd27879, %fd27874, 0d3F8999999999A3C4;
	fma.rn.f64 	%fd27881, %fd27880, %fd27874, 0d3FB5555555555554;
	sub.f64 	%fd27882, %fd27865, %fd27873;
	add.f64 	%fd27883, %fd27882, %fd27882;
	neg.f64 	%fd27884, %fd27873;
	fma.rn.f64 	%fd27885, %fd27884, %fd27865, %fd27883;
	mul.f64 	%fd27886, %fd27871, %fd27885;
	mul.f64 	%fd27887, %fd27874, %fd27881;
	fma.rn.f64 	%fd27888, %fd27887, %fd27873, %fd27886;
	xor.b32  	%r11474, %r15659, -2147483648;
	mov.b32 	%r11475, 1127219200;
	mov.b64 	%fd27889, {%r11474, %r11475};
	sub.f64 	%fd27890, %fd27889, %fd159;
	fma.rn.f64 	%fd27891, %fd27890, 0d3FE62E42FEFA39EF, %fd27873;
	fma.rn.f64 	%fd27892, %fd27890, 0dBFE62E42FEFA39EF, %fd27891;
	sub.f64 	%fd27893, %fd27892, %fd27873;
	sub.f64 	%fd27894, %fd27888, %fd27893;
	fma.rn.f64 	%fd27895, %fd27890, 0d3C7ABC9E3B39803F, %fd27894;
	add.f64 	%fd38599, %fd27891, %fd27895;
	bra.uni 	$L__BB3_4607;
$L__BB3_4606:
	fma.rn.f64 	%fd27864, %fd38597, 0d7FF0000000000000, 0d7FF0000000000000;
	{
	.reg .b32 %temp; 
	mov.b64 	{%temp, %r11466}, %fd38597;
	}
	and.b32  	%r11467, %r11466, 2147483647;
	setp.eq.s32 	%p5236, %r11467, 0;
	selp.f64 	%fd38599, 0dFFF0000000000000, %fd27864, %p5236;
$L__BB3_4607:
	mul.f64 	%fd27896, %fd27280, %fd38599;
	sub.f64 	%fd27897, %fd27896, %fd1900;
	sub.f64 	%fd6618, %fd27897, %fd6586;
	fma.rn.f64 	%fd27898, %fd6618, 0d3FF71547652B82FE, 0d4338000000000000;
	{
	.reg .b32 %temp; 
	mov.b64 	{%r2521, %temp}, %fd27898;
	}
	mov.f64 	%fd27899, 0dC338000000000000;
	add.rn.f64 	%fd27900, %fd27898, %fd27899;
	fma.rn.f64 	%fd27901, %fd27900, 0dBFE62E42FEFA39EF, %fd6618;
	fma.rn.f64 	%fd27902, %fd27900, 0dBC7ABC9E3B39803F, %fd27901;
	fma.rn.f64 	%fd27903, %fd27902, 0d3E5ADE1569CE2BDF, 0d3E928AF3FCA213EA;
	fma.rn.f64 	%fd27904, %fd27903, %fd27902, 0d3EC71DEE62401315;
	fma.rn.f64 	%fd27905, %fd27904, %fd27902, 0d3EFA01997C89EB71;
	fma.rn.f64 	%fd27906, %fd27905, %fd27902, 0d3F2A01A014761F65;
	fma.rn.f64 	%fd27907, %fd27906, %fd27902, 0d3F56C16C1852B7AF;
	fma.rn.f64 	%fd27908, %fd27907, %fd27902, 0d3F81111111122322;
	fma.rn.f64 	%fd27909, %fd27908, %fd27902, 0d3FA55555555502A1;
	fma.rn.f64 	%fd27910, %fd27909, %fd27902, 0d3FC5555555555511;
	fma.rn.f64 	%fd27911, %fd27910, %fd27902, 0d3FE000000000000B;
	fma.rn.f64 	%fd27912, %fd27911, %fd27902, 0d3FF0000000000000;
	fma.rn.f64 	%fd27913, %fd27912, %fd27902, 0d3FF0000000000000;
	{
	.reg .b32 %temp; 
	mov.b64 	{%r2522, %temp}, %fd27913;
	}
	{
	.reg .b32 %temp; 
	mov.b64 	{%temp, %r2523}, %fd27913;
	}
	shl.b32 	%r11476, %r2521, 20;
	add.s32 	%r11477, %r11476, %r2523;
	mov.b64 	%fd38600, {%r2522, %r11477};
	{
	.reg .b32 %temp; 
	mov.b64 	{%temp, %r11478}, %fd6618;
	}
	mov.b32 	%f297, %r11478;
	abs.f32 	%f122, %f297;
	setp.lt.f32 	%p5238, %f122, 0f4086232B;
	@%p5238 bra 	$L__BB3_4610;
	setp.lt.f64 	%p5239, %fd6618, 0d0000000000000000;
	add.f64 	%fd27914, %fd6618, 0d7FF0000000000000;
	selp.f64 	%fd38600, 0d0000000000000000, %fd27914, %p5239;
	setp.geu.f32 	%p5240, %f122, 0f40874800;
	@%p5240 bra 	$L__BB3_4610;
	shr.u32 	%r11479, %r2521, 31;
	add.s32 	%r11480, %r2521, %r11479;
	shr.s32 	%r11481, %r11480, 1;
	shl.b32 	%r11482, %r11481, 20;
	add.s32 	%r11483, %r2523, %r11482;
	mov.b64 	%fd27915, {%r2522, %r11483};
	sub.s32 	%r11484, %r2521, %r11481;
	shl.b32 	%r11485, %r11484, 20;
	add.s32 	%r11486, %r11485, 1072693248;
	mov.b32 	%r11487, 0;
	mov.b64 	%fd27916, {%r11487, %r11486};
	mul.f64 	%fd38600, %fd27916, %fd27915;
$L__BB3_4610:
	mul.f64 	%fd27917, %fd38596, %fd38600;
	mov.f64 	%fd27918, 0d3FF0000000000000;
	sub.f64 	%fd38601, %fd27918, %fd27917;
$L__BB3_4611:
	mul.f64 	%fd38603, %fd6322, %fd38601;
	setp.eq.f64 	%p5275, %fd6480, 0d0000000000000000;
	@%p5275 bra 	$L__BB3_4618;
	add.f64 	%fd28132, %fd1840, 0dBFF0000000000000;
	mul.f64 	%fd28133, %fd28132, %fd1900;
	mov.f64 	%fd28134, 0d4005BF0A8B145769;
	{
	.reg .b32 %temp; 
	mov.b64 	{%temp, %r11544}, %fd28134;
	}
	{
	.reg .b32 %temp; 
	mov.b64 	{%temp, %r2524}, %fd28133;
	}
	shr.u32 	%r11545, %r2524, 20;
	and.b32  	%r11546, %r11545, 2047;
	add.s32 	%r11547, %r11546, -1012;
	mov.b64 	%rd321, %fd28133;
	shl.b64 	%rd322, %rd321, %r11547;
	setp.eq.s64 	%p5276, %rd322, -9223372036854775808;
	{ // callseq 774, 0
	.param .b64 param0;
	st.param.f64 	[param0], 0d4005BF0A8B145769;
	.param .b64 param1;
	st.param.f64 	[param1], %fd28133;
	.param .b64 retval0;
	call.uni (retval0), 
	__internal_accurate_pow, 
	(
	param0, 
	param1
	);
	ld.param.f64 	%fd28135, [retval0];
	} // callseq 774
	setp.lt.s32 	%p5277, %r11544, 0;
	neg.f64 	%fd28137, %fd28135;
	selp.f64 	%fd28138, %fd28137, %fd28135, %p5276;
	selp.f64 	%fd28139, %fd28138, %fd28135, %p5277;
	cvt.rzi.f64.f64 	%fd28140, %fd28133;
	setp.neu.f64 	%p5278, %fd28133, %fd28140;
	selp.f64 	%fd28142, 0dFFF8000000000000, %fd28139, %p5278;
	selp.f64 	%fd38602, %fd28142, %fd28139, %p5277;
	add.f64 	%fd28143, %fd28133, 0d4005BF0A8B145769;
	{
	.reg .b32 %temp; 
	mov.b64 	{%temp, %r11548}, %fd28143;
	}
	and.b32  	%r11549, %r11548, 2146435072;
	setp.ne.s32 	%p5279, %r11549, 2146435072;
	@%p5279 bra 	$L__BB3_4617;
	setp.num.f64 	%p5280, %fd28133, %fd28133;
	@%p5280 bra 	$L__BB3_4615;
	mov.f64 	%fd28145, 0d4005BF0A8B145769;
	add.rn.f64 	%fd38602, %fd28145, %fd28133;
	bra.uni 	$L__BB3_4617;
$L__BB3_4615:
	abs.f64 	%fd28144, %fd28133;
	setp.neu.f64 	%p5281, %fd28144, 0d7FF0000000000000;
	@%p5281 bra 	$L__BB3_4617;
	setp.lt.s32 	%p5282, %r2524, 0;
	selp.b32 	%r11550, 0, 2146435072, %p5282;
	mov.b32 	%r11551, 0;
	mov.b64 	%fd38602, {%r11551, %r11550};
$L__BB3_4617:
	setp.eq.f64 	%p5283, %fd28133, 0d0000000000000000;
	selp.f64 	%fd28146, 0d3FF0000000000000, %fd38602, %p5283;
	fma.rn.f64 	%fd38603, %fd6480, %fd28146, %fd38603;
$L__BB3_4618:
	setp.lt.s32 	%p5284, %r3910, 0;
	fma.rn.f64 	%fd28149, %fd38529, %fd38603, %fd599;
	mul.f64 	%fd28150, %fd3316, %fd28149;
	add.f64 	%fd28151, %fd3, %fd3;
	mul.f64 	%fd28152, %fd28151, 0d3AE9BBD25BC98409;
	fma.rn.f64 	%fd28153, %fd1, %fd28152, %fd28150;
	mul.f64 	%fd28154, %fd28153, 0d4008000000000000;
	{ // callseq 775, 0
	.param .b64 param0;
	st.param.f64 	[param0], 0d4008000000000000;
	.param .b64 param1;
	st.param.f64 	[param1], 0d3FE0000000000000;
	.param .b64 retval0;
	call.uni (retval0), 
	__internal_accurate_pow, 
	(
	param0, 
	param1
	);
	ld.param.f64 	%fd28155, [retval0];
	} // callseq 775
	selp.f64 	%fd6633, 0dFFF8000000000000, %fd28155, %p5284;
	fma.rn.f64 	%fd6634, %fd28154, 0d3FE0000000000000, %fd6633;
	mov.f64 	%fd38607, 0d4024000000000000;
	mov.f64 	%fd38606, 0d4034000000000000;
	mov.f64 	%fd38604, %fd39304;
	mov.f64 	%fd38605, %fd39305;
$L__BB3_4619:
	mov.f64 	%fd6638, %fd38607;
	mov.f64 	%fd6637, %fd38606;
	mul.f64 	%fd28157, %fd38605, %fd38604;
	setp.gt.f64 	%p5285, %fd28157, 0d0000000000000000;
	setp.leu.f64 	%p5286, %fd28157, 0d0000000000000000;
	mul.f64 	%fd38607, %fd6638, 0d3FE0000000000000;
	add.f64 	%fd38606, %fd6637, %fd6637;
	selp.f64 	%fd28158, %fd6638, %fd38607, %p5286;
	selp.f64 	%fd28159, %fd6637, %fd38606, %p5286;
	{ // callseq 776, 0
	.param .b64 param0;
	st.param.f64 	[param0], %fd1;
	.param .b64 param1;
	st.param.f64 	[param1], %fd28158;
	.param .b64 param2;
	st.param.f64 	[param2], %fd3;
	.param .b64 param3;
	st.param.f64 	[param3], %fd4;
	.param .b64 param4;
	st.param.f64 	[param4], %fd2;
	.param .b64 retval0;
	call.uni (retval0), 
	_Z7trans_fddddd, 
	(
	param0, 
	param1, 
	param2, 
	param3, 
	param4
	);
	ld.param.f64 	%fd38605, [retval0];
	} // callseq 776
	{ // callseq 777, 0
	.param .b64 param0;
	st.param.f64 	[param0], %fd1;
	.param .b64 param1;
	st.param.f64 	[param1], %fd28159;
	.param .b64 param2;
	st.param.f64 	[param2], %fd3;
	.param .b64 param3;
	st.param.f64 	[param3], %fd4;
	.param .b64 param4;
	st.param.f64 	[param4], %fd2;
	.param .b64 retval0;
	call.uni (retval0), 
	_Z7trans_fddddd, 
	(
	param0, 
	param1, 
	param2, 
	param3, 
	param4
	);
	ld.param.f64 	%fd38604, [retval0];
	} // callseq 777
	@%p5285 bra 	$L__BB3_4619;
	abs.f64 	%fd28162, %fd38605;
	abs.f64 	%fd28163, %fd38604;
	setp.lt.f64 	%p5287, %fd28162, %fd28163;
	selp.f64 	%fd38611, %fd38604, %fd38605, %p5287;
	selp.f64 	%fd38610, %fd38605, %fd38604, %p5287;
	selp.f64 	%fd38609, %fd6637, %fd6638, %p5287;
	selp.f64 	%fd38608, %fd6638, %fd6637, %p5287;
	mov.b32 	%r15660, 1;
	bra.uni 	$L__BB3_4629;
$L__BB3_4621:
	sub.f64 	%fd28171, %fd38608, %fd6665;
	mul.f64 	%fd28172, %fd28168, %fd28171;
	sub.f64 	%fd28173, %fd28168, %fd38610;
	div.rn.f64 	%fd28174, %fd28172, %fd28173;
	add.f64 	%fd6647, %fd6665, %fd28174;
	{ // callseq 779, 0
	.param .b64 param0;
	st.param.f64 	[param0], %fd1;
	.param .b64 param1;
	st.param.f64 	[param1], %fd6647;
	.param .b64 param2;
	st.param.f64 	[param2], %fd3;
	.param .b64 param3;
	st.param.f64 	[param3], %fd4;
	.param .b64 param4;
	st.param.f64 	[param4], %fd2;
	.param .b64 retval0;
	call.uni (retval0), 
	_Z7trans_fddddd, 
	(
	param0, 
	param1, 
	param2, 
	param3, 
	param4
	);
	ld.param.f64 	%fd28175, [retval0];
	} // callseq 779
	abs.f64 	%fd28177, %fd28174;
	setp.lt.f64 	%p5291, %fd28177, 0d3EE4F8B588E368F1;
	setp.eq.f64 	%p5292, %fd28175, 0d0000000000000000;
	or.pred  	%p5293, %p5291, %p5292;
	mov.f64 	%fd38612, %fd6647;
	@%p5293 bra 	$L__BB3_4630;
	sub.f64 	%fd28178, %fd6665, %fd6647;
	mul.f64 	%fd28179, %fd28175, %fd28178;
	sub.f64 	%fd28180, %fd28175, %fd28168;
	div.rn.f64 	%fd28181, %fd28179, %fd28180;
	add.f64 	%fd6649, %fd6647, %fd28181;
	{ // callseq 780, 0
	.param .b64 param0;
	st.param.f64 	[param0], %fd1;
	.param .b64 param1;
	st.param.f64 	[param1], %fd6649;
	.param .b64 param2;
	st.param.f64 	[param2], %fd3;
	.param .b64 param3;
	st.param.f64 	[param3], %fd4;
	.param .b64 param4;
	st.param.f64 	[param4], %fd2;
	.param .b64 retval0;
	call.uni (retval0), 
	_Z7trans_fddddd, 
	(
	param0, 
	param1, 
	param2, 
	param3, 
	param4
	);
	ld.param.f64 	%fd28182, [retval0];
	} // callseq 780
	abs.f64 	%fd28184, %fd28181;
	setp.lt.f64 	%p5294, %fd28184, 0d3EE4F8B588E368F1;
	setp.eq.f64 	%p5295, %fd28182, 0d0000000000000000;
	or.pred  	%p5296, %p5294, %p5295;
	mov.f64 	%fd38612, %fd6649;
	@%p5296 bra 	$L__BB3_4630;
	sub.f64 	%fd28185, %fd6647, %fd6649;
	mul.f64 	%fd28186, %fd28182, %fd28185;
	sub.f64 	%fd28187, %fd28182, %fd28175;
	div.rn.f64 	%fd28188, %fd28186, %fd28187;
	add.f64 	%fd6651, %fd6649, %fd28188;
	{ // callseq 781, 0
	.param .b64 param0;
	st.param.f64 	[param0], %fd1;
	.param .b64 param1;
	st.param.f64 	[param1], %fd6651;
	.param .b64 param2;
	st.param.f64 	[param2], %fd3;
	.param .b64 param3;
	st.param.f64 	[param3], %fd4;
	.param .b64 param4;
	st.param.f64 	[param4], %fd2;
	.param .b64 retval0;
	call.uni (retval0), 
	_Z7trans_fddddd, 
	(
	param0, 
	param1, 
	param2, 
	param3, 
	param4
	);
	ld.param.f64 	%fd28189, [retval0];
	} // callseq 781
	abs.f64 	%fd28191, %fd28188;
	setp.lt.f64 	%p5297, %fd28191, 0d3EE4F8B588E368F1;
	setp.eq.f64 	%p5298, %fd28189, 0d0000000000000000;
	or.pred  	%p5299, %p5297, %p5298;
	mov.f64 	%fd38612, %fd6651;
	@%p5299 bra 	$L__BB3_4630;
	sub.f64 	%fd28192, %fd6649, %fd6651;
	mul.f64 	%fd28193, %fd28189, %fd28192;
	sub.f64 	%fd28194, %fd28189, %fd28182;
	div.rn.f64 	%fd28195, %fd28193, %fd28194;
	add.f64 	%fd6653, %fd6651, %fd28195;
	{ // callseq 782, 0
	.param .b64 param0;
	st.param.f64 	[param0], %fd1;
	.param .b64 param1;
	st.param.f64 	[param1], %fd6653;
	.param .b64 param2;
	st.param.f64 	[param2], %fd3;
	.param .b64 param3;
	st.param.f64 	[param3], %fd4;
	.param .b64 param4;
	st.param.f64 	[param4], %fd2;
	.param .b64 retval0;
	call.uni (retval0), 
	_Z7trans_fddddd, 
	(
	param0, 
	param1, 
	param2, 
	param3, 
	param4
	);
	ld.param.f64 	%fd28196, [retval0];
	} // callseq 782
	abs.f64 	%fd28198, %fd28195;
	setp.lt.f64 	%p5300, %fd28198, 0d3EE4F8B588E368F1;
	setp.eq.f64 	%p5301, %fd28196, 0d0000000000000000;
	or.pred  	%p5302, %p5300, %p5301;
	mov.f64 	%fd38612, %fd6653;
	@%p5302 bra 	$L__BB3_4630;
	sub.f64 	%fd28199, %fd6651, %fd6653;
	mul.f64 	%fd28200, %fd28196, %fd28199;
	sub.f64 	%fd28201, %fd28196, %fd28189;
	div.rn.f64 	%fd28202, %fd28200, %fd28201;
	add.f64 	%fd6655, %fd6653, %fd28202;
	{ // callseq 783, 0
	.param .b64 param0;
	st.param.f64 	[param0], %fd1;
	.param .b64 param1;
	st.param.f64 	[param1], %fd6655;
	.param .b64 param2;
	st.param.f64 	[param2], %fd3;
	.param .b64 param3;
	st.param.f64 	[param3], %fd4;
	.param .b64 param4;
	st.param.f64 	[param4], %fd2;
	.param .b64 retval0;
	call.uni (retval0), 
	_Z7trans_fddddd, 
	(
	param0, 
	param1, 
	param2, 
	param3, 
	param4
	);
	ld.param.f64 	%fd28203, [retval0];
	} // callseq 783
	abs.f64 	%fd28205, %fd28202;
	setp.lt.f64 	%p5303, %fd28205, 0d3EE4F8B588E368F1;
	setp.eq.f64 	%p5304, %fd28203, 0d0000000000000000;
	or.pred  	%p5305, %p5303, %p5304;
	mov.f64 	%fd38612, %fd6655;
	@%p5305 bra 	$L__BB3_4630;
	sub.f64 	%fd28206, %fd6653, %fd6655;
	mul.f64 	%fd28207, %fd28203, %fd28206;
	sub.f64 	%fd28208, %fd28203, %fd28196;
	div.rn.f64 	%fd28209, %fd28207, %fd28208;
	add.f64 	%fd38609, %fd6655, %fd28209;
	{ // callseq 784, 0
	.param .b64 param0;
	st.param.f64 	[param0], %fd1;
	.param .b64 param1;
	st.param.f64 	[param1], %fd38609;
	.param .b64 param2;
	st.param.f64 	[param2], %fd3;
	.param .b64 param3;
	st.param.f64 	[param3], %fd4;
	.param .b64 param4;
	st.param.f64 	[param4], %fd2;
	.param .b64 retval0;
	call.uni (retval0), 
	_Z7trans_fddddd, 
	(
	param0, 
	param1, 
	param2, 
	param3, 
	param4
	);
	ld.param.f64 	%fd38611, [retval0];
	} // callseq 784
	abs.f64 	%fd28212, %fd28209;
	setp.lt.f64 	%p5306, %fd28212, 0d3EE4F8B588E368F1;
	setp.eq.f64 	%p5307, %fd38611, 0d0000000000000000;
	or.pred  	%p5308, %p5306, %p5307;
	mov.f64 	%fd38612, %fd38609;
	@%p5308 bra 	$L__BB3_4630;
	sub.f64 	%fd28213, %fd6655, %fd38609;
	mul.f64 	%fd28214, %fd38611, %fd28213;
	sub.f64 	%fd28215, %fd38611, %fd28203;
	div.rn.f64 	%fd28216, %fd28214, %fd28215;
	add.f64 	%fd38612, %fd38609, %fd28216;
	{ // callseq 785, 0
	.param .b64 param0;
	st.param.f64 	[param0], %fd1;
	.param .b64 param1;
	st.param.f64 	[param1], %fd38612;
	.param .b64 param2;
	st.param.f64 	[param2], %fd3;
	.param .b64 param3;
	st.param.f64 	[param3], %fd4;
	.param .b64 param4;
	st.param.f64 	[param4], %fd2;
	.param .b64 retval0;
	call.uni (retval0), 
	_Z7trans_fddddd, 
	(
	param0, 
	param1, 
	param2, 
	param3, 
	param4
	);
	ld.param.f64 	%fd38610, [retval0];
	} // callseq 785
	abs.f64 	%fd28219, %fd28216;
	setp.lt.f64 	%p5309, %fd28219, 0d3EE4F8B588E368F1;
	setp.eq.f64 	%p5310, %fd38610, 0d0000000000000000;
	or.pred  	%p5311, %p5309, %p5310;
	@%p5311 bra 	$L__BB3_4630;
	add.s32 	%r15660, %r15660, 8;
	setp.eq.s32 	%p5312, %r15660, 100000001;
	mov.f64 	%fd28220, 0d0000000000000000;
	mov.f64 	%fd38608, %fd38612;
	mov.f64 	%fd38612, %fd28220;
	@%p5312 bra 	$L__BB3_4630;
$L__BB3_4629:
	sub.f64 	%fd28164, %fd38609, %fd38608;
	mul.f64 	%fd28165, %fd38610, %fd28164;
	sub.f64 	%fd28166, %fd38610, %fd38611;
	div.rn.f64 	%fd28167, %fd28165, %fd28166;
	add.f64 	%fd6665, %fd38608, %fd28167;
	{ // callseq 778, 0
	.param .b64 param0;
	st.param.f64 	[param0], %fd1;
	.param .b64 param1;
	st.param.f64 	[param1], %fd6665;
	.param .b64 param2;
	st.param.f64 	[param2], %fd3;
	.param .b64 param3;
	st.param.f64 	[param3], %fd4;
	.param .b64 param4;
	st.param.f64 	[param4], %fd2;
	.param .b64 retval0;
	call.uni (retval0), 
	_Z7trans_fddddd, 
	(
	param0, 
	param1, 
	param2, 
	param3, 
	param4
	);
	ld.param.f64 	%fd28168, [retval0];
	} // callseq 778
	abs.f64 	%fd28170, %fd28167;
	setp.geu.f64 	%p5288, %fd28170, 0d3EE4F8B588E368F1;
	setp.neu.f64 	%p5289, %fd28168, 0d0000000000000000;
	and.pred  	%p5290, %p5288, %p5289;
	mov.f64 	%fd38612, %fd6665;
	@%p5290 bra 	$L__BB3_4621;
$L__BB3_4630:
	mul.f64 	%fd6668, %fd608, %fd38612;
	setp.neu.f64 	%p5313, %fd6668, 0d0000000000000000;
	@%p5313 bra 	$L__BB3_4632;
	add.u64 	%rd324, %SP, 0;
	add.u64 	%rd325, %SPL, 0;
	st.local.v2.f64 	[%rd325], {%fd1, %fd2};
	st.local.v2.f64 	[%rd325+16], {%fd3, %fd4};
	mov.u64 	%rd326, $str$8;
	cvta.global.u64 	%rd327, %rd326;
	{ // callseq 786, 0
	.param .b64 param0;
	st.param.b64 	[param0], %rd327;
	.param .b64 param1;
	st.param.b64 	[param1], %rd324;
	.param .b32 retval0;
	call.uni (retval0), 
	vprintf, 
	(
	param0, 
	param1
	);
	ld.param.b32 	%r11553, [retval0];
	} // callseq 786
$L__BB3_4632:
	setp.leu.f64 	%p5314, %fd6, 0d3FE0000000000000;
	@%p5314 bra 	$L__BB3_4903;
	setp.eq.f64 	%p5562, %fd6668, 0d0000000000000000;
	setp.lt.s32 	%p5563, %r3910, 0;
	and.b32  	%r11966, %r3910, 2146435072;
	setp.eq.s32 	%p5564, %r11966, 1073741824;
	{
	.reg .b32 %temp; 
	mov.b64 	{%temp, %r2527}, %fd6668;
	}
	abs.f64 	%fd6669, %fd6668;
	{ // callseq 805, 0
	.param .b64 param0;
	st.param.f64 	[param0], %fd6669;
	.param .b64 param1;
	st.param.f64 	[param1], 0d4008000000000000;
	.param .b64 retval0;
	call.uni (retval0), 
	__internal_accurate_pow, 
	(
	param0, 
	param1
	);
	ld.param.f64 	%fd29147, [retval0];
	} // callseq 805
	setp.lt.s32 	%p5565, %r2527, 0;
	neg.f64 	%fd29149, %fd29147;
	selp.f64 	%fd29150, %fd29149, %fd29147, %p5564;
	selp.f64 	%fd29151, %fd29150, %fd29147, %p5565;
	selp.b32 	%r11967, %r2527, 0, %p5564;
	or.b32  	%r11968, %r11967, 2146435072;
	selp.b32 	%r11969, %r11968, %r11967, %p5563;
	mov.b32 	%r11970, 0;
	mov.b64 	%fd29152, {%r11970, %r11969};
	selp.f64 	%fd38613, %fd29152, %fd29151, %p5562;
	add.f64 	%fd29153, %fd6668, 0d4008000000000000;
	{
	.reg .b32 %temp; 
	mov.b64 	{%temp, %r11971}, %fd29153;
	}
	and.b32  	%r11972, %r11971, 2146435072;
	setp.ne.s32 	%p5566, %r11972, 2146435072;
	@%p5566 bra 	$L__BB3_4638;
	setp.num.f64 	%p5567, %fd6668, %fd6668;
	@%p5567 bra 	$L__BB3_4636;
	mov.f64 	%fd29154, 0d4008000000000000;
	add.rn.f64 	%fd38613, %fd6668, %fd29154;
	bra.uni 	$L__BB3_4638;
$L__BB3_4636:
	setp.neu.f64 	%p5568, %fd6669, 0d7FF0000000000000;
	@%p5568 bra 	$L__BB3_4638;
	setp.lt.s32 	%p5569, %r2527, 0;
	setp.eq.s32 	%p5570, %r11966, 1073741824;
	and.b32  	%r11974, %r3910, 2147483647;
	setp.ne.s32 	%p5571, %r11974, 1071644672;
	setp.lt.s32 	%p5572, %r3910, 0;
	selp.b32 	%r11975, 0, 2146435072, %p5572;
	or.b32  	%r11976, %r11975, -2147483648;
	selp.b32 	%r11977, %r11976, %r11975, %p5571;
	selp.b32 	%r11978, %r11977, %r11975, %p5570;
	selp.b32 	%r11979, %r11978, %r11975, %p5569;
	mov.b32 	%r11980, 0;
	mov.b64 	%fd38613, {%r11980, %r11979};
$L__BB3_4638:
	setp.gtu.f64 	%p5573, %fd157, 0d4000000000000000;
	@%p5573 bra 	$L__BB3_4649;
	setp.gt.u32 	%p5574, %r97, 2146435070;
	mov.f64 	%fd38615, %fd39137;
	@%p5574 bra 	$L__BB3_4643;
	setp.lt.u32 	%p5575, %r99, 1073127583;
	mov.f64 	%fd38614, %fd39136;
	mov.u32 	%r15661, %r15990;
	@%p5575 bra 	$L__BB3_4642;
	add.s32 	%r15661, %r15990, 1;
	mov.f64 	%fd38614, %fd179;
$L__BB3_4642:
	add.f64 	%fd29155, %fd38614, 0dBFF0000000000000;
	add.f64 	%fd29156, %fd38614, 0d3FF0000000000000;
	rcp.approx.ftz.f64 	%fd29157, %fd29156;
	neg.f64 	%fd29158, %fd29156;
	fma.rn.f64 	%fd29159, %fd29158, %fd29157, 0d3FF0000000000000;
	fma.rn.f64 	%fd29160, %fd29159, %fd29159, %fd29159;
	fma.rn.f64 	%fd29161, %fd29160, %fd29157, %fd29157;
	mul.f64 	%fd29162, %fd29155, %fd29161;
	fma.rn.f64 	%fd29163, %fd29155, %fd29161, %fd29162;
	mul.f64 	%fd29164, %fd29163, %fd29163;
	fma.rn.f64 	%fd29165, %fd29164, 0d3EB1380B3AE80F1E, 0d3ED0EE258B7A8B04;
	fma.rn.f64 	%fd29166, %fd29165, %fd29164, 0d3EF3B2669F02676F;
	fma.rn.f64 	%fd29167, %fd29166, %fd29164, 0d3F1745CBA9AB0956;
	fma.rn.f64 	%fd29168, %fd29167, %fd29164, 0d3F3C71C72D1B5154;
	fma.rn.f64 	%fd29169, %fd29168, %fd29164, 0d3F624924923BE72D;
	fma.rn.f64 	%fd29170, %fd29169, %fd29164, 0d3F8999999999A3C4;
	fma.rn.f64 	%fd29171, %fd29170, %fd29164, 0d3FB5555555555554;
	sub.f64 	%fd29172, %fd29155, %fd29163;
	add.f64 	%fd29173, %fd29172, %fd29172;
	neg.f64 	%fd29174, %fd29163;
	fma.rn.f64 	%fd29175, %fd29174, %fd29155, %fd29173;
	mul.f64 	%fd29176, %fd29161, %fd29175;
	mul.f64 	%fd29177, %fd29164, %fd29171;
	fma.rn.f64 	%fd29178, %fd29177, %fd29163, %fd29176;
	xor.b32  	%r11981, %r15661, -2147483648;
	mov.b32 	%r11982, 1127219200;
	mov.b64 	%fd29179, {%r11981, %r11982};
	sub.f64 	%fd29180, %fd29179, %fd159;
	fma.rn.f64 	%fd29181, %fd29180, 0d3FE62E42FEFA39EF, %fd29163;
	fma.rn.f64 	%fd29182, %fd29180, 0dBFE62E42FEFA39EF, %fd29181;
	sub.f64 	%fd29183, %fd29182, %fd29163;
	sub.f64 	%fd29184, %fd29178, %fd29183;
	fma.rn.f64 	%fd29185, %fd29180, 0d3C7ABC9E3B39803F, %fd29184;
	add.f64 	%fd38615, %fd29181, %fd29185;
$L__BB3_4643:
	setp.lt.f64 	%p5576, %fd157, 0d400E000000000000;
	mov.f64 	%fd38617, %fd39133;
	@%p5576 bra 	$L__BB3_4648;
	setp.lt.f32 	%p5577, %f13, 0f4086232B;
	mov.f64 	%fd38616, %fd39138;
	@%p5577 bra 	$L__BB3_4647;
	add.f64 	%fd38616, %fd157, 0d7FF0000000000000;
	setp.geu.f32 	%p5578, %f13, 0f40874800;
	@%p5578 bra 	$L__BB3_4647;
	mov.f64 	%fd38616, %fd161;
$L__BB3_4647:
	div.rn.f64 	%fd29186, %fd38616, %fd162;
	mul.f64 	%fd38617, %fd163, %fd29186;
$L__BB3_4648:
	mul.f64 	%fd29187, %fd38615, %fd38617;
	sub.f64 	%fd38619, %fd165, %fd29187;
	bra.uni 	$L__BB3_4653;
$L__BB3_4649:
	setp.lt.f32 	%p5579, %f14, 0f4086232B;
	mov.f64 	%fd38618, %fd39140;
	@%p5579 bra 	$L__BB3_4652;
	setp.geu.f32 	%p5580, %f14, 0f40874800;
	mov.f64 	%fd38618, 0d0000000000000000;
	@%p5580 bra 	$L__BB3_4652;
	mov.f64 	%fd38618, %fd167;
$L__BB3_4652:
	div.rn.f64 	%fd29189, %fd38618, %fd162;
	mul.f64 	%fd38619, %fd168, %fd29189;
$L__BB3_4653:
	@%p5573 bra 	$L__BB3_4664;
	setp.gt.u32 	%p5582, %r97, 2146435070;
	mov.f64 	%fd38621, %fd39137;
	@%p5582 bra 	$L__BB3_4658;
	setp.lt.u32 	%p5583, %r99, 1073127583;
	mov.f64 	%fd38620, %fd39136;
	mov.u32 	%r15662, %r15990;
	@%p5583 bra 	$L__BB3_4657;
	add.s32 	%r15662, %r15990, 1;
	mov.f64 	%fd38620, %fd179;
$L__BB3_4657:
	add.f64 	%fd29190, %fd38620, 0dBFF0000000000000;
	add.f64 	%fd29191, %fd38620, 0d3FF0000000000000;
	rcp.approx.ftz.f64 	%fd29192, %fd29191;
	neg.f64 	%fd29193, %fd29191;
	fma.rn.f64 	%fd29194, %fd29193, %fd29192, 0d3FF0000000000000;
	fma.rn.f64 	%fd29195, %fd29194, %fd29194, %fd29194;
	fma.rn.f64 	%fd29196, %fd29195, %fd29192, %fd29192;
	mul.f64 	%fd29197, %fd29190, %fd29196;
	fma.rn.f64 	%fd29198, %fd29190, %fd29196, %fd29197;
	mul.f64 	%fd29199, %fd29198, %fd29198;
	fma.rn.f64 	%fd29200, %fd29199, 0d3EB1380B3AE80F1E, 0d3ED0EE258B7A8B04;
	fma.rn.f64 	%fd29201, %fd29200, %fd29199, 0d3EF3B2669F02676F;
	fma.rn.f64 	%fd29202, %fd29201, %fd29199, 0d3F1745CBA9AB0956;
	fma.rn.f64 	%fd29203, %fd29202, %fd29199, 0d3F3C71C72D1B5154;
	fma.rn.f64 	%fd29204, %fd29203, %fd29199, 0d3F624924923BE72D;
	fma.rn.f64 	%fd29205, %fd29204, %fd29199, 0d3F8999999999A3C4;
	fma.rn.f64 	%fd29206, %fd29205, %fd29199, 0d3FB5555555555554;
	sub.f64 	%fd29207, %fd29190, %fd29198;
	add.f64 	%fd29208, %fd29207, %fd29207;
	neg.f64 	%fd29209, %fd29198;
	fma.rn.f64 	%fd29210, %fd29209, %fd29190, %fd29208;
	mul.f64 	%fd29211, %fd29196, %fd29210;
	mul.f64 	%fd29212, %fd29199, %fd29206;
	fma.rn.f64 	%fd29213, %fd29212, %fd29198, %fd29211;
	xor.b32  	%r11983, %r15662, -2147483648;
	mov.b32 	%r11984, 1127219200;
	mov.b64 	%fd29214, {%r11983, %r11984};
	sub.f64 	%fd29215, %fd29214, %fd159;
	fma.rn.f64 	%fd29216, %fd29215, 0d3FE62E42FEFA39EF, %fd29198;
	fma.rn.f64 	%fd29217, %fd29215, 0dBFE62E42FEFA39EF, %fd29216;
	sub.f64 	%fd29218, %fd29217, %fd29198;
	sub.f64 	%fd29219, %fd29213, %fd29218;
	fma.rn.f64 	%fd29220, %fd29215, 0d3C7ABC9E3B39803F, %fd29219;
	add.f64 	%fd38621, %fd29216, %fd29220;
$L__BB3_4658:
	setp.lt.f64 	%p5584, %fd157, 0d400E000000000000;
	mov.f64 	%fd38623, %fd39139;
	@%p5584 bra 	$L__BB3_4663;
	setp.lt.f32 	%p5585, %f13, 0f4086232B;
	mov.f64 	%fd38622, %fd39138;
	@%p5585 bra 	$L__BB3_4662;
	add.f64 	%fd38622, %fd157, 0d7FF0000000000000;
	setp.geu.f32 	%p5586, %f13, 0f40874800;
	@%p5586 bra 	$L__BB3_4662;
	mov.f64 	%fd38622, %fd161;
$L__BB3_4662:
	div.rn.f64 	%fd29221, %fd38622, %fd162;
	mul.f64 	%fd38623, %fd169, %fd29221;
$L__BB3_4663:
	fma.rn.f64 	%fd38625, %fd38621, %fd38623, %fd171;
	bra.uni 	$L__BB3_4668;
$L__BB3_4664:
	setp.lt.f32 	%p5587, %f14, 0f4086232B;
	mov.f64 	%fd38624, %fd39140;
	@%p5587 bra 	$L__BB3_4667;
	setp.geu.f32 	%p5588, %f14, 0f40874800;
	mov.f64 	%fd38624, 0d0000000000000000;
	@%p5588 bra 	$L__BB3_4667;
	mov.f64 	%fd38624, %fd167;
$L__BB3_4667:
	div.rn.f64 	%fd29223, %fd38624, %fd162;
	mul.f64 	%fd38625, %fd172, %fd29223;
$L__BB3_4668:
	setp.neu.f64 	%p5589, %fd849, 0d0000000000000000;
	fma.rn.f64 	%fd6696, %fd158, %fd38625, %fd38619;
	mov.f64 	%fd29224, 0d3FC5555555555555;
	{
	.reg .b32 %temp; 
	mov.b64 	{%temp, %r2532}, %fd29224;
	}
	@%p5589 bra 	$L__BB3_4670;
	and.b32  	%r11985, %r2532, 2146435072;
	setp.eq.s32 	%p5591, %r11985, 1127219200;
	selp.b32 	%r11986, %r210, 0, %p5591;
	setp.lt.s32 	%p5592, %r2532, 0;
	or.b32  	%r11987, %r11986, 2146435072;
	selp.b32 	%r11988, %r11987, %r11986, %p5592;
	mov.b32 	%r11989, 0;
	mov.b64 	%fd38627, {%r11989, %r11988};
	bra.uni 	$L__BB3_4671;
$L__BB3_4670:
	setp.lt.s32 	%p5590, %r210, 0;
	{ // callseq 806, 0
	.param .b64 param0;
	st.param.f64 	[param0], %fd850;
	.param .b64 param1;
	st.param.f64 	[param1], 0d3FC5555555555555;
	.param .b64 retval0;
	call.uni (retval0), 
	__internal_accurate_pow, 
	(
	param0, 
	param1
	);
	ld.param.f64 	%fd29225, [retval0];
	} // callseq 806
	selp.f64 	%fd38627, 0dFFF8000000000000, %fd29225, %p5590;
$L__BB3_4671:
	add.f64 	%fd29227, %fd849, 0d3FC5555555555555;
	{
	.reg .b32 %temp; 
	mov.b64 	{%temp, %r11990}, %fd29227;
	}
	and.b32  	%r11991, %r11990, 2146435072;
	setp.ne.s32 	%p5593, %r11991, 2146435072;
	@%p5593 bra 	$L__BB3_4676;
	setp.num.f64 	%p5594, %fd849, %fd849;
	@%p5594 bra 	$L__BB3_4674;
	mov.f64 	%fd29228, 0d3FC5555555555555;
	add.rn.f64 	%fd38627, %fd849, %fd29228;
	bra.uni 	$L__BB3_4676;
$L__BB3_4674:
	setp.neu.f64 	%p5595, %fd850, 0d7FF0000000000000;
	@%p5595 bra 	$L__BB3_4676;
	and.b32  	%r11992, %r2532, 2146435072;
	setp.eq.s32 	%p5596, %r11992, 1127219200;
	setp.lt.s32 	%p5597, %r210, 0;
	setp.lt.s32 	%p5598, %r2532, 0;
	selp.b32 	%r11993, 0, 2146435072, %p5598;
	and.b32  	%r11994, %r2532, 2147483647;
	setp.ne.s32 	%p5599, %r11994, 1071644672;
	or.b32  	%r11995, %r11993, -2147483648;
	selp.b32 	%r11996, %r11995, %r11993, %p5599;
	selp.b32 	%r11997, %r11996, %r11993, %p5596;
	selp.b32 	%r11998, %r11997, %r11993, %p5597;
	mov.b32 	%r11999, 0;
	mov.b64 	%fd38627, {%r11999, %r11998};
$L__BB3_4676:
	{ // callseq 807, 0
	.param .b64 param0;
	st.param.f64 	[param0], 0d4024000000000000;
	.param .b64 param1;
	st.param.f64 	[param1], 0dC03C000000000000;
	.param .b64 retval0;
	call.uni (retval0), 
	__internal_accurate_pow, 
	(
	param0, 
	param1
	);
	ld.param.f64 	%fd29229, [retval0];
	} // callseq 807
	setp.eq.f64 	%p5600, %fd849, 0d3FF0000000000000;
	selp.f64 	%fd29231, 0d3FF0000000000000, %fd38627, %p5600;
	mul.f64 	%fd29232, %fd6696, %fd29231;
	neg.f64 	%fd29233, %fd29229;
	mov.f64 	%fd29234, 0dC03C000000000000;
	{
	.reg .b32 %temp; 
	mov.b64 	{%temp, %r12000}, %fd29234;
	}
	and.b32  	%r12002, %r12000, 2146435072;
	setp.eq.s32 	%p5601, %r12002, 1074790400;
	setp.lt.s32 	%p5602, %r1, 0;
	selp.f64 	%fd29235, %fd29233, %fd29229, %p5601;
	selp.f64 	%fd29236, %fd29235, %fd29229, %p5602;
	mul.f64 	%fd29237, %fd29236, 0d401B0A3D70A3D70A;
	mul.f64 	%fd29238, %fd3, %fd29237;
	div.rn.f64 	%fd6703, %fd29238, %fd29232;
	{
	.reg .b32 %temp; 
	mov.b64 	{%temp, %r2533}, %fd869;
	}
	mov.f64 	%fd29239, 0d4016000000000000;
	{
	.reg .b32 %temp; 
	mov.b64 	{%temp, %r2534}, %fd29239;
	}
	abs.f64 	%fd6704, %fd869;
	setp.neu.f64 	%p5603, %fd869, 0d0000000000000000;
	@%p5603 bra 	$L__BB3_4678;
	and.b32  	%r12003, %r2534, 2146435072;
	setp.eq.s32 	%p5605, %r12003, 1075838976;
	selp.b32 	%r12004, %r2533, 0, %p5605;
	setp.lt.s32 	%p5606, %r2534, 0;
	or.b32  	%r12005, %r12004, 2146435072;
	selp.b32 	%r12006, %r12005, %r12004, %p5606;
	mov.b32 	%r12007, 0;
	mov.b64 	%fd38629, {%r12007, %r12006};
	bra.uni 	$L__BB3_4679;
$L__BB3_4678:
	setp.lt.s32 	%p5604, %r2533, 0;
	{ // callseq 808, 0
	.param .b64 param0;
	st.param.f64 	[param0], %fd6704;
	.param .b64 param1;
	st.param.f64 	[param1], 0d4016000000000000;
	.param .b64 retval0;
	call.uni (retval0), 
	__internal_accurate_pow, 
	(
	param0, 
	param1
	);
	ld.param.f64 	%fd29240, [retval0];
	} // callseq 808
	selp.f64 	%fd38629, 0dFFF8000000000000, %fd29240, %p5604;
$L__BB3_4679:
	add.f64 	%fd29242, %fd869, 0d4016000000000000;
	{
	.reg .b32 %temp; 
	mov.b64 	{%temp, %r12008}, %fd29242;
	}
	and.b32  	%r12009, %r12008, 2146435072;
	setp.ne.s32 	%p5607, %r12009, 2146435072;
	@%p5607 bra 	$L__BB3_4684;
	setp.num.f64 	%p5608, %fd869, %fd869;
	@%p5608 bra 	$L__BB3_4682;
	mov.f64 	%fd29243, 0d4016000000000000;
	add.rn.f64 	%fd38629, %fd869, %fd29243;
	bra.uni 	$L__BB3_4684;
$L__BB3_4682:
	setp.neu.f64 	%p5609, %fd6704, 0d7FF0000000000000;
	@%p5609 bra 	$L__BB3_4684;
	setp.lt.s32 	%p5610, %r2533, 0;
	and.b32  	%r12010, %r2534, 2146435072;
	setp.eq.s32 	%p5611, %r12010, 1075838976;
	setp.lt.s32 	%p5612, %r2534, 0;
	selp.b32 	%r12011, 0, 2146435072, %p5612;
	and.b32  	%r12012, %r2534, 2147483647;
	setp.ne.s32 	%p5613, %r12012, 1071644672;
	or.b32  	%r12013, %r12011, -2147483648;
	selp.b32 	%r12014, %r12013, %r12011, %p5613;
	selp.b32 	%r12015, %r12014, %r12011, %p5611;
	selp.b32 	%r12016, %r12015, %r12011, %p5610;
	mov.b32 	%r12017, 0;
	mov.b64 	%fd38629, {%r12017, %r12016};
$L__BB3_4684:
	mov.f64 	%fd38630, 0d4026000000000000;
	{
	.reg .b32 %temp; 
	mov.b64 	{%temp, %r15663}, %fd38630;
	}
	{
	.reg .b32 %temp; 
	mov.b64 	{%r15664, %temp}, %fd38630;
	}
	setp.gt.s32 	%p5614, %r15663, 1048575;
	mov.b32 	%r15665, -1023;
	@%p5614 bra 	$L__BB3_4686;
	mov.f64 	%fd38630, 0d4386000000000000;
	{
	.reg .b32 %temp; 
	mov.b64 	{%temp, %r15663}, %fd38630;
	}
	{
	.reg .b32 %temp; 
	mov.b64 	{%r15664, %temp}, %fd38630;
	}
	mov.b32 	%r15665, -1077;
$L__BB3_4686:
	add.s32 	%r12020, %r15663, -1;
	setp.gt.u32 	%p5615, %r12020, 2146435070;
	@%p5615 bra 	$L__BB3_4690;
	shr.u32 	%r12023, %r15663, 20;
	add.s32 	%r15666, %r15665, %r12023;
	and.b32  	%r12024, %r15663, 1048575;
	or.b32  	%r12025, %r12024, 1072693248;
	mov.b64 	%fd38631, {%r15664, %r12025};
	setp.lt.u32 	%p5617, %r12025, 1073127583;
	@%p5617 bra 	$L__BB3_4689;
	{
	.reg .b32 %temp; 
	mov.b64 	{%r12026, %temp}, %fd38631;
	}
	{
	.reg .b32 %temp; 
	mov.b64 	{%temp, %r12027}, %fd38631;
	}
	add.s32 	%r12028, %r12027, -1048576;
	mov.b64 	%fd38631, {%r12026, %r12028};
	add.s32 	%r15666, %r15666, 1;
$L__BB3_4689:
	add.f64 	%fd29247, %fd38631, 0dBFF0000000000000;
	add.f64 	%fd29248, %fd38631, 0d3FF0000000000000;
	rcp.approx.ftz.f64 	%fd29249, %fd29248;
	neg.f64 	%fd29250, %fd29248;
	fma.rn.f64 	%fd29251, %fd29250, %fd29249, 0d3FF0000000000000;
	fma.rn.f64 	%fd29252, %fd29251, %fd29251, %fd29251;
	fma.rn.f64 	%fd29253, %fd29252, %fd29249, %fd29249;
	mul.f64 	%fd29254, %fd29247, %fd29253;
	fma.rn.f64 	%fd29255, %fd29247, %fd29253, %fd29254;
	mul.f64 	%fd29256, %fd29255, %fd29255;
	fma.rn.f64 	%fd29257, %fd29256, 0d3EB1380B3AE80F1E, 0d3ED0EE258B7A8B04;
	fma.rn.f64 	%fd29258, %fd29257, %fd29256, 0d3EF3B2669F02676F;
	fma.rn.f64 	%fd29259, %fd29258, %fd29256, 0d3F1745CBA9AB0956;
	fma.rn.f64 	%fd29260, %fd29259, %fd29256, 0d3F3C71C72D1B5154;
	fma.rn.f64 	%fd29261, %fd29260, %fd29256, 0d3F624924923BE72D;
	fma.rn.f64 	%fd29262, %fd29261, %fd29256, 0d3F8999999999A3C4;
	fma.rn.f64 	%fd29263, %fd29262, %fd29256, 0d3FB5555555555554;
	sub.f64 	%fd29264, %fd29247, %fd29255;
	add.f64 	%fd29265, %fd29264, %fd29264;
	neg.f64 	%fd29266, %fd29255;
	fma.rn.f64 	%fd29267, %fd29266, %fd29247, %fd29265;
	mul.f64 	%fd29268, %fd29253, %fd29267;
	mul.f64 	%fd29269, %fd29256, %fd29263;
	fma.rn.f64 	%fd29270, %fd29269, %fd29255, %fd29268;
	xor.b32  	%r12029, %r15666, -2147483648;
	mov.b32 	%r12030, 1127219200;
	mov.b64 	%fd29271, {%r12029, %r12030};
	sub.f64 	%fd29272, %fd29271, %fd159;
	fma.rn.f64 	%fd29273, %fd29272, 0d3FE62E42FEFA39EF, %fd29255;
	fma.rn.f64 	%fd29274, %fd29272, 0dBFE62E42FEFA39EF, %fd29273;
	sub.f64 	%fd29275, %fd29274, %fd29255;
	sub.f64 	%fd29276, %fd29270, %fd29275;
	fma.rn.f64 	%fd29277, %fd29272, 0d3C7ABC9E3B39803F, %fd29276;
	add.f64 	%fd38632, %fd29273, %fd29277;
	bra.uni 	$L__BB3_4691;
$L__BB3_4690:
	fma.rn.f64 	%fd29246, %fd38630, 0d7FF0000000000000, 0d7FF0000000000000;
	{
	.reg .b32 %temp; 
	mov.b64 	{%temp, %r12021}, %fd38630;
	}
	and.b32  	%r12022, %r12021, 2147483647;
	setp.eq.s32 	%p5616, %r12022, 0;
	selp.f64 	%fd38632, 0dFFF0000000000000, %fd29246, %p5616;
$L__BB3_4691:
	fma.rn.f64 	%fd6718, %fd38632, 0dC018000000000000, 0d4026000000000000;
	mov.f64 	%fd38633, 0d3FFC4E06B9F096A3;
	{
	.reg .b32 %temp; 
	mov.b64 	{%temp, %r15671}, %fd38633;
	}
	{
	.reg .b32 %temp; 
	mov.b64 	{%r15672, %temp}, %fd38633;
	}
	setp.gt.s32 	%p5618, %r15671, 1048575;
	mov.b32 	%r15669, -1023;
	mov.u32 	%r15667, %r15671;
	mov.u32 	%r15668, %r15672;
	@%p5618 bra 	$L__BB3_4693;
	mov.f64 	%fd38633, 0d435C4E06B9F096A3;
	{
	.reg .b32 %temp; 
	mov.b64 	{%temp, %r15667}, %fd38633;
	}
	{
	.reg .b32 %temp; 
	mov.b64 	{%r15668, %temp}, %fd38633;
	}
	mov.b32 	%r15669, -1077;
$L__BB3_4693:
	add.s32 	%r12033, %r15667, -1;
	setp.gt.u32 	%p5619, %r12033, 2146435070;
	@%p5619 bra 	$L__BB3_4697;
	shr.u32 	%r12036, %r15667, 20;
	add.s32 	%r15670, %r15669, %r12036;
	and.b32  	%r12037, %r15667, 1048575;
	or.b32  	%r12038, %r12037, 1072693248;
	mov.b64 	%fd38634, {%r15668, %r12038};
	setp.lt.u32 	%p5621, %r12038, 1073127583;
	@%p5621 bra 	$L__BB3_4696;
	{
	.reg .b32 %temp; 
	mov.b64 	{%r12039, %temp}, %fd38634;
	}
	{
	.reg .b32 %temp; 
	mov.b64 	{%temp, %r12040}, %fd38634;
	}
	add.s32 	%r12041, %r12040, -1048576;
	mov.b64 	%fd38634, {%r12039, %r12041};
	add.s32 	%r15670, %r15670, 1;
$L__BB3_4696:
	add.f64 	%fd29281, %fd38634, 0dBFF0000000000000;
	add.f64 	%fd29282, %fd38634, 0d3FF0000000000000;
	rcp.approx.ftz.f64 	%fd29283, %fd29282;
	neg.f64 	%fd29284, %fd29282;
	fma.rn.f64 	%fd29285, %fd29284, %fd29283, 0d3FF0000000000000;
	fma.rn.f64 	%fd29286, %fd29285, %fd29285, %fd29285;
	fma.rn.f64 	%fd29287, %fd29286, %fd29283, %fd29283;
	mul.f64 	%fd29288, %fd29281, %fd29287;
	fma.rn.f64 	%fd29289, %fd29281, %fd29287, %fd29288;
	mul.f64 	%fd29290, %fd29289, %fd29289;
	fma.rn.f64 	%fd29291, %fd29290, 0d3EB1380B3AE80F1E, 0d3ED0EE258B7A8B04;
	fma.rn.f64 	%fd29292, %fd29291, %fd29290, 0d3EF3B2669F02676F;
	fma.rn.f64 	%fd29293, %fd29292, %fd29290, 0d3F1745CBA9AB0956;
	fma.rn.f64 	%fd29294, %fd29293, %fd29290, 0d3F3C71C72D1B5154;
	fma.rn.f64 	%fd29295, %fd29294, %fd29290, 0d3F624924923BE72D;
	fma.rn.f64 	%fd29296, %fd29295, %fd29290, 0d3F8999999999A3C4;
	fma.rn.f64 	%fd29297, %fd29296, %fd29290, 0d3FB5555555555554;
	sub.f64 	%fd29298, %fd29281, %fd29289;
	add.f64 	%fd29299, %fd29298, %fd29298;
	neg.f64 	%fd29300, %fd29289;
	fma.rn.f64 	%fd29301, %fd29300, %fd29281, %fd29299;
	mul.f64 	%fd29302, %fd29287, %fd29301;
	mul.f64 	%fd29303, %fd29290, %fd29297;
	fma.rn.f64 	%fd29304, %fd29303, %fd29289, %fd29302;
	xor.b32  	%r12042, %r15670, -2147483648;
	mov.b32 	%r12043, 1127219200;
	mov.b64 	%fd29305, {%r12042, %r12043};
	sub.f64 	%fd29306, %fd29305, %fd159;
	fma.rn.f64 	%fd29307, %fd29306, 0d3FE62E42FEFA39EF, %fd29289;
	fma.rn.f64 	%fd29308, %fd29306, 0dBFE62E42FEFA39EF, %fd29307;
	sub.f64 	%fd29309, %fd29308, %fd29289;
	sub.f64 	%fd29310, %fd29304, %fd29309;
	fma.rn.f64 	%fd29311, %fd29306, 0d3C7ABC9E3B39803F, %fd29310;
	add.f64 	%fd38635, %fd29307, %fd29311;
	bra.uni 	$L__BB3_4698;
$L__BB3_4697:
	fma.rn.f64 	%fd29280, %fd38633, 0d7FF0000000000000, 0d7FF0000000000000;
	{
	.reg .b32 %temp; 
	mov.b64 	{%temp, %r12034}, %fd38633;
	}
	and.b32  	%r12035, %r12034, 2147483647;
	setp.eq.s32 	%p5620, %r12035, 0;
	selp.f64 	%fd38635, 0dFFF0000000000000, %fd29280, %p5620;
$L__BB3_4698:
	sub.f64 	%fd6726, %fd38635, %fd6718;
	fma.rn.f64 	%fd29312, %fd6726, 0d3FF71547652B82FE, 0d4338000000000000;
	{
	.reg .b32 %temp; 
	mov.b64 	{%r2555, %temp}, %fd29312;
	}
	mov.f64 	%fd29313, 0dC338000000000000;
	add.rn.f64 	%fd29314, %fd29312, %fd29313;
	fma.rn.f64 	%fd29315, %fd29314, 0dBFE62E42FEFA39EF, %fd6726;
	fma.rn.f64 	%fd29316, %fd29314, 0dBC7ABC9E3B39803F, %fd29315;
	fma.rn.f64 	%fd29317, %fd29316, 0d3E5ADE1569CE2BDF, 0d3E928AF3FCA213EA;
	fma.rn.f64 	%fd29318, %fd29317, %fd29316, 0d3EC71DEE62401315;
	fma.rn.f64 	%fd29319, %fd29318, %fd29316, 0d3EFA01997C89EB71;
	fma.rn.f64 	%fd29320, %fd29319, %fd29316, 0d3F2A01A014761F65;
	fma.rn.f64 	%fd29321, %fd29320, %fd29316, 0d3F56C16C1852B7AF;
	fma.rn.f64 	%fd29322, %fd29321, %fd29316, 0d3F81111111122322;
	fma.rn.f64 	%fd29323, %fd29322, %fd29316, 0d3FA55555555502A1;
	fma.rn.f64 	%fd29324, %fd29323, %fd29316, 0d3FC5555555555511;
	fma.rn.f64 	%fd29325, %fd29324, %fd29316, 0d3FE000000000000B;
	fma.rn.f64 	%fd29326, %fd29325, %fd29316, 0d3FF0000000000000;
	fma.rn.f64 	%fd29327, %fd29326, %fd29316, 0d3FF0000000000000;
	{
	.reg .b32 %temp; 
	mov.b64 	{%r2556, %temp}, %fd29327;
	}
	{
	.reg .b32 %temp; 
	mov.b64 	{%temp, %r2557}, %fd29327;
	}
	shl.b32 	%r12044, %r2555, 20;
	add.s32 	%r12045, %r12044, %r2557;
	mov.b64 	%fd38636, {%r2556, %r12045};
	{
	.reg .b32 %temp; 
	mov.b64 	{%temp, %r12046}, %fd6726;
	}
	mov.b32 	%f306, %r12046;
	abs.f32 	%f123, %f306;
	setp.lt.f32 	%p5622, %f123, 0f4086232B;
	@%p5622 bra 	$L__BB3_4701;
	setp.lt.f64 	%p5623, %fd6726, 0d0000000000000000;
	add.f64 	%fd29328, %fd6726, 0d7FF0000000000000;
	selp.f64 	%fd38636, 0d0000000000000000, %fd29328, %p5623;
	setp.geu.f32 	%p5624, %f123, 0f40874800;
	@%p5624 bra 	$L__BB3_4701;
	shr.u32 	%r12047, %r2555, 31;
	add.s32 	%r12048, %r2555, %r12047;
	shr.s32 	%r12049, %r12048, 1;
	shl.b32 	%r12050, %r12049, 20;
	add.s32 	%r12051, %r2557, %r12050;
	mov.b64 	%fd29329, {%r2556, %r12051};
	sub.s32 	%r12052, %r2555, %r12049;
	shl.b32 	%r12053, %r12052, 20;
	add.s32 	%r12054, %r12053, 1072693248;
	mov.b32 	%r12055, 0;
	mov.b64 	%fd29330, {%r12055, %r12054};
	mul.f64 	%fd38636, %fd29330, %fd29329;
$L__BB3_4701:
	setp.neu.f64 	%p5625, %fd6668, 0d0000000000000000;
	rcp.rn.f64 	%fd29331, %fd38629;
	setp.eq.f64 	%p5626, %fd869, 0d3FF0000000000000;
	selp.f64 	%fd29332, 0d3FF0000000000000, %fd29331, %p5626;
	mul.f64 	%fd6731, %fd29332, %fd38636;
	@%p5625 bra 	$L__BB3_4703;
	setp.lt.s32 	%p5628, %r93, 0;
	and.b32  	%r12056, %r93, 2146435072;
	setp.eq.s32 	%p5629, %r12056, 1127219200;
	selp.b32 	%r12057, %r2527, 0, %p5629;
	or.b32  	%r12058, %r12057, 2146435072;
	selp.b32 	%r12059, %r12058, %r12057, %p5628;
	mov.b32 	%r12060, 0;
	mov.b64 	%fd38638, {%r12060, %r12059};
	bra.uni 	$L__BB3_4704;
$L__BB3_4703:
	{ // callseq 809, 0
	.param .b64 param0;
	st.param.f64 	[param0], %fd6669;
	.param .b64 param1;
	st.param.f64 	[param1], 0d3FD5555555555555;
	.param .b64 retval0;
	call.uni (retval0), 
	__internal_accurate_pow, 
	(
	param0, 
	param1
	);
	ld.param.f64 	%fd29333, [retval0];
	} // callseq 809
	selp.f64 	%fd38638, 0dFFF8000000000000, %fd29333, %p5565;
$L__BB3_4704:
	add.f64 	%fd29335, %fd6668, 0d3FD5555555555555;
	{
	.reg .b32 %temp; 
	mov.b64 	{%temp, %r12061}, %fd29335;
	}
	and.b32  	%r12062, %r12061, 2146435072;
	setp.ne.s32 	%p5630, %r12062, 2146435072;
	@%p5630 bra 	$L__BB3_4709;
	setp.num.f64 	%p5631, %fd6668, %fd6668;
	@%p5631 bra 	$L__BB3_4707;
	mov.f64 	%fd29336, 0d3FD5555555555555;
	add.rn.f64 	%fd38638, %fd6668, %fd29336;
	bra.uni 	$L__BB3_4709;
$L__BB3_4707:
	setp.neu.f64 	%p5632, %fd6669, 0d7FF0000000000000;
	@%p5632 bra 	$L__BB3_4709;
	setp.lt.s32 	%p5633, %r2527, 0;
	setp.lt.s32 	%p5634, %r93, 0;
	selp.b32 	%r12063, 0, 2146435072, %p5634;
	or.b32  	%r12064, %r12063, -2147483648;
	selp.b32 	%r12065, %r12064, %r12063, %p5;
	selp.b32 	%r12066, %r12065, %r12063, %p5633;
	mov.b32 	%r12067, 0;
	mov.b64 	%fd38638, {%r12067, %r12066};
$L__BB3_4709:
	setp.eq.f64 	%p5635, %fd6668, 0d3FF0000000000000;
	selp.f64 	%fd6738, 0d3FF0000000000000, %fd38638, %p5635;
	mul.f64 	%fd29337, %fd869, %fd6738;
	setp.geu.f64 	%p5636, %fd29337, 0d0000000000000000;
	@%p5636 bra 	$L__BB3_4711;
	mov.u64 	%rd344, $str$7;
	cvta.global.u64 	%rd345, %rd344;
	{ // callseq 810, 0
	.param .b64 param0;
	st.param.b64 	[param0], %rd345;
	.param .b64 param1;
	st.param.b64 	[param1], 0;
	.param .b32 retval0;
	call.uni (retval0), 
	vprintf, 
	(
	param0, 
	param1
	);
	ld.param.b32 	%r12068, [retval0];
	} // callseq 810
$L__BB3_4711:
	setp.geu.f64 	%p5637, %fd29337, 0d401A000000000000;
	@%p5637 bra 	$L__BB3_4753;
	setp.gt.s32 	%p5662, %r15671, 1048575;
	mov.b32 	%r15673, -1023;
	mov.f64 	%fd38639, 0d3FFC4E06B9F096A3;
	@%p5662 bra 	$L__BB3_4714;
	mov.f64 	%fd38639, 0d435C4E06B9F096A3;
	{
	.reg .b32 %temp; 
	mov.b64 	{%temp, %r15671}, %fd38639;
	}
	{
	.reg .b32 %temp; 
	mov.b64 	{%r15672, %temp}, %fd38639;
	}
	mov.b32 	%r15673, -1077;
$L__BB3_4714:
	add.s32 	%r12120, %r15671, -1;
	setp.gt.u32 	%p5663, %r12120, 2146435070;
	@%p5663 bra 	$L__BB3_4718;
	shr.u32 	%r12123, %r15671, 20;
	add.s32 	%r15674, %r15673, %r12123;
	and.b32  	%r12124, %r15671, 1048575;
	or.b32  	%r12125, %r12124, 1072693248;
	mov.b64 	%fd38640, {%r15672, %r12125};
	setp.lt.u32 	%p5665, %r12125, 1073127583;
	@%p5665 bra 	$L__BB3_4717;
	{
	.reg .b32 %temp; 
	mov.b64 	{%r12126, %temp}, %fd38640;
	}
	{
	.reg .b32 %temp; 
	mov.b64 	{%temp, %r12127}, %fd38640;
	}
	add.s32 	%r12128, %r12127, -1048576;
	mov.b64 	%fd38640, {%r12126, %r12128};
	add.s32 	%r15674, %r15674, 1;
$L__BB3_4717:
	add.f64 	%fd29486, %fd38640, 0dBFF0000000000000;
	add.f64 	%fd29487, %fd38640, 0d3FF0000000000000;
	rcp.approx.ftz.f64 	%fd29488, %fd29487;
	neg.f64 	%fd29489, %fd29487;
	fma.rn.f64 	%fd29490, %fd29489, %fd29488, 0d3FF0000000000000;
	fma.rn.f64 	%fd29491, %fd29490, %fd29490, %fd29490;
	fma.rn.f64 	%fd29492, %fd29491, %fd29488, %fd29488;
	mul.f64 	%fd29493, %fd29486, %fd29492;
	fma.rn.f64 	%fd29494, %fd29486, %fd29492, %fd29493;
	mul.f64 	%fd29495, %fd29494, %fd29494;
	fma.rn.f64 	%fd29496, %fd29495, 0d3EB1380B3AE80F1E, 0d3ED0EE258B7A8B04;
	fma.rn.f64 	%fd29497, %fd29496, %fd29495, 0d3EF3B2669F02676F;
	fma.rn.f64 	%fd29498, %fd29497, %fd29495, 0d3F1745CBA9AB0956;
	fma.rn.f64 	%fd29499, %fd29498, %fd29495, 0d3F3C71C72D1B5154;
	fma.rn.f64 	%fd29500, %fd29499, %fd29495, 0d3F624924923BE72D;
	fma.rn.f64 	%fd29501, %fd29500, %fd29495, 0d3F8999999999A3C4;
	fma.rn.f64 	%fd29502, %fd29501, %fd29495, 0d3FB5555555555554;
	sub.f64 	%fd29503, %fd29486, %fd29494;
	add.f64 	%fd29504, %fd29503, %fd29503;
	neg.f64 	%fd29505, %fd29494;
	fma.rn.f64 	%fd29506, %fd29505, %fd29486, %fd29504;
	mul.f64 	%fd29507, %fd29492, %fd29506;
	mul.f64 	%fd29508, %fd29495, %fd29502;
	fma.rn.f64 	%fd29509, %fd29508, %fd29494, %fd29507;
	xor.b32  	%r12129, %r15674, -2147483648;
	mov.b32 	%r12130, 1127219200;
	mov.b64 	%fd29510, {%r12129, %r12130};
	sub.f64 	%fd29511, %fd29510, %fd159;
	fma.rn.f64 	%fd29512, %fd29511, 0d3FE62E42FEFA39EF, %fd29494;
	fma.rn.f64 	%fd29513, %fd29511, 0dBFE62E42FEFA39EF, %fd29512;
	sub.f64 	%fd29514, %fd29513, %fd29494;
	sub.f64 	%fd29515, %fd29509, %fd29514;
	fma.rn.f64 	%fd29516, %fd29511, 0d3C7ABC9E3B39803F, %fd29515;
	add.f64 	%fd38641, %fd29512, %fd29516;
	bra.uni 	$L__BB3_4719;
$L__BB3_4718:
	fma.rn.f64 	%fd29485, %fd38639, 0d7FF0000000000000, 0d7FF0000000000000;
	{
	.reg .b32 %temp; 
	mov.b64 	{%temp, %r12121}, %fd38639;
	}
	and.b32  	%r12122, %r12121, 2147483647;
	setp.eq.s32 	%p5664, %r12122, 0;
	selp.f64 	%fd38641, 0dFFF0000000000000, %fd29485, %p5664;
$L__BB3_4719:
	setp.le.f64 	%p5666, %fd29337, 0d0000000000000000;
	mov.f64 	%fd38650, 0d0000000000000000;
	@%p5666 bra 	$L__BB3_4721;
	mov.b32 	%r15675, 1;
	mov.f64 	%fd38643, 0d3FC745D1745D1746;
	mov.f64 	%fd38642, 0d4016000000000000;
	mov.f64 	%fd38645, %fd38643;
	bra.uni 	$L__BB3_4739;
$L__BB3_4721:
	@%p5636 bra 	$L__BB3_4752;
	mov.u64 	%rd348, $str$4;
	cvta.global.u64 	%rd349, %rd348;
	{ // callseq 812, 0
	.param .b64 param0;
	st.param.b64 	[param0], %rd349;
	.param .b64 param1;
	st.param.b64 	[param1], 0;
	.param .b32 retval0;
	call.uni (retval0), 
	vprintf, 
	(
	param0, 
	param1
	);
	ld.param.b32 	%r12131, [retval0];
	} // callseq 812
	bra.uni 	$L__BB3_4752;
$L__BB3_4723:
	add.f64 	%fd6746, %fd6794, 0d3FF0000000000000;
	mul.f64 	%fd29528, %fd869, %fd6738;
	div.rn.f64 	%fd29529, %fd29528, %fd6746;
	mul.f64 	%fd6747, %fd6795, %fd29529;
	add.f64 	%fd38645, %fd38645, %fd6747;
	abs.f64 	%fd29530, %fd6747;
	abs.f64 	%fd29531, %fd38645;
	mul.f64 	%fd29532, %fd29531, 0d3E9421F5F40D8376;
	setp.lt.f64 	%p5669, %fd29530, %fd29532;
	@%p5669 bra 	$L__BB3_4740;
	add.f64 	%fd6749, %fd6746, 0d3FF0000000000000;
	mul.f64 	%fd29533, %fd869, %fd6738;
	div.rn.f64 	%fd29534, %fd29533, %fd6749;
	mul.f64 	%fd6750, %fd6747, %fd29534;
	add.f64 	%fd38645, %fd38645, %fd6750;
	abs.f64 	%fd29535, %fd6750;
	abs.f64 	%fd29536, %fd38645;
	mul.f64 	%fd29537, %fd29536, 0d3E9421F5F40D8376;
	setp.lt.f64 	%p5670, %fd29535, %fd29537;
	@%p5670 bra 	$L__BB3_4740;
	add.f64 	%fd6752, %fd6749, 0d3FF0000000000000;
	mul.f64 	%fd29538, %fd869, %fd6738;
	div.rn.f64 	%fd29539, %fd29538, %fd6752;
	mul.f64 	%fd6753, %fd6750, %fd29539;
	add.f64 	%fd38645, %fd38645, %fd6753;
	abs.f64 	%fd29540, %fd6753;
	abs.f64 	%fd29541, %fd38645;
	mul.f64 	%fd29542, %fd29541, 0d3E9421F5F40D8376;
	setp.lt.f64 	%p5671, %fd29540, %fd29542;
	@%p5671 bra 	$L__BB3_4740;
	add.f64 	%fd6755, %fd6752, 0d3FF0000000000000;
	mul.f64 	%fd29543, %fd869, %fd6738;
	div.rn.f64 	%fd29544, %fd29543, %fd6755;
	mul.f64 	%fd6756, %fd6753, %fd29544;
	add.f64 	%fd38645, %fd38645, %fd6756;
	abs.f64 	%fd29545, %fd6756;
	abs.f64 	%fd29546, %fd38645;
	mul.f64 	%fd29547, %fd29546, 0d3E9421F5F40D8376;
	setp.lt.f64 	%p5672, %fd29545, %fd29547;
	@%p5672 bra 	$L__BB3_4740;
	add.f64 	%fd6758, %fd6755, 0d3FF0000000000000;
	mul.f64 	%fd29548, %fd869, %fd6738;
	div.rn.f64 	%fd29549, %fd29548, %fd6758;
	mul.f64 	%fd6759, %fd6756, %fd29549;
	add.f64 	%fd38645, %fd38645, %fd6759;
	abs.f64 	%fd29550, %fd6759;
	abs.f64 	%fd29551, %fd38645;
	mul.f64 	%fd29552, %fd29551, 0d3E9421F5F40D8376;
	setp.lt.f64 	%p5673, %fd29550, %fd29552;
	@%p5673 bra 	$L__BB3_4740;
	add.f64 	%fd6761, %fd6758, 0d3FF0000000000000;
	mul.f64 	%fd29553, %fd869, %fd6738;
	div.rn.f64 	%fd29554, %fd29553, %fd6761;
	mul.f64 	%fd6762, %fd6759, %fd29554;
	add.f64 	%fd38645, %fd38645, %fd6762;
	abs.f64 	%fd29555, %fd6762;
	abs.f64 	%fd29556, %fd38645;
	mul.f64 	%fd29557, %fd29556, 0d3E9421F5F40D8376;
	setp.lt.f64 	%p5674, %fd29555, %fd29557;
	@%p5674 bra 	$L__BB3_4740;
	add.f64 	%fd6764, %fd6761, 0d3FF0000000000000;
	mul.f64 	%fd29558, %fd869, %fd6738;
	div.rn.f64 	%fd29559, %fd29558, %fd6764;
	mul.f64 	%fd6765, %fd6762, %fd29559;
	add.f64 	%fd38645, %fd38645, %fd6765;
	abs.f64 	%fd29560, %fd6765;
	abs.f64 	%fd29561, %fd38645;
	mul.f64 	%fd29562, %fd29561, 0d3E9421F5F40D8376;
	setp.lt.f64 	%p5675, %fd29560, %fd29562;
	@%p5675 bra 	$L__BB3_4740;
	add.f64 	%fd6767, %fd6764, 0d3FF0000000000000;
	mul.f64 	%fd29563, %fd869, %fd6738;
	div.rn.f64 	%fd29564, %fd29563, %fd6767;
	mul.f64 	%fd6768, %fd6765, %fd29564;
	add.f64 	%fd38645, %fd38645, %fd6768;
	abs.f64 	%fd29565, %fd6768;
	abs.f64 	%fd29566, %fd38645;
	mul.f64 	%fd29567, %fd29566, 0d3E9421F5F40D8376;
	setp.lt.f64 	%p5676, %fd29565, %fd29567;
	@%p5676 bra 	$L__BB3_4740;
	add.f64 	%fd6770, %fd6767, 0d3FF0000000000000;
	mul.f64 	%fd29568, %fd869, %fd6738;
	div.rn.f64 	%fd29569, %fd29568, %fd6770;
	mul.f64 	%fd6771, %fd6768, %fd29569;
	add.f64 	%fd38645, %fd38645, %fd6771;
	abs.f64 	%fd29570, %fd6771;
	abs.f64 	%fd29571, %fd38645;
	mul.f64 	%fd29572, %fd29571, 0d3E9421F5F40D8376;
	setp.lt.f64 	%p5677, %fd29570, %fd29572;
	@%p5677 bra 	$L__BB3_4740;
	add.f64 	%fd6773, %fd6770, 0d3FF0000000000000;
	mul.f64 	%fd29573, %fd869, %fd6738;
	div.rn.f64 	%fd29574, %fd29573, %fd6773;
	mul.f64 	%fd6774, %fd6771, %fd29574;
	add.f64 	%fd38645, %fd38645, %fd6774;
	abs.f64 	%fd29575, %fd6774;
	abs.f64 	%fd29576, %fd38645;
	mul.f64 	%fd29577, %fd29576, 0d3E9421F5F40D8376;
	setp.lt.f64 	%p5678, %fd29575, %fd29577;
	@%p5678 bra 	$L__BB3_4740;
	add.f64 	%fd6776, %fd6773, 0d3FF0000000000000;
	mul.f64 	%fd29578, %fd869, %fd6738;
	div.rn.f64 	%fd29579, %fd29578, %fd6776;
	mul.f64 	%fd6777, %fd6774, %fd29579;
	add.f64 	%fd38645, %fd38645, %fd6777;
	abs.f64 	%fd29580, %fd6777;
	abs.f64 	%fd29581, %fd38645;
	mul.f64 	%fd29582, %fd29581, 0d3E9421F5F40D8376;
	setp.lt.f64 	%p5679, %fd29580, %fd29582;
	@%p5679 bra 	$L__BB3_4740;
	add.f64 	%fd6779, %fd6776, 0d3FF0000000000000;
	mul.f64 	%fd29583, %fd869, %fd6738;
	div.rn.f64 	%fd29584, %fd29583, %fd6779;
	mul.f64 	%fd6780, %fd6777, %fd29584;
	add.f64 	%fd38645, %fd38645, %fd6780;
	abs.f64 	%fd29585, %fd6780;
	abs.f64 	%fd29586, %fd38645;
	mul.f64 	%fd29587, %fd29586, 0d3E9421F5F40D8376;
	setp.lt.f64 	%p5680, %fd29585, %fd29587;
	@%p5680 bra 	$L__BB3_4740;
	add.f64 	%fd6782, %fd6779, 0d3FF0000000000000;
	mul.f64 	%fd29588, %fd869, %fd6738;
	div.rn.f64 	%fd29589, %fd29588, %fd6782;
	mul.f64 	%fd6783, %fd6780, %fd29589;
	add.f64 	%fd38645, %fd38645, %fd6783;
	abs.f64 	%fd29590, %fd6783;
	abs.f64 	%fd29591, %fd38645;
	mul.f64 	%fd29592, %fd29591, 0d3E9421F5F40D8376;
	setp.lt.f64 	%p5681, %fd29590, %fd29592;
	@%p5681 bra 	$L__BB3_4740;
	add.f64 	%fd6785, %fd6782, 0d3FF0000000000000;
	mul.f64 	%fd29593, %fd869, %fd6738;
	div.rn.f64 	%fd29594, %fd29593, %fd6785;
	mul.f64 	%fd6786, %fd6783, %fd29594;
	add.f64 	%fd38645, %fd38645, %fd6786;
	abs.f64 	%fd29595, %fd6786;
	abs.f64 	%fd29596, %fd38645;
	mul.f64 	%fd29597, %fd29596, 0d3E9421F5F40D8376;
	setp.lt.f64 	%p5682, %fd29595, %fd29597;
	@%p5682 bra 	$L__BB3_4740;
	add.f64 	%fd38642, %fd6785, 0d3FF0000000000000;
	mul.f64 	%fd29598, %fd869, %fd6738;
	div.rn.f64 	%fd29599, %fd29598, %fd38642;
	mul.f64 	%fd38643, %fd6786, %fd29599;
	add.f64 	%fd38645, %fd38645, %fd38643;
	abs.f64 	%fd29600, %fd38643;
	abs.f64 	%fd29601, %fd38645;
	mul.f64 	%fd29602, %fd29601, 0d3E9421F5F40D8376;
	setp.lt.f64 	%p5683, %fd29600, %fd29602;
	@%p5683 bra 	$L__BB3_4740;
	add.s32 	%r15675, %r15675, 16;
	setp.eq.s32 	%p5684, %r15675, 100000001;
	@%p5684 bra 	$L__BB3_4751;
$L__BB3_4739:
	add.f64 	%fd6794, %fd38642, 0d3FF0000000000000;
	mul.f64 	%fd29523, %fd869, %fd6738;
	div.rn.f64 	%fd29524, %fd29523, %fd6794;
	mul.f64 	%fd6795, %fd38643, %fd29524;
	add.f64 	%fd38645, %fd38645, %fd6795;
	abs.f64 	%fd29525, %fd6795;
	abs.f64 	%fd29526, %fd38645;
	mul.f64 	%fd29527, %fd29526, 0d3E9421F5F40D8376;
	setp.geu.f64 	%p5668, %fd29525, %fd29527;
	@%p5668 bra 	$L__BB3_4723;
$L__BB3_4740:
	mul.f64 	%fd38646, %fd869, %fd6738;
	{
	.reg .b32 %temp; 
	mov.b64 	{%temp, %r15676}, %fd38646;
	}
	{
	.reg .b32 %temp; 
	mov.b64 	{%r15677, %temp}, %fd38646;
	}
	setp.gt.s32 	%p5685, %r15676, 1048575;
	mov.b32 	%r15678, -1023;
	@%p5685 bra 	$L__BB3_4742;
	mul.f64 	%fd29604, %fd869, %fd6738;
	mul.f64 	%fd38646, %fd29604, 0d4350000000000000;
	{
	.reg .b32 %temp; 
	mov.b64 	{%temp, %r15676}, %fd38646;
	}
	{
	.reg .b32 %temp; 
	mov.b64 	{%r15677, %temp}, %fd38646;
	}
	mov.b32 	%r15678, -1077;
$L__BB3_4742:
	add.s32 	%r12138, %r15676, -1;
	setp.gt.u32 	%p5686, %r12138, 2146435070;
	@%p5686 bra 	$L__BB3_4746;
	shr.u32 	%r12141, %r15676, 20;
	add.s32 	%r15679, %r15678, %r12141;
	and.b32  	%r12142, %r15676, 1048575;
	or.b32  	%r12143, %r12142, 1072693248;
	mov.b64 	%fd38647, {%r15677, %r12143};
	setp.lt.u32 	%p5688, %r12143, 1073127583;
	@%p5688 bra 	$L__BB3_4745;
	{
	.reg .b32 %temp; 
	mov.b64 	{%r12144, %temp}, %fd38647;
	}
	{
	.reg .b32 %temp; 
	mov.b64 	{%temp, %r12145}, %fd38647;
	}
	add.s32 	%r12146, %r12145, -1048576;
	mov.b64 	%fd38647, {%r12144, %r12146};
	add.s32 	%r15679, %r15679, 1;
$L__BB3_4745:
	add.f64 	%fd29606, %fd38647, 0dBFF0000000000000;
	add.f64 	%fd29607, %fd38647, 0d3FF0000000000000;
	rcp.approx.ftz.f64 	%fd29608, %fd29607;
	neg.f64 	%fd29609, %fd29607;
	fma.rn.f64 	%fd29610, %fd29609, %fd29608, 0d3FF0000000000000;
	fma.rn.f64 	%fd29611, %fd29610, %fd29610, %fd29610;
	fma.rn.f64 	%fd29612, %fd29611, %fd29608, %fd29608;
	mul.f64 	%fd29613, %fd29606, %fd29612;
	fma.rn.f64 	%fd29614, %fd29606, %fd29612, %fd29613;
	mul.f64 	%fd29615, %fd29614, %fd29614;
	fma.rn.f64 	%fd29616, %fd29615, 0d3EB1380B3AE80F1E, 0d3ED0EE258B7A8B04;
	fma.rn.f64 	%fd29617, %fd29616, %fd29615, 0d3EF3B2669F02676F;
	fma.rn.f64 	%fd29618, %fd29617, %fd29615, 0d3F1745CBA9AB0956;
	fma.rn.f64 	%fd29619, %fd29618, %fd29615, 0d3F3C71C72D1B5154;
	fma.rn.f64 	%fd29620, %fd29619, %fd29615, 0d3F624924923BE72D;
	fma.rn.f64 	%fd29621, %fd29620, %fd29615, 0d3F8999999999A3C4;
	fma.rn.f64 	%fd29622, %fd29621, %fd29615, 0d3FB5555555555554;
	sub.f64 	%fd29623, %fd29606, %fd29614;
	add.f64 	%fd29624, %fd29623, %fd29623;
	neg.f64 	%fd29625, %fd29614;
	fma.rn.f64 	%fd29626, %fd29625, %fd29606, %fd29624;
	mul.f64 	%fd29627, %fd29612, %fd29626;
	mul.f64 	%fd29628, %fd29615, %fd29622;
	fma.rn.f64 	%fd29629, %fd29628, %fd29614, %fd29627;
	xor.b32  	%r12147, %r15679, -2147483648;
	mov.b32 	%r12148, 1127219200;
	mov.b64 	%fd29630, {%r12147, %r12148};
	sub.f64 	%fd29631, %fd29630, %fd159;
	fma.rn.f64 	%fd29632, %fd29631, 0d3FE62E42FEFA39EF, %fd29614;
	fma.rn.f64 	%fd29633, %fd29631, 0dBFE62E42FEFA39EF, %fd29632;
	sub.f64 	%fd29634, %fd29633, %fd29614;
	sub.f64 	%fd29635, %fd29629, %fd29634;
	fma.rn.f64 	%fd29636, %fd29631, 0d3C7ABC9E3B39803F, %fd29635;
	add.f64 	%fd38648, %fd29632, %fd29636;
	bra.uni 	$L__BB3_4747;
$L__BB3_4746:
	fma.rn.f64 	%fd29605, %fd38646, 0d7FF0000000000000, 0d7FF0000000000000;
	{
	.reg .b32 %temp; 
	mov.b64 	{%temp, %r12139}, %fd38646;
	}
	and.b32  	%r12140, %r12139, 2147483647;
	setp.eq.s32 	%p5687, %r12140, 0;
	selp.f64 	%fd38648, 0dFFF0000000000000, %fd29605, %p5687;
$L__BB3_4747:
	mul.f64 	%fd29637, %fd38648, 0d4016000000000000;
	mul.f64 	%fd29638, %fd869, %fd6738;
	sub.f64 	%fd29639, %fd29637, %fd29638;
	sub.f64 	%fd29640, %fd6718, %fd38641;
	add.f64 	%fd6807, %fd29640, %fd29639;
	fma.rn.f64 	%fd29641, %fd6807, 0d3FF71547652B82FE, 0d4338000000000000;
	{
	.reg .b32 %temp; 
	mov.b64 	{%r2578, %temp}, %fd29641;
	}
	mov.f64 	%fd29642, 0dC338000000000000;
	add.rn.f64 	%fd29643, %fd29641, %fd29642;
	fma.rn.f64 	%fd29644, %fd29643, 0dBFE62E42FEFA39EF, %fd6807;
	fma.rn.f64 	%fd29645, %fd29643, 0dBC7ABC9E3B39803F, %fd29644;
	fma.rn.f64 	%fd29646, %fd29645, 0d3E5ADE1569CE2BDF, 0d3E928AF3FCA213EA;
	fma.rn.f64 	%fd29647, %fd29646, %fd29645, 0d3EC71DEE62401315;
	fma.rn.f64 	%fd29648, %fd29647, %fd29645, 0d3EFA01997C89EB71;
	fma.rn.f64 	%fd29649, %fd29648, %fd29645, 0d3F2A01A014761F65;
	fma.rn.f64 	%fd29650, %fd29649, %fd29645, 0d3F56C16C1852B7AF;
	fma.rn.f64 	%fd29651, %fd29650, %fd29645, 0d3F81111111122322;
	fma.rn.f64 	%fd29652, %fd29651, %fd29645, 0d3FA55555555502A1;
	fma.rn.f64 	%fd29653, %fd29652, %fd29645, 0d3FC5555555555511;
	fma.rn.f64 	%fd29654, %fd29653, %fd29645, 0d3FE000000000000B;
	fma.rn.f64 	%fd29655, %fd29654, %fd29645, 0d3FF0000000000000;
	fma.rn.f64 	%fd29656, %fd29655, %fd29645, 0d3FF0000000000000;
	{
	.reg .b32 %temp; 
	mov.b64 	{%r2579, %temp}, %fd29656;
	}
	{
	.reg .b32 %temp; 
	mov.b64 	{%temp, %r2580}, %fd29656;
	}
	shl.b32 	%r12149, %r2578, 20;
	add.s32 	%r12150, %r12149, %r2580;
	mov.b64 	%fd38649, {%r2579, %r12150};
	{
	.reg .b32 %temp; 
	mov.b64 	{%temp, %r12151}, %fd6807;
	}
	mov.b32 	%f308, %r12151;
	abs.f32 	%f124, %f308;
	setp.lt.f32 	%p5689, %f124, 0f4086232B;
	@%p5689 bra 	$L__BB3_4750;
	setp.lt.f64 	%p5690, %fd6807, 0d0000000000000000;
	add.f64 	%fd29657, %fd6807, 0d7FF0000000000000;
	selp.f64 	%fd38649, 0d0000000000000000, %fd29657, %p5690;
	setp.geu.f32 	%p5691, %f124, 0f40874800;
	@%p5691 bra 	$L__BB3_4750;
	shr.u32 	%r12152, %r2578, 31;
	add.s32 	%r12153, %r2578, %r12152;
	shr.s32 	%r12154, %r12153, 1;
	shl.b32 	%r12155, %r12154, 20;
	add.s32 	%r12156, %r2580, %r12155;
	mov.b64 	%fd29658, {%r2579, %r12156};
	sub.s32 	%r12157, %r2578, %r12154;
	shl.b32 	%r12158, %r12157, 20;
	add.s32 	%r12159, %r12158, 1072693248;
	mov.b32 	%r12160, 0;
	mov.b64 	%fd29659, {%r12160, %r12159};
	mul.f64 	%fd38649, %fd29659, %fd29658;
$L__BB3_4750:
	mul.f64 	%fd38650, %fd38645, %fd38649;
	bra.uni 	$L__BB3_4752;
$L__BB3_4751:
	mov.u64 	%rd350, $str$5;
	cvta.global.u64 	%rd351, %rd350;
	{ // callseq 813, 0
	.param .b64 param0;
	st.param.b64 	[param0], %rd351;
	.param .b64 param1;
	st.param.b64 	[param1], 0;
	.param .b32 retval0;
	call.uni (retval0), 
	vprintf, 
	(
	param0, 
	param1
	);
	ld.param.b32 	%r12134, [retval0];
	} // callseq 813
$L__BB3_4752:
	mov.f64 	%fd29660, 0d3FF0000000000000;
	sub.f64 	%fd38663, %fd29660, %fd38650;
	bra.uni 	$L__BB3_4778;
$L__BB3_4753:
	mov.b32 	%r15682, -1023;
	mov.f64 	%fd38651, 0d3FFC4E06B9F096A3;
	@%p5618 bra 	$L__BB3_4755;
	mov.f64 	%fd38651, 0d435C4E06B9F096A3;
	{
	.reg .b32 %temp; 
	mov.b64 	{%temp, %r15671}, %fd38651;
	}
	{
	.reg .b32 %temp; 
	mov.b64 	{%r15672, %temp}, %fd38651;
	}
	mov.b32 	%r15682, -1077;
$L__BB3_4755:
	add.s32 	%r12072, %r15671, -1;
	setp.gt.u32 	%p5639, %r12072, 2146435070;
	@%p5639 bra 	$L__BB3_4759;
	shr.u32 	%r12075, %r15671, 20;
	add.s32 	%r15683, %r15682, %r12075;
	and.b32  	%r12076, %r15671, 1048575;
	or.b32  	%r12077, %r12076, 1072693248;
	mov.b64 	%fd38652, {%r15672, %r12077};
	setp.lt.u32 	%p5641, %r12077, 1073127583;
	@%p5641 bra 	$L__BB3_4758;
	{
	.reg .b32 %temp; 
	mov.b64 	{%r12078, %temp}, %fd38652;
	}
	{
	.reg .b32 %temp; 
	mov.b64 	{%temp, %r12079}, %fd38652;
	}
	add.s32 	%r12080, %r12079, -1048576;
	mov.b64 	%fd38652, {%r12078, %r12080};
	add.s32 	%r15683, %r15683, 1;
$L__BB3_4758:
	add.f64 	%fd29342, %fd38652, 0dBFF0000000000000;
	add.f64 	%fd29343, %fd38652, 0d3FF0000000000000;
	rcp.approx.ftz.f64 	%fd29344, %fd29343;
	neg.f64 	%fd29345, %fd29343;
	fma.rn.f64 	%fd29346, %fd29345, %fd29344, 0d3FF0000000000000;
	fma.rn.f64 	%fd29347, %fd29346, %fd29346, %fd29346;
	fma.rn.f64 	%fd29348, %fd29347, %fd29344, %fd29344;
	mul.f64 	%fd29349, %fd29342, %fd29348;
	fma.rn.f64 	%fd29350, %fd29342, %fd29348, %fd29349;
	mul.f64 	%fd29351, %fd29350, %fd29350;
	fma.rn.f64 	%fd29352, %fd29351, 0d3EB1380B3AE80F1E, 0d3ED0EE258B7A8B04;
	fma.rn.f64 	%fd29353, %fd29352, %fd29351, 0d3EF3B2669F02676F;
	fma.rn.f64 	%fd29354, %fd29353, %fd29351, 0d3F1745CBA9AB0956;
	fma.rn.f64 	%fd29355, %fd29354, %fd29351, 0d3F3C71C72D1B5154;
	fma.rn.f64 	%fd29356, %fd29355, %fd29351, 0d3F624924923BE72D;
	fma.rn.f64 	%fd29357, %fd29356, %fd29351, 0d3F8999999999A3C4;
	fma.rn.f64 	%fd29358, %fd29357, %fd29351, 0d3FB5555555555554;
	sub.f64 	%fd29359, %fd29342, %fd29350;
	add.f64 	%fd29360, %fd29359, %fd29359;
	neg.f64 	%fd29361, %fd29350;
	fma.rn.f64 	%fd29362, %fd29361, %fd29342, %fd29360;
	mul.f64 	%fd29363, %fd29348, %fd29362;
	mul.f64 	%fd29364, %fd29351, %fd29358;
	fma.rn.f64 	%fd29365, %fd29364, %fd29350, %fd29363;
	xor.b32  	%r12081, %r15683, -2147483648;
	mov.b32 	%r12082, 1127219200;
	mov.b64 	%fd29366, {%r12081, %r12082};
	sub.f64 	%fd29367, %fd29366, %fd159;
	fma.rn.f64 	%fd29368, %fd29367, 0d3FE62E42FEFA39EF, %fd29350;
	fma.rn.f64 	%fd29369, %fd29367, 0dBFE62E42FEFA39EF, %fd29368;
	sub.f64 	%fd29370, %fd29369, %fd29350;
	sub.f64 	%fd29371, %fd29365, %fd29370;
	fma.rn.f64 	%fd29372, %fd29367, 0d3C7ABC9E3B39803F, %fd29371;
	add.f64 	%fd38653, %fd29368, %fd29372;
	bra.uni 	$L__BB3_4760;
$L__BB3_4759:
	fma.rn.f64 	%fd29341, %fd38651, 0d7FF0000000000000, 0d7FF0000000000000;
	{
	.reg .b32 %temp; 
	mov.b64 	{%temp, %r12073}, %fd38651;
	}
	and.b32  	%r12074, %r12073, 2147483647;
	setp.eq.s32 	%p5640, %r12074, 0;
	selp.f64 	%fd38653, 0dFFF0000000000000, %fd29341, %p5640;
$L__BB3_4760:
	fma.rn.f64 	%fd29374, %fd869, %fd6738, 0d3FF0000000000000;
	add.f64 	%fd38657, %fd29374, 0dC016000000000000;
	rcp.rn.f64 	%fd38658, %fd38657;
	mov.b32 	%r15684, 1;
	mov.f64 	%fd38656, 0d46293E5939A08CE9;
	mov.f64 	%fd38655, %fd38658;
	bra.uni 	$L__BB3_4765;
$L__BB3_4761:
	add.s32 	%r12085, %r15684, 1;
	not.b32 	%r12086, %r15684;
	cvt.rn.f64.s32 	%fd29388, %r12086;
	cvt.rn.f64.u32 	%fd29389, %r12085;
	add.f64 	%fd29390, %fd29389, 0dC016000000000000;
	mul.f64 	%fd29391, %fd29390, %fd29388;
	add.f64 	%fd6824, %fd6840, 0d4000000000000000;
	fma.rn.f64 	%fd29392, %fd29391, %fd6842, %fd6824;
	abs.f64 	%fd29393, %fd29392;
	setp.lt.f64 	%p5645, %fd29393, 0d39B4484BFEEBC2A0;
	div.rn.f64 	%fd29394, %fd29391, %fd6841;
	add.f64 	%fd29395, %fd6824, %fd29394;
	abs.f64 	%fd29396, %fd29395;
	setp.lt.f64 	%p5646, %fd29396, 0d39B4484BFEEBC2A0;
	selp.f64 	%fd6825, 0d39B4484BFEEBC2A0, %fd29395, %p5646;
	rcp.rn.f64 	%fd29397, %fd29392;
	selp.f64 	%fd6826, 0d46293E5939A08CE9, %fd29397, %p5645;
	mul.f64 	%fd29398, %fd6826, %fd6825;
	mul.f64 	%fd38658, %fd38658, %fd29398;
	add.f64 	%fd29399, %fd29398, 0dBFF0000000000000;
	abs.f64 	%fd29400, %fd29399;
	setp.lt.f64 	%p5647, %fd29400, 0d3E9421F5F40D8376;
	@%p5647 bra 	$L__BB3_4767;
	add.s32 	%r12087, %r15684, 2;
	sub.s32 	%r12088, -2, %r15684;
	cvt.rn.f64.s32 	%fd29401, %r12088;
	cvt.rn.f64.u32 	%fd29402, %r12087;
	add.f64 	%fd29403, %fd29402, 0dC016000000000000;
	mul.f64 	%fd29404, %fd29403, %fd29401;
	add.f64 	%fd6828, %fd6824, 0d4000000000000000;
	fma.rn.f64 	%fd29405, %fd29404, %fd6826, %fd6828;
	abs.f64 	%fd29406, %fd29405;
	setp.lt.f64 	%p5648, %fd29406, 0d39B4484BFEEBC2A0;
	div.rn.f64 	%fd29407, %fd29404, %fd6825;
	add.f64 	%fd29408, %fd6828, %fd29407;
	abs.f64 	%fd29409, %fd29408;
	setp.lt.f64 	%p5649, %fd29409, 0d39B4484BFEEBC2A0;
	selp.f64 	%fd6829, 0d39B4484BFEEBC2A0, %fd29408, %p5649;
	rcp.rn.f64 	%fd29410, %fd29405;
	selp.f64 	%fd6830, 0d46293E5939A08CE9, %fd29410, %p5648;
	mul.f64 	%fd29411, %fd6830, %fd6829;
	mul.f64 	%fd38658, %fd38658, %fd29411;
	add.f64 	%fd29412, %fd29411, 0dBFF0000000000000;
	abs.f64 	%fd29413, %fd29412;
	setp.lt.f64 	%p5650, %fd29413, 0d3E9421F5F40D8376;
	@%p5650 bra 	$L__BB3_4767;
	add.s32 	%r12089, %r15684, 3;
	sub.s32 	%r12090, -3, %r15684;
	cvt.rn.f64.s32 	%fd29414, %r12090;
	cvt.rn.f64.u32 	%fd29415, %r12089;
	add.f64 	%fd29416, %fd29415, 0dC016000000000000;
	mul.f64 	%fd29417, %fd29416, %fd29414;
	add.f64 	%fd38657, %fd6828, 0d4000000000000000;
	fma.rn.f64 	%fd29418, %fd29417, %fd6830, %fd38657;
	abs.f64 	%fd29419, %fd29418;
	setp.lt.f64 	%p5651, %fd29419, 0d39B4484BFEEBC2A0;
	div.rn.f64 	%fd29420, %fd29417, %fd6829;
	add.f64 	%fd29421, %fd38657, %fd29420;
	abs.f64 	%fd29422, %fd29421;
	setp.lt.f64 	%p5652, %fd29422, 0d39B4484BFEEBC2A0;
	selp.f64 	%fd38656, 0d39B4484BFEEBC2A0, %fd29421, %p5652;
	rcp.rn.f64 	%fd29423, %fd29418;
	selp.f64 	%fd38655, 0d46293E5939A08CE9, %fd29423, %p5651;
	mul.f64 	%fd29424, %fd38655, %fd38656;
	mul.f64 	%fd38658, %fd38658, %fd29424;
	add.f64 	%fd29425, %fd29424, 0dBFF0000000000000;
	abs.f64 	%fd29426, %fd29425;
	setp.lt.f64 	%p5653, %fd29426, 0d3E9421F5F40D8376;
	@%p5653 bra 	$L__BB3_4767;
	add.s32 	%r15684, %r15684, 4;
	setp.eq.s32 	%p5654, %r15684, 100000001;
	@%p5654 bra 	$L__BB3_4766;
$L__BB3_4765:
	neg.s32 	%r12084, %r15684;
	cvt.rn.f64.s32 	%fd29375, %r12084;
	cvt.rn.f64.u32 	%fd29376, %r15684;
	add.f64 	%fd29377, %fd29376, 0dC016000000000000;
	mul.f64 	%fd29378, %fd29377, %fd29375;
	add.f64 	%fd6840, %fd38657, 0d4000000000000000;
	fma.rn.f64 	%fd29379, %fd29378, %fd38655, %fd6840;
	abs.f64 	%fd29380, %fd29379;
	setp.lt.f64 	%p5642, %fd29380, 0d39B4484BFEEBC2A0;
	div.rn.f64 	%fd29381, %fd29378, %fd38656;
	add.f64 	%fd29382, %fd6840, %fd29381;
	abs.f64 	%fd29383, %fd29382;
	setp.lt.f64 	%p5643, %fd29383, 0d39B4484BFEEBC2A0;
	selp.f64 	%fd6841, 0d39B4484BFEEBC2A0, %fd29382, %p5643;
	rcp.rn.f64 	%fd29384, %fd29379;
	selp.f64 	%fd6842, 0d46293E5939A08CE9, %fd29384, %p5642;
	mul.f64 	%fd29385, %fd6842, %fd6841;
	mul.f64 	%fd38658, %fd38658, %fd29385;
	add.f64 	%fd29386, %fd29385, 0dBFF0000000000000;
	abs.f64 	%fd29387, %fd29386;
	setp.lt.f64 	%p5644, %fd29387, 0d3E9421F5F40D8376;
	@%p5644 bra 	$L__BB3_4767;
	bra.uni 	$L__BB3_4761;
$L__BB3_4766:
	mov.u64 	%rd346, $str$3;
	cvta.global.u64 	%rd347, %rd346;
	{ // callseq 811, 0
	.param .b64 param0;
	st.param.b64 	[param0], %rd347;
	.param .b64 param1;
	st.param.b64 	[param1], 0;
	.param .b32 retval0;
	call.uni (retval0), 
	vprintf, 
	(
	param0, 
	param1
	);
	ld.param.b32 	%r12091, [retval0];
	} // callseq 811
$L__BB3_4767:
	mul.f64 	%fd38659, %fd869, %fd6738;
	{
	.reg .b32 %temp; 
	mov.b64 	{%temp, %r15685}, %fd38659;
	}
	{
	.reg .b32 %temp; 
	mov.b64 	{%r15686, %temp}, %fd38659;
	}
	setp.gt.s32 	%p5655, %r15685, 1048575;
	mov.b32 	%r15687, -1023;
	@%p5655 bra 	$L__BB3_4769;
	mul.f64 	%fd29427, %fd869, %fd6738;
	mul.f64 	%fd38659, %fd29427, 0d4350000000000000;
	{
	.reg .b32 %temp; 
	mov.b64 	{%temp, %r15685}, %fd38659;
	}
	{
	.reg .b32 %temp; 
	mov.b64 	{%r15686, %temp}, %fd38659;
	}
	mov.b32 	%r15687, -1077;
$L__BB3_4769:
	add.s32 	%r12095, %r15685, -1;
	setp.gt.u32 	%p5656, %r12095, 2146435070;
	@%p5656 bra 	$L__BB3_4773;
	shr.u32 	%r12098, %r15685, 20;
	add.s32 	%r15688, %r15687, %r12098;
	and.b32  	%r12099, %r15685, 1048575;
	or.b32  	%r12100, %r12099, 1072693248;
	mov.b64 	%fd38660, {%r15686, %r12100};
	setp.lt.u32 	%p5658, %r12100, 1073127583;
	@%p5658 bra 	$L__BB3_4772;
	{
	.reg .b32 %temp; 
	mov.b64 	{%r12101, %temp}, %fd38660;
	}
	{
	.reg .b32 %temp; 
	mov.b64 	{%temp, %r12102}, %fd38660;
	}
	add.s32 	%r12103, %r12102, -1048576;
	mov.b64 	%fd38660, {%r12101, %r12103};
	add.s32 	%r15688, %r15688, 1;
$L__BB3_4772:
	add.f64 	%fd29429, %fd38660, 0dBFF0000000000000;
	add.f64 	%fd29430, %fd38660, 0d3FF0000000000000;
	rcp.approx.ftz.f64 	%fd29431, %fd29430;
	neg.f64 	%fd29432, %fd29430;
	fma.rn.f64 	%fd29433, %fd29432, %fd29431, 0d3FF0000000000000;
	fma.rn.f64 	%fd29434, %fd29433, %fd29433, %fd29433;
	fma.rn.f64 	%fd29435, %fd29434, %fd29431, %fd29431;
	mul.f64 	%fd29436, %fd29429, %fd29435;
	fma.rn.f64 	%fd29437, %fd29429, %fd29435, %fd29436;
	mul.f64 	%fd29438, %fd29437, %fd29437;
	fma.rn.f64 	%fd29439, %fd29438, 0d3EB1380B3AE80F1E, 0d3ED0EE258B7A8B04;
	fma.rn.f64 	%fd29440, %fd29439, %fd29438, 0d3EF3B2669F02676F;
	fma.rn.f64 	%fd29441, %fd29440, %fd29438, 0d3F1745CBA9AB0956;
	fma.rn.f64 	%fd29442, %fd29441, %fd29438, 0d3F3C71C72D1B5154;
	fma.rn.f64 	%fd29443, %fd29442, %fd29438, 0d3F624924923BE72D;
	fma.rn.f64 	%fd29444, %fd29443, %fd29438, 0d3F8999999999A3C4;
	fma.rn.f64 	%fd29445, %fd29444, %fd29438, 0d3FB5555555555554;
	sub.f64 	%fd29446, %fd29429, %fd29437;
	add.f64 	%fd29447, %fd29446, %fd29446;
	neg.f64 	%fd29448, %fd29437;
	fma.rn.f64 	%fd29449, %fd29448, %fd29429, %fd29447;
	mul.f64 	%fd29450, %fd29435, %fd29449;
	mul.f64 	%fd29451, %fd29438, %fd29445;
	fma.rn.f64 	%fd29452, %fd29451, %fd29437, %fd29450;
	xor.b32  	%r12104, %r15688, -2147483648;
	mov.b32 	%r12105, 1127219200;
	mov.b64 	%fd29453, {%r12104, %r12105};
	sub.f64 	%fd29454, %fd29453, %fd159;
	fma.rn.f64 	%fd29455, %fd29454, 0d3FE62E42FEFA39EF, %fd29437;
	fma.rn.f64 	%fd29456, %fd29454, 0dBFE62E42FEFA39EF, %fd29455;
	sub.f64 	%fd29457, %fd29456, %fd29437;
	sub.f64 	%fd29458, %fd29452, %fd29457;
	fma.rn.f64 	%fd29459, %fd29454, 0d3C7ABC9E3B39803F, %fd29458;
	add.f64 	%fd38661, %fd29455, %fd29459;
	bra.uni 	$L__BB3_4774;
$L__BB3_4773:
	fma.rn.f64 	%fd29428, %fd38659, 0d7FF0000000000000, 0d7FF0000000000000;
	{
	.reg .b32 %temp; 
	mov.b64 	{%temp, %r12096}, %fd38659;
	}
	and.b32  	%r12097, %r12096, 2147483647;
	setp.eq.s32 	%p5657, %r12097, 0;
	selp.f64 	%fd38661, 0dFFF0000000000000, %fd29428, %p5657;
$L__BB3_4774:
	mul.f64 	%fd29460, %fd38661, 0d4016000000000000;
	mul.f64 	%fd29461, %fd869, %fd6738;
	sub.f64 	%fd29462, %fd29460, %fd29461;
	sub.f64 	%fd29463, %fd6718, %fd38653;
	add.f64 	%fd6854, %fd29463, %fd29462;
	fma.rn.f64 	%fd29464, %fd6854, 0d3FF71547652B82FE, 0d4338000000000000;
	{
	.reg .b32 %temp; 
	mov.b64 	{%r2601, %temp}, %fd29464;
	}
	mov.f64 	%fd29465, 0dC338000000000000;
	add.rn.f64 	%fd29466, %fd29464, %fd29465;
	fma.rn.f64 	%fd29467, %fd29466, 0dBFE62E42FEFA39EF, %fd6854;
	fma.rn.f64 	%fd29468, %fd29466, 0dBC7ABC9E3B39803F, %fd29467;
	fma.rn.f64 	%fd29469, %fd29468, 0d3E5ADE1569CE2BDF, 0d3E928AF3FCA213EA;
	fma.rn.f64 	%fd29470, %fd29469, %fd29468, 0d3EC71DEE62401315;
	fma.rn.f64 	%fd29471, %fd29470, %fd29468, 0d3EFA01997C89EB71;
	fma.rn.f64 	%fd29472, %fd29471, %fd29468, 0d3F2A01A014761F65;
	fma.rn.f64 	%fd29473, %fd29472, %fd29468, 0d3F56C16C1852B7AF;
	fma.rn.f64 	%fd29474, %fd29473, %fd29468, 0d3F81111111122322;
	fma.rn.f64 	%fd29475, %fd29474, %fd29468, 0d3FA55555555502A1;
	fma.rn.f64 	%fd29476, %fd29475, %fd29468, 0d3FC5555555555511;
	fma.rn.f64 	%fd29477, %fd29476, %fd29468, 0d3FE000000000000B;
	fma.rn.f64 	%fd29478, %fd29477, %fd29468, 0d3FF0000000000000;
	fma.rn.f64 	%fd29479, %fd29478, %fd29468, 0d3FF0000000000000;
	{
	.reg .b32 %temp; 
	mov.b64 	{%r2602, %temp}, %fd29479;
	}
	{
	.reg .b32 %temp; 
	mov.b64 	{%temp, %r2603}, %fd29479;
	}
	shl.b32 	%r12106, %r2601, 20;
	add.s32 	%r12107, %r12106, %r2603;
	mov.b64 	%fd38662, {%r2602, %r12107};
	{
	.reg .b32 %temp; 
	mov.b64 	{%temp, %r12108}, %fd6854;
	}
	mov.b32 	%f307, %r12108;
	abs.f32 	%f125, %f307;
	setp.lt.f32 	%p5659, %f125, 0f4086232B;
	@%p5659 bra 	$L__BB3_4777;
	setp.lt.f64 	%p5660, %fd6854, 0d0000000000000000;
	add.f64 	%fd29480, %fd6854, 0d7FF0000000000000;
	selp.f64 	%fd38662, 0d0000000000000000, %fd29480, %p5660;
	setp.geu.f32 	%p5661, %f125, 0f40874800;
	@%p5661 bra 	$L__BB3_4777;
	shr.u32 	%r12109, %r2601, 31;
	add.s32 	%r12110, %r2601, %r12109;
	shr.s32 	%r12111, %r12110, 1;
	shl.b32 	%r12112, %r12111, 20;
	add.s32 	%r12113, %r2603, %r12112;
	mov.b64 	%fd29481, {%r2602, %r12113};
	sub.s32 	%r12114, %r2601, %r12111;
	shl.b32 	%r12115, %r12114, 20;
	add.s32 	%r12116, %r12115, 1072693248;
	mov.b32 	%r12117, 0;
	mov.b64 	%fd29482, {%r12117, %r12116};
	mul.f64 	%fd38662, %fd29482, %fd29481;
$L__BB3_4777:
	mul.f64 	%fd38663, %fd38658, %fd38662;
$L__BB3_4778:
	mul.f64 	%fd6861, %fd6731, %fd38663;
	mov.f64 	%fd29661, 0d4013000000000000;
	{
	.reg .b32 %temp; 
	mov.b64 	{%temp, %r2604}, %fd29661;
	}
	@%p5603 bra 	$L__BB3_4780;
	and.b32  	%r12161, %r2604, 2146435072;
	setp.eq.s32 	%p5694, %r12161, 1076887552;
	selp.b32 	%r12162, %r2533, 0, %p5694;
	setp.lt.s32 	%p5695, %r2604, 0;
	or.b32  	%r12163, %r12162, 2146435072;
	selp.b32 	%r12164, %r12163, %r12162, %p5695;
	mov.b32 	%r12165, 0;
	mov.b64 	%fd38665, {%r12165, %r12164};
	bra.uni 	$L__BB3_4781;
$L__BB3_4780:
	setp.lt.s32 	%p5693, %r2533, 0;
	{ // callseq 814, 0
	.param .b64 param0;
	st.param.f64 	[param0], %fd6704;
	.param .b64 param1;
	st.param.f64 	[param1], 0d4013000000000000;
	.param .b64 retval0;
	call.uni (retval0), 
	__internal_accurate_pow, 
	(
	param0, 
	param1
	);
	ld.param.f64 	%fd29662, [retval0];
	} // callseq 814
	selp.f64 	%fd38665, 0dFFF8000000000000, %fd29662, %p5693;
$L__BB3_4781:
	add.f64 	%fd29664, %fd869, 0d4013000000000000;
	{
	.reg .b32 %temp; 
	mov.b64 	{%temp, %r12166}, %fd29664;
	}
	and.b32  	%r12167, %r12166, 2146435072;
	setp.ne.s32 	%p5696, %r12167, 2146435072;
	@%p5696 bra 	$L__BB3_4786;
	setp.num.f64 	%p5697, %fd869, %fd869;
	@%p5697 bra 	$L__BB3_4784;
	mov.f64 	%fd29665, 0d4013000000000000;
	add.rn.f64 	%fd38665, %fd869, %fd29665;
	bra.uni 	$L__BB3_4786;
$L__BB3_4784:
	setp.neu.f64 	%p5698, %fd6704, 0d7FF0000000000000;
	@%p5698 bra 	$L__BB3_4786;
	and.b32  	%r12168, %r2604, 2146435072;
	setp.eq.s32 	%p5699, %r12168, 1076887552;
	setp.lt.s32 	%p5700, %r2533, 0;
	setp.lt.s32 	%p5701, %r2604, 0;
	selp.b32 	%r12169, 0, 2146435072, %p5701;
	and.b32  	%r12170, %r2604, 2147483647;
	setp.ne.s32 	%p5702, %r12170, 1071644672;
	or.b32  	%r12171, %r12169, -2147483648;
	selp.b32 	%r12172, %r12171, %r12169, %p5702;
	selp.b32 	%r12173, %r12172, %r12169, %p5699;
	selp.b32 	%r12174, %r12173, %r12169, %p5700;
	mov.b32 	%r12175, 0;
	mov.b64 	%fd38665, {%r12175, %r12174};
$L__BB3_4786:
	selp.f64 	%fd6868, 0d3FF0000000000000, %fd38665, %p5626;
	mov.f64 	%fd38666, 0d4024800000000000;
	{
	.reg .b32 %temp; 
	mov.b64 	{%temp, %r15689}, %fd38666;
	}
	{
	.reg .b32 %temp; 
	mov.b64 	{%r15690, %temp}, %fd38666;
	}
	setp.gt.s32 	%p5704, %r15689, 1048575;
	mov.b32 	%r15691, -1023;
	@%p5704 bra 	$L__BB3_4788;
	mov.f64 	%fd38666, 0d4384800000000000;
	{
	.reg .b32 %temp; 
	mov.b64 	{%temp, %r15689}, %fd38666;
	}
	{
	.reg .b32 %temp; 
	mov.b64 	{%r15690, %temp}, %fd38666;
	}
	mov.b32 	%r15691, -1077;
$L__BB3_4788:
	add.s32 	%r12178, %r15689, -1;
	setp.gt.u32 	%p5705, %r12178, 2146435070;
	@%p5705 bra 	$L__BB3_4792;
	shr.u32 	%r12181, %r15689, 20;
	add.s32 	%r15692, %r15691, %r12181;
	and.b32  	%r12182, %r15689, 1048575;
	or.b32  	%r12183, %r12182, 1072693248;
	mov.b64 	%fd38667, {%r15690, %r12183};
	setp.lt.u32 	%p5707, %r12183, 1073127583;
	@%p5707 bra 	$L__BB3_4791;
	{
	.reg .b32 %temp; 
	mov.b64 	{%r12184, %temp}, %fd38667;
	}
	{
	.reg .b32 %temp; 
	mov.b64 	{%temp, %r12185}, %fd38667;
	}
	add.s32 	%r12186, %r12185, -1048576;
	mov.b64 	%fd38667, {%r12184, %r12186};
	add.s32 	%r15692, %r15692, 1;
$L__BB3_4791:
	add.f64 	%fd29669, %fd38667, 0dBFF0000000000000;
	add.f64 	%fd29670, %fd38667, 0d3FF0000000000000;
	rcp.approx.ftz.f64 	%fd29671, %fd29670;
	neg.f64 	%fd29672, %fd29670;
	fma.rn.f64 	%fd29673, %fd29672, %fd29671, 0d3FF0000000000000;
	fma.rn.f64 	%fd29674, %fd29673, %fd29673, %fd29673;
	fma.rn.f64 	%fd29675, %fd29674, %fd29671, %fd29671;
	mul.f64 	%fd29676, %fd29669, %fd29675;
	fma.rn.f64 	%fd29677, %fd29669, %fd29675, %fd29676;
	mul.f64 	%fd29678, %fd29677, %fd29677;
	fma.rn.f64 	%fd29679, %fd29678, 0d3EB1380B3AE80F1E, 0d3ED0EE258B7A8B04;
	fma.rn.f64 	%fd29680, %fd29679, %fd29678, 0d3EF3B2669F02676F;
	fma.rn.f64 	%fd29681, %fd29680, %fd29678, 0d3F1745CBA9AB0956;
	fma.rn.f64 	%fd29682, %fd29681, %fd29678, 0d3F3C71C72D1B5154;
	fma.rn.f64 	%fd29683, %fd29682, %fd29678, 0d3F624924923BE72D;
	fma.rn.f64 	%fd29684, %fd29683, %fd29678, 0d3F8999999999A3C4;
	fma.rn.f64 	%fd29685, %fd29684, %fd29678, 0d3FB5555555555554;
	sub.f64 	%fd29686, %fd29669, %fd29677;
	add.f64 	%fd29687, %fd29686, %fd29686;
	neg.f64 	%fd29688, %fd29677;
	fma.rn.f64 	%fd29689, %fd29688, %fd29669, %fd29687;
	mul.f64 	%fd29690, %fd29675, %fd29689;
	mul.f64 	%fd29691, %fd29678, %fd29685;
	fma.rn.f64 	%fd29692, %fd29691, %fd29677, %fd29690;
	xor.b32  	%r12187, %r15692, -2147483648;
	mov.b32 	%r12188, 1127219200;
	mov.b64 	%fd29693, {%r12187, %r12188};
	sub.f64 	%fd29694, %fd29693, %fd159;
	fma.rn.f64 	%fd29695, %fd29694, 0d3FE62E42FEFA39EF, %fd29677;
	fma.rn.f64 	%fd29696, %fd29694, 0dBFE62E42FEFA39EF, %fd29695;
	sub.f64 	%fd29697, %fd29696, %fd29677;
	sub.f64 	%fd29698, %fd29692, %fd29697;
	fma.rn.f64 	%fd29699, %fd29694, 0d3C7ABC9E3B39803F, %fd29698;
	add.f64 	%fd38668, %fd29695, %fd29699;
	bra.uni 	$L__BB3_4793;
$L__BB3_4792:
	fma.rn.f64 	%fd29668, %fd38666, 0d7FF0000000000000, 0d7FF0000000000000;
	{
	.reg .b32 %temp; 
	mov.b64 	{%temp, %r12179}, %fd38666;
	}
	and.b32  	%r12180, %r12179, 2147483647;
	setp.eq.s32 	%p5706, %r12180, 0;
	selp.f64 	%fd38668, 0dFFF0000000000000, %fd29668, %p5706;
$L__BB3_4793:
	fma.rn.f64 	%fd6876, %fd38668, 0dC015000000000000, 0d4024800000000000;
	mov.f64 	%fd38669, 0d400289A4E5827C1E;
	{
	.reg .b32 %temp; 
	mov.b64 	{%temp, %r15697}, %fd38669;
	}
	{
	.reg .b32 %temp; 
	mov.b64 	{%r15698, %temp}, %fd38669;
	}
	setp.gt.s32 	%p5708, %r15697, 1048575;
	mov.b32 	%r15695, -1023;
	mov.u32 	%r15693, %r15697;
	mov.u32 	%r15694, %r15698;
	@%p5708 bra 	$L__BB3_4795;
	mov.f64 	%fd38669, 0d436289A4E5827C1E;
	{
	.reg .b32 %temp; 
	mov.b64 	{%temp, %r15693}, %fd38669;
	}
	{
	.reg .b32 %temp; 
	mov.b64 	{%r15694, %temp}, %fd38669;
	}
	mov.b32 	%r15695, -1077;
$L__BB3_4795:
	add.s32 	%r12191, %r15693, -1;
	setp.gt.u32 	%p5709, %r12191, 2146435070;
	@%p5709 bra 	$L__BB3_4799;
	shr.u32 	%r12194, %r15693, 20;
	add.s32 	%r15696, %r15695, %r12194;
	and.b32  	%r12195, %r15693, 1048575;
	or.b32  	%r12196, %r12195, 1072693248;
	mov.b64 	%fd38670, {%r15694, %r12196};
	setp.lt.u32 	%p5711, %r12196, 1073127583;
	@%p5711 bra 	$L__BB3_4798;
	{
	.reg .b32 %temp; 
	mov.b64 	{%r12197, %temp}, %fd38670;
	}
	{
	.reg .b32 %temp; 
	mov.b64 	{%temp, %r12198}, %fd38670;
	}
	add.s32 	%r12199, %r12198, -1048576;
	mov.b64 	%fd38670, {%r12197, %r12199};
	add.s32 	%r15696, %r15696, 1;
$L__BB3_4798:
	add.f64 	%fd29703, %fd38670, 0dBFF0000000000000;
	add.f64 	%fd29704, %fd38670, 0d3FF0000000000000;
	rcp.approx.ftz.f64 	%fd29705, %fd29704;
	neg.f64 	%fd29706, %fd29704;
	fma.rn.f64 	%fd29707, %fd29706, %fd29705, 0d3FF0000000000000;
	fma.rn.f64 	%fd29708, %fd29707, %fd29707, %fd29707;
	fma.rn.f64 	%fd29709, %fd29708, %fd29705, %fd29705;
	mul.f64 	%fd29710, %fd29703, %fd29709;
	fma.rn.f64 	%fd29711, %fd29703, %fd29709, %fd29710;
	mul.f64 	%fd29712, %fd29711, %fd29711;
	fma.rn.f64 	%fd29713, %fd29712, 0d3EB1380B3AE80F1E, 0d3ED0EE258B7A8B04;
	fma.rn.f64 	%fd29714, %fd29713, %fd29712, 0d3EF3B2669F02676F;
	fma.rn.f64 	%fd29715, %fd29714, %fd29712, 0d3F1745CBA9AB0956;
	fma.rn.f64 	%fd29716, %fd29715, %fd29712, 0d3F3C71C72D1B5154;
	fma.rn.f64 	%fd29717, %fd29716, %fd29712, 0d3F624924923BE72D;
	fma.rn.f64 	%fd29718, %fd29717, %fd29712, 0d3F8999999999A3C4;
	fma.rn.f64 	%fd29719, %fd29718, %fd29712, 0d3FB5555555555554;
	sub.f64 	%fd29720, %fd29703, %fd29711;
	add.f64 	%fd29721, %fd29720, %fd29720;
	neg.f64 	%fd29722, %fd29711;
	fma.rn.f64 	%fd29723, %fd29722, %fd29703, %fd29721;
	mul.f64 	%fd29724, %fd29709, %fd29723;
	mul.f64 	%fd29725, %fd29712, %fd29719;
	fma.rn.f64 	%fd29726, %fd29725, %fd29711, %fd29724;
	xor.b32  	%r12200, %r15696, -2147483648;
	mov.b32 	%r12201, 1127219200;
	mov.b64 	%fd29727, {%r12200, %r12201};
	sub.f64 	%fd29728, %fd29727, %fd159;
	fma.rn.f64 	%fd29729, %fd29728, 0d3FE62E42FEFA39EF, %fd29711;
	fma.rn.f64 	%fd29730, %fd29728, 0dBFE62E42FEFA39EF, %fd29729;
	sub.f64 	%fd29731, %fd29730, %fd29711;
	sub.f64 	%fd29732, %fd29726, %fd29731;
	fma.rn.f64 	%fd29733, %fd29728, 0d3C7ABC9E3B39803F, %fd29732;
	add.f64 	%fd38671, %fd29729, %fd29733;
	bra.uni 	$L__BB3_4800;
$L__BB3_4799:
	fma.rn.f64 	%fd29702, %fd38669, 0d7FF0000000000000, 0d7FF0000000000000;
	{
	.reg .b32 %temp; 
	mov.b64 	{%temp, %r12192}, %fd38669;
	}
	and.b32  	%r12193, %r12192, 2147483647;
	setp.eq.s32 	%p5710, %r12193, 0;
	selp.f64 	%fd38671, 0dFFF0000000000000, %fd29702, %p5710;
$L__BB3_4800:
	sub.f64 	%fd6884, %fd38671, %fd6876;
	fma.rn.f64 	%fd29734, %fd6884, 0d3FF71547652B82FE, 0d4338000000000000;
	{
	.reg .b32 %temp; 
	mov.b64 	{%r2625, %temp}, %fd29734;
	}
	mov.f64 	%fd29735, 0dC338000000000000;
	add.rn.f64 	%fd29736, %fd29734, %fd29735;
	fma.rn.f64 	%fd29737, %fd29736, 0dBFE62E42FEFA39EF, %fd6884;
	fma.rn.f64 	%fd29738, %fd29736, 0dBC7ABC9E3B39803F, %fd29737;
	fma.rn.f64 	%fd29739, %fd29738, 0d3E5ADE1569CE2BDF, 0d3E928AF3FCA213EA;
	fma.rn.f64 	%fd29740, %fd29739, %fd29738, 0d3EC71DEE62401315;
	fma.rn.f64 	%fd29741, %fd29740, %fd29738, 0d3EFA01997C89EB71;
	fma.rn.f64 	%fd29742, %fd29741, %fd29738, 0d3F2A01A014761F65;
	fma.rn.f64 	%fd29743, %fd29742, %fd29738, 0d3F56C16C1852B7AF;
	fma.rn.f64 	%fd29744, %fd29743, %fd29738, 0d3F81111111122322;
	fma.rn.f64 	%fd29745, %fd29744, %fd29738, 0d3FA55555555502A1;
	fma.rn.f64 	%fd29746, %fd29745, %fd29738, 0d3FC5555555555511;
	fma.rn.f64 	%fd29747, %fd29746, %fd29738, 0d3FE000000000000B;
	fma.rn.f64 	%fd29748, %fd29747, %fd29738, 0d3FF0000000000000;
	fma.rn.f64 	%fd29749, %fd29748, %fd29738, 0d3FF0000000000000;
	{
	.reg .b32 %temp; 
	mov.b64 	{%r2626, %temp}, %fd29749;
	}
	{
	.reg .b32 %temp; 
	mov.b64 	{%temp, %r2627}, %fd29749;
	}
	shl.b32 	%r12202, %r2625, 20;
	add.s32 	%r12203, %r12202, %r2627;
	mov.b64 	%fd38672, {%r2626, %r12203};
	{
	.reg .b32 %temp; 
	mov.b64 	{%temp, %r12204}, %fd6884;
	}
	mov.b32 	%f309, %r12204;
	abs.f32 	%f126, %f309;
	setp.lt.f32 	%p5712, %f126, 0f4086232B;
	@%p5712 bra 	$L__BB3_4803;
	setp.lt.f64 	%p5713, %fd6884, 0d0000000000000000;
	add.f64 	%fd29750, %fd6884, 0d7FF0000000000000;
	selp.f64 	%fd38672, 0d0000000000000000, %fd29750, %p5713;
	setp.geu.f32 	%p5714, %f126, 0f40874800;
	@%p5714 bra 	$L__BB3_4803;
	shr.u32 	%r12205, %r2625, 31;
	add.s32 	%r12206, %r2625, %r12205;
	shr.s32 	%r12207, %r12206, 1;
	shl.b32 	%r12208, %r12207, 20;
	add.s32 	%r12209, %r2627, %r12208;
	mov.b64 	%fd29751, {%r2626, %r12209};
	sub.s32 	%r12210, %r2625, %r12207;
	shl.b32 	%r12211, %r12210, 20;
	add.s32 	%r12212, %r12211, 1072693248;
	mov.b32 	%r12213, 0;
	mov.b64 	%fd29752, {%r12213, %r12212};
	mul.f64 	%fd38672, %fd29752, %fd29751;
$L__BB3_4803:
	mul.f64 	%fd29753, %fd869, %fd6738;
	setp.geu.f64 	%p5715, %fd29753, 0d0000000000000000;
	div.rn.f64 	%fd29754, %fd857, %fd6868;
	mul.f64 	%fd6889, %fd29754, %fd38672;
	@%p5715 bra 	$L__BB3_4805;
	mov.u64 	%rd352, $str$7;
	cvta.global.u64 	%rd353, %rd352;
	{ // callseq 815, 0
	.param .b64 param0;
	st.param.b64 	[param0], %rd353;
	.param .b64 param1;
	st.param.b64 	[param1], 0;
	.param .b32 retval0;
	call.uni (retval0), 
	vprintf, 
	(
	param0, 
	param1
	);
	ld.param.b32 	%r12214, [retval0];
	} // callseq 815
$L__BB3_4805:
	setp.geu.f64 	%p5716, %fd29753, 0d4017000000000000;
	@%p5716 bra 	$L__BB3_4847;
	mov.b32 	%r15699, -1023;
	mov.f64 	%fd38673, 0d400289A4E5827C1E;
	@%p5708 bra 	$L__BB3_4808;
	mov.f64 	%fd38673, 0d436289A4E5827C1E;
	{
	.reg .b32 %temp; 
	mov.b64 	{%temp, %r15697}, %fd38673;
	}
	{
	.reg .b32 %temp; 
	mov.b64 	{%r15698, %temp}, %fd38673;
	}
	mov.b32 	%r15699, -1077;
$L__BB3_4808:
	add.s32 	%r12266, %r15697, -1;
	setp.gt.u32 	%p5742, %r12266, 2146435070;
	@%p5742 bra 	$L__BB3_4812;
	shr.u32 	%r12269, %r15697, 20;
	add.s32 	%r15700, %r15699, %r12269;
	and.b32  	%r12270, %r15697, 1048575;
	or.b32  	%r12271, %r12270, 1072693248;
	mov.b64 	%fd38674, {%r15698, %r12271};
	setp.lt.u32 	%p5744, %r12271, 1073127583;
	@%p5744 bra 	$L__BB3_4811;
	{
	.reg .b32 %temp; 
	mov.b64 	{%r12272, %temp}, %fd38674;
	}
	{
	.reg .b32 %temp; 
	mov.b64 	{%temp, %r12273}, %fd38674;
	}
	add.s32 	%r12274, %r12273, -1048576;
	mov.b64 	%fd38674, {%r12272, %r12274};
	add.s32 	%r15700, %r15700, 1;
$L__BB3_4811:
	add.f64 	%fd29903, %fd38674, 0dBFF0000000000000;
	add.f64 	%fd29904, %fd38674, 0d3FF0000000000000;
	rcp.approx.ftz.f64 	%fd29905, %fd29904;
	neg.f64 	%fd29906, %fd29904;
	fma.rn.f64 	%fd29907, %fd29906, %fd29905, 0d3FF0000000000000;
	fma.rn.f64 	%fd29908, %fd29907, %fd29907, %fd29907;
	fma.rn.f64 	%fd29909, %fd29908, %fd29905, %fd29905;
	mul.f64 	%fd29910, %fd29903, %fd29909;
	fma.rn.f64 	%fd29911, %fd29903, %fd29909, %fd29910;
	mul.f64 	%fd29912, %fd29911, %fd29911;
	fma.rn.f64 	%fd29913, %fd29912, 0d3EB1380B3AE80F1E, 0d3ED0EE258B7A8B04;
	fma.rn.f64 	%fd29914, %fd29913, %fd29912, 0d3EF3B2669F02676F;
	fma.rn.f64 	%fd29915, %fd29914, %fd29912, 0d3F1745CBA9AB0956;
	fma.rn.f64 	%fd29916, %fd29915, %fd29912, 0d3F3C71C72D1B5154;
	fma.rn.f64 	%fd29917, %fd29916, %fd29912, 0d3F624924923BE72D;
	fma.rn.f64 	%fd29918, %fd29917, %fd29912, 0d3F8999999999A3C4;
	fma.rn.f64 	%fd29919, %fd29918, %fd29912, 0d3FB5555555555554;
	sub.f64 	%fd29920, %fd29903, %fd29911;
	add.f64 	%fd29921, %fd29920, %fd29920;
	neg.f64 	%fd29922, %fd29911;
	fma.rn.f64 	%fd29923, %fd29922, %fd29903, %fd29921;
	mul.f64 	%fd29924, %fd29909, %fd29923;
	mul.f64 	%fd29925, %fd29912, %fd29919;
	fma.rn.f64 	%fd29926, %fd29925, %fd29911, %fd29924;
	xor.b32  	%r12275, %r15700, -2147483648;
	mov.b32 	%r12276, 1127219200;
	mov.b64 	%fd29927, {%r12275, %r12276};
	sub.f64 	%fd29928, %fd29927, %fd159;
	fma.rn.f64 	%fd29929, %fd29928, 0d3FE62E42FEFA39EF, %fd29911;
	fma.rn.f64 	%fd29930, %fd29928, 0dBFE62E42FEFA39EF, %fd29929;
	sub.f64 	%fd29931, %fd29930, %fd29911;
	sub.f64 	%fd29932, %fd29926, %fd29931;
	fma.rn.f64 	%fd29933, %fd29928, 0d3C7ABC9E3B39803F, %fd29932;
	add.f64 	%fd38675, %fd29929, %fd29933;
	bra.uni 	$L__BB3_4813;
$L__BB3_4812:
	fma.rn.f64 	%fd29902, %fd38673, 0d7FF0000000000000, 0d7FF0000000000000;
	{
	.reg .b32 %temp; 
	mov.b64 	{%temp, %r12267}, %fd38673;
	}
	and.b32  	%r12268, %r12267, 2147483647;
	setp.eq.s32 	%p5743, %r12268, 0;
	selp.f64 	%fd38675, 0dFFF0000000000000, %fd29902, %p5743;
$L__BB3_4813:
	setp.le.f64 	%p5745, %fd29753, 0d0000000000000000;
	mov.f64 	%fd38684, 0d0000000000000000;
	@%p5745 bra 	$L__BB3_4815;
	mov.b32 	%r15701, 1;
	mov.f64 	%fd38677, 0d3FCAF286BCA1AF28;
	mov.f64 	%fd38676, 0d4013000000000000;
	mov.f64 	%fd38679, %fd38677;
	bra.uni 	$L__BB3_4833;
$L__BB3_4815:
	@%p5715 bra 	$L__BB3_4846;
	mov.u64 	%rd356, $str$4;
	cvta.global.u64 	%rd357, %rd356;
	{ // callseq 817, 0
	.param .b64 param0;
	st.param.b64 	[param0], %rd357;
	.param .b64 param1;
	st.param.b64 	[param1], 0;
	.param .b32 retval0;
	call.uni (retval0), 
	vprintf, 
	(
	param0, 
	param1
	);
	ld.param.b32 	%r12277, [retval0];
	} // callseq 817
	bra.uni 	$L__BB3_4846;
$L__BB3_4817:
	add.f64 	%fd6897, %fd6945, 0d3FF0000000000000;
	mul.f64 	%fd29945, %fd869, %fd6738;
	div.rn.f64 	%fd29946, %fd29945, %fd6897;
	mul.f64 	%fd6898, %fd6946, %fd29946;
	add.f64 	%fd38679, %fd38679, %fd6898;
	abs.f64 	%fd29947, %fd6898;
	abs.f64 	%fd29948, %fd38679;
	mul.f64 	%fd29949, %fd29948, 0d3E9421F5F40D8376;
	setp.lt.f64 	%p5748, %fd29947, %fd29949;
	@%p5748 bra 	$L__BB3_4834;
	add.f64 	%fd6900, %fd6897, 0d3FF0000000000000;
	mul.f64 	%fd29950, %fd869, %fd6738;
	div.rn.f64 	%fd29951, %fd29950, %fd6900;
	mul.f64 	%fd6901, %fd6898, %fd29951;
	add.f64 	%fd38679, %fd38679, %fd6901;
	abs.f64 	%fd29952, %fd6901;
	abs.f64 	%fd29953, %fd38679;
	mul.f64 	%fd29954, %fd29953, 0d3E9421F5F40D8376;
	setp.lt.f64 	%p5749, %fd29952, %fd29954;
	@%p5749 bra 	$L__BB3_4834;
	add.f64 	%fd6903, %fd6900, 0d3FF0000000000000;
	mul.f64 	%fd29955, %fd869, %fd6738;
	div.rn.f64 	%fd29956, %fd29955, %fd6903;
	mul.f64 	%fd6904, %fd6901, %fd29956;
	add.f64 	%fd38679, %fd38679, %fd6904;
	abs.f64 	%fd29957, %fd6904;
	abs.f64 	%fd29958, %fd38679;
	mul.f64 	%fd29959, %fd29958, 0d3E9421F5F40D8376;
	setp.lt.f64 	%p5750, %fd29957, %fd29959;
	@%p5750 bra 	$L__BB3_4834;
	add.f64 	%fd6906, %fd6903, 0d3FF0000000000000;
	mul.f64 	%fd29960, %fd869, %fd6738;
	div.rn.f64 	%fd29961, %fd29960, %fd6906;
	mul.f64 	%fd6907, %fd6904, %fd29961;
	add.f64 	%fd38679, %fd38679, %fd6907;
	abs.f64 	%fd29962, %fd6907;
	abs.f64 	%fd29963, %fd38679;
	mul.f64 	%fd29964, %fd29963, 0d3E9421F5F40D8376;
	setp.lt.f64 	%p5751, %fd29962, %fd29964;
	@%p5751 bra 	$L__BB3_4834;
	add.f64 	%fd6909, %fd6906, 0d3FF0000000000000;
	mul.f64 	%fd29965, %fd869, %fd6738;
	div.rn.f64 	%fd29966, %fd29965, %fd6909;
	mul.f64 	%fd6910, %fd6907, %fd29966;
	add.f64 	%fd38679, %fd38679, %fd6910;
	abs.f64 	%fd29967, %fd6910;
	abs.f64 	%fd29968, %fd38679;
	mul.f64 	%fd29969, %fd29968, 0d3E9421F5F40D8376;
	setp.lt.f64 	%p5752, %fd29967, %fd29969;
	@%p5752 bra 	$L__BB3_4834;
	add.f64 	%fd6912, %fd6909, 0d3FF0000000000000;
	mul.f64 	%fd29970, %fd869, %fd6738;
	div.rn.f64 	%fd29971, %fd29970, %fd6912;
	mul.f64 	%fd6913, %fd6910, %fd29971;
	add.f64 	%fd38679, %fd38679, %fd6913;
	abs.f64 	%fd29972, %fd6913;
	abs.f64 	%fd29973, %fd38679;
	mul.f64 	%fd29974, %fd29973, 0d3E9421F5F40D8376;
	setp.lt.f64 	%p5753, %fd29972, %fd29974;
	@%p5753 bra 	$L__BB3_4834;
	add.f64 	%fd6915, %fd6912, 0d3FF0000000000000;
	mul.f64 	%fd29975, %fd869, %fd6738;
	div.rn.f64 	%fd29976, %fd29975, %fd6915;
	mul.f64 	%fd6916, %fd6913, %fd29976;
	add.f64 	%fd38679, %fd38679, %fd6916;
	abs.f64 	%fd29977, %fd6916;
	abs.f64 	%fd29978, %fd38679;
	mul.f64 	%fd29979, %fd29978, 0d3E9421F5F40D8376;
	setp.lt.f64 	%p5754, %fd29977, %fd29979;
	@%p5754 bra 	$L__BB3_4834;
	add.f64 	%fd6918, %fd6915, 0d3FF0000000000000;
	mul.f64 	%fd29980, %fd869, %fd6738;
	div.rn.f64 	%fd29981, %fd29980, %fd6918;
	mul.f64 	%fd6919, %fd6916, %fd29981;
	add.f64 	%fd38679, %fd38679, %fd6919;
	abs.f64 	%fd29982, %fd6919;
	abs.f64 	%fd29983, %fd38679;
	mul.f64 	%fd29984, %fd29983, 0d3E9421F5F40D8376;
	setp.lt.f64 	%p5755, %fd29982, %fd29984;
	@%p5755 bra 	$L__BB3_4834;
	add.f64 	%fd6921, %fd6918, 0d3FF0000000000000;
	mul.f64 	%fd29985, %fd869, %fd6738;
	div.rn.f64 	%fd29986, %fd29985, %fd6921;
	mul.f64 	%fd6922, %fd6919, %fd29986;
	add.f64 	%fd38679, %fd38679, %fd6922;
	abs.f64 	%fd29987, %fd6922;
	abs.f64 	%fd29988, %fd38679;
	mul.f64 	%fd29989, %fd29988, 0d3E9421F5F40D8376;
	setp.lt.f64 	%p5756, %fd29987, %fd29989;
	@%p5756 bra 	$L__BB3_4834;
	add.f64 	%fd6924, %fd6921, 0d3FF0000000000000;
	mul.f64 	%fd29990, %fd869, %fd6738;
	div.rn.f64 	%fd29991, %fd29990, %fd6924;
	mul.f64 	%fd6925, %fd6922, %fd29991;
	add.f64 	%fd38679, %fd38679, %fd6925;
	abs.f64 	%fd29992, %fd6925;
	abs.f64 	%fd29993, %fd38679;
	mul.f64 	%fd29994, %fd29993, 0d3E9421F5F40D8376;
	setp.lt.f64 	%p5757, %fd29992, %fd29994;
	@%p5757 bra 	$L__BB3_4834;
	add.f64 	%fd6927, %fd6924, 0d3FF0000000000000;
	mul.f64 	%fd29995, %fd869, %fd6738;
	div.rn.f64 	%fd29996, %fd29995, %fd6927;
	mul.f64 	%fd6928, %fd6925, %fd29996;
	add.f64 	%fd38679, %fd38679, %fd6928;
	abs.f64 	%fd29997, %fd6928;
	abs.f64 	%fd29998, %fd38679;
	mul.f64 	%fd29999, %fd29998, 0d3E9421F5F40D8376;
	setp.lt.f64 	%p5758, %fd29997, %fd29999;
	@%p5758 bra 	$L__BB3_4834;
	add.f64 	%fd6930, %fd6927, 0d3FF0000000000000;
	mul.f64 	%fd30000, %fd869, %fd6738;
	div.rn.f64 	%fd30001, %fd30000, %fd6930;
	mul.f64 	%fd6931, %fd6928, %fd30001;
	add.f64 	%fd38679, %fd38679, %fd6931;
	abs.f64 	%fd30002, %fd6931;
	abs.f64 	%fd30003, %fd38679;
	mul.f64 	%fd30004, %fd30003, 0d3E9421F5F40D8376;
	setp.lt.f64 	%p5759, %fd30002, %fd30004;
	@%p5759 bra 	$L__BB3_4834;
	add.f64 	%fd6933, %fd6930, 0d3FF0000000000000;
	mul.f64 	%fd30005, %fd869, %fd6738;
	div.rn.f64 	%fd30006, %fd30005, %fd6933;
	mul.f64 	%fd6934, %fd6931, %fd30006;
	add.f64 	%fd38679, %fd38679, %fd6934;
	abs.f64 	%fd30007, %fd6934;
	abs.f64 	%fd30008, %fd38679;
	mul.f64 	%fd30009, %fd30008, 0d3E9421F5F40D8376;
	setp.lt.f64 	%p5760, %fd30007, %fd30009;
	@%p5760 bra 	$L__BB3_4834;
	add.f64 	%fd6936, %fd6933, 0d3FF0000000000000;
	mul.f64 	%fd30010, %fd869, %fd6738;
	div.rn.f64 	%fd30011, %fd30010, %fd6936;
	mul.f64 	%fd6937, %fd6934, %fd30011;
	add.f64 	%fd38679, %fd38679, %fd6937;
	abs.f64 	%fd30012, %fd6937;
	abs.f64 	%fd30013, %fd38679;
	mul.f64 	%fd30014, %fd30013, 0d3E9421F5F40D8376;
	setp.lt.f64 	%p5761, %fd30012, %fd30014;
	@%p5761 bra 	$L__BB3_4834;
	add.f64 	%fd38676, %fd6936, 0d3FF0000000000000;
	mul.f64 	%fd30015, %fd869, %fd6738;
	div.rn.f64 	%fd30016, %fd30015, %fd38676;
	mul.f64 	%fd38677, %fd6937, %fd30016;
	add.f64 	%fd38679, %fd38679, %fd38677;
	abs.f64 	%fd30017, %fd38677;
	abs.f64 	%fd30018, %fd38679;
	mul.f64 	%fd30019, %fd30018, 0d3E9421F5F40D8376;
	setp.lt.f64 	%p5762, %fd30017, %fd30019;
	@%p5762 bra 	$L__BB3_4834;
	add.s32 	%r15701, %r15701, 16;
	setp.eq.s32 	%p5763, %r15701, 100000001;
	@%p5763 bra 	$L__BB3_4845;
$L__BB3_4833:
	add.f64 	%fd6945, %fd38676, 0d3FF0000000000000;
	mul.f64 	%fd29940, %fd869, %fd6738;
	div.rn.f64 	%fd29941, %fd29940, %fd6945;
	mul.f64 	%fd6946, %fd38677, %fd29941;
	add.f64 	%fd38679, %fd38679, %fd6946;
	abs.f64 	%fd29942, %fd6946;
	abs.f64 	%fd29943, %fd38679;
	mul.f64 	%fd29944, %fd29943, 0d3E9421F5F40D8376;
	setp.geu.f64 	%p5747, %fd29942, %fd29944;
	@%p5747 bra 	$L__BB3_4817;
$L__BB3_4834:
	mul.f64 	%fd38680, %fd869, %fd6738;
	{
	.reg .b32 %temp; 
	mov.b64 	{%temp, %r15702}, %fd38680;
	}
	{
	.reg .b32 %temp; 
	mov.b64 	{%r15703, %temp}, %fd38680;
	}
	setp.gt.s32 	%p5764, %r15702, 1048575;
	mov.b32 	%r15704, -1023;
	@%p5764 bra 	$L__BB3_4836;
	mul.f64 	%fd30021, %fd869, %fd6738;
	mul.f64 	%fd38680, %fd30021, 0d4350000000000000;
	{
	.reg .b32 %temp; 
	mov.b64 	{%temp, %r15702}, %fd38680;
	}
	{
	.reg .b32 %temp; 
	mov.b64 	{%r15703, %temp}, %fd38680;
	}
	mov.b32 	%r15704, -1077;
$L__BB3_4836:
	add.s32 	%r12284, %r15702, -1;
	setp.gt.u32 	%p5765, %r12284, 2146435070;
	@%p5765 bra 	$L__BB3_4840;
	shr.u32 	%r12287, %r15702, 20;
	add.s32 	%r15705, %r15704, %r12287;
	and.b32  	%r12288, %r15702, 1048575;
	or.b32  	%r12289, %r12288, 1072693248;
	mov.b64 	%fd38681, {%r15703, %r12289};
	setp.lt.u32 	%p5767, %r12289, 1073127583;
	@%p5767 bra 	$L__BB3_4839;
	{
	.reg .b32 %temp; 
	mov.b64 	{%r12290, %temp}, %fd38681;
	}
	{
	.reg .b32 %temp; 
	mov.b64 	{%temp, %r12291}, %fd38681;
	}
	add.s32 	%r12292, %r12291, -1048576;
	mov.b64 	%fd38681, {%r12290, %r12292};
	add.s32 	%r15705, %r15705, 1;
$L__BB3_4839:
	add.f64 	%fd30023, %fd38681, 0dBFF0000000000000;
	add.f64 	%fd30024, %fd38681, 0d3FF0000000000000;
	rcp.approx.ftz.f64 	%fd30025, %fd30024;
	neg.f64 	%fd30026, %fd30024;
	fma.rn.f64 	%fd30027, %fd30026, %fd30025, 0d3FF0000000000000;
	fma.rn.f64 	%fd30028, %fd30027, %fd30027, %fd30027;
	fma.rn.f64 	%fd30029, %fd30028, %fd30025, %fd30025;
	mul.f64 	%fd30030, %fd30023, %fd30029;
	fma.rn.f64 	%fd30031, %fd30023, %fd30029, %fd30030;
	mul.f64 	%fd30032, %fd30031, %fd30031;
	fma.rn.f64 	%fd30033, %fd30032, 0d3EB1380B3AE80F1E, 0d3ED0EE258B7A8B04;
	fma.rn.f64 	%fd30034, %fd30033, %fd30032, 0d3EF3B2669F02676F;
	fma.rn.f64 	%fd30035, %fd30034, %fd30032, 0d3F1745CBA9AB0956;
	fma.rn.f64 	%fd30036, %fd30035, %fd30032, 0d3F3C71C72D1B5154;
	fma.rn.f64 	%fd30037, %fd30036, %fd30032, 0d3F624924923BE72D;
	fma.rn.f64 	%fd30038, %fd30037, %fd30032, 0d3F8999999999A3C4;
	fma.rn.f64 	%fd30039, %fd30038, %fd30032, 0d3FB5555555555554;
	sub.f64 	%fd30040, %fd30023, %fd30031;
	add.f64 	%fd30041, %fd30040, %fd30040;
	neg.f64 	%fd30042, %fd30031;
	fma.rn.f64 	%fd30043, %fd30042, %fd30023, %fd30041;
	mul.f64 	%fd30044, %fd30029, %fd30043;
	mul.f64 	%fd30045, %fd30032, %fd30039;
	fma.rn.f64 	%fd30046, %fd30045, %fd30031, %fd30044;
	xor.b32  	%r12293, %r15705, -2147483648;
	mov.b32 	%r12294, 1127219200;
	mov.b64 	%fd30047, {%r12293, %r12294};
	sub.f64 	%fd30048, %fd30047, %fd159;
	fma.rn.f64 	%fd30049, %fd30048, 0d3FE62E42FEFA39EF, %fd30031;
	fma.rn.f64 	%fd30050, %fd30048, 0dBFE62E42FEFA39EF, %fd30049;
	sub.f64 	%fd30051, %fd30050, %fd30031;
	sub.f64 	%fd30052, %fd30046, %fd30051;
	fma.rn.f64 	%fd30053, %fd30048, 0d3C7ABC9E3B39803F, %fd30052;
	add.f64 	%fd38682, %fd30049, %fd30053;
	bra.uni 	$L__BB3_4841;
$L__BB3_4840:
	fma.rn.f64 	%fd30022, %fd38680, 0d7FF0000000000000, 0d7FF0000000000000;
	{
	.reg .b32 %temp; 
	mov.b64 	{%temp, %r12285}, %fd38680;
	}
	and.b32  	%r12286, %r12285, 2147483647;
	setp.eq.s32 	%p5766, %r12286, 0;
	selp.f64 	%fd38682, 0dFFF0000000000000, %fd30022, %p5766;
$L__BB3_4841:
	mul.f64 	%fd30054, %fd38682, 0d4013000000000000;
	mul.f64 	%fd30055, %fd869, %fd6738;
	sub.f64 	%fd30056, %fd30054, %fd30055;
	sub.f64 	%fd30057, %fd6876, %fd38675;
	add.f64 	%fd6958, %fd30057, %fd30056;
	fma.rn.f64 	%fd30058, %fd6958, 0d3FF71547652B82FE, 0d4338000000000000;
	{
	.reg .b32 %temp; 
	mov.b64 	{%r2648, %temp}, %fd30058;
	}
	mov.f64 	%fd30059, 0dC338000000000000;
	add.rn.f64 	%fd30060, %fd30058, %fd30059;
	fma.rn.f64 	%fd30061, %fd30060, 0dBFE62E42FEFA39EF, %fd6958;
	fma.rn.f64 	%fd30062, %fd30060, 0dBC7ABC9E3B39803F, %fd30061;
	fma.rn.f64 	%fd30063, %fd30062, 0d3E5ADE1569CE2BDF, 0d3E928AF3FCA213EA;
	fma.rn.f64 	%fd30064, %fd30063, %fd30062, 0d3EC71DEE62401315;
	fma.rn.f64 	%fd30065, %fd30064, %fd30062, 0d3EFA01997C89EB71;
	fma.rn.f64 	%fd30066, %fd30065, %fd30062, 0d3F2A01A014761F65;
	fma.rn.f64 	%fd30067, %fd30066, %fd30062, 0d3F56C16C1852B7AF;
	fma.rn.f64 	%fd30068, %fd30067, %fd30062, 0d3F81111111122322;
	fma.rn.f64 	%fd30069, %fd30068, %fd30062, 0d3FA55555555502A1;
	fma.rn.f64 	%fd30070, %fd30069, %fd30062, 0d3FC5555555555511;
	fma.rn.f64 	%fd30071, %fd30070, %fd30062, 0d3FE000000000000B;
	fma.rn.f64 	%fd30072, %fd30071, %fd30062, 0d3FF0000000000000;
	fma.rn.f64 	%fd30073, %fd30072, %fd30062, 0d3FF0000000000000;
	{
	.reg .b32 %temp; 
	mov.b64 	{%r2649, %temp}, %fd30073;
	}
	{
	.reg .b32 %temp; 
	mov.b64 	{%temp, %r2650}, %fd30073;
	}
	shl.b32 	%r12295, %r2648, 20;
	add.s32 	%r12296, %r12295, %r2650;
	mov.b64 	%fd38683, {%r2649, %r12296};
	{
	.reg .b32 %temp; 
	mov.b64 	{%temp, %r12297}, %fd6958;
	}
	mov.b32 	%f311, %r12297;
	abs.f32 	%f127, %f311;
	setp.lt.f32 	%p5768, %f127, 0f4086232B;
	@%p5768 bra 	$L__BB3_4844;
	setp.lt.f64 	%p5769, %fd6958, 0d0000000000000000;
	add.f64 	%fd30074, %fd6958, 0d7FF0000000000000;
	selp.f64 	%fd38683, 0d0000000000000000, %fd30074, %p5769;
	setp.geu.f32 	%p5770, %f127, 0f40874800;
	@%p5770 bra 	$L__BB3_4844;
	shr.u32 	%r12298, %r2648, 31;
	add.s32 	%r12299, %r2648, %r12298;
	shr.s32 	%r12300, %r12299, 1;
	shl.b32 	%r12301, %r12300, 20;
	add.s32 	%r12302, %r2650, %r12301;
	mov.b64 	%fd30075, {%r2649, %r12302};
	sub.s32 	%r12303, %r2648, %r12300;
	shl.b32 	%r12304, %r12303, 20;
	add.s32 	%r12305, %r12304, 1072693248;
	mov.b32 	%r12306, 0;
	mov.b64 	%fd30076, {%r12306, %r12305};
	mul.f64 	%fd38683, %fd30076, %fd30075;
$L__BB3_4844:
	mul.f64 	%fd38684, %fd38679, %fd38683;
	bra.uni 	$L__BB3_4846;
$L__BB3_4845:
	mov.u64 	%rd358, $str$5;
	cvta.global.u64 	%rd359, %rd358;
	{ // callseq 818, 0
	.param .b64 param0;
	st.param.b64 	[param0], %rd359;
	.param .b64 param1;
	st.param.b64 	[param1], 0;
	.param .b32 retval0;
	call.uni (retval0), 
	vprintf, 
	(
	param0, 
	param1
	);
	ld.param.b32 	%r12280, [retval0];
	} // callseq 818
$L__BB3_4846:
	mov.f64 	%fd30077, 0d3FF0000000000000;
	sub.f64 	%fd38697, %fd30077, %fd38684;
	bra.uni 	$L__BB3_4872;
$L__BB3_4847:
	mov.b32 	%r15708, -1023;
	mov.f64 	%fd38685, 0d400289A4E5827C1E;
	@%p5708 bra 	$L__BB3_4849;
	mov.f64 	%fd38685, 0d436289A4E5827C1E;
	{
	.reg .b32 %temp; 
	mov.b64 	{%temp, %r15697}, %fd38685;
	}
	{
	.reg .b32 %temp; 
	mov.b64 	{%r15698, %temp}, %fd38685;
	}
	mov.b32 	%r15708, -1077;
$L__BB3_4849:
	add.s32 	%r12218, %r15697, -1;
	setp.gt.u32 	%p5718, %r12218, 2146435070;
	@%p5718 bra 	$L__BB3_4853;
	shr.u32 	%r12221, %r15697, 20;
	add.s32 	%r15709, %r15708, %r12221;
	and.b32  	%r12222, %r15697, 1048575;
	or.b32  	%r12223, %r12222, 1072693248;
	mov.b64 	%fd38686, {%r15698, %r12223};
	setp.lt.u32 	%p5720, %r12223, 1073127583;
	@%p5720 bra 	$L__BB3_4852;
	{
	.reg .b32 %temp; 
	mov.b64 	{%r12224, %temp}, %fd38686;
	}
	{
	.reg .b32 %temp; 
	mov.b64 	{%temp, %r12225}, %fd38686;
	}
	add.s32 	%r12226, %r12225, -1048576;
	mov.b64 	%fd38686, {%r12224, %r12226};
	add.s32 	%r15709, %r15709, 1;
$L__BB3_4852:
	add.f64 	%fd29759, %fd38686, 0dBFF0000000000000;
	add.f64 	%fd29760, %fd38686, 0d3FF0000000000000;
	rcp.approx.ftz.f64 	%fd29761, %fd29760;
	neg.f64 	%fd29762, %fd29760;
	fma.rn.f64 	%fd29763, %fd29762, %fd29761, 0d3FF0000000000000;
	fma.rn.f64 	%fd29764, %fd29763, %fd29763, %fd29763;
	fma.rn.f64 	%fd29765, %fd29764, %fd29761, %fd29761;
	mul.f64 	%fd29766, %fd29759, %fd29765;
	fma.rn.f64 	%fd29767, %fd29759, %fd29765, %fd29766;
	mul.f64 	%fd29768, %fd29767, %fd29767;
	fma.rn.f64 	%fd29769, %fd29768, 0d3EB1380B3AE80F1E, 0d3ED0EE258B7A8B04;
	fma.rn.f64 	%fd29770, %fd29769, %fd29768, 0d3EF3B2669F02676F;
	fma.rn.f64 	%fd29771, %fd29770, %fd29768, 0d3F1745CBA9AB0956;
	fma.rn.f64 	%fd29772, %fd29771, %fd29768, 0d3F3C71C72D1B5154;
	fma.rn.f64 	%fd29773, %fd29772, %fd29768, 0d3F624924923BE72D;
	fma.rn.f64 	%fd29774, %fd29773, %fd29768, 0d3F8999999999A3C4;
	fma.rn.f64 	%fd29775, %fd29774, %fd29768, 0d3FB5555555555554;
	sub.f64 	%fd29776, %fd29759, %fd29767;
	add.f64 	%fd29777, %fd29776, %fd29776;
	neg.f64 	%fd29778, %fd29767;
	fma.rn.f64 	%fd29779, %fd29778, %fd29759, %fd29777;
	mul.f64 	%fd29780, %fd29765, %fd29779;
	mul.f64 	%fd29781, %fd29768, %fd29775;
	fma.rn.f64 	%fd29782, %fd29781, %fd29767, %fd29780;
	xor.b32  	%r12227, %r15709, -2147483648;
	mov.b32 	%r12228, 1127219200;
	mov.b64 	%fd29783, {%r12227, %r12228};
	sub.f64 	%fd29784, %fd29783, %fd159;
	fma.rn.f64 	%fd29785, %fd29784, 0d3FE62E42FEFA39EF, %fd29767;
	fma.rn.f64 	%fd29786, %fd29784, 0dBFE62E42FEFA39EF, %fd29785;
	sub.f64 	%fd29787, %fd29786, %fd29767;
	sub.f64 	%fd29788, %fd29782, %fd29787;
	fma.rn.f64 	%fd29789, %fd29784, 0d3C7ABC9E3B39803F, %fd29788;
	add.f64 	%fd38687, %fd29785, %fd29789;
	bra.uni 	$L__BB3_4854;
$L__BB3_4853:
	fma.rn.f64 	%fd29758, %fd38685, 0d7FF0000000000000, 0d7FF0000000000000;
	{
	.reg .b32 %temp; 
	mov.b64 	{%temp, %r12219}, %fd38685;
	}
	and.b32  	%r12220, %r12219, 2147483647;
	setp.eq.s32 	%p5719, %r12220, 0;
	selp.f64 	%fd38687, 0dFFF0000000000000, %fd29758, %p5719;
$L__BB3_4854:
	fma.rn.f64 	%fd29791, %fd869, %fd6738, 0d3FF0000000000000;
	add.f64 	%fd38691, %fd29791, 0dC013000000000000;
	rcp.rn.f64 	%fd38692, %fd38691;
	mov.b32 	%r15710, 1;
	mov.f64 	%fd38690, 0d46293E5939A08CE9;
	mov.f64 	%fd38689, %fd38692;
	bra.uni 	$L__BB3_4859;
$L__BB3_4855:
	add.s32 	%r12231, %r15710, 1;
	not.b32 	%r12232, %r15710;
	cvt.rn.f64.s32 	%fd29805, %r12232;
	cvt.rn.f64.u32 	%fd29806, %r12231;
	add.f64 	%fd29807, %fd29806, 0dC013000000000000;
	mul.f64 	%fd29808, %fd29807, %fd29805;
	add.f64 	%fd6975, %fd6991, 0d4000000000000000;
	fma.rn.f64 	%fd29809, %fd29808, %fd6993, %fd6975;
	abs.f64 	%fd29810, %fd29809;
	setp.lt.f64 	%p5724, %fd29810, 0d39B4484BFEEBC2A0;
	div.rn.f64 	%fd29811, %fd29808, %fd6992;
	add.f64 	%fd29812, %fd6975, %fd29811;
	abs.f64 	%fd29813, %fd29812;
	setp.lt.f64 	%p5725, %fd29813, 0d39B4484BFEEBC2A0;
	selp.f64 	%fd6976, 0d39B4484BFEEBC2A0, %fd29812, %p5725;
	rcp.rn.f64 	%fd29814, %fd29809;
	selp.f64 	%fd6977, 0d46293E5939A08CE9, %fd29814, %p5724;
	mul.f64 	%fd29815, %fd6977, %fd6976;
	mul.f64 	%fd38692, %fd38692, %fd29815;
	add.f64 	%fd29816, %fd29815, 0dBFF0000000000000;
	abs.f64 	%fd29817, %fd29816;
	setp.lt.f64 	%p5726, %fd29817, 0d3E9421F5F40D8376;
	@%p5726 bra 	$L__BB3_4861;
	add.s32 	%r12233, %r15710, 2;
	sub.s32 	%r12234, -2, %r15710;
	cvt.rn.f64.s32 	%fd29818, %r12234;
	cvt.rn.f64.u32 	%fd29819, %r12233;
	add.f64 	%fd29820, %fd29819, 0dC013000000000000;
	mul.f64 	%fd29821, %fd29820, %fd29818;
	add.f64 	%fd6979, %fd6975, 0d4000000000000000;
	fma.rn.f64 	%fd29822, %fd29821, %fd6977, %fd6979;
	abs.f64 	%fd29823, %fd29822;
	setp.lt.f64 	%p5727, %fd29823, 0d39B4484BFEEBC2A0;
	div.rn.f64 	%fd29824, %fd29821, %fd6976;
	add.f64 	%fd29825, %fd6979, %fd29824;
	abs.f64 	%fd29826, %fd29825;
	setp.lt.f64 	%p5728, %fd29826, 0d39B4484BFEEBC2A0;
	selp.f64 	%fd6980, 0d39B4484BFEEBC2A0, %fd29825, %p5728;
	rcp.rn.f64 	%fd29827, %fd29822;
	selp.f64 	%fd6981, 0d46293E5939A08CE9, %fd29827, %p5727;
	mul.f64 	%fd29828, %fd6981, %fd6980;
	mul.f64 	%fd38692, %fd38692, %fd29828;
	add.f64 	%fd29829, %fd29828, 0dBFF0000000000000;
	abs.f64 	%fd29830, %fd29829;
	setp.lt.f64 	%p5729, %fd29830, 0d3E9421F5F40D8376;
	@%p5729 bra 	$L__BB3_4861;
	add.s32 	%r12235, %r15710, 3;
	sub.s32 	%r12236, -3, %r15710;
	cvt.rn.f64.s32 	%fd29831, %r12236;
	cvt.rn.f64.u32 	%fd29832, %r12235;
	add.f64 	%fd29833, %fd29832, 0dC013000000000000;
	mul.f64 	%fd29834, %fd29833, %fd29831;
	add.f64 	%fd38691, %fd6979, 0d4000000000000000;
	fma.rn.f64 	%fd29835, %fd29834, %fd6981, %fd38691;
	abs.f64 	%fd29836, %fd29835;
	setp.lt.f64 	%p5730, %fd29836, 0d39B4484BFEEBC2A0;
	div.rn.f64 	%fd29837, %fd29834, %fd6980;
	add.f64 	%fd29838, %fd38691, %fd29837;
	abs.f64 	%fd29839, %fd29838;
	setp.lt.f64 	%p5731, %fd29839, 0d39B4484BFEEBC2A0;
	selp.f64 	%fd38690, 0d39B4484BFEEBC2A0, %fd29838, %p5731;
	rcp.rn.f64 	%fd29840, %fd29835;
	selp.f64 	%fd38689, 0d46293E5939A08CE9, %fd29840, %p5730;
	mul.f64 	%fd29841, %fd38689, %fd38690;
	mul.f64 	%fd38692, %fd38692, %fd29841;
	add.f64 	%fd29842, %fd29841, 0dBFF0000000000000;
	abs.f64 	%fd29843, %fd29842;
	setp.lt.f64 	%p5732, %fd29843, 0d3E9421F5F40D8376;
	@%p5732 bra 	$L__BB3_4861;
	add.s32 	%r15710, %r15710, 4;
	setp.eq.s32 	%p5733, %r15710, 100000001;
	@%p5733 bra 	$L__BB3_4860;
$L__BB3_4859:
	neg.s32 	%r12230, %r15710;
	cvt.rn.f64.s32 	%fd29792, %r12230;
	cvt.rn.f64.u32 	%fd29793, %r15710;
	add.f64 	%fd29794, %fd29793, 0dC013000000000000;
	mul.f64 	%fd29795, %fd29794, %fd29792;
	add.f64 	%fd6991, %fd38691, 0d4000000000000000;
	fma.rn.f64 	%fd29796, %fd29795, %fd38689, %fd6991;
	abs.f64 	%fd29797, %fd29796;
	setp.lt.f64 	%p5721, %fd29797, 0d39B4484BFEEBC2A0;
	div.rn.f64 	%fd29798, %fd29795, %fd38690;
	add.f64 	%fd29799, %fd6991, %fd29798;
	abs.f64 	%fd29800, %fd29799;
	setp.lt.f64 	%p5722, %fd29800, 0d39B4484BFEEBC2A0;
	selp.f64 	%fd6992, 0d39B4484BFEEBC2A0, %fd29799, %p5722;
	rcp.rn.f64 	%fd29801, %fd29796;
	selp.f64 	%fd6993, 0d46293E5939A08CE9, %fd29801, %p5721;
	mul.f64 	%fd29802, %fd6993, %fd6992;
	mul.f64 	%fd38692, %fd38692, %fd29802;
	add.f64 	%fd29803, %fd29802, 0dBFF0000000000000;
	abs.f64 	%fd29804, %fd29803;
	setp.lt.f64 	%p5723, %fd29804, 0d3E9421F5F40D8376;
	@%p5723 bra 	$L__BB3_4861;
	bra.uni 	$L__BB3_4855;
$L__BB3_4860:
	mov.u64 	%rd354, $str$3;
	cvta.global.u64 	%rd355, %rd354;
	{ // callseq 816, 0
	.param .b64 param0;
	st.param.b64 	[param0], %rd355;
	.param .b64 param1;
	st.param.b64 	[param1], 0;
	.param .b32 retval0;
	call.uni (retval0), 
	vprintf, 
	(
	param0, 
	param1
	);
	ld.param.b32 	%r12237, [retval0];
	} // callseq 816
$L__BB3_4861:
	mul.f64 	%fd38693, %fd869, %fd6738;
	{
	.reg .b32 %temp; 
	mov.b64 	{%temp, %r15711}, %fd38693;
	}
	{
	.reg .b32 %temp; 
	mov.b64 	{%r15712, %temp}, %fd38693;
	}
	setp.gt.s32 	%p5734, %r15711, 1048575;
	mov.b32 	%r15713, -1023;
	@%p5734 bra 	$L__BB3_4863;
	mul.f64 	%fd29844, %fd869, %fd6738;
	mul.f64 	%fd38693, %fd29844, 0d4350000000000000;
	{
	.reg .b32 %temp; 
	mov.b64 	{%temp, %r15711}, %fd38693;
	}
	{
	.reg .b32 %temp; 
	mov.b64 	{%r15712, %temp}, %fd38693;
	}
	mov.b32 	%r15713, -1077;
$L__BB3_4863:
	add.s32 	%r12241, %r15711, -1;
	setp.gt.u32 	%p5735, %r12241, 2146435070;
	@%p5735 bra 	$L__BB3_4867;
	shr.u32 	%r12244, %r15711, 20;
	add.s32 	%r15714, %r15713, %r12244;
	and.b32  	%r12245, %r15711, 1048575;
	or.b32  	%r12246, %r12245, 1072693248;
	mov.b64 	%fd38694, {%r15712, %r12246};
	setp.lt.u32 	%p5737, %r12246, 1073127583;
	@%p5737 bra 	$L__BB3_4866;
	{
	.reg .b32 %temp; 
	mov.b64 	{%r12247, %temp}, %fd38694;
	}
	{
	.reg .b32 %temp; 
	mov.b64 	{%temp, %r12248}, %fd38694;
	}
	add.s32 	%r12249, %r12248, -1048576;
	mov.b64 	%fd38694, {%r12247, %r12249};
	add.s32 	%r15714, %r15714, 1;
$L__BB3_4866:
	add.f64 	%fd29846, %fd38694, 0dBFF0000000000000;
	add.f64 	%fd29847, %fd38694, 0d3FF0000000000000;
	rcp.approx.ftz.f64 	%fd29848, %fd29847;
	neg.f64 	%fd29849, %fd29847;
	fma.rn.f64 	%fd29850, %fd29849, %fd29848, 0d3FF0000000000000;
	fma.rn.f64 	%fd29851, %fd29850, %fd29850, %fd29850;
	fma.rn.f64 	%fd29852, %fd29851, %fd29848, %fd29848;
	mul.f64 	%fd29853, %fd29846, %fd29852;
	fma.rn.f64 	%fd29854, %fd29846, %fd29852, %fd29853;
	mul.f64 	%fd29855, %fd29854, %fd29854;
	fma.rn.f64 	%fd29856, %fd29855, 0d3EB1380B3AE80F1E, 0d3ED0EE258B7A8B04;
	fma.rn.f64 	%fd29857, %fd29856, %fd29855, 0d3EF3B2669F02676F;
	fma.rn.f64 	%fd29858, %fd29857, %fd29855, 0d3F1745CBA9AB0956;
	fma.rn.f64 	%fd29859, %fd29858, %fd29855, 0d3F3C71C72D1B5154;
	fma.rn.f64 	%fd29860, %fd29859, %fd29855, 0d3F624924923BE72D;
	fma.rn.f64 	%fd29861, %fd29860, %fd29855, 0d3F8999999999A3C4;
	fma.rn.f64 	%fd29862, %fd29861, %fd29855, 0d3FB5555555555554;
	sub.f64 	%fd29863, %fd29846, %fd29854;
	add.f64 	%fd29864, %fd29863, %fd29863;
	neg.f64 	%fd29865, %fd29854;
	fma.rn.f64 	%fd29866, %fd29865, %fd29846, %fd29864;
	mul.f64 	%fd29867, %fd29852, %fd29866;
	mul.f64 	%fd29868, %fd29855, %fd29862;
	fma.rn.f64 	%fd29869, %fd29868, %fd29854, %fd29867;
	xor.b32  	%r12250, %r15714, -2147483648;
	mov.b32 	%r12251, 1127219200;
	mov.b64 	%fd29870, {%r12250, %r12251};
	sub.f64 	%fd29871, %fd29870, %fd159;
	fma.rn.f64 	%fd29872, %fd29871, 0d3FE62E42FEFA39EF, %fd29854;
	fma.rn.f64 	%fd29873, %fd29871, 0dBFE62E42FEFA39EF, %fd29872;
	sub.f64 	%fd29874, %fd29873, %fd29854;
	sub.f64 	%fd29875, %fd29869, %fd29874;
	fma.rn.f64 	%fd29876, %fd29871, 0d3C7ABC9E3B39803F, %fd29875;
	add.f64 	%fd38695, %fd29872, %fd29876;
	bra.uni 	$L__BB3_4868;
$L__BB3_4867:
	fma.rn.f64 	%fd29845, %fd38693, 0d7FF0000000000000, 0d7FF0000000000000;
	{
	.reg .b32 %temp; 
	mov.b64 	{%temp, %r12242}, %fd38693;
	}
	and.b32  	%r12243, %r12242, 2147483647;
	setp.eq.s32 	%p5736, %r12243, 0;
	selp.f64 	%fd38695, 0dFFF0000000000000, %fd29845, %p5736;
$L__BB3_4868:
	mul.f64 	%fd29877, %fd38695, 0d4013000000000000;
	mul.f64 	%fd29878, %fd869, %fd6738;
	sub.f64 	%fd29879, %fd29877, %fd29878;
	sub.f64 	%fd29880, %fd6876, %fd38687;
	add.f64 	%fd7005, %fd29880, %fd29879;
	fma.rn.f64 	%fd29881, %fd7005, 0d3FF71547652B82FE, 0d4338000000000000;
	{
	.reg .b32 %temp; 
	mov.b64 	{%r2671, %temp}, %fd29881;
	}
	mov.f64 	%fd29882, 0dC338000000000000;
	add.rn.f64 	%fd29883, %fd29881, %fd29882;
	fma.rn.f64 	%fd29884, %fd29883, 0dBFE62E42FEFA39EF, %fd7005;
	fma.rn.f64 	%fd29885, %fd29883, 0dBC7ABC9E3B39803F, %fd29884;
	fma.rn.f64 	%fd29886, %fd29885, 0d3E5ADE1569CE2BDF, 0d3E928AF3FCA213EA;
	fma.rn.f64 	%fd29887, %fd29886, %fd29885, 0d3EC71DEE62401315;
	fma.rn.f64 	%fd29888, %fd29887, %fd29885, 0d3EFA01997C89EB71;
	fma.rn.f64 	%fd29889, %fd29888, %fd29885, 0d3F2A01A014761F65;
	fma.rn.f64 	%fd29890, %fd29889, %fd29885, 0d3F56C16C1852B7AF;
	fma.rn.f64 	%fd29891, %fd29890, %fd29885, 0d3F81111111122322;
	fma.rn.f64 	%fd29892, %fd29891, %fd29885, 0d3FA55555555502A1;
	fma.rn.f64 	%fd29893, %fd29892, %fd29885, 0d3FC5555555555511;
	fma.rn.f64 	%fd29894, %fd29893, %fd29885, 0d3FE000000000000B;
	fma.rn.f64 	%fd29895, %fd29894, %fd29885, 0d3FF0000000000000;
	fma.rn.f64 	%fd29896, %fd29895, %fd29885, 0d3FF0000000000000;
	{
	.reg .b32 %temp; 
	mov.b64 	{%r2672, %temp}, %fd29896;
	}
	{
	.reg .b32 %temp; 
	mov.b64 	{%temp, %r2673}, %fd29896;
	}
	shl.b32 	%r12252, %r2671, 20;
	add.s32 	%r12253, %r12252, %r2673;
	mov.b64 	%fd38696, {%r2672, %r12253};
	{
	.reg .b32 %temp; 
	mov.b64 	{%temp, %r12254}, %fd7005;
	}
	mov.b32 	%f310, %r12254;
	abs.f32 	%f128, %f310;
	setp.lt.f32 	%p5738, %f128, 0f4086232B;
	@%p5738 bra 	$L__BB3_4871;
	setp.lt.f64 	%p5739, %fd7005, 0d0000000000000000;
	add.f64 	%fd29897, %fd7005, 0d7FF0000000000000;
	selp.f64 	%fd38696, 0d0000000000000000, %fd29897, %p5739;
	setp.geu.f32 	%p5740, %f128, 0f40874800;
	@%p5740 bra 	$L__BB3_4871;
	shr.u32 	%r12255, %r2671, 31;
	add.s32 	%r12256, %r2671, %r12255;
	shr.s32 	%r12257, %r12256, 1;
	shl.b32 	%r12258, %r12257, 20;
	add.s32 	%r12259, %r2673, %r12258;
	mov.b64 	%fd29898, {%r2672, %r12259};
	sub.s32 	%r12260, %r2671, %r12257;
	shl.b32 	%r12261, %r12260, 20;
	add.s32 	%r12262, %r12261, 1072693248;
	mov.b32 	%r12263, 0;
	mov.b64 	%fd29899, {%r12263, %r12262};
	mul.f64 	%fd38696, %fd29899, %fd29898;
$L__BB3_4871:
	mul.f64 	%fd38697, %fd38692, %fd38696;
$L__BB3_4872:
	setp.lt.s32 	%p5772, %r2533, 0;
	and.b32  	%r12307, %r8264, 2146435072;
	setp.eq.s32 	%p5773, %r12307, 1072693248;
	mul.f64 	%fd7012, %fd6889, %fd38697;
	{ // callseq 819, 0
	.param .b64 param0;
	st.param.f64 	[param0], %fd6704;
	.param .b64 param1;
	st.param.f64 	[param1], 0d4010000000000000;
	.param .b64 retval0;
	call.uni (retval0), 
	__internal_accurate_pow, 
	(
	param0, 
	param1
	);
	ld.param.f64 	%fd30078, [retval0];
	} // callseq 819
	neg.f64 	%fd30080, %fd30078;
	selp.f64 	%fd30081, %fd30080, %fd30078, %p5773;
	selp.f64 	%fd38699, %fd30081, %fd30078, %p5772;
	@%p5603 bra 	$L__BB3_4874;
	selp.b32 	%r12309, %r2533, 0, %p5773;
	setp.lt.s32 	%p5775, %r8264, 0;
	or.b32  	%r12310, %r12309, 2146435072;
	selp.b32 	%r12311, %r12310, %r12309, %p5775;
	mov.b32 	%r12312, 0;
	mov.b64 	%fd38699, {%r12312, %r12311};
$L__BB3_4874:
	add.f64 	%fd30082, %fd869, 0d4010000000000000;
	{
	.reg .b32 %temp; 
	mov.b64 	{%temp, %r12313}, %fd30082;
	}
	and.b32  	%r12314, %r12313, 2146435072;
	setp.ne.s32 	%p5776, %r12314, 2146435072;
	@%p5776 bra 	$L__BB3_4879;
	setp.num.f64 	%p5777, %fd869, %fd869;
	@%p5777 bra 	$L__BB3_4877;
	mov.f64 	%fd30083, 0d4010000000000000;
	add.rn.f64 	%fd38699, %fd869, %fd30083;
	bra.uni 	$L__BB3_4879;
$L__BB3_4877:
	setp.neu.f64 	%p5778, %fd6704, 0d7FF0000000000000;
	@%p5778 bra 	$L__BB3_4879;
	setp.lt.s32 	%p5779, %r2533, 0;
	setp.eq.s32 	%p5780, %r12307, 1072693248;
	setp.lt.s32 	%p5781, %r8264, 0;
	selp.b32 	%r12316, 0, 2146435072, %p5781;
	and.b32  	%r12317, %r8264, 2147483647;
	setp.ne.s32 	%p5782, %r12317, 1071644672;
	or.b32  	%r12318, %r12316, -2147483648;
	selp.b32 	%r12319, %r12318, %r12316, %p5782;
	selp.b32 	%r12320, %r12319, %r12316, %p5780;
	selp.b32 	%r12321, %r12320, %r12316, %p5779;
	mov.b32 	%r12322, 0;
	mov.b64 	%fd38699, {%r12322, %r12321};
$L__BB3_4879:
	setp.eq.f64 	%p5784, %fd869, 0d0000000000000000;
	and.b32  	%r12323, %r3910, 2146435072;
	setp.eq.s32 	%p5787, %r12323, 1073741824;
	selp.f64 	%fd7019, 0d3FF0000000000000, %fd38699, %p5626;
	{ // callseq 820, 0
	.param .b64 param0;
	st.param.f64 	[param0], %fd6704;
	.param .b64 param1;
	st.param.f64 	[param1], 0d4008000000000000;
	.param .b64 retval0;
	call.uni (retval0), 
	__internal_accurate_pow, 
	(
	param0, 
	param1
	);
	ld.param.f64 	%fd30084, [retval0];
	} // callseq 820
	neg.f64 	%fd30086, %fd30084;
	selp.f64 	%fd30087, %fd30086, %fd30084, %p5787;
	selp.f64 	%fd30088, %fd30087, %fd30084, %p5772;
	selp.b32 	%r12324, %r2533, 0, %p5787;
	or.b32  	%r12325, %r12324, 2146435072;
	selp.b32 	%r12326, %r12325, %r12324, %p5563;
	mov.b32 	%r12327, 0;
	mov.b64 	%fd30089, {%r12327, %r12326};
	selp.f64 	%fd38700, %fd30089, %fd30088, %p5784;
	add.f64 	%fd30090, %fd869, 0d4008000000000000;
	{
	.reg .b32 %temp; 
	mov.b64 	{%temp, %r12328}, %fd30090;
	}
	and.b32  	%r12329, %r12328, 2146435072;
	setp.ne.s32 	%p5788, %r12329, 2146435072;
	@%p5788 bra 	$L__BB3_4884;
	setp.num.f64 	%p5789, %fd869, %fd869;
	@%p5789 bra 	$L__BB3_4882;
	mov.f64 	%fd30091, 0d4008000000000000;
	add.rn.f64 	%fd38700, %fd869, %fd30091;
	bra.uni 	$L__BB3_4884;
$L__BB3_4882:
	setp.neu.f64 	%p5790, %fd6704, 0d7FF0000000000000;
	@%p5790 bra 	$L__BB3_4884;
	setp.lt.s32 	%p5791, %r2533, 0;
	and.b32  	%r12331, %r3910, 2147483647;
	setp.ne.s32 	%p5793, %r12331, 1071644672;
	setp.lt.s32 	%p5794, %r3910, 0;
	selp.b32 	%r12332, 0, 2146435072, %p5794;
	or.b32  	%r12333, %r12332, -2147483648;
	selp.b32 	%r12334, %r12333, %r12332, %p5793;
	selp.b32 	%r12335, %r12334, %r12332, %p5787;
	selp.b32 	%r12336, %r12335, %r12332, %p5791;
	mov.b32 	%r12337, 0;
	mov.b64 	%fd38700, {%r12337, %r12336};
$L__BB3_4884:
	setp.eq.f64 	%p5795, %fd869, 0d3FF0000000000000;
	setp.neu.f64 	%p5796, %fd869, 0d0000000000000000;
	setp.lt.s32 	%p5797, %r2533, 0;
	and.b32  	%r12338, %r3914, 2146435072;
	setp.eq.s32 	%p5798, %r12338, 1062207488;
	selp.f64 	%fd7024, 0d3FF0000000000000, %fd38700, %p5795;
	{ // callseq 821, 0
	.param .b64 param0;
	st.param.f64 	[param0], %fd6704;
	.param .b64 param1;
	st.param.f64 	[param1], 0d4000000000000000;
	.param .b64 retval0;
	call.uni (retval0), 
	__internal_accurate_pow, 
	(
	param0, 
	param1
	);
	ld.param.f64 	%fd30092, [retval0];
	} // callseq 821
	neg.f64 	%fd30094, %fd30092;
	selp.f64 	%fd30095, %fd30094, %fd30092, %p5798;
	selp.f64 	%fd38702, %fd30095, %fd30092, %p5797;
	@%p5796 bra 	$L__BB3_4886;
	selp.b32 	%r12340, %r2533, 0, %p5798;
	setp.lt.s32 	%p5800, %r3914, 0;
	or.b32  	%r12341, %r12340, 2146435072;
	selp.b32 	%r12342, %r12341, %r12340, %p5800;
	mov.b32 	%r12343, 0;
	mov.b64 	%fd38702, {%r12343, %r12342};
$L__BB3_4886:
	add.f64 	%fd30096, %fd869, 0d4000000000000000;
	{
	.reg .b32 %temp; 
	mov.b64 	{%temp, %r12344}, %fd30096;
	}
	and.b32  	%r12345, %r12344, 2146435072;
	setp.ne.s32 	%p5801, %r12345, 2146435072;
	@%p5801 bra 	$L__BB3_4891;
	setp.num.f64 	%p5802, %fd869, %fd869;
	@%p5802 bra 	$L__BB3_4889;
	mov.f64 	%fd30097, 0d4000000000000000;
	add.rn.f64 	%fd38702, %fd869, %fd30097;
	bra.uni 	$L__BB3_4891;
$L__BB3_4889:
	setp.neu.f64 	%p5803, %fd6704, 0d7FF0000000000000;
	@%p5803 bra 	$L__BB3_4891;
	setp.lt.s32 	%p5806, %r3914, 0;
	selp.b32 	%r12347, 0, 2146435072, %p5806;
	and.b32  	%r12348, %r3914, 2147483647;
	setp.ne.s32 	%p5807, %r12348, 1071644672;
	or.b32  	%r12349, %r12347, -2147483648;
	selp.b32 	%r12350, %r12349, %r12347, %p5807;
	selp.b32 	%r12351, %r12350, %r12347, %p5798;
	selp.b32 	%r12352, %r12351, %r12347, %p5797;
	mov.b32 	%r12353, 0;
	mov.b64 	%fd38702, {%r12353, %r12352};
$L__BB3_4891:
	setp.neu.f64 	%p5808, %fd6668, 0d0000000000000000;
	mov.f64 	%fd30098, 0d3FE5555555555555;
	{
	.reg .b32 %temp; 
	mov.b64 	{%temp, %r2674}, %fd30098;
	}
	@%p5808 bra 	$L__BB3_4893;
	and.b32  	%r12354, %r2674, 2146435072;
	setp.eq.s32 	%p5810, %r12354, 1127219200;
	selp.b32 	%r12355, %r2527, 0, %p5810;
	setp.lt.s32 	%p5811, %r2674, 0;
	or.b32  	%r12356, %r12355, 2146435072;
	selp.b32 	%r12357, %r12356, %r12355, %p5811;
	mov.b32 	%r12358, 0;
	mov.b64 	%fd38704, {%r12358, %r12357};
	bra.uni 	$L__BB3_4894;
$L__BB3_4893:
	setp.lt.s32 	%p5809, %r2527, 0;
	{ // callseq 822, 0
	.param .b64 param0;
	st.param.f64 	[param0], %fd6669;
	.param .b64 param1;
	st.param.f64 	[param1], 0d3FE5555555555555;
	.param .b64 retval0;
	call.uni (retval0), 
	__internal_accurate_pow, 
	(
	param0, 
	param1
	);
	ld.param.f64 	%fd30099, [retval0];
	} // callseq 822
	selp.f64 	%fd38704, 0dFFF8000000000000, %fd30099, %p5809;
$L__BB3_4894:
	add.f64 	%fd30101, %fd6668, 0d3FE5555555555555;
	{
	.reg .b32 %temp; 
	mov.b64 	{%temp, %r12359}, %fd30101;
	}
	and.b32  	%r12360, %r12359, 2146435072;
	setp.ne.s32 	%p5812, %r12360, 2146435072;
	@%p5812 bra 	$L__BB3_4899;
	setp.num.f64 	%p5813, %fd6668, %fd6668;
	@%p5813 bra 	$L__BB3_4897;
	mov.f64 	%fd30102, 0d3FE5555555555555;
	add.rn.f64 	%fd38704, %fd6668, %fd30102;
	bra.uni 	$L__BB3_4899;
$L__BB3_4897:
	setp.neu.f64 	%p5814, %fd6669, 0d7FF0000000000000;
	@%p5814 bra 	$L__BB3_4899;
	and.b32  	%r12361, %r2674, 2146435072;
	setp.eq.s32 	%p5815, %r12361, 1127219200;
	setp.lt.s32 	%p5816, %r2527, 0;
	setp.lt.s32 	%p5817, %r2674, 0;
	selp.b32 	%r12362, 0, 2146435072, %p5817;
	and.b32  	%r12363, %r2674, 2147483647;
	setp.ne.s32 	%p5818, %r12363, 1071644672;
	or.b32  	%r12364, %r12362, -2147483648;
	selp.b32 	%r12365, %r12364, %r12362, %p5818;
	selp.b32 	%r12366, %r12365, %r12362, %p5815;
	selp.b32 	%r12367, %r12366, %r12362, %p5816;
	mov.b32 	%r12368, 0;
	mov.b64 	%fd38704, {%r12368, %r12367};
$L__BB3_4899:
	setp.eq.f64 	%p5819, %fd6668, 0d3FF0000000000000;
	selp.f64 	%fd30103, 0d3FF0000000000000, %fd38704, %p5819;
	mul.f64 	%fd30104, %fd38702, 0d4008000000000000;
	selp.f64 	%fd30105, 0d4008000000000000, %fd30104, %p5795;
	mul.f64 	%fd30106, %fd30105, %fd30103;
	fma.rn.f64 	%fd30107, %fd6668, %fd7024, %fd30106;
	mul.f64 	%fd30108, %fd869, 0d4018000000000000;
	fma.rn.f64 	%fd30109, %fd30108, %fd6738, %fd30107;
	add.f64 	%fd30110, %fd30109, 0d4018000000000000;
	div.rn.f64 	%fd30111, %fd862, %fd7019;
	mul.f64 	%fd7037, %fd30111, %fd30110;
	neg.f64 	%fd30112, %fd869;
	mul.f64 	%fd7038, %fd6738, %fd30112;
	fma.rn.f64 	%fd30113, %fd7038, 0d3FF71547652B82FE, 0d4338000000000000;
	{
	.reg .b32 %temp; 
	mov.b64 	{%r2675, %temp}, %fd30113;
	}
	mov.f64 	%fd30114, 0dC338000000000000;
	add.rn.f64 	%fd30115, %fd30113, %fd30114;
	fma.rn.f64 	%fd30116, %fd30115, 0dBFE62E42FEFA39EF, %fd7038;
	fma.rn.f64 	%fd30117, %fd30115, 0dBC7ABC9E3B39803F, %fd30116;
	fma.rn.f64 	%fd30118, %fd30117, 0d3E5ADE1569CE2BDF, 0d3E928AF3FCA213EA;
	fma.rn.f64 	%fd30119, %fd30118, %fd30117, 0d3EC71DEE62401315;
	fma.rn.f64 	%fd30120, %fd30119, %fd30117, 0d3EFA01997C89EB71;
	fma.rn.f64 	%fd30121, %fd30120, %fd30117, 0d3F2A01A014761F65;
	fma.rn.f64 	%fd30122, %fd30121, %fd30117, 0d3F56C16C1852B7AF;
	fma.rn.f64 	%fd30123, %fd30122, %fd30117, 0d3F81111111122322;
	fma.rn.f64 	%fd30124, %fd30123, %fd30117, 0d3FA55555555502A1;
	fma.rn.f64 	%fd30125, %fd30124, %fd30117, 0d3FC5555555555511;
	fma.rn.f64 	%fd30126, %fd30125, %fd30117, 0d3FE000000000000B;
	fma.rn.f64 	%fd30127, %fd30126, %fd30117, 0d3FF0000000000000;
	fma.rn.f64 	%fd30128, %fd30127, %fd30117, 0d3FF0000000000000;
	{
	.reg .b32 %temp; 
	mov.b64 	{%r2676, %temp}, %fd30128;
	}
	{
	.reg .b32 %temp; 
	mov.b64 	{%temp, %r2677}, %fd30128;
	}
	shl.b32 	%r12369, %r2675, 20;
	add.s32 	%r12370, %r12369, %r2677;
	mov.b64 	%fd38705, {%r2676, %r12370};
	{
	.reg .b32 %temp; 
	mov.b64 	{%temp, %r12371}, %fd7038;
	}
	mov.b32 	%f312, %r12371;
	abs.f32 	%f129, %f312;
	setp.lt.f32 	%p5821, %f129, 0f4086232B;
	@%p5821 bra 	$L__BB3_4902;
	setp.lt.f64 	%p5822, %fd7038, 0d0000000000000000;
	add.f64 	%fd30129, %fd7038, 0d7FF0000000000000;
	selp.f64 	%fd38705, 0d0000000000000000, %fd30129, %p5822;
	setp.geu.f32 	%p5823, %f129, 0f40874800;
	@%p5823 bra 	$L__BB3_4902;
	shr.u32 	%r12372, %r2675, 31;
	add.s32 	%r12373, %r2675, %r12372;
	shr.s32 	%r12374, %r12373, 1;
	shl.b32 	%r12375, %r12374, 20;
	add.s32 	%r12376, %r2677, %r12375;
	mov.b64 	%fd30130, {%r2676, %r12376};
	sub.s32 	%r12377, %r2675, %r12374;
	shl.b32 	%r12378, %r12377, 20;
	add.s32 	%r12379, %r12378, 1072693248;
	mov.b32 	%r12380, 0;
	mov.b64 	%fd30131, {%r12380, %r12379};
	mul.f64 	%fd38705, %fd30131, %fd30130;
$L__BB3_4902:
	add.f64 	%fd30132, %fd6861, %fd7012;
	fma.rn.f64 	%fd30133, %fd7037, %fd38705, %fd30132;
	mul.f64 	%fd30134, %fd1, 0d4008000000000000;
	mul.f64 	%fd30135, %fd30134, %fd5;
	mul.f64 	%fd30136, %fd4, 0d3CCF412AAC30D1B7;
	selp.f64 	%fd30137, 0d3FF0000000000000, %fd38613, %p5819;
	mul.f64 	%fd30138, %fd30136, %fd30137;
	div.rn.f64 	%fd30139, %fd30138, %fd30135;
	fma.rn.f64 	%fd38787, %fd6703, %fd30133, %fd30139;
	bra.uni 	$L__BB3_5143;
$L__BB3_4903:
	setp.eq.f64 	%p5315, %fd6668, 0d0000000000000000;
	setp.lt.s32 	%p5316, %r3910, 0;
	and.b32  	%r11555, %r3910, 2146435072;
	setp.eq.s32 	%p5317, %r11555, 1073741824;
	{
	.reg .b32 %temp; 
	mov.b64 	{%temp, %r2678}, %fd6668;
	}
	abs.f64 	%fd7044, %fd6668;
	{ // callseq 787, 0
	.param .b64 param0;
	st.param.f64 	[param0], %fd7044;
	.param .b64 param1;
	st.param.f64 	[param1], 0d4008000000000000;
	.param .b64 retval0;
	call.uni (retval0), 
	__internal_accurate_pow, 
	(
	param0, 
	param1
	);
	ld.param.f64 	%fd28221, [retval0];
	} // callseq 787
	setp.lt.s32 	%p5318, %r2678, 0;
	neg.f64 	%fd28223, %fd28221;
	selp.f64 	%fd28224, %fd28223, %fd28221, %p5317;
	selp.f64 	%fd28225, %fd28224, %fd28221, %p5318;
	selp.b32 	%r11556, %r2678, 0, %p5317;
	or.b32  	%r11557, %r11556, 2146435072;
	selp.b32 	%r11558, %r11557, %r11556, %p5316;
	mov.b32 	%r11559, 0;
	mov.b64 	%fd28226, {%r11559, %r11558};
	selp.f64 	%fd38706, %fd28226, %fd28225, %p5315;
	add.f64 	%fd28227, %fd6668, 0d4008000000000000;
	{
	.reg .b32 %temp; 
	mov.b64 	{%temp, %r11560}, %fd28227;
	}
	and.b32  	%r11561, %r11560, 2146435072;
	setp.ne.s32 	%p5319, %r11561, 2146435072;
	@%p5319 bra 	$L__BB3_4908;
	setp.num.f64 	%p5320, %fd6668, %fd6668;
	@%p5320 bra 	$L__BB3_4906;
	mov.f64 	%fd28228, 0d4008000000000000;
	add.rn.f64 	%fd38706, %fd6668, %fd28228;
	bra.uni 	$L__BB3_4908;
$L__BB3_4906:
	setp.neu.f64 	%p5321, %fd7044, 0d7FF0000000000000;
	@%p5321 bra 	$L__BB3_4908;
	setp.lt.s32 	%p5322, %r2678, 0;
	setp.eq.s32 	%p5323, %r11555, 1073741824;
	and.b32  	%r11563, %r3910, 2147483647;
	setp.ne.s32 	%p5324, %r11563, 1071644672;
	setp.lt.s32 	%p5325, %r3910, 0;
	selp.b32 	%r11564, 0, 2146435072, %p5325;
	or.b32  	%r11565, %r11564, -2147483648;
	selp.b32 	%r11566, %r11565, %r11564, %p5324;
	selp.b32 	%r11567, %r11566, %r11564, %p5323;
	selp.b32 	%r11568, %r11567, %r11564, %p5322;
	mov.b32 	%r11569, 0;
	mov.b64 	%fd38706, {%r11569, %r11568};
$L__BB3_4908:
	setp.neu.f64 	%p5326, %fd849, 0d0000000000000000;
	mov.f64 	%fd28229, 0d3FC5555555555555;
	{
	.reg .b32 %temp; 
	mov.b64 	{%temp, %r2679}, %fd28229;
	}
	@%p5326 bra 	$L__BB3_4910;
	and.b32  	%r11570, %r2679, 2146435072;
	setp.eq.s32 	%p5328, %r11570, 1127219200;
	selp.b32 	%r11571, %r210, 0, %p5328;
	setp.lt.s32 	%p5329, %r2679, 0;
	or.b32  	%r11572, %r11571, 2146435072;
	selp.b32 	%r11573, %r11572, %r11571, %p5329;
	mov.b32 	%r11574, 0;
	mov.b64 	%fd38708, {%r11574, %r11573};
	bra.uni 	$L__BB3_4911;
$L__BB3_4910:
	setp.lt.s32 	%p5327, %r210, 0;
	{ // callseq 788, 0
	.param .b64 param0;
	st.param.f64 	[param0], %fd850;
	.param .b64 param1;
	st.param.f64 	[param1], 0d3FC5555555555555;
	.param .b64 retval0;
	call.uni (retval0), 
	__internal_accurate_pow, 
	(
	param0, 
	param1
	);
	ld.param.f64 	%fd28230, [retval0];
	} // callseq 788
	selp.f64 	%fd38708, 0dFFF8000000000000, %fd28230, %p5327;
$L__BB3_4911:
	add.f64 	%fd28232, %fd849, 0d3FC5555555555555;
	{
	.reg .b32 %temp; 
	mov.b64 	{%temp, %r11575}, %fd28232;
	}
	and.b32  	%r11576, %r11575, 2146435072;
	setp.ne.s32 	%p5330, %r11576, 2146435072;
	@%p5330 bra 	$L__BB3_4916;
	setp.num.f64 	%p5331, %fd849, %fd849;
	@%p5331 bra 	$L__BB3_4914;
	mov.f64 	%fd28233, 0d3FC5555555555555;
	add.rn.f64 	%fd38708, %fd849, %fd28233;
	bra.uni 	$L__BB3_4916;
$L__BB3_4914:
	setp.neu.f64 	%p5332, %fd850, 0d7FF0000000000000;
	@%p5332 bra 	$L__BB3_4916;
	and.b32  	%r11577, %r2679, 2146435072;
	setp.eq.s32 	%p5333, %r11577, 1127219200;
	setp.lt.s32 	%p5334, %r210, 0;
	setp.lt.s32 	%p5335, %r2679, 0;
	selp.b32 	%r11578, 0, 2146435072, %p5335;
	and.b32  	%r11579, %r2679, 2147483647;
	setp.ne.s32 	%p5336, %r11579, 1071644672;
	or.b32  	%r11580, %r11578, -2147483648;
	selp.b32 	%r11581, %r11580, %r11578, %p5336;
	selp.b32 	%r11582, %r11581, %r11578, %p5333;
	selp.b32 	%r11583, %r11582, %r11578, %p5334;
	mov.b32 	%r11584, 0;
	mov.b64 	%fd38708, {%r11584, %r11583};
$L__BB3_4916:
	{
	.reg .b32 %temp; 
	mov.b64 	{%temp, %r2680}, %fd869;
	}
	mov.f64 	%fd28234, 0d4016000000000000;
	{
	.reg .b32 %temp; 
	mov.b64 	{%temp, %r2681}, %fd28234;
	}
	abs.f64 	%fd7055, %fd869;
	setp.neu.f64 	%p5337, %fd869, 0d0000000000000000;
	@%p5337 bra 	$L__BB3_4918;
	and.b32  	%r11585, %r2681, 2146435072;
	setp.eq.s32 	%p5339, %r11585, 1075838976;
	selp.b32 	%r11586, %r2680, 0, %p5339;
	setp.lt.s32 	%p5340, %r2681, 0;
	or.b32  	%r11587, %r11586, 2146435072;
	selp.b32 	%r11588, %r11587, %r11586, %p5340;
	mov.b32 	%r11589, 0;
	mov.b64 	%fd38710, {%r11589, %r11588};
	bra.uni 	$L__BB3_4919;
$L__BB3_4918:
	setp.lt.s32 	%p5338, %r2680, 0;
	{ // callseq 789, 0
	.param .b64 param0;
	st.param.f64 	[param0], %fd7055;
	.param .b64 param1;
	st.param.f64 	[param1], 0d4016000000000000;
	.param .b64 retval0;
	call.uni (retval0), 
	__internal_accurate_pow, 
	(
	param0, 
	param1
	);
	ld.param.f64 	%fd28235, [retval0];
	} // callseq 789
	selp.f64 	%fd38710, 0dFFF8000000000000, %fd28235, %p5338;
$L__BB3_4919:
	add.f64 	%fd28237, %fd869, 0d4016000000000000;
	{
	.reg .b32 %temp; 
	mov.b64 	{%temp, %r11590}, %fd28237;
	}
	and.b32  	%r11591, %r11590, 2146435072;
	setp.ne.s32 	%p5341, %r11591, 2146435072;
	@%p5341 bra 	$L__BB3_4924;
	setp.num.f64 	%p5342, %fd869, %fd869;
	@%p5342 bra 	$L__BB3_4922;
	mov.f64 	%fd28238, 0d4016000000000000;
	add.rn.f64 	%fd38710, %fd869, %fd28238;
	bra.uni 	$L__BB3_4924;
$L__BB3_4922:
	setp.neu.f64 	%p5343, %fd7055, 0d7FF0000000000000;
	@%p5343 bra 	$L__BB3_4924;
	setp.lt.s32 	%p5344, %r2680, 0;
	and.b32  	%r11592, %r2681, 2146435072;
	setp.eq.s32 	%p5345, %r11592, 1075838976;
	setp.lt.s32 	%p5346, %r2681, 0;
	selp.b32 	%r11593, 0, 2146435072, %p5346;
	and.b32  	%r11594, %r2681, 2147483647;
	setp.ne.s32 	%p5347, %r11594, 1071644672;
	or.b32  	%r11595, %r11593, -2147483648;
	selp.b32 	%r11596, %r11595, %r11593, %p5347;
	selp.b32 	%r11597, %r11596, %r11593, %p5345;
	selp.b32 	%r11598, %r11597, %r11593, %p5344;
	mov.b32 	%r11599, 0;
	mov.b64 	%fd38710, {%r11599, %r11598};
$L__BB3_4924:
	mov.f64 	%fd38711, 0d4026000000000000;
	{
	.reg .b32 %temp; 
	mov.b64 	{%temp, %r15715}, %fd38711;
	}
	{
	.reg .b32 %temp; 
	mov.b64 	{%r15716, %temp}, %fd38711;
	}
	setp.gt.s32 	%p5348, %r15715, 1048575;
	mov.b32 	%r15717, -1023;
	@%p5348 bra 	$L__BB3_4926;
	mov.f64 	%fd38711, 0d4386000000000000;
	{
	.reg .b32 %temp; 
	mov.b64 	{%temp, %r15715}, %fd38711;
	}
	{
	.reg .b32 %temp; 
	mov.b64 	{%r15716, %temp}, %fd38711;
	}
	mov.b32 	%r15717, -1077;
$L__BB3_4926:
	add.s32 	%r11602, %r15715, -1;
	setp.gt.u32 	%p5349, %r11602, 2146435070;
	@%p5349 bra 	$L__BB3_4930;
	shr.u32 	%r11605, %r15715, 20;
	add.s32 	%r15718, %r15717, %r11605;
	and.b32  	%r11606, %r15715, 1048575;
	or.b32  	%r11607, %r11606, 1072693248;
	mov.b64 	%fd38712, {%r15716, %r11607};
	setp.lt.u32 	%p5351, %r11607, 1073127583;
	@%p5351 bra 	$L__BB3_4929;
	{
	.reg .b32 %temp; 
	mov.b64 	{%r11608, %temp}, %fd38712;
	}
	{
	.reg .b32 %temp; 
	mov.b64 	{%temp, %r11609}, %fd38712;
	}
	add.s32 	%r11610, %r11609, -1048576;
	mov.b64 	%fd38712, {%r11608, %r11610};
	add.s32 	%r15718, %r15718, 1;
$L__BB3_4929:
	add.f64 	%fd28242, %fd38712, 0dBFF0000000000000;
	add.f64 	%fd28243, %fd38712, 0d3FF0000000000000;
	rcp.approx.ftz.f64 	%fd28244, %fd28243;
	neg.f64 	%fd28245, %fd28243;
	fma.rn.f64 	%fd28246, %fd28245, %fd28244, 0d3FF0000000000000;
	fma.rn.f64 	%fd28247, %fd28246, %fd28246, %fd28246;
	fma.rn.f64 	%fd28248, %fd28247, %fd28244, %fd28244;
	mul.f64 	%fd28249, %fd28242, %fd28248;
	fma.rn.f64 	%fd28250, %fd28242, %fd28248, %fd28249;
	mul.f64 	%fd28251, %fd28250, %fd28250;
	fma.rn.f64 	%fd28252, %fd28251, 0d3EB1380B3AE80F1E, 0d3ED0EE258B7A8B04;
	fma.rn.f64 	%fd28253, %fd28252, %fd28251, 0d3EF3B2669F02676F;
	fma.rn.f64 	%fd28254, %fd28253, %fd28251, 0d3F1745CBA9AB0956;
	fma.rn.f64 	%fd28255, %fd28254, %fd28251, 0d3F3C71C72D1B5154;
	fma.rn.f64 	%fd28256, %fd28255, %fd28251, 0d3F624924923BE72D;
	fma.rn.f64 	%fd28257, %fd28256, %fd28251, 0d3F8999999999A3C4;
	fma.rn.f64 	%fd28258, %fd28257, %fd28251, 0d3FB5555555555554;
	sub.f64 	%fd28259, %fd28242, %fd28250;
	add.f64 	%fd28260, %fd28259, %fd28259;
	neg.f64 	%fd28261, %fd28250;
	fma.rn.f64 	%fd28262, %fd28261, %fd28242, %fd28260;
	mul.f64 	%fd28263, %fd28248, %fd28262;
	mul.f64 	%fd28264, %fd28251, %fd28258;
	fma.rn.f64 	%fd28265, %fd28264, %fd28250, %fd28263;
	xor.b32  	%r11611, %r15718, -2147483648;
	mov.b32 	%r11612, 1127219200;
	mov.b64 	%fd28266, {%r11611, %r11612};
	sub.f64 	%fd28267, %fd28266, %fd159;
	fma.rn.f64 	%fd28268, %fd28267, 0d3FE62E42FEFA39EF, %fd28250;
	fma.rn.f64 	%fd28269, %fd28267, 0dBFE62E42FEFA39EF, %fd28268;
	sub.f64 	%fd28270, %fd28269, %fd28250;
	sub.f64 	%fd28271, %fd28265, %fd28270;
	fma.rn.f64 	%fd28272, %fd28267, 0d3C7ABC9E3B39803F, %fd28271;
	add.f64 	%fd38713, %fd28268, %fd28272;
	bra.uni 	$L__BB3_4931;
$L__BB3_4930:
	fma.rn.f64 	%fd28241, %fd38711, 0d7FF0000000000000, 0d7FF0000000000000;
	{
	.reg .b32 %temp; 
	mov.b64 	{%temp, %r11603}, %fd38711;
	}
	and.b32  	%r11604, %r11603, 2147483647;
	setp.eq.s32 	%p5350, %r11604, 0;
	selp.f64 	%fd38713, 0dFFF0000000000000, %fd28241, %p5350;
$L__BB3_4931:
	fma.rn.f64 	%fd7069, %fd38713, 0dC018000000000000, 0d4026000000000000;
	mov.f64 	%fd38714, 0d3FFC4E06B9F096A3;
	{
	.reg .b32 %temp; 
	mov.b64 	{%temp, %r15723}, %fd38714;
	}
	{
	.reg .b32 %temp; 
	mov.b64 	{%r15724, %temp}, %fd38714;
	}
	setp.gt.s32 	%p5352, %r15723, 1048575;
	mov.b32 	%r15721, -1023;
	mov.u32 	%r15719, %r15723;
	mov.u32 	%r15720, %r15724;
	@%p5352 bra 	$L__BB3_4933;
	mov.f64 	%fd38714, 0d435C4E06B9F096A3;
	{
	.reg .b32 %temp; 
	mov.b64 	{%temp, %r15719}, %fd38714;
	}
	{
	.reg .b32 %temp; 
	mov.b64 	{%r15720, %temp}, %fd38714;
	}
	mov.b32 	%r15721, -1077;
$L__BB3_4933:
	add.s32 	%r11615, %r15719, -1;
	setp.gt.u32 	%p5353, %r11615, 2146435070;
	@%p5353 bra 	$L__BB3_4937;
	shr.u32 	%r11618, %r15719, 20;
	add.s32 	%r15722, %r15721, %r11618;
	and.b32  	%r11619, %r15719, 1048575;
	or.b32  	%r11620, %r11619, 1072693248;
	mov.b64 	%fd38715, {%r15720, %r11620};
	setp.lt.u32 	%p5355, %r11620, 1073127583;
	@%p5355 bra 	$L__BB3_4936;
	{
	.reg .b32 %temp; 
	mov.b64 	{%r11621, %temp}, %fd38715;
	}
	{
	.reg .b32 %temp; 
	mov.b64 	{%temp, %r11622}, %fd38715;
	}
	add.s32 	%r11623, %r11622, -1048576;
	mov.b64 	%fd38715, {%r11621, %r11623};
	add.s32 	%r15722, %r15722, 1;
$L__BB3_4936:
	add.f64 	%fd28276, %fd38715, 0dBFF0000000000000;
	add.f64 	%fd28277, %fd38715, 0d3FF0000000000000;
	rcp.approx.ftz.f64 	%fd28278, %fd28277;
	neg.f64 	%fd28279, %fd28277;
	fma.rn.f64 	%fd28280, %fd28279, %fd28278, 0d3FF0000000000000;
	fma.rn.f64 	%fd28281, %fd28280, %fd28280, %fd28280;
	fma.rn.f64 	%fd28282, %fd28281, %fd28278, %fd28278;
	mul.f64 	%fd28283, %fd28276, %fd28282;
	fma.rn.f64 	%fd28284, %fd28276, %fd28282, %fd28283;
	mul.f64 	%fd28285, %fd28284, %fd28284;
	fma.rn.f64 	%fd28286, %fd28285, 0d3EB1380B3AE80F1E, 0d3ED0EE258B7A8B04;
	fma.rn.f64 	%fd28287, %fd28286, %fd28285, 0d3EF3B2669F02676F;
	fma.rn.f64 	%fd28288, %fd28287, %fd28285, 0d3F1745CBA9AB0956;
	fma.rn.f64 	%fd28289, %fd28288, %fd28285, 0d3F3C71C72D1B5154;
	fma.rn.f64 	%fd28290, %fd28289, %fd28285, 0d3F624924923BE72D;
	fma.rn.f64 	%fd28291, %fd28290, %fd28285, 0d3F8999999999A3C4;
	fma.rn.f64 	%fd28292, %fd28291, %fd28285, 0d3FB5555555555554;
	sub.f64 	%fd28293, %fd28276, %fd28284;
	add.f64 	%fd28294, %fd28293, %fd28293;
	neg.f64 	%fd28295, %fd28284;
	fma.rn.f64 	%fd28296, %fd28295, %fd28276, %fd28294;
	mul.f64 	%fd28297, %fd28282, %fd28296;
	mul.f64 	%fd28298, %fd28285, %fd28292;
	fma.rn.f64 	%fd28299, %fd28298, %fd28284, %fd28297;
	xor.b32  	%r11624, %r15722, -2147483648;
	mov.b32 	%r11625, 1127219200;
	mov.b64 	%fd28300, {%r11624, %r11625};
	sub.f64 	%fd28301, %fd28300, %fd159;
	fma.rn.f64 	%fd28302, %fd28301, 0d3FE62E42FEFA39EF, %fd28284;
	fma.rn.f64 	%fd28303, %fd28301, 0dBFE62E42FEFA39EF, %fd28302;
	sub.f64 	%fd28304, %fd28303, %fd28284;
	sub.f64 	%fd28305, %fd28299, %fd28304;
	fma.rn.f64 	%fd28306, %fd28301, 0d3C7ABC9E3B39803F, %fd28305;
	add.f64 	%fd38716, %fd28302, %fd28306;
	bra.uni 	$L__BB3_4938;
$L__BB3_4937:
	fma.rn.f64 	%fd28275, %fd38714, 0d7FF0000000000000, 0d7FF0000000000000;
	{
	.reg .b32 %temp; 
	mov.b64 	{%temp, %r11616}, %fd38714;
	}
	and.b32  	%r11617, %r11616, 2147483647;
	setp.eq.s32 	%p5354, %r11617, 0;
	selp.f64 	%fd38716, 0dFFF0000000000000, %fd28275, %p5354;
$L__BB3_4938:
	sub.f64 	%fd7077, %fd38716, %fd7069;
	fma.rn.f64 	%fd28307, %fd7077, 0d3FF71547652B82FE, 0d4338000000000000;
	{
	.reg .b32 %temp; 
	mov.b64 	{%r2702, %temp}, %fd28307;
	}
	mov.f64 	%fd28308, 0dC338000000000000;
	add.rn.f64 	%fd28309, %fd28307, %fd28308;
	fma.rn.f64 	%fd28310, %fd28309, 0dBFE62E42FEFA39EF, %fd7077;
	fma.rn.f64 	%fd28311, %fd28309, 0dBC7ABC9E3B39803F, %fd28310;
	fma.rn.f64 	%fd28312, %fd28311, 0d3E5ADE1569CE2BDF, 0d3E928AF3FCA213EA;
	fma.rn.f64 	%fd28313, %fd28312, %fd28311, 0d3EC71DEE62401315;
	fma.rn.f64 	%fd28314, %fd28313, %fd28311, 0d3EFA01997C89EB71;
	fma.rn.f64 	%fd28315, %fd28314, %fd28311, 0d3F2A01A014761F65;
	fma.rn.f64 	%fd28316, %fd28315, %fd28311, 0d3F56C16C1852B7AF;
	fma.rn.f64 	%fd28317, %fd28316, %fd28311, 0d3F81111111122322;
	fma.rn.f64 	%fd28318, %fd28317, %fd28311, 0d3FA55555555502A1;
	fma.rn.f64 	%fd28319, %fd28318, %fd28311, 0d3FC5555555555511;
	fma.rn.f64 	%fd28320, %fd28319, %fd28311, 0d3FE000000000000B;
	fma.rn.f64 	%fd28321, %fd28320, %fd28311, 0d3FF0000000000000;
	fma.rn.f64 	%fd28322, %fd28321, %fd28311, 0d3FF0000000000000;
	{
	.reg .b32 %temp; 
	mov.b64 	{%r2703, %temp}, %fd28322;
	}
	{
	.reg .b32 %temp; 
	mov.b64 	{%temp, %r2704}, %fd28322;
	}
	shl.b32 	%r11626, %r2702, 20;
	add.s32 	%r11627, %r11626, %r2704;
	mov.b64 	%fd38717, {%r2703, %r11627};
	{
	.reg .b32 %temp; 
	mov.b64 	{%temp, %r11628}, %fd7077;
	}
	mov.b32 	%f299, %r11628;
	abs.f32 	%f130, %f299;
	setp.lt.f32 	%p5356, %f130, 0f4086232B;
	@%p5356 bra 	$L__BB3_4941;
	setp.lt.f64 	%p5357, %fd7077, 0d0000000000000000;
	add.f64 	%fd28323, %fd7077, 0d7FF0000000000000;
	selp.f64 	%fd38717, 0d0000000000000000, %fd28323, %p5357;
	setp.geu.f32 	%p5358, %f130, 0f40874800;
	@%p5358 bra 	$L__BB3_4941;
	shr.u32 	%r11629, %r2702, 31;
	add.s32 	%r11630, %r2702, %r11629;
	shr.s32 	%r11631, %r11630, 1;
	shl.b32 	%r11632, %r11631, 20;
	add.s32 	%r11633, %r2704, %r11632;
	mov.b64 	%fd28324, {%r2703, %r11633};
	sub.s32 	%r11634, %r2702, %r11631;
	shl.b32 	%r11635, %r11634, 20;
	add.s32 	%r11636, %r11635, 1072693248;
	mov.b32 	%r11637, 0;
	mov.b64 	%fd28325, {%r11637, %r11636};
	mul.f64 	%fd38717, %fd28325, %fd28324;
$L__BB3_4941:
	setp.neu.f64 	%p5359, %fd6668, 0d0000000000000000;
	rcp.rn.f64 	%fd28326, %fd38710;
	setp.eq.f64 	%p5360, %fd869, 0d3FF0000000000000;
	selp.f64 	%fd28327, 0d3FF0000000000000, %fd28326, %p5360;
	mul.f64 	%fd7082, %fd28327, %fd38717;
	@%p5359 bra 	$L__BB3_4943;
	setp.lt.s32 	%p5362, %r93, 0;
	and.b32  	%r11638, %r93, 2146435072;
	setp.eq.s32 	%p5363, %r11638, 1127219200;
	selp.b32 	%r11639, %r2678, 0, %p5363;
	or.b32  	%r11640, %r11639, 2146435072;
	selp.b32 	%r11641, %r11640, %r11639, %p5362;
	mov.b32 	%r11642, 0;
	mov.b64 	%fd38719, {%r11642, %r11641};
	bra.uni 	$L__BB3_4944;
$L__BB3_4943:
	{ // callseq 790, 0
	.param .b64 param0;
	st.param.f64 	[param0], %fd7044;
	.param .b64 param1;
	st.param.f64 	[param1], 0d3FD5555555555555;
	.param .b64 retval0;
	call.uni (retval0), 
	__internal_accurate_pow, 
	(
	param0, 
	param1
	);
	ld.param.f64 	%fd28328, [retval0];
	} // callseq 790
	selp.f64 	%fd38719, 0dFFF8000000000000, %fd28328, %p5318;
$L__BB3_4944:
	add.f64 	%fd28330, %fd6668, 0d3FD5555555555555;
	{
	.reg .b32 %temp; 
	mov.b64 	{%temp, %r11643}, %fd28330;
	}
	and.b32  	%r11644, %r11643, 2146435072;
	setp.ne.s32 	%p5364, %r11644, 2146435072;
	@%p5364 bra 	$L__BB3_4949;
	setp.num.f64 	%p5365, %fd6668, %fd6668;
	@%p5365 bra 	$L__BB3_4947;
	mov.f64 	%fd28331, 0d3FD5555555555555;
	add.rn.f64 	%fd38719, %fd6668, %fd28331;
	bra.uni 	$L__BB3_4949;
$L__BB3_4947:
	setp.neu.f64 	%p5366, %fd7044, 0d7FF0000000000000;
	@%p5366 bra 	$L__BB3_4949;
	setp.lt.s32 	%p5367, %r2678, 0;
	setp.lt.s32 	%p5368, %r93, 0;
	selp.b32 	%r11645, 0, 2146435072, %p5368;
	or.b32  	%r11646, %r11645, -2147483648;
	selp.b32 	%r11647, %r11646, %r11645, %p5;
	selp.b32 	%r11648, %r11647, %r11645, %p5367;
	mov.b32 	%r11649, 0;
	mov.b64 	%fd38719, {%r11649, %r11648};
$L__BB3_4949:
	setp.eq.f64 	%p5369, %fd6668, 0d3FF0000000000000;
	selp.f64 	%fd7089, 0d3FF0000000000000, %fd38719, %p5369;
	mul.f64 	%fd28332, %fd869, %fd7089;
	setp.geu.f64 	%p5370, %fd28332, 0d0000000000000000;
	@%p5370 bra 	$L__BB3_4951;
	mov.u64 	%rd328, $str$7;
	cvta.global.u64 	%rd329, %rd328;
	{ // callseq 791, 0
	.param .b64 param0;
	st.param.b64 	[param0], %rd329;
	.param .b64 param1;
	st.param.b64 	[param1], 0;
	.param .b32 retval0;
	call.uni (retval0), 
	vprintf, 
	(
	param0, 
	param1
	);
	ld.param.b32 	%r11650, [retval0];
	} // callseq 791
$L__BB3_4951:
	setp.geu.f64 	%p5371, %fd28332, 0d401A000000000000;
	@%p5371 bra 	$L__BB3_4993;
	setp.gt.s32 	%p5396, %r15723, 1048575;
	mov.b32 	%r15725, -1023;
	mov.f64 	%fd38720, 0d3FFC4E06B9F096A3;
	@%p5396 bra 	$L__BB3_4954;
	mov.f64 	%fd38720, 0d435C4E06B9F096A3;
	{
	.reg .b32 %temp; 
	mov.b64 	{%temp, %r15723}, %fd38720;
	}
	{
	.reg .b32 %temp; 
	mov.b64 	{%r15724, %temp}, %fd38720;
	}
	mov.b32 	%r15725, -1077;
$L__BB3_4954:
	add.s32 	%r11702, %r15723, -1;
	setp.gt.u32 	%p5397, %r11702, 2146435070;
	@%p5397 bra 	$L__BB3_4958;
	shr.u32 	%r11705, %r15723, 20;
	add.s32 	%r15726, %r15725, %r11705;
	and.b32  	%r11706, %r15723, 1048575;
	or.b32  	%r11707, %r11706, 1072693248;
	mov.b64 	%fd38721, {%r15724, %r11707};
	setp.lt.u32 	%p5399, %r11707, 1073127583;
	@%p5399 bra 	$L__BB3_4957;
	{
	.reg .b32 %temp; 
	mov.b64 	{%r11708, %temp}, %fd38721;
	}
	{
	.reg .b32 %temp; 
	mov.b64 	{%temp, %r11709}, %fd38721;
	}
	add.s32 	%r11710, %r11709, -1048576;
	mov.b64 	%fd38721, {%r11708, %r11710};
	add.s32 	%r15726, %r15726, 1;
$L__BB3_4957:
	add.f64 	%fd28481, %fd38721, 0dBFF0000000000000;
	add.f64 	%fd28482, %fd38721, 0d3FF0000000000000;
	rcp.approx.ftz.f64 	%fd28483, %fd28482;
	neg.f64 	%fd28484, %fd28482;
	fma.rn.f64 	%fd28485, %fd28484, %fd28483, 0d3FF0000000000000;
	fma.rn.f64 	%fd28486, %fd28485, %fd28485, %fd28485;
	fma.rn.f64 	%fd28487, %fd28486, %fd28483, %fd28483;
	mul.f64 	%fd28488, %fd28481, %fd28487;
	fma.rn.f64 	%fd28489, %fd28481, %fd28487, %fd28488;
	mul.f64 	%fd28490, %fd28489, %fd28489;
	fma.rn.f64 	%fd28491, %fd28490, 0d3EB1380B3AE80F1E, 0d3ED0EE258B7A8B04;
	fma.rn.f64 	%fd28492, %fd28491, %fd28490, 0d3EF3B2669F02676F;
	fma.rn.f64 	%fd28493, %fd28492, %fd28490, 0d3F1745CBA9AB0956;
	fma.rn.f64 	%fd28494, %fd28493, %fd28490, 0d3F3C71C72D1B5154;
	fma.rn.f64 	%fd28495, %fd28494, %fd28490, 0d3F624924923BE72D;
	fma.rn.f64 	%fd28496, %fd28495, %fd28490, 0d3F8999999999A3C4;
	fma.rn.f64 	%fd28497, %fd28496, %fd28490, 0d3FB5555555555554;
	sub.f64 	%fd28498, %fd28481, %fd28489;
	add.f64 	%fd28499, %fd28498, %fd28498;
	neg.f64 	%fd28500, %fd28489;
	fma.rn.f64 	%fd28501, %fd28500, %fd28481, %fd28499;
	mul.f64 	%fd28502, %fd28487, %fd28501;
	mul.f64 	%fd28503, %fd28490, %fd28497;
	fma.rn.f64 	%fd28504, %fd28503, %fd28489, %fd28502;
	xor.b32  	%r11711, %r15726, -2147483648;
	mov.b32 	%r11712, 1127219200;
	mov.b64 	%fd28505, {%r11711, %r11712};
	sub.f64 	%fd28506, %fd28505, %fd159;
	fma.rn.f64 	%fd28507, %fd28506, 0d3FE62E42FEFA39EF, %fd28489;
	fma.rn.f64 	%fd28508, %fd28506, 0dBFE62E42FEFA39EF, %fd28507;
	sub.f64 	%fd28509, %fd28508, %fd28489;
	sub.f64 	%fd28510, %fd28504, %fd28509;
	fma.rn.f64 	%fd28511, %fd28506, 0d3C7ABC9E3B39803F, %fd28510;
	add.f64 	%fd38722, %fd28507, %fd28511;
	bra.uni 	$L__BB3_4959;
$L__BB3_4958:
	fma.rn.f64 	%fd28480, %fd38720, 0d7FF0000000000000, 0d7FF0000000000000;
	{
	.reg .b32 %temp; 
	mov.b64 	{%temp, %r11703}, %fd38720;
	}
	and.b32  	%r11704, %r11703, 2147483647;
	setp.eq.s32 	%p5398, %r11704, 0;
	selp.f64 	%fd38722, 0dFFF0000000000000, %fd28480, %p5398;
$L__BB3_4959:
	setp.le.f64 	%p5400, %fd28332, 0d0000000000000000;
	mov.f64 	%fd38731, 0d0000000000000000;
	@%p5400 bra 	$L__BB3_4961;
	mov.b32 	%r15727, 1;
	mov.f64 	%fd38724, 0d3FC745D1745D1746;
	mov.f64 	%fd38723, 0d4016000000000000;
	mov.f64 	%fd38726, %fd38724;
	bra.uni 	$L__BB3_4979;
$L__BB3_4961:
	@%p5370 bra 	$L__BB3_4992;
	mov.u64 	%rd332, $str$4;
	cvta.global.u64 	%rd333, %rd332;
	{ // callseq 793, 0
	.param .b64 param0;
	st.param.b64 	[param0], %rd333;
	.param .b64 param1;
	st.param.b64 	[param1], 0;
	.param .b32 retval0;
	call.uni (retval0), 
	vprintf, 
	(
	param0, 
	param1
	);
	ld.param.b32 	%r11713, [retval0];
	} // callseq 793
	bra.uni 	$L__BB3_4992;
$L__BB3_4963:
	add.f64 	%fd7097, %fd7145, 0d3FF0000000000000;
	mul.f64 	%fd28523, %fd869, %fd7089;
	div.rn.f64 	%fd28524, %fd28523, %fd7097;
	mul.f64 	%fd7098, %fd7146, %fd28524;
	add.f64 	%fd38726, %fd38726, %fd7098;
	abs.f64 	%fd28525, %fd7098;
	abs.f64 	%fd28526, %fd38726;
	mul.f64 	%fd28527, %fd28526, 0d3E9421F5F40D8376;
	setp.lt.f64 	%p5403, %fd28525, %fd28527;
	@%p5403 bra 	$L__BB3_4980;
	add.f64 	%fd7100, %fd7097, 0d3FF0000000000000;
	mul.f64 	%fd28528, %fd869, %fd7089;
	div.rn.f64 	%fd28529, %fd28528, %fd7100;
	mul.f64 	%fd7101, %fd7098, %fd28529;
	add.f64 	%fd38726, %fd38726, %fd7101;
	abs.f64 	%fd28530, %fd7101;
	abs.f64 	%fd28531, %fd38726;
	mul.f64 	%fd28532, %fd28531, 0d3E9421F5F40D8376;
	setp.lt.f64 	%p5404, %fd28530, %fd28532;
	@%p5404 bra 	$L__BB3_4980;
	add.f64 	%fd7103, %fd7100, 0d3FF0000000000000;
	mul.f64 	%fd28533, %fd869, %fd7089;
	div.rn.f64 	%fd28534, %fd28533, %fd7103;
	mul.f64 	%fd7104, %fd7101, %fd28534;
	add.f64 	%fd38726, %fd38726, %fd7104;
	abs.f64 	%fd28535, %fd7104;
	abs.f64 	%fd28536, %fd38726;
	mul.f64 	%fd28537, %fd28536, 0d3E9421F5F40D8376;
	setp.lt.f64 	%p5405, %fd28535, %fd28537;
	@%p5405 bra 	$L__BB3_4980;
	add.f64 	%fd7106, %fd7103, 0d3FF0000000000000;
	mul.f64 	%fd28538, %fd869, %fd7089;
	div.rn.f64 	%fd28539, %fd28538, %fd7106;
	mul.f64 	%fd7107, %fd7104, %fd28539;
	add.f64 	%fd38726, %fd38726, %fd7107;
	abs.f64 	%fd28540, %fd7107;
	abs.f64 	%fd28541, %fd38726;
	mul.f64 	%fd28542, %fd28541, 0d3E9421F5F40D8376;
	setp.lt.f64 	%p5406, %fd28540, %fd28542;
	@%p5406 bra 	$L__BB3_4980;
	add.f64 	%fd7109, %fd7106, 0d3FF0000000000000;
	mul.f64 	%fd28543, %fd869, %fd7089;
	div.rn.f64 	%fd28544, %fd28543, %fd7109;
	mul.f64 	%fd7110, %fd7107, %fd28544;
	add.f64 	%fd38726, %fd38726, %fd7110;
	abs.f64 	%fd28545, %fd7110;
	abs.f64 	%fd28546, %fd38726;
	mul.f64 	%fd28547, %fd28546, 0d3E9421F5F40D8376;
	setp.lt.f64 	%p5407, %fd28545, %fd28547;
	@%p5407 bra 	$L__BB3_4980;
	add.f64 	%fd7112, %fd7109, 0d3FF0000000000000;
	mul.f64 	%fd28548, %fd869, %fd7089;
	div.rn.f64 	%fd28549, %fd28548, %fd7112;
	mul.f64 	%fd7113, %fd7110, %fd28549;
	add.f64 	%fd38726, %fd38726, %fd7113;
	abs.f64 	%fd28550, %fd7113;
	abs.f64 	%fd28551, %fd38726;
	mul.f64 	%fd28552, %fd28551, 0d3E9421F5F40D8376;
	setp.lt.f64 	%p5408, %fd28550, %fd28552;
	@%p5408 bra 	$L__BB3_4980;
	add.f64 	%fd7115, %fd7112, 0d3FF0000000000000;
	mul.f64 	%fd28553, %fd869, %fd7089;
	div.rn.f64 	%fd28554, %fd28553, %fd7115;
	mul.f64 	%fd7116, %fd7113, %fd28554;
	add.f64 	%fd38726, %fd38726, %fd7116;
	abs.f64 	%fd28555, %fd7116;
	abs.f64 	%fd28556, %fd38726;
	mul.f64 	%fd28557, %fd28556, 0d3E9421F5F40D8376;
	setp.lt.f64 	%p5409, %fd28555, %fd28557;
	@%p5409 bra 	$L__BB3_4980;
	add.f64 	%fd7118, %fd7115, 0d3FF0000000000000;
	mul.f64 	%fd28558, %fd869, %fd7089;
	div.rn.f64 	%fd28559, %fd28558, %fd7118;
	mul.f64 	%fd7119, %fd7116, %fd28559;
	add.f64 	%fd38726, %fd38726, %fd7119;
	abs.f64 	%fd28560, %fd7119;
	abs.f64 	%fd28561, %fd38726;
	mul.f64 	%fd28562, %fd28561, 0d3E9421F5F40D8376;
	setp.lt.f64 	%p5410, %fd28560, %fd28562;
	@%p5410 bra 	$L__BB3_4980;
	add.f64 	%fd7121, %fd7118, 0d3FF0000000000000;
	mul.f64 	%fd28563, %fd869, %fd7089;
	div.rn.f64 	%fd28564, %fd28563, %fd7121;
	mul.f64 	%fd7122, %fd7119, %fd28564;
	add.f64 	%fd38726, %fd38726, %fd7122;
	abs.f64 	%fd28565, %fd7122;
	abs.f64 	%fd28566, %fd38726;
	mul.f64 	%fd28567, %fd28566, 0d3E9421F5F40D8376;
	setp.lt.f64 	%p5411, %fd28565, %fd28567;
	@%p5411 bra 	$L__BB3_4980;
	add.f64 	%fd7124, %fd7121, 0d3FF0000000000000;
	mul.f64 	%fd28568, %fd869, %fd7089;
	div.rn.f64 	%fd28569, %fd28568, %fd7124;
	mul.f64 	%fd7125, %fd7122, %fd28569;
	add.f64 	%fd38726, %fd38726, %fd7125;
	abs.f64 	%fd28570, %fd7125;
	abs.f64 	%fd28571, %fd38726;
	mul.f64 	%fd28572, %fd28571, 0d3E9421F5F40D8376;
	setp.lt.f64 	%p5412, %fd28570, %fd28572;
	@%p5412 bra 	$L__BB3_4980;
	add.f64 	%fd7127, %fd7124, 0d3FF0000000000000;
	mul.f64 	%fd28573, %fd869, %fd7089;
	div.rn.f64 	%fd28574, %fd28573, %fd7127;
	mul.f64 	%fd7128, %fd7125, %fd28574;
	add.f64 	%fd38726, %fd38726, %fd7128;
	abs.f64 	%fd28575, %fd7128;
	abs.f64 	%fd28576, %fd38726;
	mul.f64 	%fd28577, %fd28576, 0d3E9421F5F40D8376;
	setp.lt.f64 	%p5413, %fd28575, %fd28577;
	@%p5413 bra 	$L__BB3_4980;
	add.f64 	%fd7130, %fd7127, 0d3FF0000000000000;
	mul.f64 	%fd28578, %fd869, %fd7089;
	div.rn.f64 	%fd28579, %fd28578, %fd7130;
	mul.f64 	%fd7131, %fd7128, %fd28579;
	add.f64 	%fd38726, %fd38726, %fd7131;
	abs.f64 	%fd28580, %fd7131;
	abs.f64 	%fd28581, %fd38726;
	mul.f64 	%fd28582, %fd28581, 0d3E9421F5F40D8376;
	setp.lt.f64 	%p5414, %fd28580, %fd28582;
	@%p5414 bra 	$L__BB3_4980;
	add.f64 	%fd7133, %fd7130, 0d3FF0000000000000;
	mul.f64 	%fd28583, %fd869, %fd7089;
	div.rn.f64 	%fd28584, %fd28583, %fd7133;
	mul.f64 	%fd7134, %fd7131, %fd28584;
	add.f64 	%fd38726, %fd38726, %fd7134;
	abs.f64 	%fd28585, %fd7134;
	abs.f64 	%fd28586, %fd38726;
	mul.f64 	%fd28587, %fd28586, 0d3E9421F5F40D8376;
	setp.lt.f64 	%p5415, %fd28585, %fd28587;
	@%p5415 bra 	$L__BB3_4980;
	add.f64 	%fd7136, %fd7133, 0d3FF0000000000000;
	mul.f64 	%fd28588, %fd869, %fd7089;
	div.rn.f64 	%fd28589, %fd28588, %fd7136;
	mul.f64 	%fd7137, %fd7134, %fd28589;
	add.f64 	%fd38726, %fd38726, %fd7137;
	abs.f64 	%fd28590, %fd7137;
	abs.f64 	%fd28591, %fd38726;
	mul.f64 	%fd28592, %fd28591, 0d3E9421F5F40D8376;
	setp.lt.f64 	%p5416, %fd28590, %fd28592;
	@%p5416 bra 	$L__BB3_4980;
	add.f64 	%fd38723, %fd7136, 0d3FF0000000000000;
	mul.f64 	%fd28593, %fd869, %fd7089;
	div.rn.f64 	%fd28594, %fd28593, %fd38723;
	mul.f64 	%fd38724, %fd7137, %fd28594;
	add.f64 	%fd38726, %fd38726, %fd38724;
	abs.f64 	%fd28595, %fd38724;
	abs.f64 	%fd28596, %fd38726;
	mul.f64 	%fd28597, %fd28596, 0d3E9421F5F40D8376;
	setp.lt.f64 	%p5417, %fd28595, %fd28597;
	@%p5417 bra 	$L__BB3_4980;
	add.s32 	%r15727, %r15727, 16;
	setp.eq.s32 	%p5418, %r15727, 100000001;
	@%p5418 bra 	$L__BB3_4991;
$L__BB3_4979:
	add.f64 	%fd7145, %fd38723, 0d3FF0000000000000;
	mul.f64 	%fd28518, %fd869, %fd7089;
	div.rn.f64 	%fd28519, %fd28518, %fd7145;
	mul.f64 	%fd7146, %fd38724, %fd28519;
	add.f64 	%fd38726, %fd38726, %fd7146;
	abs.f64 	%fd28520, %fd7146;
	abs.f64 	%fd28521, %fd38726;
	mul.f64 	%fd28522, %fd28521, 0d3E9421F5F40D8376;
	setp.geu.f64 	%p5402, %fd28520, %fd28522;
	@%p5402 bra 	$L__BB3_4963;
$L__BB3_4980:
	mul.f64 	%fd38727, %fd869, %fd7089;
	{
	.reg .b32 %temp; 
	mov.b64 	{%temp, %r15728}, %fd38727;
	}
	{
	.reg .b32 %temp; 
	mov.b64 	{%r15729, %temp}, %fd38727;
	}
	setp.gt.s32 	%p5419, %r15728, 1048575;
	mov.b32 	%r15730, -1023;
	@%p5419 bra 	$L__BB3_4982;
	mul.f64 	%fd28599, %fd869, %fd7089;
	mul.f64 	%fd38727, %fd28599, 0d4350000000000000;
	{
	.reg .b32 %temp; 
	mov.b64 	{%temp, %r15728}, %fd38727;
	}
	{
	.reg .b32 %temp; 
	mov.b64 	{%r15729, %temp}, %fd38727;
	}
	mov.b32 	%r15730, -1077;
$L__BB3_4982:
	add.s32 	%r11720, %r15728, -1;
	setp.gt.u32 	%p5420, %r11720, 2146435070;
	@%p5420 bra 	$L__BB3_4986;
	shr.u32 	%r11723, %r15728, 20;
	add.s32 	%r15731, %r15730, %r11723;
	and.b32  	%r11724, %r15728, 1048575;
	or.b32  	%r11725, %r11724, 1072693248;
	mov.b64 	%fd38728, {%r15729, %r11725};
	setp.lt.u32 	%p5422, %r11725, 1073127583;
	@%p5422 bra 	$L__BB3_4985;
	{
	.reg .b32 %temp; 
	mov.b64 	{%r11726, %temp}, %fd38728;
	}
	{
	.reg .b32 %temp; 
	mov.b64 	{%temp, %r11727}, %fd38728;
	}
	add.s32 	%r11728, %r11727, -1048576;
	mov.b64 	%fd38728, {%r11726, %r11728};
	add.s32 	%r15731, %r15731, 1;
$L__BB3_4985:
	add.f64 	%fd28601, %fd38728, 0dBFF0000000000000;
	add.f64 	%fd28602, %fd38728, 0d3FF0000000000000;
	rcp.approx.ftz.f64 	%fd28603, %fd28602;
	neg.f64 	%fd28604, %fd28602;
	fma.rn.f64 	%fd28605, %fd28604, %fd28603, 0d3FF0000000000000;
	fma.rn.f64 	%fd28606, %fd28605, %fd28605, %fd28605;
	fma.rn.f64 	%fd28607, %fd28606, %fd28603, %fd28603;
	mul.f64 	%fd28608, %fd28601, %fd28607;
	fma.rn.f64 	%fd28609, %fd28601, %fd28607, %fd28608;
	mul.f64 	%fd28610, %fd28609, %fd28609;
	fma.rn.f64 	%fd28611, %fd28610, 0d3EB1380B3AE80F1E, 0d3ED0EE258B7A8B04;
	fma.rn.f64 	%fd28612, %fd28611, %fd28610, 0d3EF3B2669F02676F;
	fma.rn.f64 	%fd28613, %fd28612, %fd28610, 0d3F1745CBA9AB0956;
	fma.rn.f64 	%fd28614, %fd28613, %fd28610, 0d3F3C71C72D1B5154;
	fma.rn.f64 	%fd28615, %fd28614, %fd28610, 0d3F624924923BE72D;
	fma.rn.f64 	%fd28616, %fd28615, %fd28610, 0d3F8999999999A3C4;
	fma.rn.f64 	%fd28617, %fd28616, %fd28610, 0d3FB5555555555554;
	sub.f64 	%fd28618, %fd28601, %fd28609;
	add.f64 	%fd28619, %fd28618, %fd28618;
	neg.f64 	%fd28620, %fd28609;
	fma.rn.f64 	%fd28621, %fd28620, %fd28601, %fd28619;
	mul.f64 	%fd28622, %fd28607, %fd28621;
	mul.f64 	%fd28623, %fd28610, %fd28617;
	fma.rn.f64 	%fd28624, %fd28623, %fd28609, %fd28622;
	xor.b32  	%r11729, %r15731, -2147483648;
	mov.b32 	%r11730, 1127219200;
	mov.b64 	%fd28625, {%r11729, %r11730};
	sub.f64 	%fd28626, %fd28625, %fd159;
	fma.rn.f64 	%fd28627, %fd28626, 0d3FE62E42FEFA39EF, %fd28609;
	fma.rn.f64 	%fd28628, %fd28626, 0dBFE62E42FEFA39EF, %fd28627;
	sub.f64 	%fd28629, %fd28628, %fd28609;
	sub.f64 	%fd28630, %fd28624, %fd28629;
	fma.rn.f64 	%fd28631, %fd28626, 0d3C7ABC9E3B39803F, %fd28630;
	add.f64 	%fd38729, %fd28627, %fd28631;
	bra.uni 	$L__BB3_4987;
$L__BB3_4986:
	fma.rn.f64 	%fd28600, %fd38727, 0d7FF0000000000000, 0d7FF0000000000000;
	{
	.reg .b32 %temp; 
	mov.b64 	{%temp, %r11721}, %fd38727;
	}
	and.b32  	%r11722, %r11721, 2147483647;
	setp.eq.s32 	%p5421, %r11722, 0;
	selp.f64 	%fd38729, 0dFFF0000000000000, %fd28600, %p5421;
$L__BB3_4987:
	mul.f64 	%fd28632, %fd38729, 0d4016000000000000;
	mul.f64 	%fd28633, %fd869, %fd7089;
	sub.f64 	%fd28634, %fd28632, %fd28633;
	sub.f64 	%fd28635, %fd7069, %fd38722;
	add.f64 	%fd7158, %fd28635, %fd28634;
	fma.rn.f64 	%fd28636, %fd7158, 0d3FF71547652B82FE, 0d4338000000000000;
	{
	.reg .b32 %temp; 
	mov.b64 	{%r2725, %temp}, %fd28636;
	}
	mov.f64 	%fd28637, 0dC338000000000000;
	add.rn.f64 	%fd28638, %fd28636, %fd28637;
	fma.rn.f64 	%fd28639, %fd28638, 0dBFE62E42FEFA39EF, %fd7158;
	fma.rn.f64 	%fd28640, %fd28638, 0dBC7ABC9E3B39803F, %fd28639;
	fma.rn.f64 	%fd28641, %fd28640, 0d3E5ADE1569CE2BDF, 0d3E928AF3FCA213EA;
	fma.rn.f64 	%fd28642, %fd28641, %fd28640, 0d3EC71DEE62401315;
	fma.rn.f64 	%fd28643, %fd28642, %fd28640, 0d3EFA01997C89EB71;
	fma.rn.f64 	%fd28644, %fd28643, %fd28640, 0d3F2A01A014761F65;
	fma.rn.f64 	%fd28645, %fd28644, %fd28640, 0d3F56C16C1852B7AF;
	fma.rn.f64 	%fd28646, %fd28645, %fd28640, 0d3F81111111122322;
	fma.rn.f64 	%fd28647, %fd28646, %fd28640, 0d3FA55555555502A1;
	fma.rn.f64 	%fd28648, %fd28647, %fd28640, 0d3FC5555555555511;
	fma.rn.f64 	%fd28649, %fd28648, %fd28640, 0d3FE000000000000B;
	fma.rn.f64 	%fd28650, %fd28649, %fd28640, 0d3FF0000000000000;
	fma.rn.f64 	%fd28651, %fd28650, %fd28640, 0d3FF0000000000000;
	{
	.reg .b32 %temp; 
	mov.b64 	{%r2726, %temp}, %fd28651;
	}
	{
	.reg .b32 %temp; 
	mov.b64 	{%temp, %r2727}, %fd28651;
	}
	shl.b32 	%r11731, %r2725, 20;
	add.s32 	%r11732, %r11731, %r2727;
	mov.b64 	%fd38730, {%r2726, %r11732};
	{
	.reg .b32 %temp; 
	mov.b64 	{%temp, %r11733}, %fd7158;
	}
	mov.b32 	%f301, %r11733;
	abs.f32 	%f131, %f301;
	setp.lt.f32 	%p5423, %f131, 0f4086232B;
	@%p5423 bra 	$L__BB3_4990;
	setp.lt.f64 	%p5424, %fd7158, 0d0000000000000000;
	add.f64 	%fd28652, %fd7158, 0d7FF0000000000000;
	selp.f64 	%fd38730, 0d0000000000000000, %fd28652, %p5424;
	setp.geu.f32 	%p5425, %f131, 0f40874800;
	@%p5425 bra 	$L__BB3_4990;
	shr.u32 	%r11734, %r2725, 31;
	add.s32 	%r11735, %r2725, %r11734;
	shr.s32 	%r11736, %r11735, 1;
	shl.b32 	%r11737, %r11736, 20;
	add.s32 	%r11738, %r2727, %r11737;
	mov.b64 	%fd28653, {%r2726, %r11738};
	sub.s32 	%r11739, %r2725, %r11736;
	shl.b32 	%r11740, %r11739, 20;
	add.s32 	%r11741, %r11740, 1072693248;
	mov.b32 	%r11742, 0;
	mov.b64 	%fd28654, {%r11742, %r11741};
	mul.f64 	%fd38730, %fd28654, %fd28653;
$L__BB3_4990:
	mul.f64 	%fd38731, %fd38726, %fd38730;
	bra.uni 	$L__BB3_4992;
$L__BB3_4991:
	mov.u64 	%rd334, $str$5;
	cvta.global.u64 	%rd335, %rd334;
	{ // callseq 794, 0
	.param .b64 param0;
	st.param.b64 	[param0], %rd335;
	.param .b64 param1;
	st.param.b64 	[param1], 0;
	.param .b32 retval0;
	call.uni (retval0), 
	vprintf, 
	(
	param0, 
	param1
	);
	ld.param.b32 	%r11716, [retval0];
	} // callseq 794
$L__BB3_4992:
	mov.f64 	%fd28655, 0d3FF0000000000000;
	sub.f64 	%fd38744, %fd28655, %fd38731;
	bra.uni 	$L__BB3_5018;
$L__BB3_4993:
	mov.b32 	%r15734, -1023;
	mov.f64 	%fd38732, 0d3FFC4E06B9F096A3;
	@%p5352 bra 	$L__BB3_4995;
	mov.f64 	%fd38732, 0d435C4E06B9F096A3;
	{
	.reg .b32 %temp; 
	mov.b64 	{%temp, %r15723}, %fd38732;
	}
	{
	.reg .b32 %temp; 
	mov.b64 	{%r15724, %temp}, %fd38732;
	}
	mov.b32 	%r15734, -1077;
$L__BB3_4995:
	add.s32 	%r11654, %r15723, -1;
	setp.gt.u32 	%p5373, %r11654, 2146435070;
	@%p5373 bra 	$L__BB3_4999;
	shr.u32 	%r11657, %r15723, 20;
	add.s32 	%r15735, %r15734, %r11657;
	and.b32  	%r11658, %r15723, 1048575;
	or.b32  	%r11659, %r11658, 1072693248;
	mov.b64 	%fd38733, {%r15724, %r11659};
	setp.lt.u32 	%p5375, %r11659, 1073127583;
	@%p5375 bra 	$L__BB3_4998;
	{
	.reg .b32 %temp; 
	mov.b64 	{%r11660, %temp}, %fd38733;
	}
	{
	.reg .b32 %temp; 
	mov.b64 	{%temp, %r11661}, %fd38733;
	}
	add.s32 	%r11662, %r11661, -1048576;
	mov.b64 	%fd38733, {%r11660, %r11662};
	add.s32 	%r15735, %r15735, 1;
$L__BB3_4998:
	add.f64 	%fd28337, %fd38733, 0dBFF0000000000000;
	add.f64 	%fd28338, %fd38733, 0d3FF0000000000000;
	rcp.approx.ftz.f64 	%fd28339, %fd28338;
	neg.f64 	%fd28340, %fd28338;
	fma.rn.f64 	%fd28341, %fd28340, %fd28339, 0d3FF0000000000000;
	fma.rn.f64 	%fd28342, %fd28341, %fd28341, %fd28341;
	fma.rn.f64 	%fd28343, %fd28342, %fd28339, %fd28339;
	mul.f64 	%fd28344, %fd28337, %fd28343;
	fma.rn.f64 	%fd28345, %fd28337, %fd28343, %fd28344;
	mul.f64 	%fd28346, %fd28345, %fd28345;
	fma.rn.f64 	%fd28347, %fd28346, 0d3EB1380B3AE80F1E, 0d3ED0EE258B7A8B04;
	fma.rn.f64 	%fd28348, %fd28347, %fd28346, 0d3EF3B2669F02676F;
	fma.rn.f64 	%fd28349, %fd28348, %fd28346, 0d3F1745CBA9AB0956;
	fma.rn.f64 	%fd28350, %fd28349, %fd28346, 0d3F3C71C72D1B5154;
	fma.rn.f64 	%fd28351, %fd28350, %fd28346, 0d3F624924923BE72D;
	fma.rn.f64 	%fd28352, %fd28351, %fd28346, 0d3F8999999999A3C4;
	fma.rn.f64 	%fd28353, %fd28352, %fd28346, 0d3FB5555555555554;
	sub.f64 	%fd28354, %fd28337, %fd28345;
	add.f64 	%fd28355, %fd28354, %fd28354;
	neg.f64 	%fd28356, %fd28345;
	fma.rn.f64 	%fd28357, %fd28356, %fd28337, %fd28355;
	mul.f64 	%fd28358, %fd28343, %fd28357;
	mul.f64 	%fd28359, %fd28346, %fd28353;
	fma.rn.f64 	%fd28360, %fd28359, %fd28345, %fd28358;
	xor.b32  	%r11663, %r15735, -2147483648;
	mov.b32 	%r11664, 1127219200;
	mov.b64 	%fd28361, {%r11663, %r11664};
	sub.f64 	%fd28362, %fd28361, %fd159;
	fma.rn.f64 	%fd28363, %fd28362, 0d3FE62E42FEFA39EF, %fd28345;
	fma.rn.f64 	%fd28364, %fd28362, 0dBFE62E42FEFA39EF, %fd28363;
	sub.f64 	%fd28365, %fd28364, %fd28345;
	sub.f64 	%fd28366, %fd28360, %fd28365;
	fma.rn.f64 	%fd28367, %fd28362, 0d3C7ABC9E3B39803F, %fd28366;
	add.f64 	%fd38734, %fd28363, %fd28367;
	bra.uni 	$L__BB3_5000;
$L__BB3_4999:
	fma.rn.f64 	%fd28336, %fd38732, 0d7FF0000000000000, 0d7FF0000000000000;
	{
	.reg .b32 %temp; 
	mov.b64 	{%temp, %r11655}, %fd38732;
	}
	and.b32  	%r11656, %r11655, 2147483647;
	setp.eq.s32 	%p5374, %r11656, 0;
	selp.f64 	%fd38734, 0dFFF0000000000000, %fd28336, %p5374;
$L__BB3_5000:
	fma.rn.f64 	%fd28369, %fd869, %fd7089, 0d3FF0000000000000;
	add.f64 	%fd38738, %fd28369, 0dC016000000000000;
	rcp.rn.f64 	%fd38739, %fd38738;
	mov.b32 	%r15736, 1;
	mov.f64 	%fd38737, 0d46293E5939A08CE9;
	mov.f64 	%fd38736, %fd38739;
	bra.uni 	$L__BB3_5005;
$L__BB3_5001:
	add.s32 	%r11667, %r15736, 1;
	not.b32 	%r11668, %r15736;
	cvt.rn.f64.s32 	%fd28383, %r11668;
	cvt.rn.f64.u32 	%fd28384, %r11667;
	add.f64 	%fd28385, %fd28384, 0dC016000000000000;
	mul.f64 	%fd28386, %fd28385, %fd28383;
	add.f64 	%fd7175, %fd7191, 0d4000000000000000;
	fma.rn.f64 	%fd28387, %fd28386, %fd7193, %fd7175;
	abs.f64 	%fd28388, %fd28387;
	setp.lt.f64 	%p5379, %fd28388, 0d39B4484BFEEBC2A0;
	div.rn.f64 	%fd28389, %fd28386, %fd7192;
	add.f64 	%fd28390, %fd7175, %fd28389;
	abs.f64 	%fd28391, %fd28390;
	setp.lt.f64 	%p5380, %fd28391, 0d39B4484BFEEBC2A0;
	selp.f64 	%fd7176, 0d39B4484BFEEBC2A0, %fd28390, %p5380;
	rcp.rn.f64 	%fd28392, %fd28387;
	selp.f64 	%fd7177, 0d46293E5939A08CE9, %fd28392, %p5379;
	mul.f64 	%fd28393, %fd7177, %fd7176;
	mul.f64 	%fd38739, %fd38739, %fd28393;
	add.f64 	%fd28394, %fd28393, 0dBFF0000000000000;
	abs.f64 	%fd28395, %fd28394;
	setp.lt.f64 	%p5381, %fd28395, 0d3E9421F5F40D8376;
	@%p5381 bra 	$L__BB3_5007;
	add.s32 	%r11669, %r15736, 2;
	sub.s32 	%r11670, -2, %r15736;
	cvt.rn.f64.s32 	%fd28396, %r11670;
	cvt.rn.f64.u32 	%fd28397, %r11669;
	add.f64 	%fd28398, %fd28397, 0dC016000000000000;
	mul.f64 	%fd28399, %fd28398, %fd28396;
	add.f64 	%fd7179, %fd7175, 0d4000000000000000;
	fma.rn.f64 	%fd28400, %fd28399, %fd7177, %fd7179;
	abs.f64 	%fd28401, %fd28400;
	setp.lt.f64 	%p5382, %fd28401, 0d39B4484BFEEBC2A0;
	div.rn.f64 	%fd28402, %fd28399, %fd7176;
	add.f64 	%fd28403, %fd7179, %fd28402;
	abs.f64 	%fd28404, %fd28403;
	setp.lt.f64 	%p5383, %fd28404, 0d39B4484BFEEBC2A0;
	selp.f64 	%fd7180, 0d39B4484BFEEBC2A0, %fd28403, %p5383;
	rcp.rn.f64 	%fd28405, %fd28400;
	selp.f64 	%fd7181, 0d46293E5939A08CE9, %fd28405, %p5382;
	mul.f64 	%fd28406, %fd7181, %fd7180;
	mul.f64 	%fd38739, %fd38739, %fd28406;
	add.f64 	%fd28407, %fd28406, 0dBFF0000000000000;
	abs.f64 	%fd28408, %fd28407;
	setp.lt.f64 	%p5384, %fd28408, 0d3E9421F5F40D8376;
	@%p5384 bra 	$L__BB3_5007;
	add.s32 	%r11671, %r15736, 3;
	sub.s32 	%r11672, -3, %r15736;
	cvt.rn.f64.s32 	%fd28409, %r11672;
	cvt.rn.f64.u32 	%fd28410, %r11671;
	add.f64 	%fd28411, %fd28410, 0dC016000000000000;
	mul.f64 	%fd28412, %fd28411, %fd28409;
	add.f64 	%fd38738, %fd7179, 0d4000000000000000;
	fma.rn.f64 	%fd28413, %fd28412, %fd7181, %fd38738;
	abs.f64 	%fd28414, %fd28413;
	setp.lt.f64 	%p5385, %fd28414, 0d39B4484BFEEBC2A0;
	div.rn.f64 	%fd28415, %fd28412, %fd7180;
	add.f64 	%fd28416, %fd38738, %fd28415;
	abs.f64 	%fd28417, %fd28416;
	setp.lt.f64 	%p5386, %fd28417, 0d39B4484BFEEBC2A0;
	selp.f64 	%fd38737, 0d39B4484BFEEBC2A0, %fd28416, %p5386;
	rcp.rn.f64 	%fd28418, %fd28413;
	selp.f64 	%fd38736, 0d46293E5939A08CE9, %fd28418, %p5385;
	mul.f64 	%fd28419, %fd38736, %fd38737;
	mul.f64 	%fd38739, %fd38739, %fd28419;
	add.f64 	%fd28420, %fd28419, 0dBFF0000000000000;
	abs.f64 	%fd28421, %fd28420;
	setp.lt.f64 	%p5387, %fd28421, 0d3E9421F5F40D8376;
	@%p5387 bra 	$L__BB3_5007;
	add.s32 	%r15736, %r15736, 4;
	setp.eq.s32 	%p5388, %r15736, 100000001;
	@%p5388 bra 	$L__BB3_5006;
$L__BB3_5005:
	neg.s32 	%r11666, %r15736;
	cvt.rn.f64.s32 	%fd28370, %r11666;
	cvt.rn.f64.u32 	%fd28371, %r15736;
	add.f64 	%fd28372, %fd28371, 0dC016000000000000;
	mul.f64 	%fd28373, %fd28372, %fd28370;
	add.f64 	%fd7191, %fd38738, 0d4000000000000000;
	fma.rn.f64 	%fd28374, %fd28373, %fd38736, %fd7191;
	abs.f64 	%fd28375, %fd28374;
	setp.lt.f64 	%p5376, %fd28375, 0d39B4484BFEEBC2A0;
	div.rn.f64 	%fd28376, %fd28373, %fd38737;
	add.f64 	%fd28377, %fd7191, %fd28376;
	abs.f64 	%fd28378, %fd28377;
	setp.lt.f64 	%p5377, %fd28378, 0d39B4484BFEEBC2A0;
	selp.f64 	%fd7192, 0d39B4484BFEEBC2A0, %fd28377, %p5377;
	rcp.rn.f64 	%fd28379, %fd28374;
	selp.f64 	%fd7193, 0d46293E5939A08CE9, %fd28379, %p5376;
	mul.f64 	%fd28380, %fd7193, %fd7192;
	mul.f64 	%fd38739, %fd38739, %fd28380;
	add.f64 	%fd28381, %fd28380, 0dBFF0000000000000;
	abs.f64 	%fd28382, %fd28381;
	setp.lt.f64 	%p5378, %fd28382, 0d3E9421F5F40D8376;
	@%p5378 bra 	$L__BB3_5007;
	bra.uni 	$L__BB3_5001;
$L__BB3_5006:
	mov.u64 	%rd330, $str$3;
	cvta.global.u64 	%rd331, %rd330;
	{ // callseq 792, 0
	.param .b64 param0;
	st.param.b64 	[param0], %rd331;
	.param .b64 param1;
	st.param.b64 	[param1], 0;
	.param .b32 retval0;
	call.uni (retval0), 
	vprintf, 
	(
	param0, 
	param1
	);
	ld.param.b32 	%r11673, [retval0];
	} // callseq 792
$L__BB3_5007:
	mul.f64 	%fd38740, %fd869, %fd7089;
	{
	.reg .b32 %temp; 
	mov.b64 	{%temp, %r15737}, %fd38740;
	}
	{
	.reg .b32 %temp; 
	mov.b64 	{%r15738, %temp}, %fd38740;
	}
	setp.gt.s32 	%p5389, %r15737, 1048575;
	mov.b32 	%r15739, -1023;
	@%p5389 bra 	$L__BB3_5009;
	mul.f64 	%fd28422, %fd869, %fd7089;
	mul.f64 	%fd38740, %fd28422, 0d4350000000000000;
	{
	.reg .b32 %temp; 
	mov.b64 	{%temp, %r15737}, %fd38740;
	}
	{
	.reg .b32 %temp; 
	mov.b64 	{%r15738, %temp}, %fd38740;
	}
	mov.b32 	%r15739, -1077;
$L__BB3_5009:
	add.s32 	%r11677, %r15737, -1;
	setp.gt.u32 	%p5390, %r11677, 2146435070;
	@%p5390 bra 	$L__BB3_5013;
	shr.u32 	%r11680, %r15737, 20;
	add.s32 	%r15740, %r15739, %r11680;
	and.b32  	%r11681, %r15737, 1048575;
	or.b32  	%r11682, %r11681, 1072693248;
	mov.b64 	%fd38741, {%r15738, %r11682};
	setp.lt.u32 	%p5392, %r11682, 1073127583;
	@%p5392 bra 	$L__BB3_5012;
	{
	.reg .b32 %temp; 
	mov.b64 	{%r11683, %temp}, %fd38741;
	}
	{
	.reg .b32 %temp; 
	mov.b64 	{%temp, %r11684}, %fd38741;
	}
	add.s32 	%r11685, %r11684, -1048576;
	mov.b64 	%fd38741, {%r11683, %r11685};
	add.s32 	%r15740, %r15740, 1;
$L__BB3_5012:
	add.f64 	%fd28424, %fd38741, 0dBFF0000000000000;
	add.f64 	%fd28425, %fd38741, 0d3FF0000000000000;
	rcp.approx.ftz.f64 	%fd28426, %fd28425;
	neg.f64 	%fd28427, %fd28425;
	fma.rn.f64 	%fd28428, %fd28427, %fd28426, 0d3FF0000000000000;
	fma.rn.f64 	%fd28429, %fd28428, %fd28428, %fd28428;
	fma.rn.f64 	%fd28430, %fd28429, %fd28426, %fd28426;
	mul.f64 	%fd28431, %fd28424, %fd28430;
	fma.rn.f64 	%fd28432, %fd28424, %fd28430, %fd28431;
	mul.f64 	%fd28433, %fd28432, %fd28432;
	fma.rn.f64 	%fd28434, %fd28433, 0d3EB1380B3AE80F1E, 0d3ED0EE258B7A8B04;
	fma.rn.f64 	%fd28435, %fd28434, %fd28433, 0d3EF3B2669F02676F;
	fma.rn.f64 	%fd28436, %fd28435, %fd28433, 0d3F1745CBA9AB0956;
	fma.rn.f64 	%fd28437, %fd28436, %fd28433, 0d3F3C71C72D1B5154;
	fma.rn.f64 	%fd28438, %fd28437, %fd28433, 0d3F624924923BE72D;
	fma.rn.f64 	%fd28439, %fd28438, %fd28433, 0d3F8999999999A3C4;
	fma.rn.f64 	%fd28440, %fd28439, %fd28433, 0d3FB5555555555554;
	sub.f64 	%fd28441, %fd28424, %fd28432;
	add.f64 	%fd28442, %fd28441, %fd28441;
	neg.f64 	%fd28443, %fd28432;
	fma.rn.f64 	%fd28444, %fd28443, %fd28424, %fd28442;
	mul.f64 	%fd28445, %fd28430, %fd28444;
	mul.f64 	%fd28446, %fd28433, %fd28440;
	fma.rn.f64 	%fd28447, %fd28446, %fd28432, %fd28445;
	xor.b32  	%r11686, %r15740, -2147483648;
	mov.b32 	%r11687, 1127219200;
	mov.b64 	%fd28448, {%r11686, %r11687};
	sub.f64 	%fd28449, %fd28448, %fd159;
	fma.rn.f64 	%fd28450, %fd28449, 0d3FE62E42FEFA39EF, %fd28432;
	fma.rn.f64 	%fd28451, %fd28449, 0dBFE62E42FEFA39EF, %fd28450;
	sub.f64 	%fd28452, %fd28451, %fd28432;
	sub.f64 	%fd28453, %fd28447, %fd28452;
	fma.rn.f64 	%fd28454, %fd28449, 0d3C7ABC9E3B39803F, %fd28453;
	add.f64 	%fd38742, %fd28450, %fd28454;
	bra.uni 	$L__BB3_5014;
$L__BB3_5013:
	fma.rn.f64 	%fd28423, %fd38740, 0d7FF0000000000000, 0d7FF0000000000000;
	{
	.reg .b32 %temp; 
	mov.b64 	{%temp, %r11678}, %fd38740;
	}
	and.b32  	%r11679, %r11678, 2147483647;
	setp.eq.s32 	%p5391, %r11679, 0;
	selp.f64 	%fd38742, 0dFFF0000000000000, %fd28423, %p5391;
$L__BB3_5014:
	mul.f64 	%fd28455, %fd38742, 0d4016000000000000;
	mul.f64 	%fd28456, %fd869, %fd7089;
	sub.f64 	%fd28457, %fd28455, %fd28456;
	sub.f64 	%fd28458, %fd7069, %fd38734;
	add.f64 	%fd7205, %fd28458, %fd28457;
	fma.rn.f64 	%fd28459, %fd7205, 0d3FF71547652B82FE, 0d4338000000000000;
	{
	.reg .b32 %temp; 
	mov.b64 	{%r2748, %temp}, %fd28459;
	}
	mov.f64 	%fd28460, 0dC338000000000000;
	add.rn.f64 	%fd28461, %fd28459, %fd28460;
	fma.rn.f64 	%fd28462, %fd28461, 0dBFE62E42FEFA39EF, %fd7205;
	fma.rn.f64 	%fd28463, %fd28461, 0dBC7ABC9E3B39803F, %fd28462;
	fma.rn.f64 	%fd28464, %fd28463, 0d3E5ADE1569CE2BDF, 0d3E928AF3FCA213EA;
	fma.rn.f64 	%fd28465, %fd28464, %fd28463, 0d3EC71DEE62401315;
	fma.rn.f64 	%fd28466, %fd28465, %fd28463, 0d3EFA01997C89EB71;
	fma.rn.f64 	%fd28467, %fd28466, %fd28463, 0d3F2A01A014761F65;
	fma.rn.f64 	%fd28468, %fd28467, %fd28463, 0d3F56C16C1852B7AF;
	fma.rn.f64 	%fd28469, %fd28468, %fd28463, 0d3F81111111122322;
	fma.rn.f64 	%fd28470, %fd28469, %fd28463, 0d3FA55555555502A1;
	fma.rn.f64 	%fd28471, %fd28470, %fd28463, 0d3FC5555555555511;
	fma.rn.f64 	%fd28472, %fd28471, %fd28463, 0d3FE000000000000B;
	fma.rn.f64 	%fd28473, %fd28472, %fd28463, 0d3FF0000000000000;
	fma.rn.f64 	%fd28474, %fd28473, %fd28463, 0d3FF0000000000000;
	{
	.reg .b32 %temp; 
	mov.b64 	{%r2749, %temp}, %fd28474;
	}
	{
	.reg .b32 %temp; 
	mov.b64 	{%temp, %r2750}, %fd28474;
	}
	shl.b32 	%r11688, %r2748, 20;
	add.s32 	%r11689, %r11688, %r2750;
	mov.b64 	%fd38743, {%r2749, %r11689};
	{
	.reg .b32 %temp; 
	mov.b64 	{%temp, %r11690}, %fd7205;
	}
	mov.b32 	%f300, %r11690;
	abs.f32 	%f132, %f300;
	setp.lt.f32 	%p5393, %f132, 0f4086232B;
	@%p5393 bra 	$L__BB3_5017;
	setp.lt.f64 	%p5394, %fd7205, 0d0000000000000000;
	add.f64 	%fd28475, %fd7205, 0d7FF0000000000000;
	selp.f64 	%fd38743, 0d0000000000000000, %fd28475, %p5394;
	setp.geu.f32 	%p5395, %f132, 0f40874800;
	@%p5395 bra 	$L__BB3_5017;
	shr.u32 	%r11691, %r2748, 31;
	add.s32 	%r11692, %r2748, %r11691;
	shr.s32 	%r11693, %r11692, 1;
	shl.b32 	%r11694, %r11693, 20;
	add.s32 	%r11695, %r2750, %r11694;
	mov.b64 	%fd28476, {%r2749, %r11695};
	sub.s32 	%r11696, %r2748, %r11693;
	shl.b32 	%r11697, %r11696, 20;
	add.s32 	%r11698, %r11697, 1072693248;
	mov.b32 	%r11699, 0;
	mov.b64 	%fd28477, {%r11699, %r11698};
	mul.f64 	%fd38743, %fd28477, %fd28476;
$L__BB3_5017:
	mul.f64 	%fd38744, %fd38739, %fd38743;
$L__BB3_5018:
	mul.f64 	%fd7212, %fd7082, %fd38744;
	mov.f64 	%fd28656, 0d4013000000000000;
	{
	.reg .b32 %temp; 
	mov.b64 	{%temp, %r2751}, %fd28656;
	}
	@%p5337 bra 	$L__BB3_5020;
	and.b32  	%r11743, %r2751, 2146435072;
	setp.eq.s32 	%p5428, %r11743, 1076887552;
	selp.b32 	%r11744, %r2680, 0, %p5428;
	setp.lt.s32 	%p5429, %r2751, 0;
	or.b32  	%r11745, %r11744, 2146435072;
	selp.b32 	%r11746, %r11745, %r11744, %p5429;
	mov.b32 	%r11747, 0;
	mov.b64 	%fd38746, {%r11747, %r11746};
	bra.uni 	$L__BB3_5021;
$L__BB3_5020:
	setp.lt.s32 	%p5427, %r2680, 0;
	{ // callseq 795, 0
	.param .b64 param0;
	st.param.f64 	[param0], %fd7055;
	.param .b64 param1;
	st.param.f64 	[param1], 0d4013000000000000;
	.param .b64 retval0;
	call.uni (retval0), 
	__internal_accurate_pow, 
	(
	param0, 
	param1
	);
	ld.param.f64 	%fd28657, [retval0];
	} // callseq 795
	selp.f64 	%fd38746, 0dFFF8000000000000, %fd28657, %p5427;
$L__BB3_5021:
	add.f64 	%fd28659, %fd869, 0d4013000000000000;
	{
	.reg .b32 %temp; 
	mov.b64 	{%temp, %r11748}, %fd28659;
	}
	and.b32  	%r11749, %r11748, 2146435072;
	setp.ne.s32 	%p5430, %r11749, 2146435072;
	@%p5430 bra 	$L__BB3_5026;
	setp.num.f64 	%p5431, %fd869, %fd869;
	@%p5431 bra 	$L__BB3_5024;
	mov.f64 	%fd28660, 0d4013000000000000;
	add.rn.f64 	%fd38746, %fd869, %fd28660;
	bra.uni 	$L__BB3_5026;
$L__BB3_5024:
	setp.neu.f64 	%p5432, %fd7055, 0d7FF0000000000000;
	@%p5432 bra 	$L__BB3_5026;
	and.b32  	%r11750, %r2751, 2146435072;
	setp.eq.s32 	%p5433, %r11750, 1076887552;
	setp.lt.s32 	%p5434, %r2680, 0;
	setp.lt.s32 	%p5435, %r2751, 0;
	selp.b32 	%r11751, 0, 2146435072, %p5435;
	and.b32  	%r11752, %r2751, 2147483647;
	setp.ne.s32 	%p5436, %r11752, 1071644672;
	or.b32  	%r11753, %r11751, -2147483648;
	selp.b32 	%r11754, %r11753, %r11751, %p5436;
	selp.b32 	%r11755, %r11754, %r11751, %p5433;
	selp.b32 	%r11756, %r11755, %r11751, %p5434;
	mov.b32 	%r11757, 0;
	mov.b64 	%fd38746, {%r11757, %r11756};
$L__BB3_5026:
	selp.f64 	%fd7219, 0d3FF0000000000000, %fd38746, %p5360;
	mov.f64 	%fd38747, 0d4024800000000000;
	{
	.reg .b32 %temp; 
	mov.b64 	{%temp, %r15741}, %fd38747;
	}
	{
	.reg .b32 %temp; 
	mov.b64 	{%r15742, %temp}, %fd38747;
	}
	setp.gt.s32 	%p5438, %r15741, 1048575;
	mov.b32 	%r15743, -1023;
	@%p5438 bra 	$L__BB3_5028;
	mov.f64 	%fd38747, 0d4384800000000000;
	{
	.reg .b32 %temp; 
	mov.b64 	{%temp, %r15741}, %fd38747;
	}
	{
	.reg .b32 %temp; 
	mov.b64 	{%r15742, %temp}, %fd38747;
	}
	mov.b32 	%r15743, -1077;
$L__BB3_5028:
	add.s32 	%r11760, %r15741, -1;
	setp.gt.u32 	%p5439, %r11760, 2146435070;
	@%p5439 bra 	$L__BB3_5032;
	shr.u32 	%r11763, %r15741, 20;
	add.s32 	%r15744, %r15743, %r11763;
	and.b32  	%r11764, %r15741, 1048575;
	or.b32  	%r11765, %r11764, 1072693248;
	mov.b64 	%fd38748, {%r15742, %r11765};
	setp.lt.u32 	%p5441, %r11765, 1073127583;
	@%p5441 bra 	$L__BB3_5031;
	{
	.reg .b32 %temp; 
	mov.b64 	{%r11766, %temp}, %fd38748;
	}
	{
	.reg .b32 %temp; 
	mov.b64 	{%temp, %r11767}, %fd38748;
	}
	add.s32 	%r11768, %r11767, -1048576;
	mov.b64 	%fd38748, {%r11766, %r11768};
	add.s32 	%r15744, %r15744, 1;
$L__BB3_5031:
	add.f64 	%fd28664, %fd38748, 0dBFF0000000000000;
	add.f64 	%fd28665, %fd38748, 0d3FF0000000000000;
	rcp.approx.ftz.f64 	%fd28666, %fd28665;
	neg.f64 	%fd28667, %fd28665;
	fma.rn.f64 	%fd28668, %fd28667, %fd28666, 0d3FF0000000000000;
	fma.rn.f64 	%fd28669, %fd28668, %fd28668, %fd28668;
	fma.rn.f64 	%fd28670, %fd28669, %fd28666, %fd28666;
	mul.f64 	%fd28671, %fd28664, %fd28670;
	fma.rn.f64 	%fd28672, %fd28664, %fd28670, %fd28671;
	mul.f64 	%fd28673, %fd28672, %fd28672;
	fma.rn.f64 	%fd28674, %fd28673, 0d3EB1380B3AE80F1E, 0d3ED0EE258B7A8B04;
	fma.rn.f64 	%fd28675, %fd28674, %fd28673, 0d3EF3B2669F02676F;
	fma.rn.f64 	%fd28676, %fd28675, %fd28673, 0d3F1745CBA9AB0956;
	fma.rn.f64 	%fd28677, %fd28676, %fd28673, 0d3F3C71C72D1B5154;
	fma.rn.f64 	%fd28678, %fd28677, %fd28673, 0d3F624924923BE72D;
	fma.rn.f64 	%fd28679, %fd28678, %fd28673, 0d3F8999999999A3C4;
	fma.rn.f64 	%fd28680, %fd28679, %fd28673, 0d3FB5555555555554;
	sub.f64 	%fd28681, %fd28664, %fd28672;
	add.f64 	%fd28682, %fd28681, %fd28681;
	neg.f64 	%fd28683, %fd28672;
	fma.rn.f64 	%fd28684, %fd28683, %fd28664, %fd28682;
	mul.f64 	%fd28685, %fd28670, %fd28684;
	mul.f64 	%fd28686, %fd28673, %fd28680;
	fma.rn.f64 	%fd28687, %fd28686, %fd28672, %fd28685;
	xor.b32  	%r11769, %r15744, -2147483648;
	mov.b32 	%r11770, 1127219200;
	mov.b64 	%fd28688, {%r11769, %r11770};
	sub.f64 	%fd28689, %fd28688, %fd159;
	fma.rn.f64 	%fd28690, %fd28689, 0d3FE62E42FEFA39EF, %fd28672;
	fma.rn.f64 	%fd28691, %fd28689, 0dBFE62E42FEFA39EF, %fd28690;
	sub.f64 	%fd28692, %fd28691, %fd28672;
	sub.f64 	%fd28693, %fd28687, %fd28692;
	fma.rn.f64 	%fd28694, %fd28689, 0d3C7ABC9E3B39803F, %fd28693;
	add.f64 	%fd38749, %fd28690, %fd28694;
	bra.uni 	$L__BB3_5033;
$L__BB3_5032:
	fma.rn.f64 	%fd28663, %fd38747, 0d7FF0000000000000, 0d7FF0000000000000;
	{
	.reg .b32 %temp; 
	mov.b64 	{%temp, %r11761}, %fd38747;
	}
	and.b32  	%r11762, %r11761, 2147483647;
	setp.eq.s32 	%p5440, %r11762, 0;
	selp.f64 	%fd38749, 0dFFF0000000000000, %fd28663, %p5440;
$L__BB3_5033:
	fma.rn.f64 	%fd7227, %fd38749, 0dC015000000000000, 0d4024800000000000;
	mov.f64 	%fd38750, 0d400289A4E5827C1E;
	{
	.reg .b32 %temp; 
	mov.b64 	{%temp, %r15749}, %fd38750;
	}
	{
	.reg .b32 %temp; 
	mov.b64 	{%r15750, %temp}, %fd38750;
	}
	setp.gt.s32 	%p5442, %r15749, 1048575;
	mov.b32 	%r15747, -1023;
	mov.u32 	%r15745, %r15749;
	mov.u32 	%r15746, %r15750;
	@%p5442 bra 	$L__BB3_5035;
	mov.f64 	%fd38750, 0d436289A4E5827C1E;
	{
	.reg .b32 %temp; 
	mov.b64 	{%temp, %r15745}, %fd38750;
	}
	{
	.reg .b32 %temp; 
	mov.b64 	{%r15746, %temp}, %fd38750;
	}
	mov.b32 	%r15747, -1077;
$L__BB3_5035:
	add.s32 	%r11773, %r15745, -1;
	setp.gt.u32 	%p5443, %r11773, 2146435070;
	@%p5443 bra 	$L__BB3_5039;
	shr.u32 	%r11776, %r15745, 20;
	add.s32 	%r15748, %r15747, %r11776;
	and.b32  	%r11777, %r15745, 1048575;
	or.b32  	%r11778, %r11777, 1072693248;
	mov.b64 	%fd38751, {%r15746, %r11778};
	setp.lt.u32 	%p5445, %r11778, 1073127583;
	@%p5445 bra 	$L__BB3_5038;
	{
	.reg .b32 %temp; 
	mov.b64 	{%r11779, %temp}, %fd38751;
	}
	{
	.reg .b32 %temp; 
	mov.b64 	{%temp, %r11780}, %fd38751;
	}
	add.s32 	%r11781, %r11780, -1048576;
	mov.b64 	%fd38751, {%r11779, %r11781};
	add.s32 	%r15748, %r15748, 1;
$L__BB3_5038:
	add.f64 	%fd28698, %fd38751, 0dBFF0000000000000;
	add.f64 	%fd28699, %fd38751, 0d3FF0000000000000;
	rcp.approx.ftz.f64 	%fd28700, %fd28699;
	neg.f64 	%fd28701, %fd28699;
	fma.rn.f64 	%fd28702, %fd28701, %fd28700, 0d3FF0000000000000;
	fma.rn.f64 	%fd28703, %fd28702, %fd28702, %fd28702;
	fma.rn.f64 	%fd28704, %fd28703, %fd28700, %fd28700;
	mul.f64 	%fd28705, %fd28698, %fd28704;
	fma.rn.f64 	%fd28706, %fd28698, %fd28704, %fd28705;
	mul.f64 	%fd28707, %fd28706, %fd28706;
	fma.rn.f64 	%fd28708, %fd28707, 0d3EB1380B3AE80F1E, 0d3ED0EE258B7A8B04;
	fma.rn.f64 	%fd28709, %fd28708, %fd28707, 0d3EF3B2669F02676F;
	fma.rn.f64 	%fd28710, %fd28709, %fd28707, 0d3F1745CBA9AB0956;
	fma.rn.f64 	%fd28711, %fd28710, %fd28707, 0d3F3C71C72D1B5154;
	fma.rn.f64 	%fd28712, %fd28711, %fd28707, 0d3F624924923BE72D;
	fma.rn.f64 	%fd28713, %fd28712, %fd28707, 0d3F8999999999A3C4;
	fma.rn.f64 	%fd28714, %fd28713, %fd28707, 0d3FB5555555555554;
	sub.f64 	%fd28715, %fd28698, %fd28706;
	add.f64 	%fd28716, %fd28715, %fd28715;
	neg.f64 	%fd28717, %fd28706;
	fma.rn.f64 	%fd28718, %fd28717, %fd28698, %fd28716;
	mul.f64 	%fd28719, %fd28704, %fd28718;
	mul.f64 	%fd28720, %fd28707, %fd28714;
	fma.rn.f64 	%fd28721, %fd28720, %fd28706, %fd28719;
	xor.b32  	%r11782, %r15748, -2147483648;
	mov.b32 	%r11783, 1127219200;
	mov.b64 	%fd28722, {%r11782, %r11783};
	sub.f64 	%fd28723, %fd28722, %fd159;
	fma.rn.f64 	%fd28724, %fd28723, 0d3FE62E42FEFA39EF, %fd28706;
	fma.rn.f64 	%fd28725, %fd28723, 0dBFE62E42FEFA39EF, %fd28724;
	sub.f64 	%fd28726, %fd28725, %fd28706;
	sub.f64 	%fd28727, %fd28721, %fd28726;
	fma.rn.f64 	%fd28728, %fd28723, 0d3C7ABC9E3B39803F, %fd28727;
	add.f64 	%fd38752, %fd28724, %fd28728;
	bra.uni 	$L__BB3_5040;
$L__BB3_5039:
	fma.rn.f64 	%fd28697, %fd38750, 0d7FF0000000000000, 0d7FF0000000000000;
	{
	.reg .b32 %temp; 
	mov.b64 	{%temp, %r11774}, %fd38750;
	}
	and.b32  	%r11775, %r11774, 2147483647;
	setp.eq.s32 	%p5444, %r11775, 0;
	selp.f64 	%fd38752, 0dFFF0000000000000, %fd28697, %p5444;
$L__BB3_5040:
	sub.f64 	%fd7235, %fd38752, %fd7227;
	fma.rn.f64 	%fd28729, %fd7235, 0d3FF71547652B82FE, 0d4338000000000000;
	{
	.reg .b32 %temp; 
	mov.b64 	{%r2772, %temp}, %fd28729;
	}
	mov.f64 	%fd28730, 0dC338000000000000;
	add.rn.f64 	%fd28731, %fd28729, %fd28730;
	fma.rn.f64 	%fd28732, %fd28731, 0dBFE62E42FEFA39EF, %fd7235;
	fma.rn.f64 	%fd28733, %fd28731, 0dBC7ABC9E3B39803F, %fd28732;
	fma.rn.f64 	%fd28734, %fd28733, 0d3E5ADE1569CE2BDF, 0d3E928AF3FCA213EA;
	fma.rn.f64 	%fd28735, %fd28734, %fd28733, 0d3EC71DEE62401315;
	fma.rn.f64 	%fd28736, %fd28735, %fd28733, 0d3EFA01997C89EB71;
	fma.rn.f64 	%fd28737, %fd28736, %fd28733, 0d3F2A01A014761F65;
	fma.rn.f64 	%fd28738, %fd28737, %fd28733, 0d3F56C16C1852B7AF;
	fma.rn.f64 	%fd28739, %fd28738, %fd28733, 0d3F81111111122322;
	fma.rn.f64 	%fd28740, %fd28739, %fd28733, 0d3FA55555555502A1;
	fma.rn.f64 	%fd28741, %fd28740, %fd28733, 0d3FC5555555555511;
	fma.rn.f64 	%fd28742, %fd28741, %fd28733, 0d3FE000000000000B;
	fma.rn.f64 	%fd28743, %fd28742, %fd28733, 0d3FF0000000000000;
	fma.rn.f64 	%fd28744, %fd28743, %fd28733, 0d3FF0000000000000;
	{
	.reg .b32 %temp; 
	mov.b64 	{%r2773, %temp}, %fd28744;
	}
	{
	.reg .b32 %temp; 
	mov.b64 	{%temp, %r2774}, %fd28744;
	}
	shl.b32 	%r11784, %r2772, 20;
	add.s32 	%r11785, %r11784, %r2774;
	mov.b64 	%fd38753, {%r2773, %r11785};
	{
	.reg .b32 %temp; 
	mov.b64 	{%temp, %r11786}, %fd7235;
	}
	mov.b32 	%f302, %r11786;
	abs.f32 	%f133, %f302;
	setp.lt.f32 	%p5446, %f133, 0f4086232B;
	@%p5446 bra 	$L__BB3_5043;
	setp.lt.f64 	%p5447, %fd7235, 0d0000000000000000;
	add.f64 	%fd28745, %fd7235, 0d7FF0000000000000;
	selp.f64 	%fd38753, 0d0000000000000000, %fd28745, %p5447;
	setp.geu.f32 	%p5448, %f133, 0f40874800;
	@%p5448 bra 	$L__BB3_5043;
	shr.u32 	%r11787, %r2772, 31;
	add.s32 	%r11788, %r2772, %r11787;
	shr.s32 	%r11789, %r11788, 1;
	shl.b32 	%r11790, %r11789, 20;
	add.s32 	%r11791, %r2774, %r11790;
	mov.b64 	%fd28746, {%r2773, %r11791};
	sub.s32 	%r11792, %r2772, %r11789;
	shl.b32 	%r11793, %r11792, 20;
	add.s32 	%r11794, %r11793, 1072693248;
	mov.b32 	%r11795, 0;
	mov.b64 	%fd28747, {%r11795, %r11794};
	mul.f64 	%fd38753, %fd28747, %fd28746;
$L__BB3_5043:
	mul.f64 	%fd28748, %fd869, %fd7089;
	setp.geu.f64 	%p5449, %fd28748, 0d0000000000000000;
	div.rn.f64 	%fd28749, %fd857, %fd7219;
	mul.f64 	%fd7240, %fd28749, %fd38753;
	@%p5449 bra 	$L__BB3_5045;
	mov.u64 	%rd336, $str$7;
	cvta.global.u64 	%rd337, %rd336;
	{ // callseq 796, 0
	.param .b64 param0;
	st.param.b64 	[param0], %rd337;
	.param .b64 param1;
	st.param.b64 	[param1], 0;
	.param .b32 retval0;
	call.uni (retval0), 
	vprintf, 
	(
	param0, 
	param1
	);
	ld.param.b32 	%r11796, [retval0];
	} // callseq 796
$L__BB3_5045:
	setp.geu.f64 	%p5450, %fd28748, 0d4017000000000000;
	@%p5450 bra 	$L__BB3_5087;
	mov.b32 	%r15751, -1023;
	mov.f64 	%fd38754, 0d400289A4E5827C1E;
	@%p5442 bra 	$L__BB3_5048;
	mov.f64 	%fd38754, 0d436289A4E5827C1E;
	{
	.reg .b32 %temp; 
	mov.b64 	{%temp, %r15749}, %fd38754;
	}
	{
	.reg .b32 %temp; 
	mov.b64 	{%r15750, %temp}, %fd38754;
	}
	mov.b32 	%r15751, -1077;
$L__BB3_5048:
	add.s32 	%r11848, %r15749, -1;
	setp.gt.u32 	%p5476, %r11848, 2146435070;
	@%p5476 bra 	$L__BB3_5052;
	shr.u32 	%r11851, %r15749, 20;
	add.s32 	%r15752, %r15751, %r11851;
	and.b32  	%r11852, %r15749, 1048575;
	or.b32  	%r11853, %r11852, 1072693248;
	mov.b64 	%fd38755, {%r15750, %r11853};
	setp.lt.u32 	%p5478, %r11853, 1073127583;
	@%p5478 bra 	$L__BB3_5051;
	{
	.reg .b32 %temp; 
	mov.b64 	{%r11854, %temp}, %fd38755;
	}
	{
	.reg .b32 %temp; 
	mov.b64 	{%temp, %r11855}, %fd38755;
	}
	add.s32 	%r11856, %r11855, -1048576;
	mov.b64 	%fd38755, {%r11854, %r11856};
	add.s32 	%r15752, %r15752, 1;
$L__BB3_5051:
	add.f64 	%fd28898, %fd38755, 0dBFF0000000000000;
	add.f64 	%fd28899, %fd38755, 0d3FF0000000000000;
	rcp.approx.ftz.f64 	%fd28900, %fd28899;
	neg.f64 	%fd28901, %fd28899;
	fma.rn.f64 	%fd28902, %fd28901, %fd28900, 0d3FF0000000000000;
	fma.rn.f64 	%fd28903, %fd28902, %fd28902, %fd28902;
	fma.rn.f64 	%fd28904, %fd28903, %fd28900, %fd28900;
	mul.f64 	%fd28905, %fd28898, %fd28904;
	fma.rn.f64 	%fd28906, %fd28898, %fd28904, %fd28905;
	mul.f64 	%fd28907, %fd28906, %fd28906;
	fma.rn.f64 	%fd28908, %fd28907, 0d3EB1380B3AE80F1E, 0d3ED0EE258B7A8B04;
	fma.rn.f64 	%fd28909, %fd28908, %fd28907, 0d3EF3B2669F02676F;
	fma.rn.f64 	%fd28910, %fd28909, %fd28907, 0d3F1745CBA9AB0956;
	fma.rn.f64 	%fd28911, %fd28910, %fd28907, 0d3F3C71C72D1B5154;
	fma.rn.f64 	%fd28912, %fd28911, %fd28907, 0d3F624924923BE72D;
	fma.rn.f64 	%fd28913, %fd28912, %fd28907, 0d3F8999999999A3C4;
	fma.rn.f64 	%fd28914, %fd28913, %fd28907, 0d3FB5555555555554;
	sub.f64 	%fd28915, %fd28898, %fd28906;
	add.f64 	%fd28916, %fd28915, %fd28915;
	neg.f64 	%fd28917, %fd28906;
	fma.rn.f64 	%fd28918, %fd28917, %fd28898, %fd28916;
	mul.f64 	%fd28919, %fd28904, %fd28918;
	mul.f64 	%fd28920, %fd28907, %fd28914;
	fma.rn.f64 	%fd28921, %fd28920, %fd28906, %fd28919;
	xor.b32  	%r11857, %r15752, -2147483648;
	mov.b32 	%r11858, 1127219200;
	mov.b64 	%fd28922, {%r11857, %r11858};
	sub.f64 	%fd28923, %fd28922, %fd159;
	fma.rn.f64 	%fd28924, %fd28923, 0d3FE62E42FEFA39EF, %fd28906;
	fma.rn.f64 	%fd28925, %fd28923, 0dBFE62E42FEFA39EF, %fd28924;
	sub.f64 	%fd28926, %fd28925, %fd28906;
	sub.f64 	%fd28927, %fd28921, %fd28926;
	fma.rn.f64 	%fd28928, %fd28923, 0d3C7ABC9E3B39803F, %fd28927;
	add.f64 	%fd38756, %fd28924, %fd28928;
	bra.uni 	$L__BB3_5053;
$L__BB3_5052:
	fma.rn.f64 	%fd28897, %fd38754, 0d7FF0000000000000, 0d7FF0000000000000;
	{
	.reg .b32 %temp; 
	mov.b64 	{%temp, %r11849}, %fd38754;
	}
	and.b32  	%r11850, %r11849, 2147483647;
	setp.eq.s32 	%p5477, %r11850, 0;
	selp.f64 	%fd38756, 0dFFF0000000000000, %fd28897, %p5477;
$L__BB3_5053:
	setp.le.f64 	%p5479, %fd28748, 0d0000000000000000;
	mov.f64 	%fd38765, 0d0000000000000000;
	@%p5479 bra 	$L__BB3_5055;
	mov.b32 	%r15753, 1;
	mov.f64 	%fd38758, 0d3FCAF286BCA1AF28;
	mov.f64 	%fd38757, 0d4013000000000000;
	mov.f64 	%fd38760, %fd38758;
	bra.uni 	$L__BB3_5073;
$L__BB3_5055:
	@%p5449 bra 	$L__BB3_5086;
	mov.u64 	%rd340, $str$4;
	cvta.global.u64 	%rd341, %rd340;
	{ // callseq 798, 0
	.param .b64 param0;
	st.param.b64 	[param0], %rd341;
	.param .b64 param1;
	st.param.b64 	[param1], 0;
	.param .b32 retval0;
	call.uni (retval0), 
	vprintf, 
	(
	param0, 
	param1
	);
	ld.param.b32 	%r11859, [retval0];
	} // callseq 798
	bra.uni 	$L__BB3_5086;
$L__BB3_5057:
	add.f64 	%fd7248, %fd7296, 0d3FF0000000000000;
	mul.f64 	%fd28940, %fd869, %fd7089;
	div.rn.f64 	%fd28941, %fd28940, %fd7248;
	mul.f64 	%fd7249, %fd7297, %fd28941;
	add.f64 	%fd38760, %fd38760, %fd7249;
	abs.f64 	%fd28942, %fd7249;
	abs.f64 	%fd28943, %fd38760;
	mul.f64 	%fd28944, %fd28943, 0d3E9421F5F40D8376;
	setp.lt.f64 	%p5482, %fd28942, %fd28944;
	@%p5482 bra 	$L__BB3_5074;
	add.f64 	%fd7251, %fd7248, 0d3FF0000000000000;
	mul.f64 	%fd28945, %fd869, %fd7089;
	div.rn.f64 	%fd28946, %fd28945, %fd7251;
	mul.f64 	%fd7252, %fd7249, %fd28946;
	add.f64 	%fd38760, %fd38760, %fd7252;
	abs.f64 	%fd28947, %fd7252;
	abs.f64 	%fd28948, %fd38760;
	mul.f64 	%fd28949, %fd28948, 0d3E9421F5F40D8376;
	setp.lt.f64 	%p5483, %fd28947, %fd28949;
	@%p5483 bra 	$L__BB3_5074;
	add.f64 	%fd7254, %fd7251, 0d3FF0000000000000;
	mul.f64 	%fd28950, %fd869, %fd7089;
	div.rn.f64 	%fd28951, %fd28950, %fd7254;
	mul.f64 	%fd7255, %fd7252, %fd28951;
	add.f64 	%fd38760, %fd38760, %fd7255;
	abs.f64 	%fd28952, %fd7255;
	abs.f64 	%fd28953, %fd38760;
	mul.f64 	%fd28954, %fd28953, 0d3E9421F5F40D8376;
	setp.lt.f64 	%p5484, %fd28952, %fd28954;
	@%p5484 bra 	$L__BB3_5074;
	add.f64 	%fd7257, %fd7254, 0d3FF0000000000000;
	mul.f64 	%fd28955, %fd869, %fd7089;
	div.rn.f64 	%fd28956, %fd28955, %fd7257;
	mul.f64 	%fd7258, %fd7255, %fd28956;
	add.f64 	%fd38760, %fd38760, %fd7258;
	abs.f64 	%fd28957, %fd7258;
	abs.f64 	%fd28958, %fd38760;
	mul.f64 	%fd28959, %fd28958, 0d3E9421F5F40D8376;
	setp.lt.f64 	%p5485, %fd28957, %fd28959;
	@%p5485 bra 	$L__BB3_5074;
	add.f64 	%fd7260, %fd7257, 0d3FF0000000000000;
	mul.f64 	%fd28960, %fd869, %fd7089;
	div.rn.f64 	%fd28961, %fd28960, %fd7260;
	mul.f64 	%fd7261, %fd7258, %fd28961;
	add.f64 	%fd38760, %fd38760, %fd7261;
	abs.f64 	%fd28962, %fd7261;
	abs.f64 	%fd28963, %fd38760;
	mul.f64 	%fd28964, %fd28963, 0d3E9421F5F40D8376;
	setp.lt.f64 	%p5486, %fd28962, %fd28964;
	@%p5486 bra 	$L__BB3_5074;
	add.f64 	%fd7263, %fd7260, 0d3FF0000000000000;
	mul.f64 	%fd28965, %fd869, %fd7089;
	div.rn.f64 	%fd28966, %fd28965, %fd7263;
	mul.f64 	%fd7264, %fd7261, %fd28966;
	add.f64 	%fd38760, %fd38760, %fd7264;
	abs.f64 	%fd28967, %fd7264;
	abs.f64 	%fd28968, %fd38760;
	mul.f64 	%fd28969, %fd28968, 0d3E9421F5F40D8376;
	setp.lt.f64 	%p5487, %fd28967, %fd28969;
	@%p5487 bra 	$L__BB3_5074;
	add.f64 	%fd7266, %fd7263, 0d3FF0000000000000;
	mul.f64 	%fd28970, %fd869, %fd7089;
	div.rn.f64 	%fd28971, %fd28970, %fd7266;
	mul.f64 	%fd7267, %fd7264, %fd28971;
	add.f64 	%fd38760, %fd38760, %fd7267;
	abs.f64 	%fd28972, %fd7267;
	abs.f64 	%fd28973, %fd38760;
	mul.f64 	%fd28974, %fd28973, 0d3E9421F5F40D8376;
	setp.lt.f64 	%p5488, %fd28972, %fd28974;
	@%p5488 bra 	$L__BB3_5074;
	add.f64 	%fd7269, %fd7266, 0d3FF0000000000000;
	mul.f64 	%fd28975, %fd869, %fd7089;
	div.rn.f64 	%fd28976, %fd28975, %fd7269;
	mul.f64 	%fd7270, %fd7267, %fd28976;
	add.f64 	%fd38760, %fd38760, %fd7270;
	abs.f64 	%fd28977, %fd7270;
	abs.f64 	%fd28978, %fd38760;
	mul.f64 	%fd28979, %fd28978, 0d3E9421F5F40D8376;
	setp.lt.f64 	%p5489, %fd28977, %fd28979;
	@%p5489 bra 	$L__BB3_5074;
	add.f64 	%fd7272, %fd7269, 0d3FF0000000000000;
	mul.f64 	%fd28980, %fd869, %fd7089;
	div.rn.f64 	%fd28981, %fd28980, %fd7272;
	mul.f64 	%fd7273, %fd7270, %fd28981;
	add.f64 	%fd38760, %fd38760, %fd7273;
	abs.f64 	%fd28982, %fd7273;
	abs.f64 	%fd28983, %fd38760;
	mul.f64 	%fd28984, %fd28983, 0d3E9421F5F40D8376;
	setp.lt.f64 	%p5490, %fd28982, %fd28984;
	@%p5490 bra 	$L__BB3_5074;
	add.f64 	%fd7275, %fd7272, 0d3FF0000000000000;
	mul.f64 	%fd28985, %fd869, %fd7089;
	div.rn.f64 	%fd28986, %fd28985, %fd7275;
	mul.f64 	%fd7276, %fd7273, %fd28986;
	add.f64 	%fd38760, %fd38760, %fd7276;
	abs.f64 	%fd28987, %fd7276;
	abs.f64 	%fd28988, %fd38760;
	mul.f64 	%fd28989, %fd28988, 0d3E9421F5F40D8376;
	setp.lt.f64 	%p5491, %fd28987, %fd28989;
	@%p5491 bra 	$L__BB3_5074;
	add.f64 	%fd7278, %fd7275, 0d3FF0000000000000;
	mul.f64 	%fd28990, %fd869, %fd7089;
	div.rn.f64 	%fd28991, %fd28990, %fd7278;
	mul.f64 	%fd7279, %fd7276, %fd28991;
	add.f64 	%fd38760, %fd38760, %fd7279;
	abs.f64 	%fd28992, %fd7279;
	abs.f64 	%fd28993, %fd38760;
	mul.f64 	%fd28994, %fd28993, 0d3E9421F5F40D8376;
	setp.lt.f64 	%p5492, %fd28992, %fd28994;
	@%p5492 bra 	$L__BB3_5074;
	add.f64 	%fd7281, %fd7278, 0d3FF0000000000000;
	mul.f64 	%fd28995, %fd869, %fd7089;
	div.rn.f64 	%fd28996, %fd28995, %fd7281;
	mul.f64 	%fd7282, %fd7279, %fd28996;
	add.f64 	%fd38760, %fd38760, %fd7282;
	abs.f64 	%fd28997, %fd7282;
	abs.f64 	%fd28998, %fd38760;
	mul.f64 	%fd28999, %fd28998, 0d3E9421F5F40D8376;
	setp.lt.f64 	%p5493, %fd28997, %fd28999;
	@%p5493 bra 	$L__BB3_5074;
	add.f64 	%fd7284, %fd7281, 0d3FF0000000000000;
	mul.f64 	%fd29000, %fd869, %fd7089;
	div.rn.f64 	%fd29001, %fd29000, %fd7284;
	mul.f64 	%fd7285, %fd7282, %fd29001;
	add.f64 	%fd38760, %fd38760, %fd7285;
	abs.f64 	%fd29002, %fd7285;
	abs.f64 	%fd29003, %fd38760;
	mul.f64 	%fd29004, %fd29003, 0d3E9421F5F40D8376;
	setp.lt.f64 	%p5494, %fd29002, %fd29004;
	@%p5494 bra 	$L__BB3_5074;
	add.f64 	%fd7287, %fd7284, 0d3FF0000000000000;
	mul.f64 	%fd29005, %fd869, %fd7089;
	div.rn.f64 	%fd29006, %fd29005, %fd7287;
	mul.f64 	%fd7288, %fd7285, %fd29006;
	add.f64 	%fd38760, %fd38760, %fd7288;
	abs.f64 	%fd29007, %fd7288;
	abs.f64 	%fd29008, %fd38760;
	mul.f64 	%fd29009, %fd29008, 0d3E9421F5F40D8376;
	setp.lt.f64 	%p5495, %fd29007, %fd29009;
	@%p5495 bra 	$L__BB3_5074;
	add.f64 	%fd38757, %fd7287, 0d3FF0000000000000;
	mul.f64 	%fd29010, %fd869, %fd7089;
	div.rn.f64 	%fd29011, %fd29010, %fd38757;
	mul.f64 	%fd38758, %fd7288, %fd29011;
	add.f64 	%fd38760, %fd38760, %fd38758;
	abs.f64 	%fd29012, %fd38758;
	abs.f64 	%fd29013, %fd38760;
	mul.f64 	%fd29014, %fd29013, 0d3E9421F5F40D8376;
	setp.lt.f64 	%p5496, %fd29012, %fd29014;
	@%p5496 bra 	$L__BB3_5074;
	add.s32 	%r15753, %r15753, 16;
	setp.eq.s32 	%p5497, %r15753, 100000001;
	@%p5497 bra 	$L__BB3_5085;
$L__BB3_5073:
	add.f64 	%fd7296, %fd38757, 0d3FF0000000000000;
	mul.f64 	%fd28935, %fd869, %fd7089;
	div.rn.f64 	%fd28936, %fd28935, %fd7296;
	mul.f64 	%fd7297, %fd38758, %fd28936;
	add.f64 	%fd38760, %fd38760, %fd7297;
	abs.f64 	%fd28937, %fd7297;
	abs.f64 	%fd28938, %fd38760;
	mul.f64 	%fd28939, %fd28938, 0d3E9421F5F40D8376;
	setp.geu.f64 	%p5481, %fd28937, %fd28939;
	@%p5481 bra 	$L__BB3_5057;
$L__BB3_5074:
	mul.f64 	%fd38761, %fd869, %fd7089;
	{
	.reg .b32 %temp; 
	mov.b64 	{%temp, %r15754}, %fd38761;
	}
	{
	.reg .b32 %temp; 
	mov.b64 	{%r15755, %temp}, %fd38761;
	}
	setp.gt.s32 	%p5498, %r15754, 1048575;
	mov.b32 	%r15756, -1023;
	@%p5498 bra 	$L__BB3_5076;
	mul.f64 	%fd29016, %fd869, %fd7089;
	mul.f64 	%fd38761, %fd29016, 0d4350000000000000;
	{
	.reg .b32 %temp; 
	mov.b64 	{%temp, %r15754}, %fd38761;
	}
	{
	.reg .b32 %temp; 
	mov.b64 	{%r15755, %temp}, %fd38761;
	}
	mov.b32 	%r15756, -1077;
$L__BB3_5076:
	add.s32 	%r11866, %r15754, -1;
	setp.gt.u32 	%p5499, %r11866, 2146435070;
	@%p5499 bra 	$L__BB3_5080;
	shr.u32 	%r11869, %r15754, 20;
	add.s32 	%r15757, %r15756, %r11869;
	and.b32  	%r11870, %r15754, 1048575;
	or.b32  	%r11871, %r11870, 1072693248;
	mov.b64 	%fd38762, {%r15755, %r11871};
	setp.lt.u32 	%p5501, %r11871, 1073127583;
	@%p5501 bra 	$L__BB3_5079;
	{
	.reg .b32 %temp; 
	mov.b64 	{%r11872, %temp}, %fd38762;
	}
	{
	.reg .b32 %temp; 
	mov.b64 	{%temp, %r11873}, %fd38762;
	}
	add.s32 	%r11874, %r11873, -1048576;
	mov.b64 	%fd38762, {%r11872, %r11874};
	add.s32 	%r15757, %r15757, 1;
$L__BB3_5079:
	add.f64 	%fd29018, %fd38762, 0dBFF0000000000000;
	add.f64 	%fd29019, %fd38762, 0d3FF0000000000000;
	rcp.approx.ftz.f64 	%fd29020, %fd29019;
	neg.f64 	%fd29021, %fd29019;
	fma.rn.f64 	%fd29022, %fd29021, %fd29020, 0d3FF0000000000000;
	fma.rn.f64 	%fd29023, %fd29022, %fd29022, %fd29022;
	fma.rn.f64 	%fd29024, %fd29023, %fd29020, %fd29020;
	mul.f64 	%fd29025, %fd29018, %fd29024;
	fma.rn.f64 	%fd29026, %fd29018, %fd29024, %fd29025;
	mul.f64 	%fd29027, %fd29026, %fd29026;
	fma.rn.f64 	%fd29028, %fd29027, 0d3EB1380B3AE80F1E, 0d3ED0EE258B7A8B04;
	fma.rn.f64 	%fd29029, %fd29028, %fd29027, 0d3EF3B2669F02676F;
	fma.rn.f64 	%fd29030, %fd29029, %fd29027, 0d3F1745CBA9AB0956;
	fma.rn.f64 	%fd29031, %fd29030, %fd29027, 0d3F3C71C72D1B5154;
	fma.rn.f64 	%fd29032, %fd29031, %fd29027, 0d3F624924923BE72D;
	fma.rn.f64 	%fd29033, %fd29032, %fd29027, 0d3F8999999999A3C4;
	fma.rn.f64 	%fd29034, %fd29033, %fd29027, 0d3FB5555555555554;
	sub.f64 	%fd29035, %fd29018, %fd29026;
	add.f64 	%fd29036, %fd29035, %fd29035;
	neg.f64 	%fd29037, %fd29026;
	fma.rn.f64 	%fd29038, %fd29037, %fd29018, %fd29036;
	mul.f64 	%fd29039, %fd29024, %fd29038;
	mul.f64 	%fd29040, %fd29027, %fd29034;
	fma.rn.f64 	%fd29041, %fd29040, %fd29026, %fd29039;
	xor.b32  	%r11875, %r15757, -2147483648;
	mov.b32 	%r11876, 1127219200;
	mov.b64 	%fd29042, {%r11875, %r11876};
	sub.f64 	%fd29043, %fd29042, %fd159;
	fma.rn.f64 	%fd29044, %fd29043, 0d3FE62E42FEFA39EF, %fd29026;
	fma.rn.f64 	%fd29045, %fd29043, 0dBFE62E42FEFA39EF, %fd29044;
	sub.f64 	%fd29046, %fd29045, %fd29026;
	sub.f64 	%fd29047, %fd29041, %fd29046;
	fma.rn.f64 	%fd29048, %fd29043, 0d3C7ABC9E3B39803F, %fd29047;
	add.f64 	%fd38763, %fd29044, %fd29048;
	bra.uni 	$L__BB3_5081;
$L__BB3_5080:
	fma.rn.f64 	%fd29017, %fd38761, 0d7FF0000000000000, 0d7FF0000000000000;
	{
	.reg .b32 %temp; 
	mov.b64 	{%temp, %r11867}, %fd38761;
	}
	and.b32  	%r11868, %r11867, 2147483647;
	setp.eq.s32 	%p5500, %r11868, 0;
	selp.f64 	%fd38763, 0dFFF0000000000000, %fd29017, %p5500;
$L__BB3_5081:
	mul.f64 	%fd29049, %fd38763, 0d4013000000000000;
	mul.f64 	%fd29050, %fd869, %fd7089;
	sub.f64 	%fd29051, %fd29049, %fd29050;
	sub.f64 	%fd29052, %fd7227, %fd38756;
	add.f64 	%fd7309, %fd29052, %fd29051;
	fma.rn.f64 	%fd29053, %fd7309, 0d3FF71547652B82FE, 0d4338000000000000;
	{
	.reg .b32 %temp; 
	mov.b64 	{%r2795, %temp}, %fd29053;
	}
	mov.f64 	%fd29054, 0dC338000000000000;
	add.rn.f64 	%fd29055, %fd29053, %fd29054;
	fma.rn.f64 	%fd29056, %fd29055, 0dBFE62E42FEFA39EF, %fd7309;
	fma.rn.f64 	%fd29057, %fd29055, 0dBC7ABC9E3B39803F, %fd29056;
	fma.rn.f64 	%fd29058, %fd29057, 0d3E5ADE1569CE2BDF, 0d3E928AF3FCA213EA;
	fma.rn.f64 	%fd29059, %fd29058, %fd29057, 0d3EC71DEE62401315;
	fma.rn.f64 	%fd29060, %fd29059, %fd29057, 0d3EFA01997C89EB71;
	fma.rn.f64 	%fd29061, %fd29060, %fd29057, 0d3F2A01A014761F65;
	fma.rn.f64 	%fd29062, %fd29061, %fd29057, 0d3F56C16C1852B7AF;
	fma.rn.f64 	%fd29063, %fd29062, %fd29057, 0d3F81111111122322;
	fma.rn.f64 	%fd29064, %fd29063, %fd29057, 0d3FA55555555502A1;
	fma.rn.f64 	%fd29065, %fd29064, %fd29057, 0d3FC5555555555511;
	fma.rn.f64 	%fd29066, %fd29065, %fd29057, 0d3FE000000000000B;
	fma.rn.f64 	%fd29067, %fd29066, %fd29057, 0d3FF0000000000000;
	fma.rn.f64 	%fd29068, %fd29067, %fd29057, 0d3FF0000000000000;
	{
	.reg .b32 %temp; 
	mov.b64 	{%r2796, %temp}, %fd29068;
	}
	{
	.reg .b32 %temp; 
	mov.b64 	{%temp, %r2797}, %fd29068;
	}
	shl.b32 	%r11877, %r2795, 20;
	add.s32 	%r11878, %r11877, %r2797;
	mov.b64 	%fd38764, {%r2796, %r11878};
	{
	.reg .b32 %temp; 
	mov.b64 	{%temp, %r11879}, %fd7309;
	}
	mov.b32 	%f304, %r11879;
	abs.f32 	%f134, %f304;
	setp.lt.f32 	%p5502, %f134, 0f4086232B;
	@%p5502 bra 	$L__BB3_5084;
	setp.lt.f64 	%p5503, %fd7309, 0d0000000000000000;
	add.f64 	%fd29069, %fd7309, 0d7FF0000000000000;
	selp.f64 	%fd38764, 0d0000000000000000, %fd29069, %p5503;
	setp.geu.f32 	%p5504, %f134, 0f40874800;
	@%p5504 bra 	$L__BB3_5084;
	shr.u32 	%r11880, %r2795, 31;
	add.s32 	%r11881, %r2795, %r11880;
	shr.s32 	%r11882, %r11881, 1;
	shl.b32 	%r11883, %r11882, 20;
	add.s32 	%r11884, %r2797, %r11883;
	mov.b64 	%fd29070, {%r2796, %r11884};
	sub.s32 	%r11885, %r2795, %r11882;
	shl.b32 	%r11886, %r11885, 20;
	add.s32 	%r11887, %r11886, 1072693248;
	mov.b32 	%r11888, 0;
	mov.b64 	%fd29071, {%r11888, %r11887};
	mul.f64 	%fd38764, %fd29071, %fd29070;
$L__BB3_5084:
	mul.f64 	%fd38765, %fd38760, %fd38764;
	bra.uni 	$L__BB3_5086;
$L__BB3_5085:
	mov.u64 	%rd342, $str$5;
	cvta.global.u64 	%rd343, %rd342;
	{ // callseq 799, 0
	.param .b64 param0;
	st.param.b64 	[param0], %rd343;
	.param .b64 param1;
	st.param.b64 	[param1], 0;
	.param .b32 retval0;
	call.uni (retval0), 
	vprintf, 
	(
	param0, 
	param1
	);
	ld.param.b32 	%r11862, [retval0];
	} // callseq 799
$L__BB3_5086:
	mov.f64 	%fd29072, 0d3FF0000000000000;
	sub.f64 	%fd38778, %fd29072, %fd38765;
	bra.uni 	$L__BB3_5112;
$L__BB3_5087:
	mov.b32 	%r15760, -1023;
	mov.f64 	%fd38766, 0d400289A4E5827C1E;
	@%p5442 bra 	$L__BB3_5089;
	mov.f64 	%fd38766, 0d436289A4E5827C1E;
	{
	.reg .b32 %temp; 
	mov.b64 	{%temp, %r15749}, %fd38766;
	}
	{
	.reg .b32 %temp; 
	mov.b64 	{%r15750, %temp}, %fd38766;
	}
	mov.b32 	%r15760, -1077;
$L__BB3_5089:
	add.s32 	%r11800, %r15749, -1;
	setp.gt.u32 	%p5452, %r11800, 2146435070;
	@%p5452 bra 	$L__BB3_5093;
	shr.u32 	%r11803, %r15749, 20;
	add.s32 	%r15761, %r15760, %r11803;
	and.b32  	%r11804, %r15749, 1048575;
	or.b32  	%r11805, %r11804, 1072693248;
	mov.b64 	%fd38767, {%r15750, %r11805};
	setp.lt.u32 	%p5454, %r11805, 1073127583;
	@%p5454 bra 	$L__BB3_5092;
	{
	.reg .b32 %temp; 
	mov.b64 	{%r11806, %temp}, %fd38767;
	}
	{
	.reg .b32 %temp; 
	mov.b64 	{%temp, %r11807}, %fd38767;
	}
	add.s32 	%r11808, %r11807, -1048576;
	mov.b64 	%fd38767, {%r11806, %r11808};
	add.s32 	%r15761, %r15761, 1;
$L__BB3_5092:
	add.f64 	%fd28754, %fd38767, 0dBFF0000000000000;
	add.f64 	%fd28755, %fd38767, 0d3FF0000000000000;
	rcp.approx.ftz.f64 	%fd28756, %fd28755;
	neg.f64 	%fd28757, %fd28755;
	fma.rn.f64 	%fd28758, %fd28757, %fd28756, 0d3FF0000000000000;
	fma.rn.f64 	%fd28759, %fd28758, %fd28758, %fd28758;
	fma.rn.f64 	%fd28760, %fd28759, %fd28756, %fd28756;
	mul.f64 	%fd28761, %fd28754, %fd28760;
	fma.rn.f64 	%fd28762, %fd28754, %fd28760, %fd28761;
	mul.f64 	%fd28763, %fd28762, %fd28762;
	fma.rn.f64 	%fd28764, %fd28763, 0d3EB1380B3AE80F1E, 0d3ED0EE258B7A8B04;
	fma.rn.f64 	%fd28765, %fd28764, %fd28763, 0d3EF3B2669F02676F;
	fma.rn.f64 	%fd28766, %fd28765, %fd28763, 0d3F1745CBA9AB0956;
	fma.rn.f64 	%fd28767, %fd28766, %fd28763, 0d3F3C71C72D1B5154;
	fma.rn.f64 	%fd28768, %fd28767, %fd28763, 0d3F624924923BE72D;
	fma.rn.f64 	%fd28769, %fd28768, %fd28763, 0d3F8999999999A3C4;
	fma.rn.f64 	%fd28770, %fd28769, %fd28763, 0d3FB5555555555554;
	sub.f64 	%fd28771, %fd28754, %fd28762;
	add.f64 	%fd28772, %fd28771, %fd28771;
	neg.f64 	%fd28773, %fd28762;
	fma.rn.f64 	%fd28774, %fd28773, %fd28754, %fd28772;
	mul.f64 	%fd28775, %fd28760, %fd28774;
	mul.f64 	%fd28776, %fd28763, %fd28770;
	fma.rn.f64 	%fd28777, %fd28776, %fd28762, %fd28775;
	xor.b32  	%r11809, %r15761, -2147483648;
	mov.b32 	%r11810, 1127219200;
	mov.b64 	%fd28778, {%r11809, %r11810};
	sub.f64 	%fd28779, %fd28778, %fd159;
	fma.rn.f64 	%fd28780, %fd28779, 0d3FE62E42FEFA39EF, %fd28762;
	fma.rn.f64 	%fd28781, %fd28779, 0dBFE62E42FEFA39EF, %fd28780;
	sub.f64 	%fd28782, %fd28781, %fd28762;
	sub.f64 	%fd28783, %fd28777, %fd28782;
	fma.rn.f64 	%fd28784, %fd28779, 0d3C7ABC9E3B39803F, %fd28783;
	add.f64 	%fd38768, %fd28780, %fd28784;
	bra.uni 	$L__BB3_5094;
$L__BB3_5093:
	fma.rn.f64 	%fd28753, %fd38766, 0d7FF0000000000000, 0d7FF0000000000000;
	{
	.reg .b32 %temp; 
	mov.b64 	{%temp, %r11801}, %fd38766;
	}
	and.b32  	%r11802, %r11801, 2147483647;
	setp.eq.s32 	%p5453, %r11802, 0;
	selp.f64 	%fd38768, 0dFFF0000000000000, %fd28753, %p5453;
$L__BB3_5094:
	fma.rn.f64 	%fd28786, %fd869, %fd7089, 0d3FF0000000000000;
	add.f64 	%fd38772, %fd28786, 0dC013000000000000;
	rcp.rn.f64 	%fd38773, %fd38772;
	mov.b32 	%r15762, 1;
	mov.f64 	%fd38771, 0d46293E5939A08CE9;
	mov.f64 	%fd38770, %fd38773;
	bra.uni 	$L__BB3_5099;
$L__BB3_5095:
	add.s32 	%r11813, %r15762, 1;
	not.b32 	%r11814, %r15762;
	cvt.rn.f64.s32 	%fd28800, %r11814;
	cvt.rn.f64.u32 	%fd28801, %r11813;
	add.f64 	%fd28802, %fd28801, 0dC013000000000000;
	mul.f64 	%fd28803, %fd28802, %fd28800;
	add.f64 	%fd7326, %fd7342, 0d4000000000000000;
	fma.rn.f64 	%fd28804, %fd28803, %fd7344, %fd7326;
	abs.f64 	%fd28805, %fd28804;
	setp.lt.f64 	%p5458, %fd28805, 0d39B4484BFEEBC2A0;
	div.rn.f64 	%fd28806, %fd28803, %fd7343;
	add.f64 	%fd28807, %fd7326, %fd28806;
	abs.f64 	%fd28808, %fd28807;
	setp.lt.f64 	%p5459, %fd28808, 0d39B4484BFEEBC2A0;
	selp.f64 	%fd7327, 0d39B4484BFEEBC2A0, %fd28807, %p5459;
	rcp.rn.f64 	%fd28809, %fd28804;
	selp.f64 	%fd7328, 0d46293E5939A08CE9, %fd28809, %p5458;
	mul.f64 	%fd28810, %fd7328, %fd7327;
	mul.f64 	%fd38773, %fd38773, %fd28810;
	add.f64 	%fd28811, %fd28810, 0dBFF0000000000000;
	abs.f64 	%fd28812, %fd28811;
	setp.lt.f64 	%p5460, %fd28812, 0d3E9421F5F40D8376;
	@%p5460 bra 	$L__BB3_5101;
	add.s32 	%r11815, %r15762, 2;
	sub.s32 	%r11816, -2, %r15762;
	cvt.rn.f64.s32 	%fd28813, %r11816;
	cvt.rn.f64.u32 	%fd28814, %r11815;
	add.f64 	%fd28815, %fd28814, 0dC013000000000000;
	mul.f64 	%fd28816, %fd28815, %fd28813;
	add.f64 	%fd7330, %fd7326, 0d4000000000000000;
	fma.rn.f64 	%fd28817, %fd28816, %fd7328, %fd7330;
	abs.f64 	%fd28818, %fd28817;
	setp.lt.f64 	%p5461, %fd28818, 0d39B4484BFEEBC2A0;
	div.rn.f64 	%fd28819, %fd28816, %fd7327;
	add.f64 	%fd28820, %fd7330, %fd28819;
	abs.f64 	%fd28821, %fd28820;
	setp.lt.f64 	%p5462, %fd28821, 0d39B4484BFEEBC2A0;
	selp.f64 	%fd7331, 0d39B4484BFEEBC2A0, %fd28820, %p5462;
	rcp.rn.f64 	%fd28822, %fd28817;
	selp.f64 	%fd7332, 0d46293E5939A08CE9, %fd28822, %p5461;
	mul.f64 	%fd28823, %fd7332, %fd7331;
	mul.f64 	%fd38773, %fd38773, %fd28823;
	add.f64 	%fd28824, %fd28823, 0dBFF0000000000000;
	abs.f64 	%fd28825, %fd28824;
	setp.lt.f64 	%p5463, %fd28825, 0d3E9421F5F40D8376;
	@%p5463 bra 	$L__BB3_5101;
	add.s32 	%r11817, %r15762, 3;
	sub.s32 	%r11818, -3, %r15762;
	cvt.rn.f64.s32 	%fd28826, %r11818;
	cvt.rn.f64.u32 	%fd28827, %r11817;
	add.f64 	%fd28828, %fd28827, 0dC013000000000000;
	mul.f64 	%fd28829, %fd28828, %fd28826;
	add.f64 	%fd38772, %fd7330, 0d4000000000000000;
	fma.rn.f64 	%fd28830, %fd28829, %fd7332, %fd38772;
	abs.f64 	%fd28831, %fd28830;
	setp.lt.f64 	%p5464, %fd28831, 0d39B4484BFEEBC2A0;
	div.rn.f64 	%fd28832, %fd28829, %fd7331;
	add.f64 	%fd28833, %fd38772, %fd28832;
	abs.f64 	%fd28834, %fd28833;
	setp.lt.f64 	%p5465, %fd28834, 0d39B4484BFEEBC2A0;
	selp.f64 	%fd38771, 0d39B4484BFEEBC2A0, %fd28833, %p5465;
	rcp.rn.f64 	%fd28835, %fd28830;
	selp.f64 	%fd38770, 0d46293E5939A08CE9, %fd28835, %p5464;
	mul.f64 	%fd28836, %fd38770, %fd38771;
	mul.f64 	%fd38773, %fd38773, %fd28836;
	add.f64 	%fd28837, %fd28836, 0dBFF0000000000000;
	abs.f64 	%fd28838, %fd28837;
	setp.lt.f64 	%p5466, %fd28838, 0d3E9421F5F40D8376;
	@%p5466 bra 	$L__BB3_5101;
	add.s32 	%r15762, %r15762, 4;
	setp.eq.s32 	%p5467, %r15762, 100000001;
	@%p5467 bra 	$L__BB3_5100;
$L__BB3_5099:
	neg.s32 	%r11812, %r15762;
	cvt.rn.f64.s32 	%fd28787, %r11812;
	cvt.rn.f64.u32 	%fd28788, %r15762;
	add.f64 	%fd28789, %fd28788, 0dC013000000000000;
	mul.f64 	%fd28790, %fd28789, %fd28787;
	add.f64 	%fd7342, %fd38772, 0d4000000000000000;
	fma.rn.f64 	%fd28791, %fd28790, %fd38770, %fd7342;
	abs.f64 	%fd28792, %fd28791;
	setp.lt.f64 	%p5455, %fd28792, 0d39B4484BFEEBC2A0;
	div.rn.f64 	%fd28793, %fd28790, %fd38771;
	add.f64 	%fd28794, %fd7342, %fd28793;
	abs.f64 	%fd28795, %fd28794;
	setp.lt.f64 	%p5456, %fd28795, 0d39B4484BFEEBC2A0;
	selp.f64 	%fd7343, 0d39B4484BFEEBC2A0, %fd28794, %p5456;
	rcp.rn.f64 	%fd28796, %fd28791;
	selp.f64 	%fd7344, 0d46293E5939A08CE9, %fd28796, %p5455;
	mul.f64 	%fd28797, %fd7344, %fd7343;
	mul.f64 	%fd38773, %fd38773, %fd28797;
	add.f64 	%fd28798, %fd28797, 0dBFF0000000000000;
	abs.f64 	%fd28799, %fd28798;
	setp.lt.f64 	%p5457, %fd28799, 0d3E9421F5F40D8376;
	@%p5457 bra 	$L__BB3_5101;
	bra.uni 	$L__BB3_5095;
$L__BB3_5100:
	mov.u64 	%rd338, $str$3;
	cvta.global.u64 	%rd339, %rd338;
	{ // callseq 797, 0
	.param .b64 param0;
	st.param.b64 	[param0], %rd339;
	.param .b64 param1;
	st.param.b64 	[param1], 0;
	.param .b32 retval0;
	call.uni (retval0), 
	vprintf, 
	(
	param0, 
	param1
	);
	ld.param.b32 	%r11819, [retval0];
	} // callseq 797
$L__BB3_5101:
	mul.f64 	%fd38774, %fd869, %fd7089;
	{
	.reg .b32 %temp; 
	mov.b64 	{%temp, %r15763}, %fd38774;
	}
	{
	.reg .b32 %temp; 
	mov.b64 	{%r15764, %temp}, %fd38774;
	}
	setp.gt.s32 	%p5468, %r15763, 1048575;
	mov.b32 	%r15765, -1023;
	@%p5468 bra 	$L__BB3_5103;
	mul.f64 	%fd28839, %fd869, %fd7089;
	mul.f64 	%fd38774, %fd28839, 0d4350000000000000;
	{
	.reg .b32 %temp; 
	mov.b64 	{%temp, %r15763}, %fd38774;
	}
	{
	.reg .b32 %temp; 
	mov.b64 	{%r15764, %temp}, %fd38774;
	}
	mov.b32 	%r15765, -1077;
$L__BB3_5103:
	add.s32 	%r11823, %r15763, -1;
	setp.gt.u32 	%p5469, %r11823, 2146435070;
	@%p5469 bra 	$L__BB3_5107;
	shr.u32 	%r11826, %r15763, 20;
	add.s32 	%r15766, %r15765, %r11826;
	and.b32  	%r11827, %r15763, 1048575;
	or.b32  	%r11828, %r11827, 1072693248;
	mov.b64 	%fd38775, {%r15764, %r11828};
	setp.lt.u32 	%p5471, %r11828, 1073127583;
	@%p5471 bra 	$L__BB3_5106;
	{
	.reg .b32 %temp; 
	mov.b64 	{%r11829, %temp}, %fd38775;
	}
	{
	.reg .b32 %temp; 
	mov.b64 	{%temp, %r11830}, %fd38775;
	}
	add.s32 	%r11831, %r11830, -1048576;
	mov.b64 	%fd38775, {%r11829, %r11831};
	add.s32 	%r15766, %r15766, 1;
$L__BB3_5106:
	add.f64 	%fd28841, %fd38775, 0dBFF0000000000000;
	add.f64 	%fd28842, %fd38775, 0d3FF0000000000000;
	rcp.approx.ftz.f64 	%fd28843, %fd28842;
	neg.f64 	%fd28844, %fd28842;
	fma.rn.f64 	%fd28845, %fd28844, %fd28843, 0d3FF0000000000000;
	fma.rn.f64 	%fd28846, %fd28845, %fd28845, %fd28845;
	fma.rn.f64 	%fd28847, %fd28846, %fd28843, %fd28843;
	mul.f64 	%fd28848, %fd28841, %fd28847;
	fma.rn.f64 	%fd28849, %fd28841, %fd28847, %fd28848;
	mul.f64 	%fd28850, %fd28849, %fd28849;
	fma.rn.f64 	%fd28851, %fd28850, 0d3EB1380B3AE80F1E, 0d3ED0EE258B7A8B04;
	fma.rn.f64 	%fd28852, %fd28851, %fd28850, 0d3EF3B2669F02676F;
	fma.rn.f64 	%fd28853, %fd28852, %fd28850, 0d3F1745CBA9AB0956;
	fma.rn.f64 	%fd28854, %fd28853, %fd28850, 0d3F3C71C72D1B5154;
	fma.rn.f64 	%fd28855, %fd28854, %fd28850, 0d3F624924923BE72D;
	fma.rn.f64 	%fd28856, %fd28855, %fd28850, 0d3F8999999999A3C4;
	fma.rn.f64 	%fd28857, %fd28856, %fd28850, 0d3FB5555555555554;
	sub.f64 	%fd28858, %fd28841, %fd28849;
	add.f64 	%fd28859, %fd28858, %fd28858;
	neg.f64 	%fd28860, %fd28849;
	fma.rn.f64 	%fd28861, %fd28860, %fd28841, %fd28859;
	mul.f64 	%fd28862, %fd28847, %fd28861;
	mul.f64 	%fd28863, %fd28850, %fd28857;
	fma.rn.f64 	%fd28864, %fd28863, %fd28849, %fd28862;
	xor.b32  	%r11832, %r15766, -2147483648;
	mov.b32 	%r11833, 1127219200;
	mov.b64 	%fd28865, {%r11832, %r11833};
	sub.f64 	%fd28866, %fd28865, %fd159;
	fma.rn.f64 	%fd28867, %fd28866, 0d3FE62E42FEFA39EF, %fd28849;
	fma.rn.f64 	%fd28868, %fd28866, 0dBFE62E42FEFA39EF, %fd28867;
	sub.f64 	%fd28869, %fd28868, %fd28849;
	sub.f64 	%fd28870, %fd28864, %fd28869;
	fma.rn.f64 	%fd28871, %fd28866, 0d3C7ABC9E3B39803F, %fd28870;
	add.f64 	%fd38776, %fd28867, %fd28871;
	bra.uni 	$L__BB3_5108;
$L__BB3_5107:
	fma.rn.f64 	%fd28840, %fd38774, 0d7FF0000000000000, 0d7FF0000000000000;
	{
	.reg .b32 %temp; 
	mov.b64 	{%temp, %r11824}, %fd38774;
	}
	and.b32  	%r11825, %r11824, 2147483647;
	setp.eq.s32 	%p5470, %r11825, 0;
	selp.f64 	%fd38776, 0dFFF0000000000000, %fd28840, %p5470;
$L__BB3_5108:
	mul.f64 	%fd28872, %fd38776, 0d4013000000000000;
	mul.f64 	%fd28873, %fd869, %fd7089;
	sub.f64 	%fd28874, %fd28872, %fd28873;
	sub.f64 	%fd28875, %fd7227, %fd38768;
	add.f64 	%fd7356, %fd28875, %fd28874;
	fma.rn.f64 	%fd28876, %fd7356, 0d3FF71547652B82FE, 0d4338000000000000;
	{
	.reg .b32 %temp; 
	mov.b64 	{%r2818, %temp}, %fd28876;
	}
	mov.f64 	%fd28877, 0dC338000000000000;
	add.rn.f64 	%fd28878, %fd28876, %fd28877;
	fma.rn.f64 	%fd28879, %fd28878, 0dBFE62E42FEFA39EF, %fd7356;
	fma.rn.f64 	%fd28880, %fd28878, 0dBC7ABC9E3B39803F, %fd28879;
	fma.rn.f64 	%fd28881, %fd28880, 0d3E5ADE1569CE2BDF, 0d3E928AF3FCA213EA;
	fma.rn.f64 	%fd28882, %fd28881, %fd28880, 0d3EC71DEE62401315;
	fma.rn.f64 	%fd28883, %fd28882, %fd28880, 0d3EFA01997C89EB71;
	fma.rn.f64 	%fd28884, %fd28883, %fd28880, 0d3F2A01A014761F65;
	fma.rn.f64 	%fd28885, %fd28884, %fd28880, 0d3F56C16C1852B7AF;
	fma.rn.f64 	%fd28886, %fd28885, %fd28880, 0d3F81111111122322;
	fma.rn.f64 	%fd28887, %fd28886, %fd28880, 0d3FA55555555502A1;
	fma.rn.f64 	%fd28888, %fd28887, %fd28880, 0d3FC5555555555511;
	fma.rn.f64 	%fd28889, %fd28888, %fd28880, 0d3FE000000000000B;
	fma.rn.f64 	%fd28890, %fd28889, %fd28880, 0d3FF0000000000000;
	fma.rn.f64 	%fd28891, %fd28890, %fd28880, 0d3FF0000000000000;
	{
	.reg .b32 %temp; 
	mov.b64 	{%r2819, %temp}, %fd28891;
	}
	{
	.reg .b32 %temp; 
	mov.b64 	{%temp, %r2820}, %fd28891;
	}
	shl.b32 	%r11834, %r2818, 20;
	add.s32 	%r11835, %r11834, %r2820;
	mov.b64 	%fd38777, {%r2819, %r11835};
	{
	.reg .b32 %temp; 
	mov.b64 	{%temp, %r11836}, %fd7356;
	}
	mov.b32 	%f303, %r11836;
	abs.f32 	%f135, %f303;
	setp.lt.f32 	%p5472, %f135, 0f4086232B;
	@%p5472 bra 	$L__BB3_5111;
	setp.lt.f64 	%p5473, %fd7356, 0d0000000000000000;
	add.f64 	%fd28892, %fd7356, 0d7FF0000000000000;
	selp.f64 	%fd38777, 0d0000000000000000, %fd28892, %p5473;
	setp.geu.f32 	%p5474, %f135, 0f40874800;
	@%p5474 bra 	$L__BB3_5111;
	shr.u32 	%r11837, %r2818, 31;
	add.s32 	%r11838, %r2818, %r11837;
	shr.s32 	%r11839, %r11838, 1;
	shl.b32 	%r11840, %r11839, 20;
	add.s32 	%r11841, %r2820, %r11840;
	mov.b64 	%fd28893, {%r2819, %r11841};
	sub.s32 	%r11842, %r2818, %r11839;
	shl.b32 	%r11843, %r11842, 20;
	add.s32 	%r11844, %r11843, 1072693248;
	mov.b32 	%r11845, 0;
	mov.b64 	%fd28894, {%r11845, %r11844};
	mul.f64 	%fd38777, %fd28894, %fd28893;
$L__BB3_5111:
	mul.f64 	%fd38778, %fd38773, %fd38777;
$L__BB3_5112:
	setp.lt.s32 	%p5506, %r2680, 0;
	and.b32  	%r11889, %r8264, 2146435072;
	setp.eq.s32 	%p5507, %r11889, 1072693248;
	mul.f64 	%fd7363, %fd7240, %fd38778;
	{ // callseq 800, 0
	.param .b64 param0;
	st.param.f64 	[param0], %fd7055;
	.param .b64 param1;
	st.param.f64 	[param1], 0d4010000000000000;
	.param .b64 retval0;
	call.uni (retval0), 
	__internal_accurate_pow, 
	(
	param0, 
	param1
	);
	ld.param.f64 	%fd29073, [retval0];
	} // callseq 800
	neg.f64 	%fd29075, %fd29073;
	selp.f64 	%fd29076, %fd29075, %fd29073, %p5507;
	selp.f64 	%fd38780, %fd29076, %fd29073, %p5506;
	@%p5337 bra 	$L__BB3_5114;
	selp.b32 	%r11891, %r2680, 0, %p5507;
	setp.lt.s32 	%p5509, %r8264, 0;
	or.b32  	%r11892, %r11891, 2146435072;
	selp.b32 	%r11893, %r11892, %r11891, %p5509;
	mov.b32 	%r11894, 0;
	mov.b64 	%fd38780, {%r11894, %r11893};
$L__BB3_5114:
	add.f64 	%fd29077, %fd869, 0d4010000000000000;
	{
	.reg .b32 %temp; 
	mov.b64 	{%temp, %r11895}, %fd29077;
	}
	and.b32  	%r11896, %r11895, 2146435072;
	setp.ne.s32 	%p5510, %r11896, 2146435072;
	@%p5510 bra 	$L__BB3_5119;
	setp.num.f64 	%p5511, %fd869, %fd869;
	@%p5511 bra 	$L__BB3_5117;
	mov.f64 	%fd29078, 0d4010000000000000;
	add.rn.f64 	%fd38780, %fd869, %fd29078;
	bra.uni 	$L__BB3_5119;
$L__BB3_5117:
	setp.neu.f64 	%p5512, %fd7055, 0d7FF0000000000000;
	@%p5512 bra 	$L__BB3_5119;
	setp.lt.s32 	%p5513, %r2680, 0;
	setp.eq.s32 	%p5514, %r11889, 1072693248;
	setp.lt.s32 	%p5515, %r8264, 0;
	selp.b32 	%r11898, 0, 2146435072, %p5515;
	and.b32  	%r11899, %r8264, 2147483647;
	setp.ne.s32 	%p5516, %r11899, 1071644672;
	or.b32  	%r11900, %r11898, -2147483648;
	selp.b32 	%r11901, %r11900, %r11898, %p5516;
	selp.b32 	%r11902, %r11901, %r11898, %p5514;
	selp.b32 	%r11903, %r11902, %r11898, %p5513;
	mov.b32 	%r11904, 0;
	mov.b64 	%fd38780, {%r11904, %r11903};
$L__BB3_5119:
	setp.eq.f64 	%p5518, %fd869, 0d0000000000000000;
	and.b32  	%r11905, %r3910, 2146435072;
	setp.eq.s32 	%p5521, %r11905, 1073741824;
	selp.f64 	%fd7370, 0d3FF0000000000000, %fd38780, %p5360;
	{ // callseq 801, 0
	.param .b64 param0;
	st.param.f64 	[param0], %fd7055;
	.param .b64 param1;
	st.param.f64 	[param1], 0d4008000000000000;
	.param .b64 retval0;
	call.uni (retval0), 
	__internal_accurate_pow, 
	(
	param0, 
	param1
	);
	ld.param.f64 	%fd29079, [retval0];
	} // callseq 801
	neg.f64 	%fd29081, %fd29079;
	selp.f64 	%fd29082, %fd29081, %fd29079, %p5521;
	selp.f64 	%fd29083, %fd29082, %fd29079, %p5506;
	selp.b32 	%r11906, %r2680, 0, %p5521;
	or.b32  	%r11907, %r11906, 2146435072;
	selp.b32 	%r11908, %r11907, %r11906, %p5316;
	mov.b32 	%r11909, 0;
	mov.b64 	%fd29084, {%r11909, %r11908};
	selp.f64 	%fd38781, %fd29084, %fd29083, %p5518;
	add.f64 	%fd29085, %fd869, 0d4008000000000000;
	{
	.reg .b32 %temp; 
	mov.b64 	{%temp, %r11910}, %fd29085;
	}
	and.b32  	%r11911, %r11910, 2146435072;
	setp.ne.s32 	%p5522, %r11911, 2146435072;
	@%p5522 bra 	$L__BB3_5124;
	setp.num.f64 	%p5523, %fd869, %fd869;
	@%p5523 bra 	$L__BB3_5122;
	mov.f64 	%fd29086, 0d4008000000000000;
	add.rn.f64 	%fd38781, %fd869, %fd29086;
	bra.uni 	$L__BB3_5124;
$L__BB3_5122:
	setp.neu.f64 	%p5524, %fd7055, 0d7FF0000000000000;
	@%p5524 bra 	$L__BB3_5124;
	setp.lt.s32 	%p5525, %r2680, 0;
	and.b32  	%r11913, %r3910, 2147483647;
	setp.ne.s32 	%p5527, %r11913, 1071644672;
	setp.lt.s32 	%p5528, %r3910, 0;
	selp.b32 	%r11914, 0, 2146435072, %p5528;
	or.b32  	%r11915, %r11914, -2147483648;
	selp.b32 	%r11916, %r11915, %r11914, %p5527;
	selp.b32 	%r11917, %r11916, %r11914, %p5521;
	selp.b32 	%r11918, %r11917, %r11914, %p5525;
	mov.b32 	%r11919, 0;
	mov.b64 	%fd38781, {%r11919, %r11918};
$L__BB3_5124:
	setp.eq.f64 	%p5529, %fd869, 0d3FF0000000000000;
	setp.neu.f64 	%p5530, %fd869, 0d0000000000000000;
	setp.lt.s32 	%p5531, %r2680, 0;
	and.b32  	%r11920, %r3914, 2146435072;
	setp.eq.s32 	%p5532, %r11920, 1062207488;
	selp.f64 	%fd7375, 0d3FF0000000000000, %fd38781, %p5529;
	{ // callseq 802, 0
	.param .b64 param0;
	st.param.f64 	[param0], %fd7055;
	.param .b64 param1;
	st.param.f64 	[param1], 0d4000000000000000;
	.param .b64 retval0;
	call.uni (retval0), 
	__internal_accurate_pow, 
	(
	param0, 
	param1
	);
	ld.param.f64 	%fd29087, [retval0];
	} // callseq 802
	neg.f64 	%fd29089, %fd29087;
	selp.f64 	%fd29090, %fd29089, %fd29087, %p5532;
	selp.f64 	%fd38783, %fd29090, %fd29087, %p5531;
	@%p5530 bra 	$L__BB3_5126;
	selp.b32 	%r11922, %r2680, 0, %p5532;
	setp.lt.s32 	%p5534, %r3914, 0;
	or.b32  	%r11923, %r11922, 2146435072;
	selp.b32 	%r11924, %r11923, %r11922, %p5534;
	mov.b32 	%r11925, 0;
	mov.b64 	%fd38783, {%r11925, %r11924};
$L__BB3_5126:
	add.f64 	%fd29091, %fd869, 0d4000000000000000;
	{
	.reg .b32 %temp; 
	mov.b64 	{%temp, %r11926}, %fd29091;
	}
	and.b32  	%r11927, %r11926, 2146435072;
	setp.ne.s32 	%p5535, %r11927, 2146435072;
	@%p5535 bra 	$L__BB3_5131;
	setp.num.f64 	%p5536, %fd869, %fd869;
	@%p5536 bra 	$L__BB3_5129;
	mov.f64 	%fd29092, 0d4000000000000000;
	add.rn.f64 	%fd38783, %fd869, %fd29092;
	bra.uni 	$L__BB3_5131;
$L__BB3_5129:
	setp.neu.f64 	%p5537, %fd7055, 0d7FF0000000000000;
	@%p5537 bra 	$L__BB3_5131;
	setp.lt.s32 	%p5540, %r3914, 0;
	selp.b32 	%r11929, 0, 2146435072, %p5540;
	and.b32  	%r11930, %r3914, 2147483647;
	setp.ne.s32 	%p5541, %r11930, 1071644672;
	or.b32  	%r11931, %r11929, -2147483648;
	selp.b32 	%r11932, %r11931, %r11929, %p5541;
	selp.b32 	%r11933, %r11932, %r11929, %p5532;
	selp.b32 	%r11934, %r11933, %r11929, %p5531;
	mov.b32 	%r11935, 0;
	mov.b64 	%fd38783, {%r11935, %r11934};
$L__BB3_5131:
	setp.neu.f64 	%p5542, %fd6668, 0d0000000000000000;
	mov.f64 	%fd29093, 0d3FE5555555555555;
	{
	.reg .b32 %temp; 
	mov.b64 	{%temp, %r2821}, %fd29093;
	}
	@%p5542 bra 	$L__BB3_5133;
	and.b32  	%r11936, %r2821, 2146435072;
	setp.eq.s32 	%p5544, %r11936, 1127219200;
	selp.b32 	%r11937, %r2678, 0, %p5544;
	setp.lt.s32 	%p5545, %r2821, 0;
	or.b32  	%r11938, %r11937, 2146435072;
	selp.b32 	%r11939, %r11938, %r11937, %p5545;
	mov.b32 	%r11940, 0;
	mov.b64 	%fd38785, {%r11940, %r11939};
	bra.uni 	$L__BB3_5134;
$L__BB3_5133:
	setp.lt.s32 	%p5543, %r2678, 0;
	{ // callseq 803, 0
	.param .b64 param0;
	st.param.f64 	[param0], %fd7044;
	.param .b64 param1;
	st.param.f64 	[param1], 0d3FE5555555555555;
	.param .b64 retval0;
	call.uni (retval0), 
	__internal_accurate_pow, 
	(
	param0, 
	param1
	);
	ld.param.f64 	%fd29094, [retval0];
	} // callseq 803
	selp.f64 	%fd38785, 0dFFF8000000000000, %fd29094, %p5543;
$L__BB3_5134:
	add.f64 	%fd29096, %fd6668, 0d3FE5555555555555;
	{
	.reg .b32 %temp; 
	mov.b64 	{%temp, %r11941}, %fd29096;
	}
	and.b32  	%r11942, %r11941, 2146435072;
	setp.ne.s32 	%p5546, %r11942, 2146435072;
	@%p5546 bra 	$L__BB3_5139;
	setp.num.f64 	%p5547, %fd6668, %fd6668;
	@%p5547 bra 	$L__BB3_5137;
	mov.f64 	%fd29097, 0d3FE5555555555555;
	add.rn.f64 	%fd38785, %fd6668, %fd29097;
	bra.uni 	$L__BB3_5139;
$L__BB3_5137:
	setp.neu.f64 	%p5548, %fd7044, 0d7FF0000000000000;
	@%p5548 bra 	$L__BB3_5139;
	and.b32  	%r11943, %r2821, 2146435072;
	setp.eq.s32 	%p5549, %r11943, 1127219200;
	setp.lt.s32 	%p5550, %r2678, 0;
	setp.lt.s32 	%p5551, %r2821, 0;
	selp.b32 	%r11944, 0, 2146435072, %p5551;
	and.b32  	%r11945, %r2821, 2147483647;
	setp.ne.s32 	%p5552, %r11945, 1071644672;
	or.b32  	%r11946, %r11944, -2147483648;
	selp.b32 	%r11947, %r11946, %r11944, %p5552;
	selp.b32 	%r11948, %r11947, %r11944, %p5549;
	selp.b32 	%r11949, %r11948, %r11944, %p5550;
	mov.b32 	%r11950, 0;
	mov.b64 	%fd38785, {%r11950, %r11949};
$L__BB3_5139:
	setp.eq.f64 	%p5553, %fd6668, 0d3FF0000000000000;
	selp.f64 	%fd29098, 0d3FF0000000000000, %fd38785, %p5553;
	mul.f64 	%fd29099, %fd38783, 0d4008000000000000;
	selp.f64 	%fd29100, 0d4008000000000000, %fd29099, %p5529;
	mul.f64 	%fd29101, %fd29100, %fd29098;
	fma.rn.f64 	%fd29102, %fd6668, %fd7375, %fd29101;
	mul.f64 	%fd29103, %fd869, 0d4018000000000000;
	fma.rn.f64 	%fd29104, %fd29103, %fd7089, %fd29102;
	add.f64 	%fd29105, %fd29104, 0d4018000000000000;
	div.rn.f64 	%fd29106, %fd862, %fd7370;
	mul.f64 	%fd7388, %fd29106, %fd29105;
	neg.f64 	%fd29107, %fd869;
	mul.f64 	%fd7389, %fd7089, %fd29107;
	fma.rn.f64 	%fd29108, %fd7389, 0d3FF71547652B82FE, 0d4338000000000000;
	{
	.reg .b32 %temp; 
	mov.b64 	{%r2822, %temp}, %fd29108;
	}
	mov.f64 	%fd29109, 0dC338000000000000;
	add.rn.f64 	%fd29110, %fd29108, %fd29109;
	fma.rn.f64 	%fd29111, %fd29110, 0dBFE62E42FEFA39EF, %fd7389;
	fma.rn.f64 	%fd29112, %fd29110, 0dBC7ABC9E3B39803F, %fd29111;
	fma.rn.f64 	%fd29113, %fd29112, 0d3E5ADE1569CE2BDF, 0d3E928AF3FCA213EA;
	fma.rn.f64 	%fd29114, %fd29113, %fd29112, 0d3EC71DEE62401315;
	fma.rn.f64 	%fd29115, %fd29114, %fd29112, 0d3EFA01997C89EB71;
	fma.rn.f64 	%fd29116, %fd29115, %fd29112, 0d3F2A01A014761F65;
	fma.rn.f64 	%fd29117, %fd29116, %fd29112, 0d3F56C16C1852B7AF;
	fma.rn.f64 	%fd29118, %fd29117, %fd29112, 0d3F81111111122322;
	fma.rn.f64 	%fd29119, %fd29118, %fd29112, 0d3FA55555555502A1;
	fma.rn.f64 	%fd29120, %fd29119, %fd29112, 0d3FC5555555555511;
	fma.rn.f64 	%fd29121, %fd29120, %fd29112, 0d3FE000000000000B;
	fma.rn.f64 	%fd29122, %fd29121, %fd29112, 0d3FF0000000000000;
	fma.rn.f64 	%fd29123, %fd29122, %fd29112, 0d3FF0000000000000;
	{
	.reg .b32 %temp; 
	mov.b64 	{%r2823, %temp}, %fd29123;
	}
	{
	.reg .b32 %temp; 
	mov.b64 	{%temp, %r2824}, %fd29123;
	}
	shl.b32 	%r11951, %r2822, 20;
	add.s32 	%r11952, %r11951, %r2824;
	mov.b64 	%fd38786, {%r2823, %r11952};
	{
	.reg .b32 %temp; 
	mov.b64 	{%temp, %r11953}, %fd7389;
	}
	mov.b32 	%f305, %r11953;
	abs.f32 	%f136, %f305;
	setp.lt.f32 	%p5555, %f136, 0f4086232B;
	@%p5555 bra 	$L__BB3_5142;
	setp.lt.f64 	%p5556, %fd7389, 0d0000000000000000;
	add.f64 	%fd29124, %fd7389, 0d7FF0000000000000;
	selp.f64 	%fd38786, 0d0000000000000000, %fd29124, %p5556;
	setp.geu.f32 	%p5557, %f136, 0f40874800;
	@%p5557 bra 	$L__BB3_5142;
	shr.u32 	%r11954, %r2822, 31;
	add.s32 	%r11955, %r2822, %r11954;
	shr.s32 	%r11956, %r11955, 1;
	shl.b32 	%r11957, %r11956, 20;
	add.s32 	%r11958, %r2824, %r11957;
	mov.b64 	%fd29125, {%r2823, %r11958};
	sub.s32 	%r11959, %r2822, %r11956;
	shl.b32 	%r11960, %r11959, 20;
	add.s32 	%r11961, %r11960, 1072693248;
	mov.b32 	%r11962, 0;
	mov.b64 	%fd29126, {%r11962, %r11961};
	mul.f64 	%fd38786, %fd29126, %fd29125;
$L__BB3_5142:
	{ // callseq 804, 0
	.param .b64 param0;
	st.param.f64 	[param0], 0d4024000000000000;
	.param .b64 param1;
	st.param.f64 	[param1], 0dC03C000000000000;
	.param .b64 retval0;
	call.uni (retval0), 
	__internal_accurate_pow, 
	(
	param0, 
	param1
	);
	ld.param.f64 	%fd29127, [retval0];
	} // callseq 804
	add.f64 	%fd29129, %fd7212, %fd7363;
	fma.rn.f64 	%fd29130, %fd7388, %fd38786, %fd29129;
	setp.lt.s32 	%p5558, %r1, 0;
	mov.f64 	%fd29131, 0dC03C000000000000;
	{
	.reg .b32 %temp; 
	mov.b64 	{%temp, %r11963}, %fd29131;
	}
	and.b32  	%r11965, %r11963, 2146435072;
	setp.eq.s32 	%p5559, %r11965, 1074790400;
	neg.f64 	%fd29132, %fd29127;
	selp.f64 	%fd29133, %fd29132, %fd29127, %p5559;
	selp.f64 	%fd29134, %fd29133, %fd29127, %p5558;
	mul.f64 	%fd29135, %fd29134, 0d401B0A3D70A3D70A;
	mul.f64 	%fd29136, %fd3, %fd29135;
	add.f64 	%fd29137, %fd607, %fd607;
	setp.eq.f64 	%p5560, %fd849, 0d3FF0000000000000;
	selp.f64 	%fd29138, 0d3FF0000000000000, %fd38708, %p5560;
	mul.f64 	%fd29139, %fd29137, %fd29138;
	div.rn.f64 	%fd29140, %fd29136, %fd29139;
	mul.f64 	%fd29141, %fd1, 0d4008000000000000;
	mul.f64 	%fd29142, %fd29141, %fd5;
	mul.f64 	%fd29143, %fd4, 0d3CCF412AAC30D1B7;
	selp.f64 	%fd29144, 0d3FF0000000000000, %fd38706, %p5553;
	mul.f64 	%fd29145, %fd29143, %fd29144;
	div.rn.f64 	%fd29146, %fd29145, %fd29142;
	fma.rn.f64 	%fd38787, %fd29140, %fd29130, %fd29146;
$L__BB3_5143:
	mov.f64 	%fd38791, 0d4024000000000000;
	mov.f64 	%fd38790, 0d4034000000000000;
	mov.f64 	%fd38788, %fd39304;
	mov.f64 	%fd38789, %fd39305;
$L__BB3_5144:
	mov.f64 	%fd7399, %fd38791;
	mov.f64 	%fd7398, %fd38790;
	mul.f64 	%fd30142, %fd38789, %fd38788;
	setp.gt.f64 	%p5825, %fd30142, 0d0000000000000000;
	setp.leu.f64 	%p5826, %fd30142, 0d0000000000000000;
	mul.f64 	%fd38791, %fd7399, 0d3FE0000000000000;
	add.f64 	%fd38790, %fd7398, %fd7398;
	selp.f64 	%fd30143, %fd7399, %fd38791, %p5826;
	selp.f64 	%fd30144, %fd7398, %fd38790, %p5826;
	{ // callseq 823, 0
	.param .b64 param0;
	st.param.f64 	[param0], %fd1;
	.param .b64 param1;
	st.param.f64 	[param1], %fd30143;
	.param .b64 param2;
	st.param.f64 	[param2], %fd3;
	.param .b64 param3;
	st.param.f64 	[param3], %fd4;
	.param .b64 param4;
	st.param.f64 	[param4], %fd2;
	.param .b64 retval0;
	call.uni (retval0), 
	_Z7trans_fddddd, 
	(
	param0, 
	param1, 
	param2, 
	param3, 
	param4
	);
	ld.param.f64 	%fd38789, [retval0];
	} // callseq 823
	{ // callseq 824, 0
	.param .b64 param0;
	st.param.f64 	[param0], %fd1;
	.param .b64 param1;
	st.param.f64 	[param1], %fd30144;
	.param .b64 param2;
	st.param.f64 	[param2], %fd3;
	.param .b64 param3;
	st.param.f64 	[param3], %fd4;
	.param .b64 param4;
	st.param.f64 	[param4], %fd2;
	.param .b64 retval0;
	call.uni (retval0), 
	_Z7trans_fddddd, 
	(
	param0, 
	param1, 
	param2, 
	param3, 
	param4
	);
	ld.param.f64 	%fd38788, [retval0];
	} // callseq 824
	@%p5825 bra 	$L__BB3_5144;
	abs.f64 	%fd30147, %fd38789;
	abs.f64 	%fd30148, %fd38788;
	setp.lt.f64 	%p5827, %fd30147, %fd30148;
	selp.f64 	%fd38795, %fd38788, %fd38789, %p5827;
	selp.f64 	%fd38794, %fd38789, %fd38788, %p5827;
	selp.f64 	%fd38793, %fd7398, %fd7399, %p5827;
	selp.f64 	%fd38792, %fd7399, %fd7398, %p5827;
	mov.b32 	%r15767, 1;
	bra.uni 	$L__BB3_5154;
$L__BB3_5146:
	sub.f64 	%fd30156, %fd38792, %fd7426;
	mul.f64 	%fd30157, %fd30153, %fd30156;
	sub.f64 	%fd30158, %fd30153, %fd38794;
	div.rn.f64 	%fd30159, %fd30157, %fd30158;
	add.f64 	%fd7408, %fd7426, %fd30159;
	{ // callseq 826, 0
	.param .b64 param0;
	st.param.f64 	[param0], %fd1;
	.param .b64 param1;
	st.param.f64 	[param1], %fd7408;
	.param .b64 param2;
	st.param.f64 	[param2], %fd3;
	.param .b64 param3;
	st.param.f64 	[param3], %fd4;
	.param .b64 param4;
	st.param.f64 	[param4], %fd2;
	.param .b64 retval0;
	call.uni (retval0), 
	_Z7trans_fddddd, 
	(
	param0, 
	param1, 
	param2, 
	param3, 
	param4
	);
	ld.param.f64 	%fd30160, [retval0];
	} // callseq 826
	abs.f64 	%fd30162, %fd30159;
	setp.lt.f64 	%p5831, %fd30162, 0d3EE4F8B588E368F1;
	setp.eq.f64 	%p5832, %fd30160, 0d0000000000000000;
	or.pred  	%p5833, %p5831, %p5832;
	mov.f64 	%fd38796, %fd7408;
	@%p5833 bra 	$L__BB3_5155;
	sub.f64 	%fd30163, %fd7426, %fd7408;
	mul.f64 	%fd30164, %fd30160, %fd30163;
	sub.f64 	%fd30165, %fd30160, %fd30153;
	div.rn.f64 	%fd30166, %fd30164, %fd30165;
	add.f64 	%fd7410, %fd7408, %fd30166;
	{ // callseq 827, 0
	.param .b64 param0;
	st.param.f64 	[param0], %fd1;
	.param .b64 param1;
	st.param.f64 	[param1], %fd7410;
	.param .b64 param2;
	st.param.f64 	[param2], %fd3;
	.param .b64 param3;
	st.param.f64 	[param3], %fd4;
	.param .b64 param4;
	st.param.f64 	[param4], %fd2;
	.param .b64 retval0;
	call.uni (retval0), 
	_Z7trans_fddddd, 
	(
	param0, 
	param1, 
	param2, 
	param3, 
	param4
	);
	ld.param.f64 	%fd30167, [retval0];
	} // callseq 827
	abs.f64 	%fd30169, %fd30166;
	setp.lt.f64 	%p5834, %fd30169, 0d3EE4F8B588E368F1;
	setp.eq.f64 	%p5835, %fd30167, 0d0000000000000000;
	or.pred  	%p5836, %p5834, %p5835;
	mov.f64 	%fd38796, %fd7410;
	@%p5836 bra 	$L__BB3_5155;
	sub.f64 	%fd30170, %fd7408, %fd7410;
	mul.f64 	%fd30171, %fd30167, %fd30170;
	sub.f64 	%fd30172, %fd30167, %fd30160;
	div.rn.f64 	%fd30173, %fd30171, %fd30172;
	add.f64 	%fd7412, %fd7410, %fd30173;
	{ // callseq 828, 0
	.param .b64 param0;
	st.param.f64 	[param0], %fd1;
	.param .b64 param1;
	st.param.f64 	[param1], %fd7412;
	.param .b64 param2;
	st.param.f64 	[param2], %fd3;
	.param .b64 param3;
	st.param.f64 	[param3], %fd4;
	.param .b64 param4;
	st.param.f64 	[param4], %fd2;
	.param .b64 retval0;
	call.uni (retval0), 
	_Z7trans_fddddd, 
	(
	param0, 
	param1, 
	param2, 
	param3, 
	param4
	);
	ld.param.f64 	%fd30174, [retval0];
	} // callseq 828
	abs.f64 	%fd30176, %fd30173;
	setp.lt.f64 	%p5837, %fd30176, 0d3EE4F8B588E368F1;
	setp.eq.f64 	%p5838, %fd30174, 0d0000000000000000;
	or.pred  	%p5839, %p5837, %p5838;
	mov.f64 	%fd38796, %fd7412;
	@%p5839 bra 	$L__BB3_5155;
	sub.f64 	%fd30177, %fd7410, %fd7412;
	mul.f64 	%fd30178, %fd30174, %fd30177;
	sub.f64 	%fd30179, %fd30174, %fd30167;
	div.rn.f64 	%fd30180, %fd30178, %fd30179;
	add.f64 	%fd7414, %fd7412, %fd30180;
	{ // callseq 829, 0
	.param .b64 param0;
	st.param.f64 	[param0], %fd1;
	.param .b64 param1;
	st.param.f64 	[param1], %fd7414;
	.param .b64 param2;
	st.param.f64 	[param2], %fd3;
	.param .b64 param3;
	st.param.f64 	[param3], %fd4;
	.param .b64 param4;
	st.param.f64 	[param4], %fd2;
	.param .b64 retval0;
	call.uni (retval0), 
	_Z7trans_fddddd, 
	(
	param0, 
	param1, 
	param2, 
	param3, 
	param4
	);
	ld.param.f64 	%fd30181, [retval0];
	} // callseq 829
	abs.f64 	%fd30183, %fd30180;
	setp.lt.f64 	%p5840, %fd30183, 0d3EE4F8B588E368F1;
	setp.eq.f64 	%p5841, %fd30181, 0d0000000000000000;
	or.pred  	%p5842, %p5840, %p5841;
	mov.f64 	%fd38796, %fd7414;
	@%p5842 bra 	$L__BB3_5155;
	sub.f64 	%fd30184, %fd7412, %fd7414;
	mul.f64 	%fd30185, %fd30181, %fd30184;
	sub.f64 	%fd30186, %fd30181, %fd30174;
	div.rn.f64 	%fd30187, %fd30185, %fd30186;
	add.f64 	%fd7416, %fd7414, %fd30187;
	{ // callseq 830, 0
	.param .b64 param0;
	st.param.f64 	[param0], %fd1;
	.param .b64 param1;
	st.param.f64 	[param1], %fd7416;
	.param .b64 param2;
	st.param.f64 	[param2], %fd3;
	.param .b64 param3;
	st.param.f64 	[param3], %fd4;
	.param .b64 param4;
	st.param.f64 	[param4], %fd2;
	.param .b64 retval0;
	call.uni (retval0), 
	_Z7trans_fddddd, 
	(
	param0, 
	param1, 
	param2, 
	param3, 
	param4
	);
	ld.param.f64 	%fd30188, [retval0];
	} // callseq 830
	abs.f64 	%fd30190, %fd30187;
	setp.lt.f64 	%p5843, %fd30190, 0d3EE4F8B588E368F1;
	setp.eq.f64 	%p5844, %fd30188, 0d0000000000000000;
	or.pred  	%p5845, %p5843, %p5844;
	mov.f64 	%fd38796, %fd7416;
	@%p5845 bra 	$L__BB3_5155;
	sub.f64 	%fd30191, %fd7414, %fd7416;
	mul.f64 	%fd30192, %fd30188, %fd30191;
	sub.f64 	%fd30193, %fd30188, %fd30181;
	div.rn.f64 	%fd30194, %fd30192, %fd30193;
	add.f64 	%fd38793, %fd7416, %fd30194;
	{ // callseq 831, 0
	.param .b64 param0;
	st.param.f64 	[param0], %fd1;
	.param .b64 param1;
	st.param.f64 	[param1], %fd38793;
	.param .b64 param2;
	st.param.f64 	[param2], %fd3;
	.param .b64 param3;
	st.param.f64 	[param3], %fd4;
	.param .b64 param4;
	st.param.f64 	[param4], %fd2;
	.param .b64 retval0;
	call.uni (retval0), 
	_Z7trans_fddddd, 
	(
	param0, 
	param1, 
	param2, 
	param3, 
	param4
	);
	ld.param.f64 	%fd38795, [retval0];
	} // callseq 831
	abs.f64 	%fd30197, %fd30194;
	setp.lt.f64 	%p5846, %fd30197, 0d3EE4F8B588E368F1;
	setp.eq.f64 	%p5847, %fd38795, 0d0000000000000000;
	or.pred  	%p5848, %p5846, %p5847;
	mov.f64 	%fd38796, %fd38793;
	@%p5848 bra 	$L__BB3_5155;
	sub.f64 	%fd30198, %fd7416, %fd38793;
	mul.f64 	%fd30199, %fd38795, %fd30198;
	sub.f64 	%fd30200, %fd38795, %fd30188;
	div.rn.f64 	%fd30201, %fd30199, %fd30200;
	add.f64 	%fd38796, %fd38793, %fd30201;
	{ // callseq 832, 0
	.param .b64 param0;
	st.param.f64 	[param0], %fd1;
	.param .b64 param1;
	st.param.f64 	[param1], %fd38796;
	.param .b64 param2;
	st.param.f64 	[param2], %fd3;
	.param .b64 param3;
	st.param.f64 	[param3], %fd4;
	.param .b64 param4;
	st.param.f64 	[param4], %fd2;
	.param .b64 retval0;
	call.uni (retval0), 
	_Z7trans_fddddd, 
	(
	param0, 
	param1, 
	param2, 
	param3, 
	param4
	);
	ld.param.f64 	%fd38794, [retval0];
	} // callseq 832
	abs.f64 	%fd30204, %fd30201;
	setp.lt.f64 	%p5849, %fd30204, 0d3EE4F8B588E368F1;
	setp.eq.f64 	%p5850, %fd38794, 0d0000000000000000;
	or.pred  	%p5851, %p5849, %p5850;
	@%p5851 bra 	$L__BB3_5155;
	add.s32 	%r15767, %r15767, 8;
	setp.eq.s32 	%p5852, %r15767, 100000001;
	mov.f64 	%fd30205, 0d0000000000000000;
	mov.f64 	%fd38792, %fd38796;
	mov.f64 	%fd38796, %fd30205;
	@%p5852 bra 	$L__BB3_5155;
$L__BB3_5154:
	sub.f64 	%fd30149, %fd38793, %fd38792;
	mul.f64 	%fd30150, %fd38794, %fd30149;
	sub.f64 	%fd30151, %fd38794, %fd38795;
	div.rn.f64 	%fd30152, %fd30150, %fd30151;
	add.f64 	%fd7426, %fd38792, %fd30152;
	{ // callseq 825, 0
	.param .b64 param0;
	st.param.f64 	[param0], %fd1;
	.param .b64 param1;
	st.param.f64 	[param1], %fd7426;
	.param .b64 param2;
	st.param.f64 	[param2], %fd3;
	.param .b64 param3;
	st.param.f64 	[param3], %fd4;
	.param .b64 param4;
	st.param.f64 	[param4], %fd2;
	.param .b64 retval0;
	call.uni (retval0), 
	_Z7trans_fddddd, 
	(
	param0, 
	param1, 
	param2, 
	param3, 
	param4
	);
	ld.param.f64 	%fd30153, [retval0];
	} // callseq 825
	abs.f64 	%fd30155, %fd30152;
	setp.geu.f64 	%p5828, %fd30155, 0d3EE4F8B588E368F1;
	setp.neu.f64 	%p5829, %fd30153, 0d0000000000000000;
	and.pred  	%p5830, %p5828, %p5829;
	mov.f64 	%fd38796, %fd7426;
	@%p5830 bra 	$L__BB3_5146;
$L__BB3_5155:
	mul.f64 	%fd30206, %fd608, %fd38796;
	mul.f64 	%fd30207, %fd30206, 0d3A8067C6380646BA;
	div.rn.f64 	%fd7429, %fd1841, %fd30207;
	{
	.reg .b32 %temp; 
	mov.b64 	{%temp, %r15768}, %fd7429;
	}
	{
	.reg .b32 %temp; 
	mov.b64 	{%r15769, %temp}, %fd7429;
	}
	setp.gt.s32 	%p5853, %r15768, 1048575;
	mov.b32 	%r15770, -1023;
	mov.f64 	%fd38797, %fd7429;
	@%p5853 bra 	$L__BB3_5157;
	mul.f64 	%fd38797, %fd7429, 0d4350000000000000;
	{
	.reg .b32 %temp; 
	mov.b64 	{%temp, %r15768}, %fd38797;
	}
	{
	.reg .b32 %temp; 
	mov.b64 	{%r15769, %temp}, %fd38797;
	}
	mov.b32 	%r15770, -1077;
$L__BB3_5157:
	add.s32 	%r12384, %r15768, -1;
	setp.gt.u32 	%p5854, %r12384, 2146435070;
	@%p5854 bra 	$L__BB3_5161;
	shr.u32 	%r12387, %r15768, 20;
	add.s32 	%r15771, %r15770, %r12387;
	and.b32  	%r12388, %r15768, 1048575;
	or.b32  	%r12389, %r12388, 1072693248;
	mov.b64 	%fd38798, {%r15769, %r12389};
	setp.lt.u32 	%p5856, %r12389, 1073127583;
	@%p5856 bra 	$L__BB3_5160;
	{
	.reg .b32 %temp; 
	mov.b64 	{%r12390, %temp}, %fd38798;
	}
	{
	.reg .b32 %temp; 
	mov.b64 	{%temp, %r12391}, %fd38798;
	}
	add.s32 	%r12392, %r12391, -1048576;
	mov.b64 	%fd38798, {%r12390, %r12392};
	add.s32 	%r15771, %r15771, 1;
$L__BB3_5160:
	add.f64 	%fd30209, %fd38798, 0dBFF0000000000000;
	add.f64 	%fd30210, %fd38798, 0d3FF0000000000000;
	rcp.approx.ftz.f64 	%fd30211, %fd30210;
	neg.f64 	%fd30212, %fd30210;
	fma.rn.f64 	%fd30213, %fd30212, %fd30211, 0d3FF0000000000000;
	fma.rn.f64 	%fd30214, %fd30213, %fd30213, %fd30213;
	fma.rn.f64 	%fd30215, %fd30214, %fd30211, %fd30211;
	mul.f64 	%fd30216, %fd30209, %fd30215;
	fma.rn.f64 	%fd30217, %fd30209, %fd30215, %fd30216;
	mul.f64 	%fd30218, %fd30217, %fd30217;
	fma.rn.f64 	%fd30219, %fd30218, 0d3EB1380B3AE80F1E, 0d3ED0EE258B7A8B04;
	fma.rn.f64 	%fd30220, %fd30219, %fd30218, 0d3EF3B2669F02676F;
	fma.rn.f64 	%fd30221, %fd30220, %fd30218, 0d3F1745CBA9AB0956;
	fma.rn.f64 	%fd30222, %fd30221, %fd30218, 0d3F3C71C72D1B5154;
	fma.rn.f64 	%fd30223, %fd30222, %fd30218, 0d3F624924923BE72D;
	fma.rn.f64 	%fd30224, %fd30223, %fd30218, 0d3F8999999999A3C4;
	fma.rn.f64 	%fd30225, %fd30224, %fd30218, 0d3FB5555555555554;
	sub.f64 	%fd30226, %fd30209, %fd30217;
	add.f64 	%fd30227, %fd30226, %fd30226;
	neg.f64 	%fd30228, %fd30217;
	fma.rn.f64 	%fd30229, %fd30228, %fd30209, %fd30227;
	mul.f64 	%fd30230, %fd30215, %fd30229;
	mul.f64 	%fd30231, %fd30218, %fd30225;
	fma.rn.f64 	%fd30232, %fd30231, %fd30217, %fd30230;
	xor.b32  	%r12393, %r15771, -2147483648;
	mov.b32 	%r12394, 1127219200;
	mov.b64 	%fd30233, {%r12393, %r12394};
	sub.f64 	%fd30234, %fd30233, %fd159;
	fma.rn.f64 	%fd30235, %fd30234, 0d3FE62E42FEFA39EF, %fd30217;
	fma.rn.f64 	%fd30236, %fd30234, 0dBFE62E42FEFA39EF, %fd30235;
	sub.f64 	%fd30237, %fd30236, %fd30217;
	sub.f64 	%fd30238, %fd30232, %fd30237;
	fma.rn.f64 	%fd30239, %fd30234, 0d3C7ABC9E3B39803F, %fd30238;
	add.f64 	%fd38799, %fd30235, %fd30239;
	bra.uni 	$L__BB3_5162;
$L__BB3_5161:
	fma.rn.f64 	%fd30208, %fd38797, 0d7FF0000000000000, 0d7FF0000000000000;
	{
	.reg .b32 %temp; 
	mov.b64 	{%temp, %r12385}, %fd38797;
	}
	and.b32  	%r12386, %r12385, 2147483647;
	setp.eq.s32 	%p5855, %r12386, 0;
	selp.f64 	%fd38799, 0dFFF0000000000000, %fd30208, %p5855;
$L__BB3_5162:
	mul.f64 	%fd38825, %fd1840, %fd1900;
	setp.geu.f64 	%p5857, %fd38825, 0d0000000000000000;
	div.rn.f64 	%fd30240, %fd38799, %fd37505;
	add.f64 	%fd30241, %fd30240, 0d3FF0000000000000;
	setp.gtu.f64 	%p5858, %fd30241, 0d0000000000000000;
	and.pred  	%p5859, %p5857, %p5858;
	@%p5859 bra 	$L__BB3_5164;
	mov.u64 	%rd360, $str$6;
	cvta.global.u64 	%rd361, %rd360;
	{ // callseq 833, 0
	.param .b64 param0;
	st.param.b64 	[param0], %rd361;
	.param .b64 param1;
	st.param.b64 	[param1], 0;
	.param .b32 retval0;
	call.uni (retval0), 
	vprintf, 
	(
	param0, 
	param1
	);
	ld.param.b32 	%r12395, [retval0];
	} // callseq 833
$L__BB3_5164:
	add.f64 	%fd30242, %fd30241, 0d3FF0000000000000;
	setp.geu.f64 	%p5860, %fd38825, %fd30242;
	@%p5860 bra 	$L__BB3_5212;
	add.f64 	%fd38800, %fd30241, 0d4016000000000000;
	{
	.reg .b32 %temp; 
	mov.b64 	{%temp, %r15772}, %fd38800;
	}
	{
	.reg .b32 %temp; 
	mov.b64 	{%r15773, %temp}, %fd38800;
	}
	setp.gt.s32 	%p5889, %r15772, 1048575;
	mov.b32 	%r15774, -1023;
	@%p5889 bra 	$L__BB3_5167;
	mul.f64 	%fd38800, %fd38800, 0d4350000000000000;
	{
	.reg .b32 %temp; 
	mov.b64 	{%temp, %r15772}, %fd38800;
	}
	{
	.reg .b32 %temp; 
	mov.b64 	{%r15773, %temp}, %fd38800;
	}
	mov.b32 	%r15774, -1077;
$L__BB3_5167:
	add.s32 	%r12460, %r15772, -1;
	setp.gt.u32 	%p5890, %r12460, 2146435070;
	@%p5890 bra 	$L__BB3_5171;
	shr.u32 	%r12463, %r15772, 20;
	add.s32 	%r15775, %r15774, %r12463;
	and.b32  	%r12464, %r15772, 1048575;
	or.b32  	%r12465, %r12464, 1072693248;
	mov.b64 	%fd38801, {%r15773, %r12465};
	setp.lt.u32 	%p5892, %r12465, 1073127583;
	@%p5892 bra 	$L__BB3_5170;
	{
	.reg .b32 %temp; 
	mov.b64 	{%r12466, %temp}, %fd38801;
	}
	{
	.reg .b32 %temp; 
	mov.b64 	{%temp, %r12467}, %fd38801;
	}
	add.s32 	%r12468, %r12467, -1048576;
	mov.b64 	%fd38801, {%r12466, %r12468};
	add.s32 	%r15775, %r15775, 1;
$L__BB3_5170:
	add.f64 	%fd30447, %fd38801, 0dBFF0000000000000;
	add.f64 	%fd30448, %fd38801, 0d3FF0000000000000;
	rcp.approx.ftz.f64 	%fd30449, %fd30448;
	neg.f64 	%fd30450, %fd30448;
	fma.rn.f64 	%fd30451, %fd30450, %fd30449, 0d3FF0000000000000;
	fma.rn.f64 	%fd30452, %fd30451, %fd30451, %fd30451;
	fma.rn.f64 	%fd30453, %fd30452, %fd30449, %fd30449;
	mul.f64 	%fd30454, %fd30447, %fd30453;
	fma.rn.f64 	%fd30455, %fd30447, %fd30453, %fd30454;
	mul.f64 	%fd30456, %fd30455, %fd30455;
	fma.rn.f64 	%fd30457, %fd30456, 0d3EB1380B3AE80F1E, 0d3ED0EE258B7A8B04;
	fma.rn.f64 	%fd30458, %fd30457, %fd30456, 0d3EF3B2669F02676F;
	fma.rn.f64 	%fd30459, %fd30458, %fd30456, 0d3F1745CBA9AB0956;
	fma.rn.f64 	%fd30460, %fd30459, %fd30456, 0d3F3C71C72D1B5154;
	fma.rn.f64 	%fd30461, %fd30460, %fd30456, 0d3F624924923BE72D;
	fma.rn.f64 	%fd30462, %fd30461, %fd30456, 0d3F8999999999A3C4;
	fma.rn.f64 	%fd30463, %fd30462, %fd30456, 0d3FB5555555555554;
	sub.f64 	%fd30464, %fd30447, %fd30455;
	add.f64 	%fd30465, %fd30464, %fd30464;
	neg.f64 	%fd30466, %fd30455;
	fma.rn.f64 	%fd30467, %fd30466, %fd30447, %fd30465;
	mul.f64 	%fd30468, %fd30453, %fd30467;
	mul.f64 	%fd30469, %fd30456, %fd30463;
	fma.rn.f64 	%fd30470, %fd30469, %fd30455, %fd30468;
	xor.b32  	%r12469, %r15775, -2147483648;
	mov.b32 	%r12470, 1127219200;
	mov.b64 	%fd30471, {%r12469, %r12470};
	sub.f64 	%fd30472, %fd30471, %fd159;
	fma.rn.f64 	%fd30473, %fd30472, 0d3FE62E42FEFA39EF, %fd30455;
	fma.rn.f64 	%fd30474, %fd30472, 0dBFE62E42FEFA39EF, %fd30473;
	sub.f64 	%fd30475, %fd30474, %fd30455;
	sub.f64 	%fd30476, %fd30470, %fd30475;
	fma.rn.f64 	%fd30477, %fd30472, 0d3C7ABC9E3B39803F, %fd30476;
	add.f64 	%fd38802, %fd30473, %fd30477;
	bra.uni 	$L__BB3_5172;
$L__BB3_5171:
	fma.rn.f64 	%fd30446, %fd38800, 0d7FF0000000000000, 0d7FF0000000000000;
	{
	.reg .b32 %temp; 
	mov.b64 	{%temp, %r12461}, %fd38800;
	}
	and.b32  	%r12462, %r12461, 2147483647;
	setp.eq.s32 	%p5891, %r12462, 0;
	selp.f64 	%fd38802, 0dFFF0000000000000, %fd30446, %p5891;
$L__BB3_5172:
	add.f64 	%fd30478, %fd30241, 0d3FE0000000000000;
	mul.f64 	%fd30479, %fd30478, %fd38802;
	add.f64 	%fd30480, %fd30241, 0d4016000000000000;
	sub.f64 	%fd7449, %fd30480, %fd30479;
	mov.f64 	%fd30482, 0d40530B869F76170A;
	div.rn.f64 	%fd30483, %fd30482, %fd30242;
	add.f64 	%fd30484, %fd30483, 0d3FF00000000D0EC7;
	add.f64 	%fd30485, %fd30242, 0d3FF0000000000000;
	mov.f64 	%fd30486, 0dC055A0572B143656;
	div.rn.f64 	%fd30487, %fd30486, %fd30485;
	add.f64 	%fd30488, %fd30484, %fd30487;
	add.f64 	%fd30489, %fd30485, 0d3FF0000000000000;
	mov.f64 	%fd30490, 0d4038039BF13B4CC6;
	div.rn.f64 	%fd30491, %fd30490, %fd30489;
	add.f64 	%fd30492, %fd30488, %fd30491;
	add.f64 	%fd30493, %fd30489, 0d3FF0000000000000;
	mov.f64 	%fd30494, 0dBFF3B5348DCDCC8C;
	div.rn.f64 	%fd30495, %fd30494, %fd30493;
	add.f64 	%fd30496, %fd30492, %fd30495;
	add.f64 	%fd30497, %fd30493, 0d3FF0000000000000;
	mov.f64 	%fd30498, 0d3F53CD7319EC12D8;
	div.rn.f64 	%fd30499, %fd30498, %fd30497;
	add.f64 	%fd30500, %fd30496, %fd30499;
	add.f64 	%fd30501, %fd30497, 0d3FF0000000000000;
	mov.f64 	%fd30502, 0dBED6A1181C0E9888;
	div.rn.f64 	%fd30503, %fd30502, %fd30501;
	add.f64 	%fd30504, %fd30500, %fd30503;
	mul.f64 	%fd30505, %fd30504, 0d40040D931FF62706;
	div.rn.f64 	%fd38803, %fd30505, %fd30241;
	{
	.reg .b32 %temp; 
	mov.b64 	{%temp, %r15776}, %fd38803;
	}
	{
	.reg .b32 %temp; 
	mov.b64 	{%r15777, %temp}, %fd38803;
	}
	setp.gt.s32 	%p5893, %r15776, 1048575;
	mov.b32 	%r15778, -1023;
	@%p5893 bra 	$L__BB3_5174;
	mul.f64 	%fd38803, %fd38803, 0d4350000000000000;
	{
	.reg .b32 %temp; 
	mov.b64 	{%temp, %r15776}, %fd38803;
	}
	{
	.reg .b32 %temp; 
	mov.b64 	{%r15777, %temp}, %fd38803;
	}
	mov.b32 	%r15778, -1077;
$L__BB3_5174:
	add.s32 	%r12473, %r15776, -1;
	setp.gt.u32 	%p5894, %r12473, 2146435070;
	@%p5894 bra 	$L__BB3_5178;
	shr.u32 	%r12476, %r15776, 20;
	add.s32 	%r15779, %r15778, %r12476;
	and.b32  	%r12477, %r15776, 1048575;
	or.b32  	%r12478, %r12477, 1072693248;
	mov.b64 	%fd38804, {%r15777, %r12478};
	setp.lt.u32 	%p5896, %r12478, 1073127583;
	@%p5896 bra 	$L__BB3_5177;
	{
	.reg .b32 %temp; 
	mov.b64 	{%r12479, %temp}, %fd38804;
	}
	{
	.reg .b32 %temp; 
	mov.b64 	{%temp, %r12480}, %fd38804;
	}
	add.s32 	%r12481, %r12480, -1048576;
	mov.b64 	%fd38804, {%r12479, %r12481};
	add.s32 	%r15779, %r15779, 1;
$L__BB3_5177:
	add.f64 	%fd30507, %fd38804, 0dBFF0000000000000;
	add.f64 	%fd30508, %fd38804, 0d3FF0000000000000;
	rcp.approx.ftz.f64 	%fd30509, %fd30508;
	neg.f64 	%fd30510, %fd30508;
	fma.rn.f64 	%fd30511, %fd30510, %fd30509, 0d3FF0000000000000;
	fma.rn.f64 	%fd30512, %fd30511, %fd30511, %fd30511;
	fma.rn.f64 	%fd30513, %fd30512, %fd30509, %fd30509;
	mul.f64 	%fd30514, %fd30507, %fd30513;
	fma.rn.f64 	%fd30515, %fd30507, %fd30513, %fd30514;
	mul.f64 	%fd30516, %fd30515, %fd30515;
	fma.rn.f64 	%fd30517, %fd30516, 0d3EB1380B3AE80F1E, 0d3ED0EE258B7A8B04;
	fma.rn.f64 	%fd30518, %fd30517, %fd30516, 0d3EF3B2669F02676F;
	fma.rn.f64 	%fd30519, %fd30518, %fd30516, 0d3F1745CBA9AB0956;
	fma.rn.f64 	%fd30520, %fd30519, %fd30516, 0d3F3C71C72D1B5154;
	fma.rn.f64 	%fd30521, %fd30520, %fd30516, 0d3F624924923BE72D;
	fma.rn.f64 	%fd30522, %fd30521, %fd30516, 0d3F8999999999A3C4;
	fma.rn.f64 	%fd30523, %fd30522, %fd30516, 0d3FB5555555555554;
	sub.f64 	%fd30524, %fd30507, %fd30515;
	add.f64 	%fd30525, %fd30524, %fd30524;
	neg.f64 	%fd30526, %fd30515;
	fma.rn.f64 	%fd30527, %fd30526, %fd30507, %fd30525;
	mul.f64 	%fd30528, %fd30513, %fd30527;
	mul.f64 	%fd30529, %fd30516, %fd30523;
	fma.rn.f64 	%fd30530, %fd30529, %fd30515, %fd30528;
	xor.b32  	%r12482, %r15779, -2147483648;
	mov.b32 	%r12483, 1127219200;
	mov.b64 	%fd30531, {%r12482, %r12483};
	sub.f64 	%fd30532, %fd30531, %fd159;
	fma.rn.f64 	%fd30533, %fd30532, 0d3FE62E42FEFA39EF, %fd30515;
	fma.rn.f64 	%fd30534, %fd30532, 0dBFE62E42FEFA39EF, %fd30533;
	sub.f64 	%fd30535, %fd30534, %fd30515;
	sub.f64 	%fd30536, %fd30530, %fd30535;
	fma.rn.f64 	%fd30537, %fd30532, 0d3C7ABC9E3B39803F, %fd30536;
	add.f64 	%fd38805, %fd30533, %fd30537;
	bra.uni 	$L__BB3_5179;
$L__BB3_5178:
	fma.rn.f64 	%fd30506, %fd38803, 0d7FF0000000000000, 0d7FF0000000000000;
	{
	.reg .b32 %temp; 
	mov.b64 	{%temp, %r12474}, %fd38803;
	}
	and.b32  	%r12475, %r12474, 2147483647;
	setp.eq.s32 	%p5895, %r12475, 0;
	selp.f64 	%fd38805, 0dFFF0000000000000, %fd30506, %p5895;
$L__BB3_5179:
	mul.f64 	%fd38810, %fd1840, %fd1900;
	setp.gtu.f64 	%p5897, %fd38810, 0d0000000000000000;
	mov.f64 	%fd38829, 0d0000000000000000;
	@%p5897 bra 	$L__BB3_5182;
	setp.geu.f64 	%p5898, %fd38810, 0d0000000000000000;
	@%p5898 bra 	$L__BB3_5244;
	mov.u64 	%rd364, $str$4;
	cvta.global.u64 	%rd365, %rd364;
	{ // callseq 835, 0
	.param .b64 param0;
	st.param.b64 	[param0], %rd365;
	.param .b64 param1;
	st.param.b64 	[param1], 0;
	.param .b32 retval0;
	call.uni (retval0), 
	vprintf, 
	(
	param0, 
	param1
	);
	ld.param.b32 	%r12484, [retval0];
	} // callseq 835
	bra.uni 	$L__BB3_5244;
$L__BB3_5182:
	rcp.rn.f64 	%fd38807, %fd30241;
	mov.b32 	%r15780, 1;
	mov.f64 	%fd38806, %fd30241;
	mov.f64 	%fd38809, %fd38807;
	bra.uni 	$L__BB3_5199;
$L__BB3_5183:
	add.f64 	%fd7461, %fd7509, 0d3FF0000000000000;
	div.rn.f64 	%fd30546, %fd38810, %fd7461;
	mul.f64 	%fd7462, %fd7510, %fd30546;
	add.f64 	%fd38809, %fd38809, %fd7462;
	abs.f64 	%fd30547, %fd7462;
	abs.f64 	%fd30548, %fd38809;
	mul.f64 	%fd30549, %fd30548, 0d3E9421F5F40D8376;
	setp.lt.f64 	%p5900, %fd30547, %fd30549;
	@%p5900 bra 	$L__BB3_5200;
	add.f64 	%fd7464, %fd7461, 0d3FF0000000000000;
	div.rn.f64 	%fd30551, %fd38810, %fd7464;
	mul.f64 	%fd7465, %fd7462, %fd30551;
	add.f64 	%fd38809, %fd38809, %fd7465;
	abs.f64 	%fd30552, %fd7465;
	abs.f64 	%fd30553, %fd38809;
	mul.f64 	%fd30554, %fd30553, 0d3E9421F5F40D8376;
	setp.lt.f64 	%p5901, %fd30552, %fd30554;
	@%p5901 bra 	$L__BB3_5200;
	add.f64 	%fd7467, %fd7464, 0d3FF0000000000000;
	div.rn.f64 	%fd30556, %fd38810, %fd7467;
	mul.f64 	%fd7468, %fd7465, %fd30556;
	add.f64 	%fd38809, %fd38809, %fd7468;
	abs.f64 	%fd30557, %fd7468;
	abs.f64 	%fd30558, %fd38809;
	mul.f64 	%fd30559, %fd30558, 0d3E9421F5F40D8376;
	setp.lt.f64 	%p5902, %fd30557, %fd30559;
	@%p5902 bra 	$L__BB3_5200;
	add.f64 	%fd7470, %fd7467, 0d3FF0000000000000;
	div.rn.f64 	%fd30561, %fd38810, %fd7470;
	mul.f64 	%fd7471, %fd7468, %fd30561;
	add.f64 	%fd38809, %fd38809, %fd7471;
	abs.f64 	%fd30562, %fd7471;
	abs.f64 	%fd30563, %fd38809;
	mul.f64 	%fd30564, %fd30563, 0d3E9421F5F40D8376;
	setp.lt.f64 	%p5903, %fd30562, %fd30564;
	@%p5903 bra 	$L__BB3_5200;
	add.f64 	%fd7473, %fd7470, 0d3FF0000000000000;
	div.rn.f64 	%fd30566, %fd38810, %fd7473;
	mul.f64 	%fd7474, %fd7471, %fd30566;
	add.f64 	%fd38809, %fd38809, %fd7474;
	abs.f64 	%fd30567, %fd7474;
	abs.f64 	%fd30568, %fd38809;
	mul.f64 	%fd30569, %fd30568, 0d3E9421F5F40D8376;
	setp.lt.f64 	%p5904, %fd30567, %fd30569;
	@%p5904 bra 	$L__BB3_5200;
	add.f64 	%fd7476, %fd7473, 0d3FF0000000000000;
	div.rn.f64 	%fd30571, %fd38810, %fd7476;
	mul.f64 	%fd7477, %fd7474, %fd30571;
	add.f64 	%fd38809, %fd38809, %fd7477;
	abs.f64 	%fd30572, %fd7477;
	abs.f64 	%fd30573, %fd38809;
	mul.f64 	%fd30574, %fd30573, 0d3E9421F5F40D8376;
	setp.lt.f64 	%p5905, %fd30572, %fd30574;
	@%p5905 bra 	$L__BB3_5200;
	add.f64 	%fd7479, %fd7476, 0d3FF0000000000000;
	div.rn.f64 	%fd30576, %fd38810, %fd7479;
	mul.f64 	%fd7480, %fd7477, %fd30576;
	add.f64 	%fd38809, %fd38809, %fd7480;
	abs.f64 	%fd30577, %fd7480;
	abs.f64 	%fd30578, %fd38809;
	mul.f64 	%fd30579, %fd30578, 0d3E9421F5F40D8376;
	setp.lt.f64 	%p5906, %fd30577, %fd30579;
	@%p5906 bra 	$L__BB3_5200;
	add.f64 	%fd7482, %fd7479, 0d3FF0000000000000;
	div.rn.f64 	%fd30581, %fd38810, %fd7482;
	mul.f64 	%fd7483, %fd7480, %fd30581;
	add.f64 	%fd38809, %fd38809, %fd7483;
	abs.f64 	%fd30582, %fd7483;
	abs.f64 	%fd30583, %fd38809;
	mul.f64 	%fd30584, %fd30583, 0d3E9421F5F40D8376;
	setp.lt.f64 	%p5907, %fd30582, %fd30584;
	@%p5907 bra 	$L__BB3_5200;
	add.f64 	%fd7485, %fd7482, 0d3FF0000000000000;
	div.rn.f64 	%fd30586, %fd38810, %fd7485;
	mul.f64 	%fd7486, %fd7483, %fd30586;
	add.f64 	%fd38809, %fd38809, %fd7486;
	abs.f64 	%fd30587, %fd7486;
	abs.f64 	%fd30588, %fd38809;
	mul.f64 	%fd30589, %fd30588, 0d3E9421F5F40D8376;
	setp.lt.f64 	%p5908, %fd30587, %fd30589;
	@%p5908 bra 	$L__BB3_5200;
	add.f64 	%fd7488, %fd7485, 0d3FF0000000000000;
	div.rn.f64 	%fd30591, %fd38810, %fd7488;
	mul.f64 	%fd7489, %fd7486, %fd30591;
	add.f64 	%fd38809, %fd38809, %fd7489;
	abs.f64 	%fd30592, %fd7489;
	abs.f64 	%fd30593, %fd38809;
	mul.f64 	%fd30594, %fd30593, 0d3E9421F5F40D8376;
	setp.lt.f64 	%p5909, %fd30592, %fd30594;
	@%p5909 bra 	$L__BB3_5200;
	add.f64 	%fd7491, %fd7488, 0d3FF0000000000000;
	div.rn.f64 	%fd30596, %fd38810, %fd7491;
	mul.f64 	%fd7492, %fd7489, %fd30596;
	add.f64 	%fd38809, %fd38809, %fd7492;
	abs.f64 	%fd30597, %fd7492;
	abs.f64 	%fd30598, %fd38809;
	mul.f64 	%fd30599, %fd30598, 0d3E9421F5F40D8376;
	setp.lt.f64 	%p5910, %fd30597, %fd30599;
	@%p5910 bra 	$L__BB3_5200;
	add.f64 	%fd7494, %fd7491, 0d3FF0000000000000;
	div.rn.f64 	%fd30601, %fd38810, %fd7494;
	mul.f64 	%fd7495, %fd7492, %fd30601;
	add.f64 	%fd38809, %fd38809, %fd7495;
	abs.f64 	%fd30602, %fd7495;
	abs.f64 	%fd30603, %fd38809;
	mul.f64 	%fd30604, %fd30603, 0d3E9421F5F40D8376;
	setp.lt.f64 	%p5911, %fd30602, %fd30604;
	@%p5911 bra 	$L__BB3_5200;
	add.f64 	%fd7497, %fd7494, 0d3FF0000000000000;
	div.rn.f64 	%fd30606, %fd38810, %fd7497;
	mul.f64 	%fd7498, %fd7495, %fd30606;
	add.f64 	%fd38809, %fd38809, %fd7498;
	abs.f64 	%fd30607, %fd7498;
	abs.f64 	%fd30608, %fd38809;
	mul.f64 	%fd30609, %fd30608, 0d3E9421F5F40D8376;
	setp.lt.f64 	%p5912, %fd30607, %fd30609;
	@%p5912 bra 	$L__BB3_5200;
	add.f64 	%fd7500, %fd7497, 0d3FF0000000000000;
	div.rn.f64 	%fd30611, %fd38810, %fd7500;
	mul.f64 	%fd7501, %fd7498, %fd30611;
	add.f64 	%fd38809, %fd38809, %fd7501;
	abs.f64 	%fd30612, %fd7501;
	abs.f64 	%fd30613, %fd38809;
	mul.f64 	%fd30614, %fd30613, 0d3E9421F5F40D8376;
	setp.lt.f64 	%p5913, %fd30612, %fd30614;
	@%p5913 bra 	$L__BB3_5200;
	add.f64 	%fd38806, %fd7500, 0d3FF0000000000000;
	div.rn.f64 	%fd30616, %fd38810, %fd38806;
	mul.f64 	%fd38807, %fd7501, %fd30616;
	add.f64 	%fd38809, %fd38809, %fd38807;
	abs.f64 	%fd30617, %fd38807;
	abs.f64 	%fd30618, %fd38809;
	mul.f64 	%fd30619, %fd30618, 0d3E9421F5F40D8376;
	setp.lt.f64 	%p5914, %fd30617, %fd30619;
	@%p5914 bra 	$L__BB3_5200;
	add.s32 	%r15780, %r15780, 16;
	setp.eq.s32 	%p5915, %r15780, 100000001;
	@%p5915 bra 	$L__BB3_5211;
$L__BB3_5199:
	add.f64 	%fd7509, %fd38806, 0d3FF0000000000000;
	div.rn.f64 	%fd30541, %fd38810, %fd7509;
	mul.f64 	%fd7510, %fd38807, %fd30541;
	add.f64 	%fd38809, %fd38809, %fd7510;
	abs.f64 	%fd30542, %fd7510;
	abs.f64 	%fd30543, %fd38809;
	mul.f64 	%fd30544, %fd30543, 0d3E9421F5F40D8376;
	setp.geu.f64 	%p5899, %fd30542, %fd30544;
	@%p5899 bra 	$L__BB3_5183;
$L__BB3_5200:
	{
	.reg .b32 %temp; 
	mov.b64 	{%temp, %r15781}, %fd38810;
	}
	{
	.reg .b32 %temp; 
	mov.b64 	{%r15782, %temp}, %fd38810;
	}
	setp.gt.s32 	%p5916, %r15781, 1048575;
	mov.b32 	%r15783, -1023;
	@%p5916 bra 	$L__BB3_5202;
	mul.f64 	%fd30621, %fd1840, %fd1900;
	mul.f64 	%fd38810, %fd30621, 0d4350000000000000;
	{
	.reg .b32 %temp; 
	mov.b64 	{%temp, %r15781}, %fd38810;
	}
	{
	.reg .b32 %temp; 
	mov.b64 	{%r15782, %temp}, %fd38810;
	}
	mov.b32 	%r15783, -1077;
$L__BB3_5202:
	add.s32 	%r12491, %r15781, -1;
	setp.gt.u32 	%p5917, %r12491, 2146435070;
	@%p5917 bra 	$L__BB3_5206;
	shr.u32 	%r12494, %r15781, 20;
	add.s32 	%r15784, %r15783, %r12494;
	and.b32  	%r12495, %r15781, 1048575;
	or.b32  	%r12496, %r12495, 1072693248;
	mov.b64 	%fd38811, {%r15782, %r12496};
	setp.lt.u32 	%p5919, %r12496, 1073127583;
	@%p5919 bra 	$L__BB3_5205;
	{
	.reg .b32 %temp; 
	mov.b64 	{%r12497, %temp}, %fd38811;
	}
	{
	.reg .b32 %temp; 
	mov.b64 	{%temp, %r12498}, %fd38811;
	}
	add.s32 	%r12499, %r12498, -1048576;
	mov.b64 	%fd38811, {%r12497, %r12499};
	add.s32 	%r15784, %r15784, 1;
$L__BB3_5205:
	add.f64 	%fd30623, %fd38811, 0dBFF0000000000000;
	add.f64 	%fd30624, %fd38811, 0d3FF0000000000000;
	rcp.approx.ftz.f64 	%fd30625, %fd30624;
	neg.f64 	%fd30626, %fd30624;
	fma.rn.f64 	%fd30627, %fd30626, %fd30625, 0d3FF0000000000000;
	fma.rn.f64 	%fd30628, %fd30627, %fd30627, %fd30627;
	fma.rn.f64 	%fd30629, %fd30628, %fd30625, %fd30625;
	mul.f64 	%fd30630, %fd30623, %fd30629;
	fma.rn.f64 	%fd30631, %fd30623, %fd30629, %fd30630;
	mul.f64 	%fd30632, %fd30631, %fd30631;
	fma.rn.f64 	%fd30633, %fd30632, 0d3EB1380B3AE80F1E, 0d3ED0EE258B7A8B04;
	fma.rn.f64 	%fd30634, %fd30633, %fd30632, 0d3EF3B2669F02676F;
	fma.rn.f64 	%fd30635, %fd30634, %fd30632, 0d3F1745CBA9AB0956;
	fma.rn.f64 	%fd30636, %fd30635, %fd30632, 0d3F3C71C72D1B5154;
	fma.rn.f64 	%fd30637, %fd30636, %fd30632, 0d3F624924923BE72D;
	fma.rn.f64 	%fd30638, %fd30637, %fd30632, 0d3F8999999999A3C4;
	fma.rn.f64 	%fd30639, %fd30638, %fd30632, 0d3FB5555555555554;
	sub.f64 	%fd30640, %fd30623, %fd30631;
	add.f64 	%fd30641, %fd30640, %fd30640;
	neg.f64 	%fd30642, %fd30631;
	fma.rn.f64 	%fd30643, %fd30642, %fd30623, %fd30641;
	mul.f64 	%fd30644, %fd30629, %fd30643;
	mul.f64 	%fd30645, %fd30632, %fd30639;
	fma.rn.f64 	%fd30646, %fd30645, %fd30631, %fd30644;
	xor.b32  	%r12500, %r15784, -2147483648;
	mov.b32 	%r12501, 1127219200;
	mov.b64 	%fd30647, {%r12500, %r12501};
	sub.f64 	%fd30648, %fd30647, %fd159;
	fma.rn.f64 	%fd30649, %fd30648, 0d3FE62E42FEFA39EF, %fd30631;
	fma.rn.f64 	%fd30650, %fd30648, 0dBFE62E42FEFA39EF, %fd30649;
	sub.f64 	%fd30651, %fd30650, %fd30631;
	sub.f64 	%fd30652, %fd30646, %fd30651;
	fma.rn.f64 	%fd30653, %fd30648, 0d3C7ABC9E3B39803F, %fd30652;
	add.f64 	%fd38812, %fd30649, %fd30653;
	bra.uni 	$L__BB3_5207;
$L__BB3_5206:
	fma.rn.f64 	%fd30622, %fd38810, 0d7FF0000000000000, 0d7FF0000000000000;
	{
	.reg .b32 %temp; 
	mov.b64 	{%temp, %r12492}, %fd38810;
	}
	and.b32  	%r12493, %r12492, 2147483647;
	setp.eq.s32 	%p5918, %r12493, 0;
	selp.f64 	%fd38812, 0dFFF0000000000000, %fd30622, %p5918;
$L__BB3_5207:
	mul.f64 	%fd30654, %fd30241, %fd38812;
	mul.f64 	%fd30655, %fd1840, %fd1900;
	sub.f64 	%fd30656, %fd30654, %fd30655;
	sub.f64 	%fd30657, %fd7449, %fd38805;
	add.f64 	%fd7522, %fd30657, %fd30656;
	fma.rn.f64 	%fd30658, %fd7522, 0d3FF71547652B82FE, 0d4338000000000000;
	{
	.reg .b32 %temp; 
	mov.b64 	{%r2869, %temp}, %fd30658;
	}
	mov.f64 	%fd30659, 0dC338000000000000;
	add.rn.f64 	%fd30660, %fd30658, %fd30659;
	fma.rn.f64 	%fd30661, %fd30660, 0dBFE62E42FEFA39EF, %fd7522;
	fma.rn.f64 	%fd30662, %fd30660, 0dBC7ABC9E3B39803F, %fd30661;
	fma.rn.f64 	%fd30663, %fd30662, 0d3E5ADE1569CE2BDF, 0d3E928AF3FCA213EA;
	fma.rn.f64 	%fd30664, %fd30663, %fd30662, 0d3EC71DEE62401315;
	fma.rn.f64 	%fd30665, %fd30664, %fd30662, 0d3EFA01997C89EB71;
	fma.rn.f64 	%fd30666, %fd30665, %fd30662, 0d3F2A01A014761F65;
	fma.rn.f64 	%fd30667, %fd30666, %fd30662, 0d3F56C16C1852B7AF;
	fma.rn.f64 	%fd30668, %fd30667, %fd30662, 0d3F81111111122322;
	fma.rn.f64 	%fd30669, %fd30668, %fd30662, 0d3FA55555555502A1;
	fma.rn.f64 	%fd30670, %fd30669, %fd30662, 0d3FC5555555555511;
	fma.rn.f64 	%fd30671, %fd30670, %fd30662, 0d3FE000000000000B;
	fma.rn.f64 	%fd30672, %fd30671, %fd30662, 0d3FF0000000000000;
	fma.rn.f64 	%fd30673, %fd30672, %fd30662, 0d3FF0000000000000;
	{
	.reg .b32 %temp; 
	mov.b64 	{%r2870, %temp}, %fd30673;
	}
	{
	.reg .b32 %temp; 
	mov.b64 	{%temp, %r2871}, %fd30673;
	}
	shl.b32 	%r12502, %r2869, 20;
	add.s32 	%r12503, %r12502, %r2871;
	mov.b64 	%fd38813, {%r2870, %r12503};
	{
	.reg .b32 %temp; 
	mov.b64 	{%temp, %r12504}, %fd7522;
	}
	mov.b32 	%f314, %r12504;
	abs.f32 	%f137, %f314;
	setp.lt.f32 	%p5920, %f137, 0f4086232B;
	@%p5920 bra 	$L__BB3_5210;
	setp.lt.f64 	%p5921, %fd7522, 0d0000000000000000;
	add.f64 	%fd30674, %fd7522, 0d7FF0000000000000;
	selp.f64 	%fd38813, 0d0000000000000000, %fd30674, %p5921;
	setp.geu.f32 	%p5922, %f137, 0f40874800;
	@%p5922 bra 	$L__BB3_5210;
	shr.u32 	%r12505, %r2869, 31;
	add.s32 	%r12506, %r2869, %r12505;
	shr.s32 	%r12507, %r12506, 1;
	shl.b32 	%r12508, %r12507, 20;
	add.s32 	%r12509, %r2871, %r12508;
	mov.b64 	%fd30675, {%r2870, %r12509};
	sub.s32 	%r12510, %r2869, %r12507;
	shl.b32 	%r12511, %r12510, 20;
	add.s32 	%r12512, %r12511, 1072693248;
	mov.b32 	%r12513, 0;
	mov.b64 	%fd30676, {%r12513, %r12512};
	mul.f64 	%fd38813, %fd30676, %fd30675;
$L__BB3_5210:
	mul.f64 	%fd38829, %fd38809, %fd38813;
	bra.uni 	$L__BB3_5244;
$L__BB3_5211:
	mov.u64 	%rd366, $str$5;
	cvta.global.u64 	%rd367, %rd366;
	{ // callseq 836, 0
	.param .b64 param0;
	st.param.b64 	[param0], %rd367;
	.param .b64 param1;
	st.param.b64 	[param1], 0;
	.param .b32 retval0;
	call.uni (retval0), 
	vprintf, 
	(
	param0, 
	param1
	);
	ld.param.b32 	%r12487, [retval0];
	} // callseq 836
	bra.uni 	$L__BB3_5244;
$L__BB3_5212:
	add.f64 	%fd38814, %fd30241, 0d4016000000000000;
	{
	.reg .b32 %temp; 
	mov.b64 	{%temp, %r15785}, %fd38814;
	}
	{
	.reg .b32 %temp; 
	mov.b64 	{%r15786, %temp}, %fd38814;
	}
	setp.gt.s32 	%p5861, %r15785, 1048575;
	mov.b32 	%r15787, -1023;
	@%p5861 bra 	$L__BB3_5214;
	mul.f64 	%fd38814, %fd38814, 0d4350000000000000;
	{
	.reg .b32 %temp; 
	mov.b64 	{%temp, %r15785}, %fd38814;
	}
	{
	.reg .b32 %temp; 
	mov.b64 	{%r15786, %temp}, %fd38814;
	}
	mov.b32 	%r15787, -1077;
$L__BB3_5214:
	add.s32 	%r12399, %r15785, -1;
	setp.gt.u32 	%p5862, %r12399, 2146435070;
	@%p5862 bra 	$L__BB3_5218;
	shr.u32 	%r12402, %r15785, 20;
	add.s32 	%r15788, %r15787, %r12402;
	and.b32  	%r12403, %r15785, 1048575;
	or.b32  	%r12404, %r12403, 1072693248;
	mov.b64 	%fd38815, {%r15786, %r12404};
	setp.lt.u32 	%p5864, %r12404, 1073127583;
	@%p5864 bra 	$L__BB3_5217;
	{
	.reg .b32 %temp; 
	mov.b64 	{%r12405, %temp}, %fd38815;
	}
	{
	.reg .b32 %temp; 
	mov.b64 	{%temp, %r12406}, %fd38815;
	}
	add.s32 	%r12407, %r12406, -1048576;
	mov.b64 	%fd38815, {%r12405, %r12407};
	add.s32 	%r15788, %r15788, 1;
$L__BB3_5217:
	add.f64 	%fd30244, %fd38815, 0dBFF0000000000000;
	add.f64 	%fd30245, %fd38815, 0d3FF0000000000000;
	rcp.approx.ftz.f64 	%fd30246, %fd30245;
	neg.f64 	%fd30247, %fd30245;
	fma.rn.f64 	%fd30248, %fd30247, %fd30246, 0d3FF0000000000000;
	fma.rn.f64 	%fd30249, %fd30248, %fd30248, %fd30248;
	fma.rn.f64 	%fd30250, %fd30249, %fd30246, %fd30246;
	mul.f64 	%fd30251, %fd30244, %fd30250;
	fma.rn.f64 	%fd30252, %fd30244, %fd30250, %fd30251;
	mul.f64 	%fd30253, %fd30252, %fd30252;
	fma.rn.f64 	%fd30254, %fd30253, 0d3EB1380B3AE80F1E, 0d3ED0EE258B7A8B04;
	fma.rn.f64 	%fd30255, %fd30254, %fd30253, 0d3EF3B2669F02676F;
	fma.rn.f64 	%fd30256, %fd30255, %fd30253, 0d3F1745CBA9AB0956;
	fma.rn.f64 	%fd30257, %fd30256, %fd30253, 0d3F3C71C72D1B5154;
	fma.rn.f64 	%fd30258, %fd30257, %fd30253, 0d3F624924923BE72D;
	fma.rn.f64 	%fd30259, %fd30258, %fd30253, 0d3F8999999999A3C4;
	fma.rn.f64 	%fd30260, %fd30259, %fd30253, 0d3FB5555555555554;
	sub.f64 	%fd30261, %fd30244, %fd30252;
	add.f64 	%fd30262, %fd30261, %fd30261;
	neg.f64 	%fd30263, %fd30252;
	fma.rn.f64 	%fd30264, %fd30263, %fd30244, %fd30262;
	mul.f64 	%fd30265, %fd30250, %fd30264;
	mul.f64 	%fd30266, %fd30253, %fd30260;
	fma.rn.f64 	%fd30267, %fd30266, %fd30252, %fd30265;
	xor.b32  	%r12408, %r15788, -2147483648;
	mov.b32 	%r12409, 1127219200;
	mov.b64 	%fd30268, {%r12408, %r12409};
	sub.f64 	%fd30269, %fd30268, %fd159;
	fma.rn.f64 	%fd30270, %fd30269, 0d3FE62E42FEFA39EF, %fd30252;
	fma.rn.f64 	%fd30271, %fd30269, 0dBFE62E42FEFA39EF, %fd30270;
	sub.f64 	%fd30272, %fd30271, %fd30252;
	sub.f64 	%fd30273, %fd30267, %fd30272;
	fma.rn.f64 	%fd30274, %fd30269, 0d3C7ABC9E3B39803F, %fd30273;
	add.f64 	%fd38816, %fd30270, %fd30274;
	bra.uni 	$L__BB3_5219;
$L__BB3_5218:
	fma.rn.f64 	%fd30243, %fd38814, 0d7FF0000000000000, 0d7FF0000000000000;
	{
	.reg .b32 %temp; 
	mov.b64 	{%temp, %r12400}, %fd38814;
	}
	and.b32  	%r12401, %r12400, 2147483647;
	setp.eq.s32 	%p5863, %r12401, 0;
	selp.f64 	%fd38816, 0dFFF0000000000000, %fd30243, %p5863;
$L__BB3_5219:
	add.f64 	%fd30275, %fd30241, 0d3FE0000000000000;
	mul.f64 	%fd30276, %fd30275, %fd38816;
	add.f64 	%fd30277, %fd30241, 0d4016000000000000;
	sub.f64 	%fd7537, %fd30277, %fd30276;
	mov.f64 	%fd30279, 0d40530B869F76170A;
	div.rn.f64 	%fd30280, %fd30279, %fd30242;
	add.f64 	%fd30281, %fd30280, 0d3FF00000000D0EC7;
	add.f64 	%fd30282, %fd30242, 0d3FF0000000000000;
	mov.f64 	%fd30283, 0dC055A0572B143656;
	div.rn.f64 	%fd30284, %fd30283, %fd30282;
	add.f64 	%fd30285, %fd30281, %fd30284;
	add.f64 	%fd30286, %fd30282, 0d3FF0000000000000;
	mov.f64 	%fd30287, 0d4038039BF13B4CC6;
	div.rn.f64 	%fd30288, %fd30287, %fd30286;
	add.f64 	%fd30289, %fd30285, %fd30288;
	add.f64 	%fd30290, %fd30286, 0d3FF0000000000000;
	mov.f64 	%fd30291, 0dBFF3B5348DCDCC8C;
	div.rn.f64 	%fd30292, %fd30291, %fd30290;
	add.f64 	%fd30293, %fd30289, %fd30292;
	add.f64 	%fd30294, %fd30290, 0d3FF0000000000000;
	mov.f64 	%fd30295, 0d3F53CD7319EC12D8;
	div.rn.f64 	%fd30296, %fd30295, %fd30294;
	add.f64 	%fd30297, %fd30293, %fd30296;
	add.f64 	%fd30298, %fd30294, 0d3FF0000000000000;
	mov.f64 	%fd30299, 0dBED6A1181C0E9888;
	div.rn.f64 	%fd30300, %fd30299, %fd30298;
	add.f64 	%fd30301, %fd30297, %fd30300;
	mul.f64 	%fd30302, %fd30301, 0d40040D931FF62706;
	div.rn.f64 	%fd38817, %fd30302, %fd30241;
	{
	.reg .b32 %temp; 
	mov.b64 	{%temp, %r15789}, %fd38817;
	}
	{
	.reg .b32 %temp; 
	mov.b64 	{%r15790, %temp}, %fd38817;
	}
	setp.gt.s32 	%p5865, %r15789, 1048575;
	mov.b32 	%r15791, -1023;
	@%p5865 bra 	$L__BB3_5221;
	mul.f64 	%fd38817, %fd38817, 0d4350000000000000;
	{
	.reg .b32 %temp; 
	mov.b64 	{%temp, %r15789}, %fd38817;
	}
	{
	.reg .b32 %temp; 
	mov.b64 	{%r15790, %temp}, %fd38817;
	}
	mov.b32 	%r15791, -1077;
$L__BB3_5221:
	add.s32 	%r12412, %r15789, -1;
	setp.gt.u32 	%p5866, %r12412, 2146435070;
	@%p5866 bra 	$L__BB3_5225;
	shr.u32 	%r12415, %r15789, 20;
	add.s32 	%r15792, %r15791, %r12415;
	and.b32  	%r12416, %r15789, 1048575;
	or.b32  	%r12417, %r12416, 1072693248;
	mov.b64 	%fd38818, {%r15790, %r12417};
	setp.lt.u32 	%p5868, %r12417, 1073127583;
	@%p5868 bra 	$L__BB3_5224;
	{
	.reg .b32 %temp; 
	mov.b64 	{%r12418, %temp}, %fd38818;
	}
	{
	.reg .b32 %temp; 
	mov.b64 	{%temp, %r12419}, %fd38818;
	}
	add.s32 	%r12420, %r12419, -1048576;
	mov.b64 	%fd38818, {%r12418, %r12420};
	add.s32 	%r15792, %r15792, 1;
$L__BB3_5224:
	add.f64 	%fd30304, %fd38818, 0dBFF0000000000000;
	add.f64 	%fd30305, %fd38818, 0d3FF0000000000000;
	rcp.approx.ftz.f64 	%fd30306, %fd30305;
	neg.f64 	%fd30307, %fd30305;
	fma.rn.f64 	%fd30308, %fd30307, %fd30306, 0d3FF0000000000000;
	fma.rn.f64 	%fd30309, %fd30308, %fd30308, %fd30308;
	fma.rn.f64 	%fd30310, %fd30309, %fd30306, %fd30306;
	mul.f64 	%fd30311, %fd30304, %fd30310;
	fma.rn.f64 	%fd30312, %fd30304, %fd30310, %fd30311;
	mul.f64 	%fd30313, %fd30312, %fd30312;
	fma.rn.f64 	%fd30314, %fd30313, 0d3EB1380B3AE80F1E, 0d3ED0EE258B7A8B04;
	fma.rn.f64 	%fd30315, %fd30314, %fd30313, 0d3EF3B2669F02676F;
	fma.rn.f64 	%fd30316, %fd30315, %fd30313, 0d3F1745CBA9AB0956;
	fma.rn.f64 	%fd30317, %fd30316, %fd30313, 0d3F3C71C72D1B5154;
	fma.rn.f64 	%fd30318, %fd30317, %fd30313, 0d3F624924923BE72D;
	fma.rn.f64 	%fd30319, %fd30318, %fd30313, 0d3F8999999999A3C4;
	fma.rn.f64 	%fd30320, %fd30319, %fd30313, 0d3FB5555555555554;
	sub.f64 	%fd30321, %fd30304, %fd30312;
	add.f64 	%fd30322, %fd30321, %fd30321;
	neg.f64 	%fd30323, %fd30312;
	fma.rn.f64 	%fd30324, %fd30323, %fd30304, %fd30322;
	mul.f64 	%fd30325, %fd30310, %fd30324;
	mul.f64 	%fd30326, %fd30313, %fd30320;
	fma.rn.f64 	%fd30327, %fd30326, %fd30312, %fd30325;
	xor.b32  	%r12421, %r15792, -2147483648;
	mov.b32 	%r12422, 1127219200;
	mov.b64 	%fd30328, {%r12421, %r12422};
	sub.f64 	%fd30329, %fd30328, %fd159;
	fma.rn.f64 	%fd30330, %fd30329, 0d3FE62E42FEFA39EF, %fd30312;
	fma.rn.f64 	%fd30331, %fd30329, 0dBFE62E42FEFA39EF, %fd30330;
	sub.f64 	%fd30332, %fd30331, %fd30312;
	sub.f64 	%fd30333, %fd30327, %fd30332;
	fma.rn.f64 	%fd30334, %fd30329, 0d3C7ABC9E3B39803F, %fd30333;
	add.f64 	%fd38819, %fd30330, %fd30334;
	bra.uni 	$L__BB3_5226;
$L__BB3_5225:
	fma.rn.f64 	%fd30303, %fd38817, 0d7FF0000000000000, 0d7FF0000000000000;
	{
	.reg .b32 %temp; 
	mov.b64 	{%temp, %r12413}, %fd38817;
	}
	and.b32  	%r12414, %r12413, 2147483647;
	setp.eq.s32 	%p5867, %r12414, 0;
	selp.f64 	%fd38819, 0dFFF0000000000000, %fd30303, %p5867;
$L__BB3_5226:
	sub.f64 	%fd7547, %fd38819, %fd7537;
	fma.rn.f64 	%fd30336, %fd1840, %fd1900, 0d3FF0000000000000;
	sub.f64 	%fd38823, %fd30336, %fd30241;
	rcp.rn.f64 	%fd38824, %fd38823;
	mov.b32 	%r15793, 1;
	mov.f64 	%fd38822, 0d46293E5939A08CE9;
	mov.f64 	%fd38821, %fd38824;
	bra.uni 	$L__BB3_5231;
$L__BB3_5227:
	add.s32 	%r12425, %r15793, 1;
	not.b32 	%r12426, %r15793;
	cvt.rn.f64.s32 	%fd30350, %r12426;
	cvt.rn.f64.u32 	%fd30351, %r12425;
	sub.f64 	%fd30352, %fd30351, %fd30241;
	mul.f64 	%fd30353, %fd30352, %fd30350;
	add.f64 	%fd7550, %fd7566, 0d4000000000000000;
	fma.rn.f64 	%fd30354, %fd30353, %fd7568, %fd7550;
	abs.f64 	%fd30355, %fd30354;
	setp.lt.f64 	%p5872, %fd30355, 0d39B4484BFEEBC2A0;
	div.rn.f64 	%fd30356, %fd30353, %fd7567;
	add.f64 	%fd30357, %fd7550, %fd30356;
	abs.f64 	%fd30358, %fd30357;
	setp.lt.f64 	%p5873, %fd30358, 0d39B4484BFEEBC2A0;
	selp.f64 	%fd7551, 0d39B4484BFEEBC2A0, %fd30357, %p5873;
	rcp.rn.f64 	%fd30359, %fd30354;
	selp.f64 	%fd7552, 0d46293E5939A08CE9, %fd30359, %p5872;
	mul.f64 	%fd30360, %fd7552, %fd7551;
	mul.f64 	%fd38824, %fd38824, %fd30360;
	add.f64 	%fd30361, %fd30360, 0dBFF0000000000000;
	abs.f64 	%fd30362, %fd30361;
	setp.lt.f64 	%p5874, %fd30362, 0d3E9421F5F40D8376;
	@%p5874 bra 	$L__BB3_5233;
	add.s32 	%r12427, %r15793, 2;
	sub.s32 	%r12428, -2, %r15793;
	cvt.rn.f64.s32 	%fd30363, %r12428;
	cvt.rn.f64.u32 	%fd30364, %r12427;
	sub.f64 	%fd30365, %fd30364, %fd30241;
	mul.f64 	%fd30366, %fd30365, %fd30363;
	add.f64 	%fd7554, %fd7550, 0d4000000000000000;
	fma.rn.f64 	%fd30367, %fd30366, %fd7552, %fd7554;
	abs.f64 	%fd30368, %fd30367;
	setp.lt.f64 	%p5875, %fd30368, 0d39B4484BFEEBC2A0;
	div.rn.f64 	%fd30369, %fd30366, %fd7551;
	add.f64 	%fd30370, %fd7554, %fd30369;
	abs.f64 	%fd30371, %fd30370;
	setp.lt.f64 	%p5876, %fd30371, 0d39B4484BFEEBC2A0;
	selp.f64 	%fd7555, 0d39B4484BFEEBC2A0, %fd30370, %p5876;
	rcp.rn.f64 	%fd30372, %fd30367;
	selp.f64 	%fd7556, 0d46293E5939A08CE9, %fd30372, %p5875;
	mul.f64 	%fd30373, %fd7556, %fd7555;
	mul.f64 	%fd38824, %fd38824, %fd30373;
	add.f64 	%fd30374, %fd30373, 0dBFF0000000000000;
	abs.f64 	%fd30375, %fd30374;
	setp.lt.f64 	%p5877, %fd30375, 0d3E9421F5F40D8376;
	@%p5877 bra 	$L__BB3_5233;
	add.s32 	%r12429, %r15793, 3;
	sub.s32 	%r12430, -3, %r15793;
	cvt.rn.f64.s32 	%fd30376, %r12430;
	cvt.rn.f64.u32 	%fd30377, %r12429;
	sub.f64 	%fd30378, %fd30377, %fd30241;
	mul.f64 	%fd30379, %fd30378, %fd30376;
	add.f64 	%fd38823, %fd7554, 0d4000000000000000;
	fma.rn.f64 	%fd30380, %fd30379, %fd7556, %fd38823;
	abs.f64 	%fd30381, %fd30380;
	setp.lt.f64 	%p5878, %fd30381, 0d39B4484BFEEBC2A0;
	div.rn.f64 	%fd30382, %fd30379, %fd7555;
	add.f64 	%fd30383, %fd38823, %fd30382;
	abs.f64 	%fd30384, %fd30383;
	setp.lt.f64 	%p5879, %fd30384, 0d39B4484BFEEBC2A0;
	selp.f64 	%fd38822, 0d39B4484BFEEBC2A0, %fd30383, %p5879;
	rcp.rn.f64 	%fd30385, %fd30380;
	selp.f64 	%fd38821, 0d46293E5939A08CE9, %fd30385, %p5878;
	mul.f64 	%fd30386, %fd38821, %fd38822;
	mul.f64 	%fd38824, %fd38824, %fd30386;
	add.f64 	%fd30387, %fd30386, 0dBFF0000000000000;
	abs.f64 	%fd30388, %fd30387;
	setp.lt.f64 	%p5880, %fd30388, 0d3E9421F5F40D8376;
	@%p5880 bra 	$L__BB3_5233;
	add.s32 	%r15793, %r15793, 4;
	setp.eq.s32 	%p5881, %r15793, 100000001;
	@%p5881 bra 	$L__BB3_5232;
$L__BB3_5231:
	neg.s32 	%r12424, %r15793;
	cvt.rn.f64.s32 	%fd30337, %r12424;
	cvt.rn.f64.u32 	%fd30338, %r15793;
	sub.f64 	%fd30339, %fd30338, %fd30241;
	mul.f64 	%fd30340, %fd30339, %fd30337;
	add.f64 	%fd7566, %fd38823, 0d4000000000000000;
	fma.rn.f64 	%fd30341, %fd30340, %fd38821, %fd7566;
	abs.f64 	%fd30342, %fd30341;
	setp.lt.f64 	%p5869, %fd30342, 0d39B4484BFEEBC2A0;
	div.rn.f64 	%fd30343, %fd30340, %fd38822;
	add.f64 	%fd30344, %fd7566, %fd30343;
	abs.f64 	%fd30345, %fd30344;
	setp.lt.f64 	%p5870, %fd30345, 0d39B4484BFEEBC2A0;
	selp.f64 	%fd7567, 0d39B4484BFEEBC2A0, %fd30344, %p5870;
	rcp.rn.f64 	%fd30346, %fd30341;
	selp.f64 	%fd7568, 0d46293E5939A08CE9, %fd30346, %p5869;
	mul.f64 	%fd30347, %fd7568, %fd7567;
	mul.f64 	%fd38824, %fd38824, %fd30347;
	add.f64 	%fd30348, %fd30347, 0dBFF0000000000000;
	abs.f64 	%fd30349, %fd30348;
	setp.lt.f64 	%p5871, %fd30349, 0d3E9421F5F40D8376;
	@%p5871 bra 	$L__BB3_5233;
	bra.uni 	$L__BB3_5227;
$L__BB3_5232:
	mov.u64 	%rd362, $str$3;
	cvta.global.u64 	%rd363, %rd362;
	{ // callseq 834, 0
	.param .b64 param0;
	st.param.b64 	[param0], %rd363;
	.param .b64 param1;
	st.param.b64 	[param1], 0;
	.param .b32 retval0;
	call.uni (retval0), 
	vprintf, 
	(
	param0, 
	param1
	);
	ld.param.b32 	%r12431, [retval0];
	} // callseq 834
$L__BB3_5233:
	{
	.reg .b32 %temp; 
	mov.b64 	{%temp, %r15794}, %fd38825;
	}
	{
	.reg .b32 %temp; 
	mov.b64 	{%r15795, %temp}, %fd38825;
	}
	setp.gt.s32 	%p5882, %r15794, 1048575;
	mov.b32 	%r15796, -1023;
	@%p5882 bra 	$L__BB3_5235;
	mul.f64 	%fd30389, %fd1840, %fd1900;
	mul.f64 	%fd38825, %fd30389, 0d4350000000000000;
	{
	.reg .b32 %temp; 
	mov.b64 	{%temp, %r15794}, %fd38825;
	}
	{
	.reg .b32 %temp; 
	mov.b64 	{%r15795, %temp}, %fd38825;
	}
	mov.b32 	%r15796, -1077;
$L__BB3_5235:
	add.s32 	%r12435, %r15794, -1;
	setp.gt.u32 	%p5883, %r12435, 2146435070;
	@%p5883 bra 	$L__BB3_5239;
	shr.u32 	%r12438, %r15794, 20;
	add.s32 	%r15797, %r15796, %r12438;
	and.b32  	%r12439, %r15794, 1048575;
	or.b32  	%r12440, %r12439, 1072693248;
	mov.b64 	%fd38826, {%r15795, %r12440};
	setp.lt.u32 	%p5885, %r12440, 1073127583;
	@%p5885 bra 	$L__BB3_5238;
	{
	.reg .b32 %temp; 
	mov.b64 	{%r12441, %temp}, %fd38826;
	}
	{
	.reg .b32 %temp; 
	mov.b64 	{%temp, %r12442}, %fd38826;
	}
	add.s32 	%r12443, %r12442, -1048576;
	mov.b64 	%fd38826, {%r12441, %r12443};
	add.s32 	%r15797, %r15797, 1;
$L__BB3_5238:
	add.f64 	%fd30391, %fd38826, 0dBFF0000000000000;
	add.f64 	%fd30392, %fd38826, 0d3FF0000000000000;
	rcp.approx.ftz.f64 	%fd30393, %fd30392;
	neg.f64 	%fd30394, %fd30392;
	fma.rn.f64 	%fd30395, %fd30394, %fd30393, 0d3FF0000000000000;
	fma.rn.f64 	%fd30396, %fd30395, %fd30395, %fd30395;
	fma.rn.f64 	%fd30397, %fd30396, %fd30393, %fd30393;
	mul.f64 	%fd30398, %fd30391, %fd30397;
	fma.rn.f64 	%fd30399, %fd30391, %fd30397, %fd30398;
	mul.f64 	%fd30400, %fd30399, %fd30399;
	fma.rn.f64 	%fd30401, %fd30400, 0d3EB1380B3AE80F1E, 0d3ED0EE258B7A8B04;
	fma.rn.f64 	%fd30402, %fd30401, %fd30400, 0d3EF3B2669F02676F;
	fma.rn.f64 	%fd30403, %fd30402, %fd30400, 0d3F1745CBA9AB0956;
	fma.rn.f64 	%fd30404, %fd30403, %fd30400, 0d3F3C71C72D1B5154;
	fma.rn.f64 	%fd30405, %fd30404, %fd30400, 0d3F624924923BE72D;
	fma.rn.f64 	%fd30406, %fd30405, %fd30400, 0d3F8999999999A3C4;
	fma.rn.f64 	%fd30407, %fd30406, %fd30400, 0d3FB5555555555554;
	sub.f64 	%fd30408, %fd30391, %fd30399;
	add.f64 	%fd30409, %fd30408, %fd30408;
	neg.f64 	%fd30410, %fd30399;
	fma.rn.f64 	%fd30411, %fd30410, %fd30391, %fd30409;
	mul.f64 	%fd30412, %fd30397, %fd30411;
	mul.f64 	%fd30413, %fd30400, %fd30407;
	fma.rn.f64 	%fd30414, %fd30413, %fd30399, %fd30412;
	xor.b32  	%r12444, %r15797, -2147483648;
	mov.b32 	%r12445, 1127219200;
	mov.b64 	%fd30415, {%r12444, %r12445};
	sub.f64 	%fd30416, %fd30415, %fd159;
	fma.rn.f64 	%fd30417, %fd30416, 0d3FE62E42FEFA39EF, %fd30399;
	fma.rn.f64 	%fd30418, %fd30416, 0dBFE62E42FEFA39EF, %fd30417;
	sub.f64 	%fd30419, %fd30418, %fd30399;
	sub.f64 	%fd30420, %fd30414, %fd30419;
	fma.rn.f64 	%fd30421, %fd30416, 0d3C7ABC9E3B39803F, %fd30420;
	add.f64 	%fd38827, %fd30417, %fd30421;
	bra.uni 	$L__BB3_5240;
$L__BB3_5239:
	fma.rn.f64 	%fd30390, %fd38825, 0d7FF0000000000000, 0d7FF0000000000000;
	{
	.reg .b32 %temp; 
	mov.b64 	{%temp, %r12436}, %fd38825;
	}
	and.b32  	%r12437, %r12436, 2147483647;
	setp.eq.s32 	%p5884, %r12437, 0;
	selp.f64 	%fd38827, 0dFFF0000000000000, %fd30390, %p5884;
$L__BB3_5240:
	mul.f64 	%fd30422, %fd30241, %fd38827;
	mul.f64 	%fd30423, %fd1840, %fd1900;
	sub.f64 	%fd30424, %fd30422, %fd30423;
	sub.f64 	%fd7580, %fd30424, %fd7547;
	fma.rn.f64 	%fd30425, %fd7580, 0d3FF71547652B82FE, 0d4338000000000000;
	{
	.reg .b32 %temp; 
	mov.b64 	{%r2904, %temp}, %fd30425;
	}
	mov.f64 	%fd30426, 0dC338000000000000;
	add.rn.f64 	%fd30427, %fd30425, %fd30426;
	fma.rn.f64 	%fd30428, %fd30427, 0dBFE62E42FEFA39EF, %fd7580;
	fma.rn.f64 	%fd30429, %fd30427, 0dBC7ABC9E3B39803F, %fd30428;
	fma.rn.f64 	%fd30430, %fd30429, 0d3E5ADE1569CE2BDF, 0d3E928AF3FCA213EA;
	fma.rn.f64 	%fd30431, %fd30430, %fd30429, 0d3EC71DEE62401315;
	fma.rn.f64 	%fd30432, %fd30431, %fd30429, 0d3EFA01997C89EB71;
	fma.rn.f64 	%fd30433, %fd30432, %fd30429, 0d3F2A01A014761F65;
	fma.rn.f64 	%fd30434, %fd30433, %fd30429, 0d3F56C16C1852B7AF;
	fma.rn.f64 	%fd30435, %fd30434, %fd30429, 0d3F81111111122322;
	fma.rn.f64 	%fd30436, %fd30435, %fd30429, 0d3FA55555555502A1;
	fma.rn.f64 	%fd30437, %fd30436, %fd30429, 0d3FC5555555555511;
	fma.rn.f64 	%fd30438, %fd30437, %fd30429, 0d3FE000000000000B;
	fma.rn.f64 	%fd30439, %fd30438, %fd30429, 0d3FF0000000000000;
	fma.rn.f64 	%fd30440, %fd30439, %fd30429, 0d3FF0000000000000;
	{
	.reg .b32 %temp; 
	mov.b64 	{%r2905, %temp}, %fd30440;
	}
	{
	.reg .b32 %temp; 
	mov.b64 	{%temp, %r2906}, %fd30440;
	}
	shl.b32 	%r12446, %r2904, 20;
	add.s32 	%r12447, %r12446, %r2906;
	mov.b64 	%fd38828, {%r2905, %r12447};
	{
	.reg .b32 %temp; 
	mov.b64 	{%temp, %r12448}, %fd7580;
	}
	mov.b32 	%f313, %r12448;
	abs.f32 	%f138, %f313;
	setp.lt.f32 	%p5886, %f138, 0f4086232B;
	@%p5886 bra 	$L__BB3_5243;
	setp.lt.f64 	%p5887, %fd7580, 0d0000000000000000;
	add.f64 	%fd30441, %fd7580, 0d7FF0000000000000;
	selp.f64 	%fd38828, 0d0000000000000000, %fd30441, %p5887;
	setp.geu.f32 	%p5888, %f138, 0f40874800;
	@%p5888 bra 	$L__BB3_5243;
	shr.u32 	%r12449, %r2904, 31;
	add.s32 	%r12450, %r2904, %r12449;
	shr.s32 	%r12451, %r12450, 1;
	shl.b32 	%r12452, %r12451, 20;
	add.s32 	%r12453, %r2906, %r12452;
	mov.b64 	%fd30442, {%r2905, %r12453};
	sub.s32 	%r12454, %r2904, %r12451;
	shl.b32 	%r12455, %r12454, 20;
	add.s32 	%r12456, %r12455, 1072693248;
	mov.b32 	%r12457, 0;
	mov.b64 	%fd30443, {%r12457, %r12456};
	mul.f64 	%fd38828, %fd30443, %fd30442;
$L__BB3_5243:
	mul.f64 	%fd30444, %fd38824, %fd38828;
	mov.f64 	%fd30445, 0d3FF0000000000000;
	sub.f64 	%fd38829, %fd30445, %fd30444;
$L__BB3_5244:
	setp.geu.f64 	%p5924, %fd1900, 0d0000000000000000;
	mov.f64 	%fd30677, 0d3FF0000000000000;
	sub.f64 	%fd7587, %fd30677, %fd38829;
	and.pred  	%p5925, %p5924, %p5858;
	@%p5925 bra 	$L__BB3_5246;
	mov.u64 	%rd368, $str$6;
	cvta.global.u64 	%rd369, %rd368;
	{ // callseq 837, 0
	.param .b64 param0;
	st.param.b64 	[param0], %rd369;
	.param .b64 param1;
	st.param.b64 	[param1], 0;
	.param .b32 retval0;
	call.uni (retval0), 
	vprintf, 
	(
	param0, 
	param1
	);
	ld.param.b32 	%r12514, [retval0];
	} // callseq 837
$L__BB3_5246:
	setp.geu.f64 	%p5926, %fd1900, %fd30242;
	@%p5926 bra 	$L__BB3_5294;
	add.f64 	%fd38830, %fd30241, 0d4016000000000000;
	{
	.reg .b32 %temp; 
	mov.b64 	{%temp, %r15798}, %fd38830;
	}
	{
	.reg .b32 %temp; 
	mov.b64 	{%r15799, %temp}, %fd38830;
	}
	setp.gt.s32 	%p5955, %r15798, 1048575;
	mov.b32 	%r15800, -1023;
	@%p5955 bra 	$L__BB3_5249;
	add.f64 	%fd30881, %fd30241, 0d4016000000000000;
	mul.f64 	%fd38830, %fd30881, 0d4350000000000000;
	{
	.reg .b32 %temp; 
	mov.b64 	{%temp, %r15798}, %fd38830;
	}
	{
	.reg .b32 %temp; 
	mov.b64 	{%r15799, %temp}, %fd38830;
	}
	mov.b32 	%r15800, -1077;
$L__BB3_5249:
	add.s32 	%r12579, %r15798, -1;
	setp.gt.u32 	%p5956, %r12579, 2146435070;
	@%p5956 bra 	$L__BB3_5253;
	shr.u32 	%r12582, %r15798, 20;
	add.s32 	%r15801, %r15800, %r12582;
	and.b32  	%r12583, %r15798, 1048575;
	or.b32  	%r12584, %r12583, 1072693248;
	mov.b64 	%fd38831, {%r15799, %r12584};
	setp.lt.u32 	%p5958, %r12584, 1073127583;
	@%p5958 bra 	$L__BB3_5252;
	{
	.reg .b32 %temp; 
	mov.b64 	{%r12585, %temp}, %fd38831;
	}
	{
	.reg .b32 %temp; 
	mov.b64 	{%temp, %r12586}, %fd38831;
	}
	add.s32 	%r12587, %r12586, -1048576;
	mov.b64 	%fd38831, {%r12585, %r12587};
	add.s32 	%r15801, %r15801, 1;
$L__BB3_5252:
	add.f64 	%fd30883, %fd38831, 0dBFF0000000000000;
	add.f64 	%fd30884, %fd38831, 0d3FF0000000000000;
	rcp.approx.ftz.f64 	%fd30885, %fd30884;
	neg.f64 	%fd30886, %fd30884;
	fma.rn.f64 	%fd30887, %fd30886, %fd30885, 0d3FF0000000000000;
	fma.rn.f64 	%fd30888, %fd30887, %fd30887, %fd30887;
	fma.rn.f64 	%fd30889, %fd30888, %fd30885, %fd30885;
	mul.f64 	%fd30890, %fd30883, %fd30889;
	fma.rn.f64 	%fd30891, %fd30883, %fd30889, %fd30890;
	mul.f64 	%fd30892, %fd30891, %fd30891;
	fma.rn.f64 	%fd30893, %fd30892, 0d3EB1380B3AE80F1E, 0d3ED0EE258B7A8B04;
	fma.rn.f64 	%fd30894, %fd30893, %fd30892, 0d3EF3B2669F02676F;
	fma.rn.f64 	%fd30895, %fd30894, %fd30892, 0d3F1745CBA9AB0956;
	fma.rn.f64 	%fd30896, %fd30895, %fd30892, 0d3F3C71C72D1B5154;
	fma.rn.f64 	%fd30897, %fd30896, %fd30892, 0d3F624924923BE72D;
	fma.rn.f64 	%fd30898, %fd30897, %fd30892, 0d3F8999999999A3C4;
	fma.rn.f64 	%fd30899, %fd30898, %fd30892, 0d3FB5555555555554;
	sub.f64 	%fd30900, %fd30883, %fd30891;
	add.f64 	%fd30901, %fd30900, %fd30900;
	neg.f64 	%fd30902, %fd30891;
	fma.rn.f64 	%fd30903, %fd30902, %fd30883, %fd30901;
	mul.f64 	%fd30904, %fd30889, %fd30903;
	mul.f64 	%fd30905, %fd30892, %fd30899;
	fma.rn.f64 	%fd30906, %fd30905, %fd30891, %fd30904;
	xor.b32  	%r12588, %r15801, -2147483648;
	mov.b32 	%r12589, 1127219200;
	mov.b64 	%fd30907, {%r12588, %r12589};
	sub.f64 	%fd30908, %fd30907, %fd159;
	fma.rn.f64 	%fd30909, %fd30908, 0d3FE62E42FEFA39EF, %fd30891;
	fma.rn.f64 	%fd30910, %fd30908, 0dBFE62E42FEFA39EF, %fd30909;
	sub.f64 	%fd30911, %fd30910, %fd30891;
	sub.f64 	%fd30912, %fd30906, %fd30911;
	fma.rn.f64 	%fd30913, %fd30908, 0d3C7ABC9E3B39803F, %fd30912;
	add.f64 	%fd38832, %fd30909, %fd30913;
	bra.uni 	$L__BB3_5254;
$L__BB3_5253:
	fma.rn.f64 	%fd30882, %fd38830, 0d7FF0000000000000, 0d7FF0000000000000;
	{
	.reg .b32 %temp; 
	mov.b64 	{%temp, %r12580}, %fd38830;
	}
	and.b32  	%r12581, %r12580, 2147483647;
	setp.eq.s32 	%p5957, %r12581, 0;
	selp.f64 	%fd38832, 0dFFF0000000000000, %fd30882, %p5957;
$L__BB3_5254:
	add.f64 	%fd30914, %fd30241, 0d3FE0000000000000;
	mul.f64 	%fd30915, %fd30914, %fd38832;
	add.f64 	%fd30916, %fd30241, 0d4016000000000000;
	sub.f64 	%fd7597, %fd30916, %fd30915;
	mov.f64 	%fd30918, 0d40530B869F76170A;
	div.rn.f64 	%fd30919, %fd30918, %fd30242;
	add.f64 	%fd30920, %fd30919, 0d3FF00000000D0EC7;
	add.f64 	%fd30921, %fd30242, 0d3FF0000000000000;
	mov.f64 	%fd30922, 0dC055A0572B143656;
	div.rn.f64 	%fd30923, %fd30922, %fd30921;
	add.f64 	%fd30924, %fd30920, %fd30923;
	add.f64 	%fd30925, %fd30921, 0d3FF0000000000000;
	mov.f64 	%fd30926, 0d4038039BF13B4CC6;
	div.rn.f64 	%fd30927, %fd30926, %fd30925;
	add.f64 	%fd30928, %fd30924, %fd30927;
	add.f64 	%fd30929, %fd30925, 0d3FF0000000000000;
	mov.f64 	%fd30930, 0dBFF3B5348DCDCC8C;
	div.rn.f64 	%fd30931, %fd30930, %fd30929;
	add.f64 	%fd30932, %fd30928, %fd30931;
	add.f64 	%fd30933, %fd30929, 0d3FF0000000000000;
	mov.f64 	%fd30934, 0d3F53CD7319EC12D8;
	div.rn.f64 	%fd30935, %fd30934, %fd30933;
	add.f64 	%fd30936, %fd30932, %fd30935;
	add.f64 	%fd30937, %fd30933, 0d3FF0000000000000;
	mov.f64 	%fd30938, 0dBED6A1181C0E9888;
	div.rn.f64 	%fd30939, %fd30938, %fd30937;
	add.f64 	%fd30940, %fd30936, %fd30939;
	mul.f64 	%fd30941, %fd30940, 0d40040D931FF62706;
	div.rn.f64 	%fd38833, %fd30941, %fd30241;
	{
	.reg .b32 %temp; 
	mov.b64 	{%temp, %r15802}, %fd38833;
	}
	{
	.reg .b32 %temp; 
	mov.b64 	{%r15803, %temp}, %fd38833;
	}
	setp.gt.s32 	%p5959, %r15802, 1048575;
	mov.b32 	%r15804, -1023;
	@%p5959 bra 	$L__BB3_5256;
	mul.f64 	%fd38833, %fd38833, 0d4350000000000000;
	{
	.reg .b32 %temp; 
	mov.b64 	{%temp, %r15802}, %fd38833;
	}
	{
	.reg .b32 %temp; 
	mov.b64 	{%r15803, %temp}, %fd38833;
	}
	mov.b32 	%r15804, -1077;
$L__BB3_5256:
	add.s32 	%r12592, %r15802, -1;
	setp.gt.u32 	%p5960, %r12592, 2146435070;
	@%p5960 bra 	$L__BB3_5260;
	shr.u32 	%r12595, %r15802, 20;
	add.s32 	%r15805, %r15804, %r12595;
	and.b32  	%r12596, %r15802, 1048575;
	or.b32  	%r12597, %r12596, 1072693248;
	mov.b64 	%fd38834, {%r15803, %r12597};
	setp.lt.u32 	%p5962, %r12597, 1073127583;
	@%p5962 bra 	$L__BB3_5259;
	{
	.reg .b32 %temp; 
	mov.b64 	{%r12598, %temp}, %fd38834;
	}
	{
	.reg .b32 %temp; 
	mov.b64 	{%temp, %r12599}, %fd38834;
	}
	add.s32 	%r12600, %r12599, -1048576;
	mov.b64 	%fd38834, {%r12598, %r12600};
	add.s32 	%r15805, %r15805, 1;
$L__BB3_5259:
	add.f64 	%fd30943, %fd38834, 0dBFF0000000000000;
	add.f64 	%fd30944, %fd38834, 0d3FF0000000000000;
	rcp.approx.ftz.f64 	%fd30945, %fd30944;
	neg.f64 	%fd30946, %fd30944;
	fma.rn.f64 	%fd30947, %fd30946, %fd30945, 0d3FF0000000000000;
	fma.rn.f64 	%fd30948, %fd30947, %fd30947, %fd30947;
	fma.rn.f64 	%fd30949, %fd30948, %fd30945, %fd30945;
	mul.f64 	%fd30950, %fd30943, %fd30949;
	fma.rn.f64 	%fd30951, %fd30943, %fd30949, %fd30950;
	mul.f64 	%fd30952, %fd30951, %fd30951;
	fma.rn.f64 	%fd30953, %fd30952, 0d3EB1380B3AE80F1E, 0d3ED0EE258B7A8B04;
	fma.rn.f64 	%fd30954, %fd30953, %fd30952, 0d3EF3B2669F02676F;
	fma.rn.f64 	%fd30955, %fd30954, %fd30952, 0d3F1745CBA9AB0956;
	fma.rn.f64 	%fd30956, %fd30955, %fd30952, 0d3F3C71C72D1B5154;
	fma.rn.f64 	%fd30957, %fd30956, %fd30952, 0d3F624924923BE72D;
	fma.rn.f64 	%fd30958, %fd30957, %fd30952, 0d3F8999999999A3C4;
	fma.rn.f64 	%fd30959, %fd30958, %fd30952, 0d3FB5555555555554;
	sub.f64 	%fd30960, %fd30943, %fd30951;
	add.f64 	%fd30961, %fd30960, %fd30960;
	neg.f64 	%fd30962, %fd30951;
	fma.rn.f64 	%fd30963, %fd30962, %fd30943, %fd30961;
	mul.f64 	%fd30964, %fd30949, %fd30963;
	mul.f64 	%fd30965, %fd30952, %fd30959;
	fma.rn.f64 	%fd30966, %fd30965, %fd30951, %fd30964;
	xor.b32  	%r12601, %r15805, -2147483648;
	mov.b32 	%r12602, 1127219200;
	mov.b64 	%fd30967, {%r12601, %r12602};
	sub.f64 	%fd30968, %fd30967, %fd159;
	fma.rn.f64 	%fd30969, %fd30968, 0d3FE62E42FEFA39EF, %fd30951;
	fma.rn.f64 	%fd30970, %fd30968, 0dBFE62E42FEFA39EF, %fd30969;
	sub.f64 	%fd30971, %fd30970, %fd30951;
	sub.f64 	%fd30972, %fd30966, %fd30971;
	fma.rn.f64 	%fd30973, %fd30968, 0d3C7ABC9E3B39803F, %fd30972;
	add.f64 	%fd38835, %fd30969, %fd30973;
	bra.uni 	$L__BB3_5261;
$L__BB3_5260:
	fma.rn.f64 	%fd30942, %fd38833, 0d7FF0000000000000, 0d7FF0000000000000;
	{
	.reg .b32 %temp; 
	mov.b64 	{%temp, %r12593}, %fd38833;
	}
	and.b32  	%r12594, %r12593, 2147483647;
	setp.eq.s32 	%p5961, %r12594, 0;
	selp.f64 	%fd38835, 0dFFF0000000000000, %fd30942, %p5961;
$L__BB3_5261:
	setp.gtu.f64 	%p5963, %fd1900, 0d0000000000000000;
	mov.f64 	%fd38859, 0d0000000000000000;
	@%p5963 bra 	$L__BB3_5264;
	@%p5924 bra 	$L__BB3_5326;
	mov.u64 	%rd372, $str$4;
	cvta.global.u64 	%rd373, %rd372;
	{ // callseq 839, 0
	.param .b64 param0;
	st.param.b64 	[param0], %rd373;
	.param .b64 param1;
	st.param.b64 	[param1], 0;
	.param .b32 retval0;
	call.uni (retval0), 
	vprintf, 
	(
	param0, 
	param1
	);
	ld.param.b32 	%r12603, [retval0];
	} // callseq 839
	bra.uni 	$L__BB3_5326;
$L__BB3_5264:
	rcp.rn.f64 	%fd38837, %fd30241;
	mov.b32 	%r15806, 1;
	mov.f64 	%fd38836, %fd30241;
	mov.f64 	%fd38839, %fd38837;
	bra.uni 	$L__BB3_5281;
$L__BB3_5265:
	add.f64 	%fd7608, %fd7656, 0d3FF0000000000000;
	div.rn.f64 	%fd30980, %fd1900, %fd7608;
	mul.f64 	%fd7609, %fd7657, %fd30980;
	add.f64 	%fd38839, %fd38839, %fd7609;
	abs.f64 	%fd30981, %fd7609;
	abs.f64 	%fd30982, %fd38839;
	mul.f64 	%fd30983, %fd30982, 0d3E9421F5F40D8376;
	setp.lt.f64 	%p5966, %fd30981, %fd30983;
	@%p5966 bra 	$L__BB3_5282;
	add.f64 	%fd7611, %fd7608, 0d3FF0000000000000;
	div.rn.f64 	%fd30984, %fd1900, %fd7611;
	mul.f64 	%fd7612, %fd7609, %fd30984;
	add.f64 	%fd38839, %fd38839, %fd7612;
	abs.f64 	%fd30985, %fd7612;
	abs.f64 	%fd30986, %fd38839;
	mul.f64 	%fd30987, %fd30986, 0d3E9421F5F40D8376;
	setp.lt.f64 	%p5967, %fd30985, %fd30987;
	@%p5967 bra 	$L__BB3_5282;
	add.f64 	%fd7614, %fd7611, 0d3FF0000000000000;
	div.rn.f64 	%fd30988, %fd1900, %fd7614;
	mul.f64 	%fd7615, %fd7612, %fd30988;
	add.f64 	%fd38839, %fd38839, %fd7615;
	abs.f64 	%fd30989, %fd7615;
	abs.f64 	%fd30990, %fd38839;
	mul.f64 	%fd30991, %fd30990, 0d3E9421F5F40D8376;
	setp.lt.f64 	%p5968, %fd30989, %fd30991;
	@%p5968 bra 	$L__BB3_5282;
	add.f64 	%fd7617, %fd7614, 0d3FF0000000000000;
	div.rn.f64 	%fd30992, %fd1900, %fd7617;
	mul.f64 	%fd7618, %fd7615, %fd30992;
	add.f64 	%fd38839, %fd38839, %fd7618;
	abs.f64 	%fd30993, %fd7618;
	abs.f64 	%fd30994, %fd38839;
	mul.f64 	%fd30995, %fd30994, 0d3E9421F5F40D8376;
	setp.lt.f64 	%p5969, %fd30993, %fd30995;
	@%p5969 bra 	$L__BB3_5282;
	add.f64 	%fd7620, %fd7617, 0d3FF0000000000000;
	div.rn.f64 	%fd30996, %fd1900, %fd7620;
	mul.f64 	%fd7621, %fd7618, %fd30996;
	add.f64 	%fd38839, %fd38839, %fd7621;
	abs.f64 	%fd30997, %fd7621;
	abs.f64 	%fd30998, %fd38839;
	mul.f64 	%fd30999, %fd30998, 0d3E9421F5F40D8376;
	setp.lt.f64 	%p5970, %fd30997, %fd30999;
	@%p5970 bra 	$L__BB3_5282;
	add.f64 	%fd7623, %fd7620, 0d3FF0000000000000;
	div.rn.f64 	%fd31000, %fd1900, %fd7623;
	mul.f64 	%fd7624, %fd7621, %fd31000;
	add.f64 	%fd38839, %fd38839, %fd7624;
	abs.f64 	%fd31001, %fd7624;
	abs.f64 	%fd31002, %fd38839;
	mul.f64 	%fd31003, %fd31002, 0d3E9421F5F40D8376;
	setp.lt.f64 	%p5971, %fd31001, %fd31003;
	@%p5971 bra 	$L__BB3_5282;
	add.f64 	%fd7626, %fd7623, 0d3FF0000000000000;
	div.rn.f64 	%fd31004, %fd1900, %fd7626;
	mul.f64 	%fd7627, %fd7624, %fd31004;
	add.f64 	%fd38839, %fd38839, %fd7627;
	abs.f64 	%fd31005, %fd7627;
	abs.f64 	%fd31006, %fd38839;
	mul.f64 	%fd31007, %fd31006, 0d3E9421F5F40D8376;
	setp.lt.f64 	%p5972, %fd31005, %fd31007;
	@%p5972 bra 	$L__BB3_5282;
	add.f64 	%fd7629, %fd7626, 0d3FF0000000000000;
	div.rn.f64 	%fd31008, %fd1900, %fd7629;
	mul.f64 	%fd7630, %fd7627, %fd31008;
	add.f64 	%fd38839, %fd38839, %fd7630;
	abs.f64 	%fd31009, %fd7630;
	abs.f64 	%fd31010, %fd38839;
	mul.f64 	%fd31011, %fd31010, 0d3E9421F5F40D8376;
	setp.lt.f64 	%p5973, %fd31009, %fd31011;
	@%p5973 bra 	$L__BB3_5282;
	add.f64 	%fd7632, %fd7629, 0d3FF0000000000000;
	div.rn.f64 	%fd31012, %fd1900, %fd7632;
	mul.f64 	%fd7633, %fd7630, %fd31012;
	add.f64 	%fd38839, %fd38839, %fd7633;
	abs.f64 	%fd31013, %fd7633;
	abs.f64 	%fd31014, %fd38839;
	mul.f64 	%fd31015, %fd31014, 0d3E9421F5F40D8376;
	setp.lt.f64 	%p5974, %fd31013, %fd31015;
	@%p5974 bra 	$L__BB3_5282;
	add.f64 	%fd7635, %fd7632, 0d3FF0000000000000;
	div.rn.f64 	%fd31016, %fd1900, %fd7635;
	mul.f64 	%fd7636, %fd7633, %fd31016;
	add.f64 	%fd38839, %fd38839, %fd7636;
	abs.f64 	%fd31017, %fd7636;
	abs.f64 	%fd31018, %fd38839;
	mul.f64 	%fd31019, %fd31018, 0d3E9421F5F40D8376;
	setp.lt.f64 	%p5975, %fd31017, %fd31019;
	@%p5975 bra 	$L__BB3_5282;
	add.f64 	%fd7638, %fd7635, 0d3FF0000000000000;
	div.rn.f64 	%fd31020, %fd1900, %fd7638;
	mul.f64 	%fd7639, %fd7636, %fd31020;
	add.f64 	%fd38839, %fd38839, %fd7639;
	abs.f64 	%fd31021, %fd7639;
	abs.f64 	%fd31022, %fd38839;
	mul.f64 	%fd31023, %fd31022, 0d3E9421F5F40D8376;
	setp.lt.f64 	%p5976, %fd31021, %fd31023;
	@%p5976 bra 	$L__BB3_5282;
	add.f64 	%fd7641, %fd7638, 0d3FF0000000000000;
	div.rn.f64 	%fd31024, %fd1900, %fd7641;
	mul.f64 	%fd7642, %fd7639, %fd31024;
	add.f64 	%fd38839, %fd38839, %fd7642;
	abs.f64 	%fd31025, %fd7642;
	abs.f64 	%fd31026, %fd38839;
	mul.f64 	%fd31027, %fd31026, 0d3E9421F5F40D8376;
	setp.lt.f64 	%p5977, %fd31025, %fd31027;
	@%p5977 bra 	$L__BB3_5282;
	add.f64 	%fd7644, %fd7641, 0d3FF0000000000000;
	div.rn.f64 	%fd31028, %fd1900, %fd7644;
	mul.f64 	%fd7645, %fd7642, %fd31028;
	add.f64 	%fd38839, %fd38839, %fd7645;
	abs.f64 	%fd31029, %fd7645;
	abs.f64 	%fd31030, %fd38839;
	mul.f64 	%fd31031, %fd31030, 0d3E9421F5F40D8376;
	setp.lt.f64 	%p5978, %fd31029, %fd31031;
	@%p5978 bra 	$L__BB3_5282;
	add.f64 	%fd7647, %fd7644, 0d3FF0000000000000;
	div.rn.f64 	%fd31032, %fd1900, %fd7647;
	mul.f64 	%fd7648, %fd7645, %fd31032;
	add.f64 	%fd38839, %fd38839, %fd7648;
	abs.f64 	%fd31033, %fd7648;
	abs.f64 	%fd31034, %fd38839;
	mul.f64 	%fd31035, %fd31034, 0d3E9421F5F40D8376;
	setp.lt.f64 	%p5979, %fd31033, %fd31035;
	@%p5979 bra 	$L__BB3_5282;
	add.f64 	%fd38836, %fd7647, 0d3FF0000000000000;
	div.rn.f64 	%fd31036, %fd1900, %fd38836;
	mul.f64 	%fd38837, %fd7648, %fd31036;
	add.f64 	%fd38839, %fd38839, %fd38837;
	abs.f64 	%fd31037, %fd38837;
	abs.f64 	%fd31038, %fd38839;
	mul.f64 	%fd31039, %fd31038, 0d3E9421F5F40D8376;
	setp.lt.f64 	%p5980, %fd31037, %fd31039;
	@%p5980 bra 	$L__BB3_5282;
	add.s32 	%r15806, %r15806, 16;
	setp.eq.s32 	%p5981, %r15806, 100000001;
	@%p5981 bra 	$L__BB3_5293;
$L__BB3_5281:
	add.f64 	%fd7656, %fd38836, 0d3FF0000000000000;
	div.rn.f64 	%fd30976, %fd1900, %fd7656;
	mul.f64 	%fd7657, %fd38837, %fd30976;
	add.f64 	%fd38839, %fd38839, %fd7657;
	abs.f64 	%fd30977, %fd7657;
	abs.f64 	%fd30978, %fd38839;
	mul.f64 	%fd30979, %fd30978, 0d3E9421F5F40D8376;
	setp.geu.f64 	%p5965, %fd30977, %fd30979;
	@%p5965 bra 	$L__BB3_5265;
$L__BB3_5282:
	{
	.reg .b32 %temp; 
	mov.b64 	{%temp, %r15807}, %fd1900;
	}
	{
	.reg .b32 %temp; 
	mov.b64 	{%r15808, %temp}, %fd1900;
	}
	setp.gt.s32 	%p5982, %r15807, 1048575;
	mov.b32 	%r15809, -1023;
	mov.f64 	%fd38840, %fd1900;
	@%p5982 bra 	$L__BB3_5284;
	mul.f64 	%fd38840, %fd1900, 0d4350000000000000;
	{
	.reg .b32 %temp; 
	mov.b64 	{%temp, %r15807}, %fd38840;
	}
	{
	.reg .b32 %temp; 
	mov.b64 	{%r15808, %temp}, %fd38840;
	}
	mov.b32 	%r15809, -1077;
$L__BB3_5284:
	add.s32 	%r12610, %r15807, -1;
	setp.gt.u32 	%p5983, %r12610, 2146435070;
	@%p5983 bra 	$L__BB3_5288;
	shr.u32 	%r12613, %r15807, 20;
	add.s32 	%r15810, %r15809, %r12613;
	and.b32  	%r12614, %r15807, 1048575;
	or.b32  	%r12615, %r12614, 1072693248;
	mov.b64 	%fd38841, {%r15808, %r12615};
	setp.lt.u32 	%p5985, %r12615, 1073127583;
	@%p5985 bra 	$L__BB3_5287;
	{
	.reg .b32 %temp; 
	mov.b64 	{%r12616, %temp}, %fd38841;
	}
	{
	.reg .b32 %temp; 
	mov.b64 	{%temp, %r12617}, %fd38841;
	}
	add.s32 	%r12618, %r12617, -1048576;
	mov.b64 	%fd38841, {%r12616, %r12618};
	add.s32 	%r15810, %r15810, 1;
$L__BB3_5287:
	add.f64 	%fd31042, %fd38841, 0dBFF0000000000000;
	add.f64 	%fd31043, %fd38841, 0d3FF0000000000000;
	rcp.approx.ftz.f64 	%fd31044, %fd31043;
	neg.f64 	%fd31045, %fd31043;
	fma.rn.f64 	%fd31046, %fd31045, %fd31044, 0d3FF0000000000000;
	fma.rn.f64 	%fd31047, %fd31046, %fd31046, %fd31046;
	fma.rn.f64 	%fd31048, %fd31047, %fd31044, %fd31044;
	mul.f64 	%fd31049, %fd31042, %fd31048;
	fma.rn.f64 	%fd31050, %fd31042, %fd31048, %fd31049;
	mul.f64 	%fd31051, %fd31050, %fd31050;
	fma.rn.f64 	%fd31052, %fd31051, 0d3EB1380B3AE80F1E, 0d3ED0EE258B7A8B04;
	fma.rn.f64 	%fd31053, %fd31052, %fd31051, 0d3EF3B2669F02676F;
	fma.rn.f64 	%fd31054, %fd31053, %fd31051, 0d3F1745CBA9AB0956;
	fma.rn.f64 	%fd31055, %fd31054, %fd31051, 0d3F3C71C72D1B5154;
	fma.rn.f64 	%fd31056, %fd31055, %fd31051, 0d3F624924923BE72D;
	fma.rn.f64 	%fd31057, %fd31056, %fd31051, 0d3F8999999999A3C4;
	fma.rn.f64 	%fd31058, %fd31057, %fd31051, 0d3FB5555555555554;
	sub.f64 	%fd31059, %fd31042, %fd31050;
	add.f64 	%fd31060, %fd31059, %fd31059;
	neg.f64 	%fd31061, %fd31050;
	fma.rn.f64 	%fd31062, %fd31061, %fd31042, %fd31060;
	mul.f64 	%fd31063, %fd31048, %fd31062;
	mul.f64 	%fd31064, %fd31051, %fd31058;
	fma.rn.f64 	%fd31065, %fd31064, %fd31050, %fd31063;
	xor.b32  	%r12619, %r15810, -2147483648;
	mov.b32 	%r12620, 1127219200;
	mov.b64 	%fd31066, {%r12619, %r12620};
	sub.f64 	%fd31067, %fd31066, %fd159;
	fma.rn.f64 	%fd31068, %fd31067, 0d3FE62E42FEFA39EF, %fd31050;
	fma.rn.f64 	%fd31069, %fd31067, 0dBFE62E42FEFA39EF, %fd31068;
	sub.f64 	%fd31070, %fd31069, %fd31050;
	sub.f64 	%fd31071, %fd31065, %fd31070;
	fma.rn.f64 	%fd31072, %fd31067, 0d3C7ABC9E3B39803F, %fd31071;
	add.f64 	%fd38842, %fd31068, %fd31072;
	bra.uni 	$L__BB3_5289;
$L__BB3_5288:
	fma.rn.f64 	%fd31041, %fd38840, 0d7FF0000000000000, 0d7FF0000000000000;
	{
	.reg .b32 %temp; 
	mov.b64 	{%temp, %r12611}, %fd38840;
	}
	and.b32  	%r12612, %r12611, 2147483647;
	setp.eq.s32 	%p5984, %r12612, 0;
	selp.f64 	%fd38842, 0dFFF0000000000000, %fd31041, %p5984;
$L__BB3_5289:
	mul.f64 	%fd31073, %fd30241, %fd38842;
	sub.f64 	%fd31074, %fd31073, %fd1900;
	sub.f64 	%fd31075, %fd7597, %fd38835;
	add.f64 	%fd7668, %fd31075, %fd31074;
	fma.rn.f64 	%fd31076, %fd7668, 0d3FF71547652B82FE, 0d4338000000000000;
	{
	.reg .b32 %temp; 
	mov.b64 	{%r2939, %temp}, %fd31076;
	}
	mov.f64 	%fd31077, 0dC338000000000000;
	add.rn.f64 	%fd31078, %fd31076, %fd31077;
	fma.rn.f64 	%fd31079, %fd31078, 0dBFE62E42FEFA39EF, %fd7668;
	fma.rn.f64 	%fd31080, %fd31078, 0dBC7ABC9E3B39803F, %fd31079;
	fma.rn.f64 	%fd31081, %fd31080, 0d3E5ADE1569CE2BDF, 0d3E928AF3FCA213EA;
	fma.rn.f64 	%fd31082, %fd31081, %fd31080, 0d3EC71DEE62401315;
	fma.rn.f64 	%fd31083, %fd31082, %fd31080, 0d3EFA01997C89EB71;
	fma.rn.f64 	%fd31084, %fd31083, %fd31080, 0d3F2A01A014761F65;
	fma.rn.f64 	%fd31085, %fd31084, %fd31080, 0d3F56C16C1852B7AF;
	fma.rn.f64 	%fd31086, %fd31085, %fd31080, 0d3F81111111122322;
	fma.rn.f64 	%fd31087, %fd31086, %fd31080, 0d3FA55555555502A1;
	fma.rn.f64 	%fd31088, %fd31087, %fd31080, 0d3FC5555555555511;
	fma.rn.f64 	%fd31089, %fd31088, %fd31080, 0d3FE000000000000B;
	fma.rn.f64 	%fd31090, %fd31089, %fd31080, 0d3FF0000000000000;
	fma.rn.f64 	%fd31091, %fd31090, %fd31080, 0d3FF0000000000000;
	{
	.reg .b32 %temp; 
	mov.b64 	{%r2940, %temp}, %fd31091;
	}
	{
	.reg .b32 %temp; 
	mov.b64 	{%temp, %r2941}, %fd31091;
	}
	shl.b32 	%r12621, %r2939, 20;
	add.s32 	%r12622, %r12621, %r2941;
	mov.b64 	%fd38843, {%r2940, %r12622};
	{
	.reg .b32 %temp; 
	mov.b64 	{%temp, %r12623}, %fd7668;
	}
	mov.b32 	%f316, %r12623;
	abs.f32 	%f139, %f316;
	setp.lt.f32 	%p5986, %f139, 0f4086232B;
	@%p5986 bra 	$L__BB3_5292;
	setp.lt.f64 	%p5987, %fd7668, 0d0000000000000000;
	add.f64 	%fd31092, %fd7668, 0d7FF0000000000000;
	selp.f64 	%fd38843, 0d0000000000000000, %fd31092, %p5987;
	setp.geu.f32 	%p5988, %f139, 0f40874800;
	@%p5988 bra 	$L__BB3_5292;
	shr.u32 	%r12624, %r2939, 31;
	add.s32 	%r12625, %r2939, %r12624;
	shr.s32 	%r12626, %r12625, 1;
	shl.b32 	%r12627, %r12626, 20;
	add.s32 	%r12628, %r2941, %r12627;
	mov.b64 	%fd31093, {%r2940, %r12628};
	sub.s32 	%r12629, %r2939, %r12626;
	shl.b32 	%r12630, %r12629, 20;
	add.s32 	%r12631, %r12630, 1072693248;
	mov.b32 	%r12632, 0;
	mov.b64 	%fd31094, {%r12632, %r12631};
	mul.f64 	%fd38843, %fd31094, %fd31093;
$L__BB3_5292:
	mul.f64 	%fd38859, %fd38839, %fd38843;
	bra.uni 	$L__BB3_5326;
$L__BB3_5293:
	mov.u64 	%rd374, $str$5;
	cvta.global.u64 	%rd375, %rd374;
	{ // callseq 840, 0
	.param .b64 param0;
	st.param.b64 	[param0], %rd375;
	.param .b64 param1;
	st.param.b64 	[param1], 0;
	.param .b32 retval0;
	call.uni (retval0), 
	vprintf, 
	(
	param0, 
	param1
	);
	ld.param.b32 	%r12606, [retval0];
	} // callseq 840
	bra.uni 	$L__BB3_5326;
$L__BB3_5294:
	add.f64 	%fd38844, %fd30241, 0d4016000000000000;
	{
	.reg .b32 %temp; 
	mov.b64 	{%temp, %r15811}, %fd38844;
	}
	{
	.reg .b32 %temp; 
	mov.b64 	{%r15812, %temp}, %fd38844;
	}
	setp.gt.s32 	%p5927, %r15811, 1048575;
	mov.b32 	%r15813, -1023;
	@%p5927 bra 	$L__BB3_5296;
	add.f64 	%fd30679, %fd30241, 0d4016000000000000;
	mul.f64 	%fd38844, %fd30679, 0d4350000000000000;
	{
	.reg .b32 %temp; 
	mov.b64 	{%temp, %r15811}, %fd38844;
	}
	{
	.reg .b32 %temp; 
	mov.b64 	{%r15812, %temp}, %fd38844;
	}
	mov.b32 	%r15813, -1077;
$L__BB3_5296:
	add.s32 	%r12518, %r15811, -1;
	setp.gt.u32 	%p5928, %r12518, 2146435070;
	@%p5928 bra 	$L__BB3_5300;
	shr.u32 	%r12521, %r15811, 20;
	add.s32 	%r15814, %r15813, %r12521;
	and.b32  	%r12522, %r15811, 1048575;
	or.b32  	%r12523, %r12522, 1072693248;
	mov.b64 	%fd38845, {%r15812, %r12523};
	setp.lt.u32 	%p5930, %r12523, 1073127583;
	@%p5930 bra 	$L__BB3_5299;
	{
	.reg .b32 %temp; 
	mov.b64 	{%r12524, %temp}, %fd38845;
	}
	{
	.reg .b32 %temp; 
	mov.b64 	{%temp, %r12525}, %fd38845;
	}
	add.s32 	%r12526, %r12525, -1048576;
	mov.b64 	%fd38845, {%r12524, %r12526};
	add.s32 	%r15814, %r15814, 1;
$L__BB3_5299:
	add.f64 	%fd30681, %fd38845, 0dBFF0000000000000;
	add.f64 	%fd30682, %fd38845, 0d3FF0000000000000;
	rcp.approx.ftz.f64 	%fd30683, %fd30682;
	neg.f64 	%fd30684, %fd30682;
	fma.rn.f64 	%fd30685, %fd30684, %fd30683, 0d3FF0000000000000;
	fma.rn.f64 	%fd30686, %fd30685, %fd30685, %fd30685;
	fma.rn.f64 	%fd30687, %fd30686, %fd30683, %fd30683;
	mul.f64 	%fd30688, %fd30681, %fd30687;
	fma.rn.f64 	%fd30689, %fd30681, %fd30687, %fd30688;
	mul.f64 	%fd30690, %fd30689, %fd30689;
	fma.rn.f64 	%fd30691, %fd30690, 0d3EB1380B3AE80F1E, 0d3ED0EE258B7A8B04;
	fma.rn.f64 	%fd30692, %fd30691, %fd30690, 0d3EF3B2669F02676F;
	fma.rn.f64 	%fd30693, %fd30692, %fd30690, 0d3F1745CBA9AB0956;
	fma.rn.f64 	%fd30694, %fd30693, %fd30690, 0d3F3C71C72D1B5154;
	fma.rn.f64 	%fd30695, %fd30694, %fd30690, 0d3F624924923BE72D;
	fma.rn.f64 	%fd30696, %fd30695, %fd30690, 0d3F8999999999A3C4;
	fma.rn.f64 	%fd30697, %fd30696, %fd30690, 0d3FB5555555555554;
	sub.f64 	%fd30698, %fd30681, %fd30689;
	add.f64 	%fd30699, %fd30698, %fd30698;
	neg.f64 	%fd30700, %fd30689;
	fma.rn.f64 	%fd30701, %fd30700, %fd30681, %fd30699;
	mul.f64 	%fd30702, %fd30687, %fd30701;
	mul.f64 	%fd30703, %fd30690, %fd30697;
	fma.rn.f64 	%fd30704, %fd30703, %fd30689, %fd30702;
	xor.b32  	%r12527, %r15814, -2147483648;
	mov.b32 	%r12528, 1127219200;
	mov.b64 	%fd30705, {%r12527, %r12528};
	sub.f64 	%fd30706, %fd30705, %fd159;
	fma.rn.f64 	%fd30707, %fd30706, 0d3FE62E42FEFA39EF, %fd30689;
	fma.rn.f64 	%fd30708, %fd30706, 0dBFE62E42FEFA39EF, %fd30707;
	sub.f64 	%fd30709, %fd30708, %fd30689;
	sub.f64 	%fd30710, %fd30704, %fd30709;
	fma.rn.f64 	%fd30711, %fd30706, 0d3C7ABC9E3B39803F, %fd30710;
	add.f64 	%fd38846, %fd30707, %fd30711;
	bra.uni 	$L__BB3_5301;
$L__BB3_5300:
	fma.rn.f64 	%fd30680, %fd38844, 0d7FF0000000000000, 0d7FF0000000000000;
	{
	.reg .b32 %temp; 
	mov.b64 	{%temp, %r12519}, %fd38844;
	}
	and.b32  	%r12520, %r12519, 2147483647;
	setp.eq.s32 	%p5929, %r12520, 0;
	selp.f64 	%fd38846, 0dFFF0000000000000, %fd30680, %p5929;
$L__BB3_5301:
	add.f64 	%fd30712, %fd30241, 0d3FE0000000000000;
	mul.f64 	%fd30713, %fd30712, %fd38846;
	add.f64 	%fd30714, %fd30241, 0d4016000000000000;
	sub.f64 	%fd7683, %fd30714, %fd30713;
	mov.f64 	%fd30716, 0d40530B869F76170A;
	div.rn.f64 	%fd30717, %fd30716, %fd30242;
	add.f64 	%fd30718, %fd30717, 0d3FF00000000D0EC7;
	add.f64 	%fd30719, %fd30242, 0d3FF0000000000000;
	mov.f64 	%fd30720, 0dC055A0572B143656;
	div.rn.f64 	%fd30721, %fd30720, %fd30719;
	add.f64 	%fd30722, %fd30718, %fd30721;
	add.f64 	%fd30723, %fd30719, 0d3FF0000000000000;
	mov.f64 	%fd30724, 0d4038039BF13B4CC6;
	div.rn.f64 	%fd30725, %fd30724, %fd30723;
	add.f64 	%fd30726, %fd30722, %fd30725;
	add.f64 	%fd30727, %fd30723, 0d3FF0000000000000;
	mov.f64 	%fd30728, 0dBFF3B5348DCDCC8C;
	div.rn.f64 	%fd30729, %fd30728, %fd30727;
	add.f64 	%fd30730, %fd30726, %fd30729;
	add.f64 	%fd30731, %fd30727, 0d3FF0000000000000;
	mov.f64 	%fd30732, 0d3F53CD7319EC12D8;
	div.rn.f64 	%fd30733, %fd30732, %fd30731;
	add.f64 	%fd30734, %fd30730, %fd30733;
	add.f64 	%fd30735, %fd30731, 0d3FF0000000000000;
	mov.f64 	%fd30736, 0dBED6A1181C0E9888;
	div.rn.f64 	%fd30737, %fd30736, %fd30735;
	add.f64 	%fd30738, %fd30734, %fd30737;
	mul.f64 	%fd30739, %fd30738, 0d40040D931FF62706;
	div.rn.f64 	%fd38847, %fd30739, %fd30241;
	{
	.reg .b32 %temp; 
	mov.b64 	{%temp, %r15815}, %fd38847;
	}
	{
	.reg .b32 %temp; 
	mov.b64 	{%r15816, %temp}, %fd38847;
	}
	setp.gt.s32 	%p5931, %r15815, 1048575;
	mov.b32 	%r15817, -1023;
	@%p5931 bra 	$L__BB3_5303;
	mul.f64 	%fd38847, %fd38847, 0d4350000000000000;
	{
	.reg .b32 %temp; 
	mov.b64 	{%temp, %r15815}, %fd38847;
	}
	{
	.reg .b32 %temp; 
	mov.b64 	{%r15816, %temp}, %fd38847;
	}
	mov.b32 	%r15817, -1077;
$L__BB3_5303:
	add.s32 	%r12531, %r15815, -1;
	setp.gt.u32 	%p5932, %r12531, 2146435070;
	@%p5932 bra 	$L__BB3_5307;
	shr.u32 	%r12534, %r15815, 20;
	add.s32 	%r15818, %r15817, %r12534;
	and.b32  	%r12535, %r15815, 1048575;
	or.b32  	%r12536, %r12535, 1072693248;
	mov.b64 	%fd38848, {%r15816, %r12536};
	setp.lt.u32 	%p5934, %r12536, 1073127583;
	@%p5934 bra 	$L__BB3_5306;
	{
	.reg .b32 %temp; 
	mov.b64 	{%r12537, %temp}, %fd38848;
	}
	{
	.reg .b32 %temp; 
	mov.b64 	{%temp, %r12538}, %fd38848;
	}
	add.s32 	%r12539, %r12538, -1048576;
	mov.b64 	%fd38848, {%r12537, %r12539};
	add.s32 	%r15818, %r15818, 1;
$L__BB3_5306:
	add.f64 	%fd30741, %fd38848, 0dBFF0000000000000;
	add.f64 	%fd30742, %fd38848, 0d3FF0000000000000;
	rcp.approx.ftz.f64 	%fd30743, %fd30742;
	neg.f64 	%fd30744, %fd30742;
	fma.rn.f64 	%fd30745, %fd30744, %fd30743, 0d3FF0000000000000;
	fma.rn.f64 	%fd30746, %fd30745, %fd30745, %fd30745;
	fma.rn.f64 	%fd30747, %fd30746, %fd30743, %fd30743;
	mul.f64 	%fd30748, %fd30741, %fd30747;
	fma.rn.f64 	%fd30749, %fd30741, %fd30747, %fd30748;
	mul.f64 	%fd30750, %fd30749, %fd30749;
	fma.rn.f64 	%fd30751, %fd30750, 0d3EB1380B3AE80F1E, 0d3ED0EE258B7A8B04;
	fma.rn.f64 	%fd30752, %fd30751, %fd30750, 0d3EF3B2669F02676F;
	fma.rn.f64 	%fd30753, %fd30752, %fd30750, 0d3F1745CBA9AB0956;
	fma.rn.f64 	%fd30754, %fd30753, %fd30750, 0d3F3C71C72D1B5154;
	fma.rn.f64 	%fd30755, %fd30754, %fd30750, 0d3F624924923BE72D;
	fma.rn.f64 	%fd30756, %fd30755, %fd30750, 0d3F8999999999A3C4;
	fma.rn.f64 	%fd30757, %fd30756, %fd30750, 0d3FB5555555555554;
	sub.f64 	%fd30758, %fd30741, %fd30749;
	add.f64 	%fd30759, %fd30758, %fd30758;
	neg.f64 	%fd30760, %fd30749;
	fma.rn.f64 	%fd30761, %fd30760, %fd30741, %fd30759;
	mul.f64 	%fd30762, %fd30747, %fd30761;
	mul.f64 	%fd30763, %fd30750, %fd30757;
	fma.rn.f64 	%fd30764, %fd30763, %fd30749, %fd30762;
	xor.b32  	%r12540, %r15818, -2147483648;
	mov.b32 	%r12541, 1127219200;
	mov.b64 	%fd30765, {%r12540, %r12541};
	sub.f64 	%fd30766, %fd30765, %fd159;
	fma.rn.f64 	%fd30767, %fd30766, 0d3FE62E42FEFA39EF, %fd30749;
	fma.rn.f64 	%fd30768, %fd30766, 0dBFE62E42FEFA39EF, %fd30767;
	sub.f64 	%fd30769, %fd30768, %fd30749;
	sub.f64 	%fd30770, %fd30764, %fd30769;
	fma.rn.f64 	%fd30771, %fd30766, 0d3C7ABC9E3B39803F, %fd30770;
	add.f64 	%fd38849, %fd30767, %fd30771;
	bra.uni 	$L__BB3_5308;
$L__BB3_5307:
	fma.rn.f64 	%fd30740, %fd38847, 0d7FF0000000000000, 0d7FF0000000000000;
	{
	.reg .b32 %temp; 
	mov.b64 	{%temp, %r12532}, %fd38847;
	}
	and.b32  	%r12533, %r12532, 2147483647;
	setp.eq.s32 	%p5933, %r12533, 0;
	selp.f64 	%fd38849, 0dFFF0000000000000, %fd30740, %p5933;
$L__BB3_5308:
	sub.f64 	%fd7693, %fd38849, %fd7683;
	add.f64 	%fd30773, %fd1900, 0d3FF0000000000000;
	sub.f64 	%fd38853, %fd30773, %fd30241;
	rcp.rn.f64 	%fd38854, %fd38853;
	mov.b32 	%r15819, 1;
	mov.f64 	%fd38852, 0d46293E5939A08CE9;
	mov.f64 	%fd38851, %fd38854;
	bra.uni 	$L__BB3_5313;
$L__BB3_5309:
	add.s32 	%r12544, %r15819, 1;
	not.b32 	%r12545, %r15819;
	cvt.rn.f64.s32 	%fd30787, %r12545;
	cvt.rn.f64.u32 	%fd30788, %r12544;
	sub.f64 	%fd30789, %fd30788, %fd30241;
	mul.f64 	%fd30790, %fd30789, %fd30787;
	add.f64 	%fd7696, %fd7712, 0d4000000000000000;
	fma.rn.f64 	%fd30791, %fd30790, %fd7714, %fd7696;
	abs.f64 	%fd30792, %fd30791;
	setp.lt.f64 	%p5938, %fd30792, 0d39B4484BFEEBC2A0;
	div.rn.f64 	%fd30793, %fd30790, %fd7713;
	add.f64 	%fd30794, %fd7696, %fd30793;
	abs.f64 	%fd30795, %fd30794;
	setp.lt.f64 	%p5939, %fd30795, 0d39B4484BFEEBC2A0;
	selp.f64 	%fd7697, 0d39B4484BFEEBC2A0, %fd30794, %p5939;
	rcp.rn.f64 	%fd30796, %fd30791;
	selp.f64 	%fd7698, 0d46293E5939A08CE9, %fd30796, %p5938;
	mul.f64 	%fd30797, %fd7698, %fd7697;
	mul.f64 	%fd38854, %fd38854, %fd30797;
	add.f64 	%fd30798, %fd30797, 0dBFF0000000000000;
	abs.f64 	%fd30799, %fd30798;
	setp.lt.f64 	%p5940, %fd30799, 0d3E9421F5F40D8376;
	@%p5940 bra 	$L__BB3_5315;
	add.s32 	%r12546, %r15819, 2;
	sub.s32 	%r12547, -2, %r15819;
	cvt.rn.f64.s32 	%fd30800, %r12547;
	cvt.rn.f64.u32 	%fd30801, %r12546;
	sub.f64 	%fd30802, %fd30801, %fd30241;
	mul.f64 	%fd30803, %fd30802, %fd30800;
	add.f64 	%fd7700, %fd7696, 0d4000000000000000;
	fma.rn.f64 	%fd30804, %fd30803, %fd7698, %fd7700;
	abs.f64 	%fd30805, %fd30804;
	setp.lt.f64 	%p5941, %fd30805, 0d39B4484BFEEBC2A0;
	div.rn.f64 	%fd30806, %fd30803, %fd7697;
	add.f64 	%fd30807, %fd7700, %fd30806;
	abs.f64 	%fd30808, %fd30807;
	setp.lt.f64 	%p5942, %fd30808, 0d39B4484BFEEBC2A0;
	selp.f64 	%fd7701, 0d39B4484BFEEBC2A0, %fd30807, %p5942;
	rcp.rn.f64 	%fd30809, %fd30804;
	selp.f64 	%fd7702, 0d46293E5939A08CE9, %fd30809, %p5941;
	mul.f64 	%fd30810, %fd7702, %fd7701;
	mul.f64 	%fd38854, %fd38854, %fd30810;
	add.f64 	%fd30811, %fd30810, 0dBFF0000000000000;
	abs.f64 	%fd30812, %fd30811;
	setp.lt.f64 	%p5943, %fd30812, 0d3E9421F5F40D8376;
	@%p5943 bra 	$L__BB3_5315;
	add.s32 	%r12548, %r15819, 3;
	sub.s32 	%r12549, -3, %r15819;
	cvt.rn.f64.s32 	%fd30813, %r12549;
	cvt.rn.f64.u32 	%fd30814, %r12548;
	sub.f64 	%fd30815, %fd30814, %fd30241;
	mul.f64 	%fd30816, %fd30815, %fd30813;
	add.f64 	%fd38853, %fd7700, 0d4000000000000000;
	fma.rn.f64 	%fd30817, %fd30816, %fd7702, %fd38853;
	abs.f64 	%fd30818, %fd30817;
	setp.lt.f64 	%p5944, %fd30818, 0d39B4484BFEEBC2A0;
	div.rn.f64 	%fd30819, %fd30816, %fd7701;
	add.f64 	%fd30820, %fd38853, %fd30819;
	abs.f64 	%fd30821, %fd30820;
	setp.lt.f64 	%p5945, %fd30821, 0d39B4484BFEEBC2A0;
	selp.f64 	%fd38852, 0d39B4484BFEEBC2A0, %fd30820, %p5945;
	rcp.rn.f64 	%fd30822, %fd30817;
	selp.f64 	%fd38851, 0d46293E5939A08CE9, %fd30822, %p5944;
	mul.f64 	%fd30823, %fd38851, %fd38852;
	mul.f64 	%fd38854, %fd38854, %fd30823;
	add.f64 	%fd30824, %fd30823, 0dBFF0000000000000;
	abs.f64 	%fd30825, %fd30824;
	setp.lt.f64 	%p5946, %fd30825, 0d3E9421F5F40D8376;
	@%p5946 bra 	$L__BB3_5315;
	add.s32 	%r15819, %r15819, 4;
	setp.eq.s32 	%p5947, %r15819, 100000001;
	@%p5947 bra 	$L__BB3_5314;
$L__BB3_5313:
	neg.s32 	%r12543, %r15819;
	cvt.rn.f64.s32 	%fd30774, %r12543;
	cvt.rn.f64.u32 	%fd30775, %r15819;
	sub.f64 	%fd30776, %fd30775, %fd30241;
	mul.f64 	%fd30777, %fd30776, %fd30774;
	add.f64 	%fd7712, %fd38853, 0d4000000000000000;
	fma.rn.f64 	%fd30778, %fd30777, %fd38851, %fd7712;
	abs.f64 	%fd30779, %fd30778;
	setp.lt.f64 	%p5935, %fd30779, 0d39B4484BFEEBC2A0;
	div.rn.f64 	%fd30780, %fd30777, %fd38852;
	add.f64 	%fd30781, %fd7712, %fd30780;
	abs.f64 	%fd30782, %fd30781;
	setp.lt.f64 	%p5936, %fd30782, 0d39B4484BFEEBC2A0;
	selp.f64 	%fd7713, 0d39B4484BFEEBC2A0, %fd30781, %p5936;
	rcp.rn.f64 	%fd30783, %fd30778;
	selp.f64 	%fd7714, 0d46293E5939A08CE9, %fd30783, %p5935;
	mul.f64 	%fd30784, %fd7714, %fd7713;
	mul.f64 	%fd38854, %fd38854, %fd30784;
	add.f64 	%fd30785, %fd30784, 0dBFF0000000000000;
	abs.f64 	%fd30786, %fd30785;
	setp.lt.f64 	%p5937, %fd30786, 0d3E9421F5F40D8376;
	@%p5937 bra 	$L__BB3_5315;
	bra.uni 	$L__BB3_5309;
$L__BB3_5314:
	mov.u64 	%rd370, $str$3;
	cvta.global.u64 	%rd371, %rd370;
	{ // callseq 838, 0
	.param .b64 param0;
	st.param.b64 	[param0], %rd371;
	.param .b64 param1;
	st.param.b64 	[param1], 0;
	.param .b32 retval0;
	call.uni (retval0), 
	vprintf, 
	(
	param0, 
	param1
	);
	ld.param.b32 	%r12550, [retval0];
	} // callseq 838
$L__BB3_5315:
	{
	.reg .b32 %temp; 
	mov.b64 	{%temp, %r15820}, %fd1900;
	}
	{
	.reg .b32 %temp; 
	mov.b64 	{%r15821, %temp}, %fd1900;
	}
	setp.gt.s32 	%p5948, %r15820, 1048575;
	mov.b32 	%r15822, -1023;
	mov.f64 	%fd38855, %fd1900;
	@%p5948 bra 	$L__BB3_5317;
	mul.f64 	%fd38855, %fd1900, 0d4350000000000000;
	{
	.reg .b32 %temp; 
	mov.b64 	{%temp, %r15820}, %fd38855;
	}
	{
	.reg .b32 %temp; 
	mov.b64 	{%r15821, %temp}, %fd38855;
	}
	mov.b32 	%r15822, -1077;
$L__BB3_5317:
	add.s32 	%r12554, %r15820, -1;
	setp.gt.u32 	%p5949, %r12554, 2146435070;
	@%p5949 bra 	$L__BB3_5321;
	shr.u32 	%r12557, %r15820, 20;
	add.s32 	%r15823, %r15822, %r12557;
	and.b32  	%r12558, %r15820, 1048575;
	or.b32  	%r12559, %r12558, 1072693248;
	mov.b64 	%fd38856, {%r15821, %r12559};
	setp.lt.u32 	%p5951, %r12559, 1073127583;
	@%p5951 bra 	$L__BB3_5320;
	{
	.reg .b32 %temp; 
	mov.b64 	{%r12560, %temp}, %fd38856;
	}
	{
	.reg .b32 %temp; 
	mov.b64 	{%temp, %r12561}, %fd38856;
	}
	add.s32 	%r12562, %r12561, -1048576;
	mov.b64 	%fd38856, {%r12560, %r12562};
	add.s32 	%r15823, %r15823, 1;
$L__BB3_5320:
	add.f64 	%fd30827, %fd38856, 0dBFF0000000000000;
	add.f64 	%fd30828, %fd38856, 0d3FF0000000000000;
	rcp.approx.ftz.f64 	%fd30829, %fd30828;
	neg.f64 	%fd30830, %fd30828;
	fma.rn.f64 	%fd30831, %fd30830, %fd30829, 0d3FF0000000000000;
	fma.rn.f64 	%fd30832, %fd30831, %fd30831, %fd30831;
	fma.rn.f64 	%fd30833, %fd30832, %fd30829, %fd30829;
	mul.f64 	%fd30834, %fd30827, %fd30833;
	fma.rn.f64 	%fd30835, %fd30827, %fd30833, %fd30834;
	mul.f64 	%fd30836, %fd30835, %fd30835;
	fma.rn.f64 	%fd30837, %fd30836, 0d3EB1380B3AE80F1E, 0d3ED0EE258B7A8B04;
	fma.rn.f64 	%fd30838, %fd30837, %fd30836, 0d3EF3B2669F02676F;
	fma.rn.f64 	%fd30839, %fd30838, %fd30836, 0d3F1745CBA9AB0956;
	fma.rn.f64 	%fd30840, %fd30839, %fd30836, 0d3F3C71C72D1B5154;
	fma.rn.f64 	%fd30841, %fd30840, %fd30836, 0d3F624924923BE72D;
	fma.rn.f64 	%fd30842, %fd30841, %fd30836, 0d3F8999999999A3C4;
	fma.rn.f64 	%fd30843, %fd30842, %fd30836, 0d3FB5555555555554;
	sub.f64 	%fd30844, %fd30827, %fd30835;
	add.f64 	%fd30845, %fd30844, %fd30844;
	neg.f64 	%fd30846, %fd30835;
	fma.rn.f64 	%fd30847, %fd30846, %fd30827, %fd30845;
	mul.f64 	%fd30848, %fd30833, %fd30847;
	mul.f64 	%fd30849, %fd30836, %fd30843;
	fma.rn.f64 	%fd30850, %fd30849, %fd30835, %fd30848;
	xor.b32  	%r12563, %r15823, -2147483648;
	mov.b32 	%r12564, 1127219200;
	mov.b64 	%fd30851, {%r12563, %r12564};
	sub.f64 	%fd30852, %fd30851, %fd159;
	fma.rn.f64 	%fd30853, %fd30852, 0d3FE62E42FEFA39EF, %fd30835;
	fma.rn.f64 	%fd30854, %fd30852, 0dBFE62E42FEFA39EF, %fd30853;
	sub.f64 	%fd30855, %fd30854, %fd30835;
	sub.f64 	%fd30856, %fd30850, %fd30855;
	fma.rn.f64 	%fd30857, %fd30852, 0d3C7ABC9E3B39803F, %fd30856;
	add.f64 	%fd38857, %fd30853, %fd30857;
	bra.uni 	$L__BB3_5322;
$L__BB3_5321:
	fma.rn.f64 	%fd30826, %fd38855, 0d7FF0000000000000, 0d7FF0000000000000;
	{
	.reg .b32 %temp; 
	mov.b64 	{%temp, %r12555}, %fd38855;
	}
	and.b32  	%r12556, %r12555, 2147483647;
	setp.eq.s32 	%p5950, %r12556, 0;
	selp.f64 	%fd38857, 0dFFF0000000000000, %fd30826, %p5950;
$L__BB3_5322:
	mul.f64 	%fd30858, %fd30241, %fd38857;
	sub.f64 	%fd30859, %fd30858, %fd1900;
	sub.f64 	%fd7725, %fd30859, %fd7693;
	fma.rn.f64 	%fd30860, %fd7725, 0d3FF71547652B82FE, 0d4338000000000000;
	{
	.reg .b32 %temp; 
	mov.b64 	{%r2974, %temp}, %fd30860;
	}
	mov.f64 	%fd30861, 0dC338000000000000;
	add.rn.f64 	%fd30862, %fd30860, %fd30861;
	fma.rn.f64 	%fd30863, %fd30862, 0dBFE62E42FEFA39EF, %fd7725;
	fma.rn.f64 	%fd30864, %fd30862, 0dBC7ABC9E3B39803F, %fd30863;
	fma.rn.f64 	%fd30865, %fd30864, 0d3E5ADE1569CE2BDF, 0d3E928AF3FCA213EA;
	fma.rn.f64 	%fd30866, %fd30865, %fd30864, 0d3EC71DEE62401315;
	fma.rn.f64 	%fd30867, %fd30866, %fd30864, 0d3EFA01997C89EB71;
	fma.rn.f64 	%fd30868, %fd30867, %fd30864, 0d3F2A01A014761F65;
	fma.rn.f64 	%fd30869, %fd30868, %fd30864, 0d3F56C16C1852B7AF;
	fma.rn.f64 	%fd30870, %fd30869, %fd30864, 0d3F81111111122322;
	fma.rn.f64 	%fd30871, %fd30870, %fd30864, 0d3FA55555555502A1;
	fma.rn.f64 	%fd30872, %fd30871, %fd30864, 0d3FC5555555555511;
	fma.rn.f64 	%fd30873, %fd30872, %fd30864, 0d3FE000000000000B;
	fma.rn.f64 	%fd30874, %fd30873, %fd30864, 0d3FF0000000000000;
	fma.rn.f64 	%fd30875, %fd30874, %fd30864, 0d3FF0000000000000;
	{
	.reg .b32 %temp; 
	mov.b64 	{%r2975, %temp}, %fd30875;
	}
	{
	.reg .b32 %temp; 
	mov.b64 	{%temp, %r2976}, %fd30875;
	}
	shl.b32 	%r12565, %r2974, 20;
	add.s32 	%r12566, %r12565, %r2976;
	mov.b64 	%fd38858, {%r2975, %r12566};
	{
	.reg .b32 %temp; 
	mov.b64 	{%temp, %r12567}, %fd7725;
	}
	mov.b32 	%f315, %r12567;
	abs.f32 	%f140, %f315;
	setp.lt.f32 	%p5952, %f140, 0f4086232B;
	@%p5952 bra 	$L__BB3_5325;
	setp.lt.f64 	%p5953, %fd7725, 0d0000000000000000;
	add.f64 	%fd30876, %fd7725, 0d7FF0000000000000;
	selp.f64 	%fd38858, 0d0000000000000000, %fd30876, %p5953;
	setp.geu.f32 	%p5954, %f140, 0f40874800;
	@%p5954 bra 	$L__BB3_5325;
	shr.u32 	%r12568, %r2974, 31;
	add.s32 	%r12569, %r2974, %r12568;
	shr.s32 	%r12570, %r12569, 1;
	shl.b32 	%r12571, %r12570, 20;
	add.s32 	%r12572, %r2976, %r12571;
	mov.b64 	%fd30877, {%r2975, %r12572};
	sub.s32 	%r12573, %r2974, %r12570;
	shl.b32 	%r12574, %r12573, 20;
	add.s32 	%r12575, %r12574, 1072693248;
	mov.b32 	%r12576, 0;
	mov.b64 	%fd30878, {%r12576, %r12575};
	mul.f64 	%fd38858, %fd30878, %fd30877;
$L__BB3_5325:
	mul.f64 	%fd30879, %fd38854, %fd38858;
	mov.f64 	%fd30880, 0d3FF0000000000000;
	sub.f64 	%fd38859, %fd30880, %fd30879;
$L__BB3_5326:
	mul.f64 	%fd38861, %fd7429, %fd38859;
	setp.eq.f64 	%p5989, %fd7587, 0d0000000000000000;
	@%p5989 bra 	$L__BB3_5333;
	add.f64 	%fd31095, %fd1840, 0dBFF0000000000000;
	mul.f64 	%fd31096, %fd31095, %fd1900;
	mov.f64 	%fd31097, 0d4005BF0A8B145769;
	{
	.reg .b32 %temp; 
	mov.b64 	{%temp, %r12633}, %fd31097;
	}
	{
	.reg .b32 %temp; 
	mov.b64 	{%temp, %r2977}, %fd31096;
	}
	shr.u32 	%r12634, %r2977, 20;
	and.b32  	%r12635, %r12634, 2047;
	add.s32 	%r12636, %r12635, -1012;
	mov.b64 	%rd376, %fd31096;
	shl.b64 	%rd377, %rd376, %r12636;
	setp.eq.s64 	%p5990, %rd377, -9223372036854775808;
	{ // callseq 841, 0
	.param .b64 param0;
	st.param.f64 	[param0], 0d4005BF0A8B145769;
	.param .b64 param1;
	st.param.f64 	[param1], %fd31096;
	.param .b64 retval0;
	call.uni (retval0), 
	__internal_accurate_pow, 
	(
	param0, 
	param1
	);
	ld.param.f64 	%fd31098, [retval0];
	} // callseq 841
	setp.lt.s32 	%p5991, %r12633, 0;
	neg.f64 	%fd31100, %fd31098;
	selp.f64 	%fd31101, %fd31100, %fd31098, %p5990;
	selp.f64 	%fd31102, %fd31101, %fd31098, %p5991;
	cvt.rzi.f64.f64 	%fd31103, %fd31096;
	setp.neu.f64 	%p5992, %fd31096, %fd31103;
	selp.f64 	%fd31105, 0dFFF8000000000000, %fd31102, %p5992;
	selp.f64 	%fd38860, %fd31105, %fd31102, %p5991;
	add.f64 	%fd31106, %fd31096, 0d4005BF0A8B145769;
	{
	.reg .b32 %temp; 
	mov.b64 	{%temp, %r12637}, %fd31106;
	}
	and.b32  	%r12638, %r12637, 2146435072;
	setp.ne.s32 	%p5993, %r12638, 2146435072;
	@%p5993 bra 	$L__BB3_5332;
	setp.num.f64 	%p5994, %fd31096, %fd31096;
	@%p5994 bra 	$L__BB3_5330;
	mov.f64 	%fd31110, 0d4005BF0A8B145769;
	add.rn.f64 	%fd38860, %fd31110, %fd31096;
	bra.uni 	$L__BB3_5332;
$L__BB3_5330:
	abs.f64 	%fd31109, %fd31096;
	setp.neu.f64 	%p5995, %fd31109, 0d7FF0000000000000;
	@%p5995 bra 	$L__BB3_5332;
	setp.lt.s32 	%p5996, %r2977, 0;
	selp.b32 	%r12639, 0, 2146435072, %p5996;
	mov.b32 	%r12640, 0;
	mov.b64 	%fd38860, {%r12640, %r12639};
$L__BB3_5332:
	setp.eq.f64 	%p5997, %fd31096, 0d0000000000000000;
	selp.f64 	%fd31113, 0d3FF0000000000000, %fd38860, %p5997;
	fma.rn.f64 	%fd38861, %fd7587, %fd31113, %fd38861;
$L__BB3_5333:
	fma.rn.f64 	%fd31116, %fd38787, %fd38861, %fd599;
	mul.f64 	%fd31117, %fd3316, %fd31116;
	rcp.rn.f64 	%fd31118, %fd31117;
	add.f64 	%fd31119, %fd6634, %fd31118;
	div.rn.f64 	%fd31120, %fd5527, %fd31119;
	add.u64 	%rd379, %SP, 32;
	add.u64 	%rd380, %SPL, 32;
	st.local.f64 	[%rd380], %fd31120;
	mov.u64 	%rd381, $str$22;
	cvta.global.u64 	%rd382, %rd381;
	{ // callseq 842, 0
	.param .b64 param0;
	st.param.b64 	[param0], %rd382;
	.param .b64 param1;
	st.param.b64 	[param1], %rd379;
	.param .b32 retval0;
	call.uni (retval0), 
	vprintf, 
	(
	param0, 
	param1
	);
	ld.param.b32 	%r12641, [retval0];
	} // callseq 842
	mov.f64 	%fd38865, 0d4024000000000000;
	mov.f64 	%fd38864, 0d4034000000000000;
	mov.f64 	%fd38862, %fd39304;
	mov.f64 	%fd38863, %fd39305;
$L__BB3_5334:
	mov.f64 	%fd7743, %fd38865;
	mov.f64 	%fd7742, %fd38864;
	mul.f64 	%fd31121, %fd38863, %fd38862;
	setp.gt.f64 	%p5998, %fd31121, 0d0000000000000000;
	setp.leu.f64 	%p5999, %fd31121, 0d0000000000000000;
	mul.f64 	%fd38865, %fd7743, 0d3FE0000000000000;
	add.f64 	%fd38864, %fd7742, %fd7742;
	selp.f64 	%fd31122, %fd7743, %fd38865, %p5999;
	selp.f64 	%fd31123, %fd7742, %fd38864, %p5999;
	{ // callseq 843, 0
	.param .b64 param0;
	st.param.f64 	[param0], %fd1;
	.param .b64 param1;
	st.param.f64 	[param1], %fd31122;
	.param .b64 param2;
	st.param.f64 	[param2], %fd3;
	.param .b64 param3;
	st.param.f64 	[param3], %fd4;
	.param .b64 param4;
	st.param.f64 	[param4], %fd2;
	.param .b64 retval0;
	call.uni (retval0), 
	_Z7trans_fddddd, 
	(
	param0, 
	param1, 
	param2, 
	param3, 
	param4
	);
	ld.param.f64 	%fd38863, [retval0];
	} // callseq 843
	{ // callseq 844, 0
	.param .b64 param0;
	st.param.f64 	[param0], %fd1;
	.param .b64 param1;
	st.param.f64 	[param1], %fd31123;
	.param .b64 param2;
	st.param.f64 	[param2], %fd3;
	.param .b64 param3;
	st.param.f64 	[param3], %fd4;
	.param .b64 param4;
	st.param.f64 	[param4], %fd2;
	.param .b64 retval0;
	call.uni (retval0), 
	_Z7trans_fddddd, 
	(
	param0, 
	param1, 
	param2, 
	param3, 
	param4
	);
	ld.param.f64 	%fd38862, [retval0];
	} // callseq 844
	@%p5998 bra 	$L__BB3_5334;
	abs.f64 	%fd31126, %fd38863;
	abs.f64 	%fd31127, %fd38862;
	setp.lt.f64 	%p6000, %fd31126, %fd31127;
	selp.f64 	%fd38869, %fd38862, %fd38863, %p6000;
	selp.f64 	%fd38868, %fd38863, %fd38862, %p6000;
	selp.f64 	%fd38867, %fd7742, %fd7743, %p6000;
	selp.f64 	%fd38866, %fd7743, %fd7742, %p6000;
	mov.b32 	%r15824, 1;
	bra.uni 	$L__BB3_5344;
$L__BB3_5336:
	sub.f64 	%fd31135, %fd38866, %fd7770;
	mul.f64 	%fd31136, %fd31132, %fd31135;
	sub.f64 	%fd31137, %fd31132, %fd38868;
	div.rn.f64 	%fd31138, %fd31136, %fd31137;
	add.f64 	%fd7752, %fd7770, %fd31138;
	{ // callseq 846, 0
	.param .b64 param0;
	st.param.f64 	[param0], %fd1;
	.param .b64 param1;
	st.param.f64 	[param1], %fd7752;
	.param .b64 param2;
	st.param.f64 	[param2], %fd3;
	.param .b64 param3;
	st.param.f64 	[param3], %fd4;
	.param .b64 param4;
	st.param.f64 	[param4], %fd2;
	.param .b64 retval0;
	call.uni (retval0), 
	_Z7trans_fddddd, 
	(
	param0, 
	param1, 
	param2, 
	param3, 
	param4
	);
	ld.param.f64 	%fd31139, [retval0];
	} // callseq 846
	abs.f64 	%fd31141, %fd31138;
	setp.lt.f64 	%p6004, %fd31141, 0d3EE4F8B588E368F1;
	setp.eq.f64 	%p6005, %fd31139, 0d0000000000000000;
	or.pred  	%p6006, %p6004, %p6005;
	mov.f64 	%fd38870, %fd7752;
	@%p6006 bra 	$L__BB3_5345;
	sub.f64 	%fd31142, %fd7770, %fd7752;
	mul.f64 	%fd31143, %fd31139, %fd31142;
	sub.f64 	%fd31144, %fd31139, %fd31132;
	div.rn.f64 	%fd31145, %fd31143, %fd31144;
	add.f64 	%fd7754, %fd7752, %fd31145;
	{ // callseq 847, 0
	.param .b64 param0;
	st.param.f64 	[param0], %fd1;
	.param .b64 param1;
	st.param.f64 	[param1], %fd7754;
	.param .b64 param2;
	st.param.f64 	[param2], %fd3;
	.param .b64 param3;
	st.param.f64 	[param3], %fd4;
	.param .b64 param4;
	st.param.f64 	[param4], %fd2;
	.param .b64 retval0;
	call.uni (retval0), 
	_Z7trans_fddddd, 
	(
	param0, 
	param1, 
	param2, 
	param3, 
	param4
	);
	ld.param.f64 	%fd31146, [retval0];
	} // callseq 847
	abs.f64 	%fd31148, %fd31145;
	setp.lt.f64 	%p6007, %fd31148, 0d3EE4F8B588E368F1;
	setp.eq.f64 	%p6008, %fd31146, 0d0000000000000000;
	or.pred  	%p6009, %p6007, %p6008;
	mov.f64 	%fd38870, %fd7754;
	@%p6009 bra 	$L__BB3_5345;
	sub.f64 	%fd31149, %fd7752, %fd7754;
	mul.f64 	%fd31150, %fd31146, %fd31149;
	sub.f64 	%fd31151, %fd31146, %fd31139;
	div.rn.f64 	%fd31152, %fd31150, %fd31151;
	add.f64 	%fd7756, %fd7754, %fd31152;
	{ // callseq 848, 0
	.param .b64 param0;
	st.param.f64 	[param0], %fd1;
	.param .b64 param1;
	st.param.f64 	[param1], %fd7756;
	.param .b64 param2;
	st.param.f64 	[param2], %fd3;
	.param .b64 param3;
	st.param.f64 	[param3], %fd4;
	.param .b64 param4;
	st.param.f64 	[param4], %fd2;
	.param .b64 retval0;
	call.uni (retval0), 
	_Z7trans_fddddd, 
	(
	param0, 
	param1, 
	param2, 
	param3, 
	param4
	);
	ld.param.f64 	%fd31153, [retval0];
	} // callseq 848
	abs.f64 	%fd31155, %fd31152;
	setp.lt.f64 	%p6010, %fd31155, 0d3EE4F8B588E368F1;
	setp.eq.f64 	%p6011, %fd31153, 0d0000000000000000;
	or.pred  	%p6012, %p6010, %p6011;
	mov.f64 	%fd38870, %fd7756;
	@%p6012 bra 	$L__BB3_5345;
	sub.f64 	%fd31156, %fd7754, %fd7756;
	mul.f64 	%fd31157, %fd31153, %fd31156;
	sub.f64 	%fd31158, %fd31153, %fd31146;
	div.rn.f64 	%fd31159, %fd31157, %fd31158;
	add.f64 	%fd7758, %fd7756, %fd31159;
	{ // callseq 849, 0
	.param .b64 param0;
	st.param.f64 	[param0], %fd1;
	.param .b64 param1;
	st.param.f64 	[param1], %fd7758;
	.param .b64 param2;
	st.param.f64 	[param2], %fd3;
	.param .b64 param3;
	st.param.f64 	[param3], %fd4;
	.param .b64 param4;
	st.param.f64 	[param4], %fd2;
	.param .b64 retval0;
	call.uni (retval0), 
	_Z7trans_fddddd, 
	(
	param0, 
	param1, 
	param2, 
	param3, 
	param4
	);
	ld.param.f64 	%fd31160, [retval0];
	} // callseq 849
	abs.f64 	%fd31162, %fd31159;
	setp.lt.f64 	%p6013, %fd31162, 0d3EE4F8B588E368F1;
	setp.eq.f64 	%p6014, %fd31160, 0d0000000000000000;
	or.pred  	%p6015, %p6013, %p6014;
	mov.f64 	%fd38870, %fd7758;
	@%p6015 bra 	$L__BB3_5345;
	sub.f64 	%fd31163, %fd7756, %fd7758;
	mul.f64 	%fd31164, %fd31160, %fd31163;
	sub.f64 	%fd31165, %fd31160, %fd31153;
	div.rn.f64 	%fd31166, %fd31164, %fd31165;
	add.f64 	%fd7760, %fd7758, %fd31166;
	{ // callseq 850, 0
	.param .b64 param0;
	st.param.f64 	[param0], %fd1;
	.param .b64 param1;
	st.param.f64 	[param1], %fd7760;
	.param .b64 param2;
	st.param.f64 	[param2], %fd3;
	.param .b64 param3;
	st.param.f64 	[param3], %fd4;
	.param .b64 param4;
	st.param.f64 	[param4], %fd2;
	.param .b64 retval0;
	call.uni (retval0), 
	_Z7trans_fddddd, 
	(
	param0, 
	param1, 
	param2, 
	param3, 
	param4
	);
	ld.param.f64 	%fd31167, [retval0];
	} // callseq 850
	abs.f64 	%fd31169, %fd31166;
	setp.lt.f64 	%p6016, %fd31169, 0d3EE4F8B588E368F1;
	setp.eq.f64 	%p6017, %fd31167, 0d0000000000000000;
	or.pred  	%p6018, %p6016, %p6017;
	mov.f64 	%fd38870, %fd7760;
	@%p6018 bra 	$L__BB3_5345;
	sub.f64 	%fd31170, %fd7758, %fd7760;
	mul.f64 	%fd31171, %fd31167, %fd31170;
	sub.f64 	%fd31172, %fd31167, %fd31160;
	div.rn.f64 	%fd31173, %fd31171, %fd31172;
	add.f64 	%fd38867, %fd7760, %fd31173;
	{ // callseq 851, 0
	.param .b64 param0;
	st.param.f64 	[param0], %fd1;
	.param .b64 param1;
	st.param.f64 	[param1], %fd38867;
	.param .b64 param2;
	st.param.f64 	[param2], %fd3;
	.param .b64 param3;
	st.param.f64 	[param3], %fd4;
	.param .b64 param4;
	st.param.f64 	[param4], %fd2;
	.param .b64 retval0;
	call.uni (retval0), 
	_Z7trans_fddddd, 
	(
	param0, 
	param1, 
	param2, 
	param3, 
	param4
	);
	ld.param.f64 	%fd38869, [retval0];
	} // callseq 851
	abs.f64 	%fd31176, %fd31173;
	setp.lt.f64 	%p6019, %fd31176, 0d3EE4F8B588E368F1;
	setp.eq.f64 	%p6020, %fd38869, 0d0000000000000000;
	or.pred  	%p6021, %p6019, %p6020;
	mov.f64 	%fd38870, %fd38867;
	@%p6021 bra 	$L__BB3_5345;
	sub.f64 	%fd31177, %fd7760, %fd38867;
	mul.f64 	%fd31178, %fd38869, %fd31177;
	sub.f64 	%fd31179, %fd38869, %fd31167;
	div.rn.f64 	%fd31180, %fd31178, %fd31179;
	add.f64 	%fd38870, %fd38867, %fd31180;
	{ // callseq 852, 0
	.param .b64 param0;
	st.param.f64 	[param0], %fd1;
	.param .b64 param1;
	st.param.f64 	[param1], %fd38870;
	.param .b64 param2;
	st.param.f64 	[param2], %fd3;
	.param .b64 param3;
	st.param.f64 	[param3], %fd4;
	.param .b64 param4;
	st.param.f64 	[param4], %fd2;
	.param .b64 retval0;
	call.uni (retval0), 
	_Z7trans_fddddd, 
	(
	param0, 
	param1, 
	param2, 
	param3, 
	param4
	);
	ld.param.f64 	%fd38868, [retval0];
	} // callseq 852
	abs.f64 	%fd31183, %fd31180;
	setp.lt.f64 	%p6022, %fd31183, 0d3EE4F8B588E368F1;
	setp.eq.f64 	%p6023, %fd38868, 0d0000000000000000;
	or.pred  	%p6024, %p6022, %p6023;
	@%p6024 bra 	$L__BB3_5345;
	add.s32 	%r15824, %r15824, 8;
	setp.eq.s32 	%p6025, %r15824, 100000001;
	mov.f64 	%fd31184, 0d0000000000000000;
	mov.f64 	%fd38866, %fd38870;
	mov.f64 	%fd38870, %fd31184;
	@%p6025 bra 	$L__BB3_5345;
$L__BB3_5344:
	sub.f64 	%fd31128, %fd38867, %fd38866;
	mul.f64 	%fd31129, %fd38868, %fd31128;
	sub.f64 	%fd31130, %fd38868, %fd38869;
	div.rn.f64 	%fd31131, %fd31129, %fd31130;
	add.f64 	%fd7770, %fd38866, %fd31131;
	{ // callseq 845, 0
	.param .b64 param0;
	st.param.f64 	[param0], %fd1;
	.param .b64 param1;
	st.param.f64 	[param1], %fd7770;
	.param .b64 param2;
	st.param.f64 	[param2], %fd3;
	.param .b64 param3;
	st.param.f64 	[param3], %fd4;
	.param .b64 param4;
	st.param.f64 	[param4], %fd2;
	.param .b64 retval0;
	call.uni (retval0), 
	_Z7trans_fddddd, 
	(
	param0, 
	param1, 
	param2, 
	param3, 
	param4
	);
	ld.param.f64 	%fd31132, [retval0];
	} // callseq 845
	abs.f64 	%fd31134, %fd31131;
	setp.geu.f64 	%p6001, %fd31134, 0d3EE4F8B588E368F1;
	setp.neu.f64 	%p6002, %fd31132, 0d0000000000000000;
	and.pred  	%p6003, %p6001, %p6002;
	mov.f64 	%fd38870, %fd7770;
	@%p6003 bra 	$L__BB3_5336;
$L__BB3_5345:
	mul.f64 	%fd7773, %fd608, %fd38870;
	setp.neu.f64 	%p6026, %fd7773, 0d0000000000000000;
	@%p6026 bra 	$L__BB3_5347;
	add.u64 	%rd383, %SP, 0;
	add.u64 	%rd384, %SPL, 0;
	st.local.v2.f64 	[%rd384], {%fd1, %fd2};
	st.local.v2.f64 	[%rd384+16], {%fd3, %fd4};
	mov.u64 	%rd385, $str$8;
	cvta.global.u64 	%rd386, %rd385;
	{ // callseq 853, 0
	.param .b64 param0;
	st.param.b64 	[param0], %rd386;
	.param .b64 param1;
	st.param.b64 	[param1], %rd383;
	.param .b32 retval0;
	call.uni (retval0), 
	vprintf, 
	(
	param0, 
	param1
	);
	ld.param.b32 	%r12644, [retval0];
	} // callseq 853
$L__BB3_5347:
	setp.leu.f64 	%p6027, %fd6, 0d3FE0000000000000;
	@%p6027 bra 	$L__BB3_5618;
	setp.eq.f64 	%p6275, %fd7773, 0d0000000000000000;
	setp.lt.s32 	%p6276, %r3910, 0;
	and.b32  	%r13056, %r3910, 2146435072;
	setp.eq.s32 	%p6277, %r13056, 1073741824;
	{
	.reg .b32 %temp; 
	mov.b64 	{%temp, %r2980}, %fd7773;
	}
	abs.f64 	%fd7774, %fd7773;
	{ // callseq 872, 0
	.param .b64 param0;
	st.param.f64 	[param0], %fd7774;
	.param .b64 param1;
	st.param.f64 	[param1], 0d4008000000000000;
	.param .b64 retval0;
	call.uni (retval0), 
	__internal_accurate_pow, 
	(
	param0, 
	param1
	);
	ld.param.f64 	%fd32111, [retval0];
	} // callseq 872
	setp.lt.s32 	%p6278, %r2980, 0;
	neg.f64 	%fd32113, %fd32111;
	selp.f64 	%fd32114, %fd32113, %fd32111, %p6277;
	selp.f64 	%fd32115, %fd32114, %fd32111, %p6278;
	selp.b32 	%r13057, %r2980, 0, %p6277;
	or.b32  	%r13058, %r13057, 2146435072;
	selp.b32 	%r13059, %r13058, %r13057, %p6276;
	mov.b32 	%r13060, 0;
	mov.b64 	%fd32116, {%r13060, %r13059};
	selp.f64 	%fd38871, %fd32116, %fd32115, %p6275;
	add.f64 	%fd32117, %fd7773, 0d4008000000000000;
	{
	.reg .b32 %temp; 
	mov.b64 	{%temp, %r13061}, %fd32117;
	}
	and.b32  	%r13062, %r13061, 2146435072;
	setp.ne.s32 	%p6279, %r13062, 2146435072;
	@%p6279 bra 	$L__BB3_5353;
	setp.num.f64 	%p6280, %fd7773, %fd7773;
	@%p6280 bra 	$L__BB3_5351;
	mov.f64 	%fd32118, 0d4008000000000000;
	add.rn.f64 	%fd38871, %fd7773, %fd32118;
	bra.uni 	$L__BB3_5353;
$L__BB3_5351:
	setp.neu.f64 	%p6281, %fd7774, 0d7FF0000000000000;
	@%p6281 bra 	$L__BB3_5353;
	setp.lt.s32 	%p6282, %r2980, 0;
	setp.eq.s32 	%p6283, %r13056, 1073741824;
	and.b32  	%r13064, %r3910, 2147483647;
	setp.ne.s32 	%p6284, %r13064, 1071644672;
	setp.lt.s32 	%p6285, %r3910, 0;
	selp.b32 	%r13065, 0, 2146435072, %p6285;
	or.b32  	%r13066, %r13065, -2147483648;
	selp.b32 	%r13067, %r13066, %r13065, %p6284;
	selp.b32 	%r13068, %r13067, %r13065, %p6283;
	selp.b32 	%r13069, %r13068, %r13065, %p6282;
	mov.b32 	%r13070, 0;
	mov.b64 	%fd38871, {%r13070, %r13069};
$L__BB3_5353:
	setp.gtu.f64 	%p6286, %fd157, 0d4000000000000000;
	@%p6286 bra 	$L__BB3_5364;
	setp.gt.u32 	%p6287, %r97, 2146435070;
	mov.f64 	%fd38873, %fd39137;
	@%p6287 bra 	$L__BB3_5358;
	setp.lt.u32 	%p6288, %r99, 1073127583;
	mov.f64 	%fd38872, %fd39136;
	mov.u32 	%r15825, %r15990;
	@%p6288 bra 	$L__BB3_5357;
	add.s32 	%r15825, %r15990, 1;
	mov.f64 	%fd38872, %fd179;
$L__BB3_5357:
	add.f64 	%fd32119, %fd38872, 0dBFF0000000000000;
	add.f64 	%fd32120, %fd38872, 0d3FF0000000000000;
	rcp.approx.ftz.f64 	%fd32121, %fd32120;
	neg.f64 	%fd32122, %fd32120;
	fma.rn.f64 	%fd32123, %fd32122, %fd32121, 0d3FF0000000000000;
	fma.rn.f64 	%fd32124, %fd32123, %fd32123, %fd32123;
	fma.rn.f64 	%fd32125, %fd32124, %fd32121, %fd32121;
	mul.f64 	%fd32126, %fd32119, %fd32125;
	fma.rn.f64 	%fd32127, %fd32119, %fd32125, %fd32126;
	mul.f64 	%fd32128, %fd32127, %fd32127;
	fma.rn.f64 	%fd32129, %fd32128, 0d3EB1380B3AE80F1E, 0d3ED0EE258B7A8B04;
	fma.rn.f64 	%fd32130, %fd32129, %fd32128, 0d3EF3B2669F02676F;
	fma.rn.f64 	%fd32131, %fd32130, %fd32128, 0d3F1745CBA9AB0956;
	fma.rn.f64 	%fd32132, %fd32131, %fd32128, 0d3F3C71C72D1B5154;
	fma.rn.f64 	%fd32133, %fd32132, %fd32128, 0d3F624924923BE72D;
	fma.rn.f64 	%fd32134, %fd32133, %fd32128, 0d3F8999999999A3C4;
	fma.rn.f64 	%fd32135, %fd32134, %fd32128, 0d3FB5555555555554;
	sub.f64 	%fd32136, %fd32119, %fd32127;
	add.f64 	%fd32137, %fd32136, %fd32136;
	neg.f64 	%fd32138, %fd32127;
	fma.rn.f64 	%fd32139, %fd32138, %fd32119, %fd32137;
	mul.f64 	%fd32140, %fd32125, %fd32139;
	mul.f64 	%fd32141, %fd32128, %fd32135;
	fma.rn.f64 	%fd32142, %fd32141, %fd32127, %fd32140;
	xor.b32  	%r13071, %r15825, -2147483648;
	mov.b32 	%r13072, 1127219200;
	mov.b64 	%fd32143, {%r13071, %r13072};
	sub.f64 	%fd32144, %fd32143, %fd159;
	fma.rn.f64 	%fd32145, %fd32144, 0d3FE62E42FEFA39EF, %fd32127;
	fma.rn.f64 	%fd32146, %fd32144, 0dBFE62E42FEFA39EF, %fd32145;
	sub.f64 	%fd32147, %fd32146, %fd32127;
	sub.f64 	%fd32148, %fd32142, %fd32147;
	fma.rn.f64 	%fd32149, %fd32144, 0d3C7ABC9E3B39803F, %fd32148;
	add.f64 	%fd38873, %fd32145, %fd32149;
$L__BB3_5358:
	setp.lt.f64 	%p6289, %fd157, 0d400E000000000000;
	mov.f64 	%fd38875, %fd39133;
	@%p6289 bra 	$L__BB3_5363;
	setp.lt.f32 	%p6290, %f13, 0f4086232B;
	mov.f64 	%fd38874, %fd39138;
	@%p6290 bra 	$L__BB3_5362;
	add.f64 	%fd38874, %fd157, 0d7FF0000000000000;
	setp.geu.f32 	%p6291, %f13, 0f40874800;
	@%p6291 bra 	$L__BB3_5362;
	mov.f64 	%fd38874, %fd161;
$L__BB3_5362:
	div.rn.f64 	%fd32150, %fd38874, %fd162;
	mul.f64 	%fd38875, %fd163, %fd32150;
$L__BB3_5363:
	mul.f64 	%fd32151, %fd38873, %fd38875;
	sub.f64 	%fd38877, %fd165, %fd32151;
	bra.uni 	$L__BB3_5368;
$L__BB3_5364:
	setp.lt.f32 	%p6292, %f14, 0f4086232B;
	mov.f64 	%fd38876, %fd39140;
	@%p6292 bra 	$L__BB3_5367;
	setp.geu.f32 	%p6293, %f14, 0f40874800;
	mov.f64 	%fd38876, 0d0000000000000000;
	@%p6293 bra 	$L__BB3_5367;
	mov.f64 	%fd38876, %fd167;
$L__BB3_5367:
	div.rn.f64 	%fd32153, %fd38876, %fd162;
	mul.f64 	%fd38877, %fd168, %fd32153;
$L__BB3_5368:
	setp.gtu.f64 	%p6294, %fd157, 0d4000000000000000;
	@%p6294 bra 	$L__BB3_5379;
	setp.gt.u32 	%p6295, %r97, 2146435070;
	mov.f64 	%fd38879, %fd39137;
	@%p6295 bra 	$L__BB3_5373;
	setp.lt.u32 	%p6296, %r99, 1073127583;
	mov.f64 	%fd38878, %fd39136;
	mov.u32 	%r15826, %r15990;
	@%p6296 bra 	$L__BB3_5372;
	add.s32 	%r15826, %r15990, 1;
	mov.f64 	%fd38878, %fd179;
$L__BB3_5372:
	add.f64 	%fd32154, %fd38878, 0dBFF0000000000000;
	add.f64 	%fd32155, %fd38878, 0d3FF0000000000000;
	rcp.approx.ftz.f64 	%fd32156, %fd32155;
	neg.f64 	%fd32157, %fd32155;
	fma.rn.f64 	%fd32158, %fd32157, %fd32156, 0d3FF0000000000000;
	fma.rn.f64 	%fd32159, %fd32158, %fd32158, %fd32158;
	fma.rn.f64 	%fd32160, %fd32159, %fd32156, %fd32156;
	mul.f64 	%fd32161, %fd32154, %fd32160;
	fma.rn.f64 	%fd32162, %fd32154, %fd32160, %fd32161;
	mul.f64 	%fd32163, %fd32162, %fd32162;
	fma.rn.f64 	%fd32164, %fd32163, 0d3EB1380B3AE80F1E, 0d3ED0EE258B7A8B04;
	fma.rn.f64 	%fd32165, %fd32164, %fd32163, 0d3EF3B2669F02676F;
	fma.rn.f64 	%fd32166, %fd32165, %fd32163, 0d3F1745CBA9AB0956;
	fma.rn.f64 	%fd32167, %fd32166, %fd32163, 0d3F3C71C72D1B5154;
	fma.rn.f64 	%fd32168, %fd32167, %fd32163, 0d3F624924923BE72D;
	fma.rn.f64 	%fd32169, %fd32168, %fd32163, 0d3F8999999999A3C4;
	fma.rn.f64 	%fd32170, %fd32169, %fd32163, 0d3FB5555555555554;
	sub.f64 	%fd32171, %fd32154, %fd32162;
	add.f64 	%fd32172, %fd32171, %fd32171;
	neg.f64 	%fd32173, %fd32162;
	fma.rn.f64 	%fd32174, %fd32173, %fd32154, %fd32172;
	mul.f64 	%fd32175, %fd32160, %fd32174;
	mul.f64 	%fd32176, %fd32163, %fd32170;
	fma.rn.f64 	%fd32177, %fd32176, %fd32162, %fd32175;
	xor.b32  	%r13073, %r15826, -2147483648;
	mov.b32 	%r13074, 1127219200;
	mov.b64 	%fd32178, {%r13073, %r13074};
	sub.f64 	%fd32179, %fd32178, %fd159;
	fma.rn.f64 	%fd32180, %fd32179, 0d3FE62E42FEFA39EF, %fd32162;
	fma.rn.f64 	%fd32181, %fd32179, 0dBFE62E42FEFA39EF, %fd32180;
	sub.f64 	%fd32182, %fd32181, %fd32162;
	sub.f64 	%fd32183, %fd32177, %fd32182;
	fma.rn.f64 	%fd32184, %fd32179, 0d3C7ABC9E3B39803F, %fd32183;
	add.f64 	%fd38879, %fd32180, %fd32184;
$L__BB3_5373:
	setp.lt.f64 	%p6297, %fd157, 0d400E000000000000;
	mov.f64 	%fd38881, %fd39139;
	@%p6297 bra 	$L__BB3_5378;
	setp.lt.f32 	%p6298, %f13, 0f4086232B;
	mov.f64 	%fd38880, %fd39138;
	@%p6298 bra 	$L__BB3_5377;
	add.f64 	%fd38880, %fd157, 0d7FF0000000000000;
	setp.geu.f32 	%p6299, %f13, 0f40874800;
	@%p6299 bra 	$L__BB3_5377;
	mov.f64 	%fd38880, %fd161;
$L__BB3_5377:
	div.rn.f64 	%fd32185, %fd38880, %fd162;
	mul.f64 	%fd38881, %fd169, %fd32185;
$L__BB3_5378:
	fma.rn.f64 	%fd38883, %fd38879, %fd38881, %fd171;
	bra.uni 	$L__BB3_5383;
$L__BB3_5379:
	setp.lt.f32 	%p6300, %f14, 0f4086232B;
	mov.f64 	%fd38882, %fd39140;
	@%p6300 bra 	$L__BB3_5382;
	setp.geu.f32 	%p6301, %f14, 0f40874800;
	mov.f64 	%fd38882, 0d0000000000000000;
	@%p6301 bra 	$L__BB3_5382;
	mov.f64 	%fd38882, %fd167;
$L__BB3_5382:
	div.rn.f64 	%fd32187, %fd38882, %fd162;
	mul.f64 	%fd38883, %fd172, %fd32187;
$L__BB3_5383:
	setp.neu.f64 	%p6302, %fd849, 0d0000000000000000;
	fma.rn.f64 	%fd7801, %fd158, %fd38883, %fd38877;
	mov.f64 	%fd32188, 0d3FC5555555555555;
	{
	.reg .b32 %temp; 
	mov.b64 	{%temp, %r2985}, %fd32188;
	}
	@%p6302 bra 	$L__BB3_5385;
	and.b32  	%r13075, %r2985, 2146435072;
	setp.eq.s32 	%p6304, %r13075, 1127219200;
	selp.b32 	%r13076, %r210, 0, %p6304;
	setp.lt.s32 	%p6305, %r2985, 0;
	or.b32  	%r13077, %r13076, 2146435072;
	selp.b32 	%r13078, %r13077, %r13076, %p6305;
	mov.b32 	%r13079, 0;
	mov.b64 	%fd38885, {%r13079, %r13078};
	bra.uni 	$L__BB3_5386;
$L__BB3_5385:
	setp.lt.s32 	%p6303, %r210, 0;
	{ // callseq 873, 0
	.param .b64 param0;
	st.param.f64 	[param0], %fd850;
	.param .b64 param1;
	st.param.f64 	[param1], 0d3FC5555555555555;
	.param .b64 retval0;
	call.uni (retval0), 
	__internal_accurate_pow, 
	(
	param0, 
	param1
	);
	ld.param.f64 	%fd32189, [retval0];
	} // callseq 873
	selp.f64 	%fd38885, 0dFFF8000000000000, %fd32189, %p6303;
$L__BB3_5386:
	add.f64 	%fd32191, %fd849, 0d3FC5555555555555;
	{
	.reg .b32 %temp; 
	mov.b64 	{%temp, %r13080}, %fd32191;
	}
	and.b32  	%r13081, %r13080, 2146435072;
	setp.ne.s32 	%p6306, %r13081, 2146435072;
	@%p6306 bra 	$L__BB3_5391;
	setp.num.f64 	%p6307, %fd849, %fd849;
	@%p6307 bra 	$L__BB3_5389;
	mov.f64 	%fd32192, 0d3FC5555555555555;
	add.rn.f64 	%fd38885, %fd849, %fd32192;
	bra.uni 	$L__BB3_5391;
$L__BB3_5389:
	setp.neu.f64 	%p6308, %fd850, 0d7FF0000000000000;
	@%p6308 bra 	$L__BB3_5391;
	and.b32  	%r13082, %r2985, 2146435072;
	setp.eq.s32 	%p6309, %r13082, 1127219200;
	setp.lt.s32 	%p6310, %r210, 0;
	setp.lt.s32 	%p6311, %r2985, 0;
	selp.b32 	%r13083, 0, 2146435072, %p6311;
	and.b32  	%r13084, %r2985, 2147483647;
	setp.ne.s32 	%p6312, %r13084, 1071644672;
	or.b32  	%r13085, %r13083, -2147483648;
	selp.b32 	%r13086, %r13085, %r13083, %p6312;
	selp.b32 	%r13087, %r13086, %r13083, %p6309;
	selp.b32 	%r13088, %r13087, %r13083, %p6310;
	mov.b32 	%r13089, 0;
	mov.b64 	%fd38885, {%r13089, %r13088};
$L__BB3_5391:
	{ // callseq 874, 0
	.param .b64 param0;
	st.param.f64 	[param0], 0d4024000000000000;
	.param .b64 param1;
	st.param.f64 	[param1], 0dC03C000000000000;
	.param .b64 retval0;
	call.uni (retval0), 
	__internal_accurate_pow, 
	(
	param0, 
	param1
	);
	ld.param.f64 	%fd32193, [retval0];
	} // callseq 874
	setp.eq.f64 	%p6313, %fd849, 0d3FF0000000000000;
	selp.f64 	%fd32195, 0d3FF0000000000000, %fd38885, %p6313;
	mul.f64 	%fd32196, %fd7801, %fd32195;
	neg.f64 	%fd32197, %fd32193;
	mov.f64 	%fd32198, 0dC03C000000000000;
	{
	.reg .b32 %temp; 
	mov.b64 	{%temp, %r13090}, %fd32198;
	}
	and.b32  	%r13092, %r13090, 2146435072;
	setp.eq.s32 	%p6314, %r13092, 1074790400;
	setp.lt.s32 	%p6315, %r1, 0;
	selp.f64 	%fd32199, %fd32197, %fd32193, %p6314;
	selp.f64 	%fd32200, %fd32199, %fd32193, %p6315;
	mul.f64 	%fd32201, %fd32200, 0d401B0A3D70A3D70A;
	mul.f64 	%fd32202, %fd3, %fd32201;
	div.rn.f64 	%fd7808, %fd32202, %fd32196;
	{
	.reg .b32 %temp; 
	mov.b64 	{%temp, %r2986}, %fd869;
	}
	mov.f64 	%fd32203, 0d4016000000000000;
	{
	.reg .b32 %temp; 
	mov.b64 	{%temp, %r2987}, %fd32203;
	}
	abs.f64 	%fd7809, %fd869;
	setp.neu.f64 	%p6316, %fd869, 0d0000000000000000;
	@%p6316 bra 	$L__BB3_5393;
	and.b32  	%r13093, %r2987, 2146435072;
	setp.eq.s32 	%p6318, %r13093, 1075838976;
	selp.b32 	%r13094, %r2986, 0, %p6318;
	setp.lt.s32 	%p6319, %r2987, 0;
	or.b32  	%r13095, %r13094, 2146435072;
	selp.b32 	%r13096, %r13095, %r13094, %p6319;
	mov.b32 	%r13097, 0;
	mov.b64 	%fd38887, {%r13097, %r13096};
	bra.uni 	$L__BB3_5394;
$L__BB3_5393:
	setp.lt.s32 	%p6317, %r2986, 0;
	{ // callseq 875, 0
	.param .b64 param0;
	st.param.f64 	[param0], %fd7809;
	.param .b64 param1;
	st.param.f64 	[param1], 0d4016000000000000;
	.param .b64 retval0;
	call.uni (retval0), 
	__internal_accurate_pow, 
	(
	param0, 
	param1
	);
	ld.param.f64 	%fd32204, [retval0];
	} // callseq 875
	selp.f64 	%fd38887, 0dFFF8000000000000, %fd32204, %p6317;
$L__BB3_5394:
	add.f64 	%fd32206, %fd869, 0d4016000000000000;
	{
	.reg .b32 %temp; 
	mov.b64 	{%temp, %r13098}, %fd32206;
	}
	and.b32  	%r13099, %r13098, 2146435072;
	setp.ne.s32 	%p6320, %r13099, 2146435072;
	@%p6320 bra 	$L__BB3_5399;
	setp.num.f64 	%p6321, %fd869, %fd869;
	@%p6321 bra 	$L__BB3_5397;
	mov.f64 	%fd32207, 0d4016000000000000;
	add.rn.f64 	%fd38887, %fd869, %fd32207;
	bra.uni 	$L__BB3_5399;
$L__BB3_5397:
	setp.neu.f64 	%p6322, %fd7809, 0d7FF0000000000000;
	@%p6322 bra 	$L__BB3_5399;
	setp.lt.s32 	%p6323, %r2986, 0;
	and.b32  	%r13100, %r2987, 2146435072;
	setp.eq.s32 	%p6324, %r13100, 1075838976;
	setp.lt.s32 	%p6325, %r2987, 0;
	selp.b32 	%r13101, 0, 2146435072, %p6325;
	and.b32  	%r13102, %r2987, 2147483647;
	setp.ne.s32 	%p6326, %r13102, 1071644672;
	or.b32  	%r13103, %r13101, -2147483648;
	selp.b32 	%r13104, %r13103, %r13101, %p6326;
	selp.b32 	%r13105, %r13104, %r13101, %p6324;
	selp.b32 	%r13106, %r13105, %r13101, %p6323;
	mov.b32 	%r13107, 0;
	mov.b64 	%fd38887, {%r13107, %r13106};
$L__BB3_5399:
	mov.f64 	%fd38888, 0d4026000000000000;
	{
	.reg .b32 %temp; 
	mov.b64 	{%temp, %r15827}, %fd38888;
	}
	{
	.reg .b32 %temp; 
	mov.b64 	{%r15828, %temp}, %fd38888;
	}
	setp.gt.s32 	%p6327, %r15827, 1048575;
	mov.b32 	%r15829, -1023;
	@%p6327 bra 	$L__BB3_5401;
	mov.f64 	%fd38888, 0d4386000000000000;
	{
	.reg .b32 %temp; 
	mov.b64 	{%temp, %r15827}, %fd38888;
	}
	{
	.reg .b32 %temp; 
	mov.b64 	{%r15828, %temp}, %fd38888;
	}
	mov.b32 	%r15829, -1077;
$L__BB3_5401:
	add.s32 	%r13110, %r15827, -1;
	setp.gt.u32 	%p6328, %r13110, 2146435070;
	@%p6328 bra 	$L__BB3_5405;
	shr.u32 	%r13113, %r15827, 20;
	add.s32 	%r15830, %r15829, %r13113;
	and.b32  	%r13114, %r15827, 1048575;
	or.b32  	%r13115, %r13114, 1072693248;
	mov.b64 	%fd38889, {%r15828, %r13115};
	setp.lt.u32 	%p6330, %r13115, 1073127583;
	@%p6330 bra 	$L__BB3_5404;
	{
	.reg .b32 %temp; 
	mov.b64 	{%r13116, %temp}, %fd38889;
	}
	{
	.reg .b32 %temp; 
	mov.b64 	{%temp, %r13117}, %fd38889;
	}
	add.s32 	%r13118, %r13117, -1048576;
	mov.b64 	%fd38889, {%r13116, %r13118};
	add.s32 	%r15830, %r15830, 1;
$L__BB3_5404:
	add.f64 	%fd32211, %fd38889, 0dBFF0000000000000;
	add.f64 	%fd32212, %fd38889, 0d3FF0000000000000;
	rcp.approx.ftz.f64 	%fd32213, %fd32212;
	neg.f64 	%fd32214, %fd32212;
	fma.rn.f64 	%fd32215, %fd32214, %fd32213, 0d3FF0000000000000;
	fma.rn.f64 	%fd32216, %fd32215, %fd32215, %fd32215;
	fma.rn.f64 	%fd32217, %fd32216, %fd32213, %fd32213;
	mul.f64 	%fd32218, %fd32211, %fd32217;
	fma.rn.f64 	%fd32219, %fd32211, %fd32217, %fd32218;
	mul.f64 	%fd32220, %fd32219, %fd32219;
	fma.rn.f64 	%fd32221, %fd32220, 0d3EB1380B3AE80F1E, 0d3ED0EE258B7A8B04;
	fma.rn.f64 	%fd32222, %fd32221, %fd32220, 0d3EF3B2669F02676F;
	fma.rn.f64 	%fd32223, %fd32222, %fd32220, 0d3F1745CBA9AB0956;
	fma.rn.f64 	%fd32224, %fd32223, %fd32220, 0d3F3C71C72D1B5154;
	fma.rn.f64 	%fd32225, %fd32224, %fd32220, 0d3F624924923BE72D;
	fma.rn.f64 	%fd32226, %fd32225, %fd32220, 0d3F8999999999A3C4;
	fma.rn.f64 	%fd32227, %fd32226, %fd32220, 0d3FB5555555555554;
	sub.f64 	%fd32228, %fd32211, %fd32219;
	add.f64 	%fd32229, %fd32228, %fd32228;
	neg.f64 	%fd32230, %fd32219;
	fma.rn.f64 	%fd32231, %fd32230, %fd32211, %fd32229;
	mul.f64 	%fd32232, %fd32217, %fd32231;
	mul.f64 	%fd32233, %fd32220, %fd32227;
	fma.rn.f64 	%fd32234, %fd32233, %fd32219, %fd32232;
	xor.b32  	%r13119, %r15830, -2147483648;
	mov.b32 	%r13120, 1127219200;
	mov.b64 	%fd32235, {%r13119, %r13120};
	sub.f64 	%fd32236, %fd32235, %fd159;
	fma.rn.f64 	%fd32237, %fd32236, 0d3FE62E42FEFA39EF, %fd32219;
	fma.rn.f64 	%fd32238, %fd32236, 0dBFE62E42FEFA39EF, %fd32237;
	sub.f64 	%fd32239, %fd32238, %fd32219;
	sub.f64 	%fd32240, %fd32234, %fd32239;
	fma.rn.f64 	%fd32241, %fd32236, 0d3C7ABC9E3B39803F, %fd32240;
	add.f64 	%fd38890, %fd32237, %fd32241;
	bra.uni 	$L__BB3_5406;
$L__BB3_5405:
	fma.rn.f64 	%fd32210, %fd38888, 0d7FF0000000000000, 0d7FF0000000000000;
	{
	.reg .b32 %temp; 
	mov.b64 	{%temp, %r13111}, %fd38888;
	}
	and.b32  	%r13112, %r13111, 2147483647;
	setp.eq.s32 	%p6329, %r13112, 0;
	selp.f64 	%fd38890, 0dFFF0000000000000, %fd32210, %p6329;
$L__BB3_5406:
	fma.rn.f64 	%fd7823, %fd38890, 0dC018000000000000, 0d4026000000000000;
	mov.f64 	%fd38891, 0d3FFC4E06B9F096A3;
	{
	.reg .b32 %temp; 
	mov.b64 	{%temp, %r15835}, %fd38891;
	}
	{
	.reg .b32 %temp; 
	mov.b64 	{%r15836, %temp}, %fd38891;
	}
	setp.gt.s32 	%p6331, %r15835, 1048575;
	mov.b32 	%r15833, -1023;
	mov.u32 	%r15831, %r15835;
	mov.u32 	%r15832, %r15836;
	@%p6331 bra 	$L__BB3_5408;
	mov.f64 	%fd38891, 0d435C4E06B9F096A3;
	{
	.reg .b32 %temp; 
	mov.b64 	{%temp, %r15831}, %fd38891;
	}
	{
	.reg .b32 %temp; 
	mov.b64 	{%r15832, %temp}, %fd38891;
	}
	mov.b32 	%r15833, -1077;
$L__BB3_5408:
	add.s32 	%r13123, %r15831, -1;
	setp.gt.u32 	%p6332, %r13123, 2146435070;
	@%p6332 bra 	$L__BB3_5412;
	shr.u32 	%r13126, %r15831, 20;
	add.s32 	%r15834, %r15833, %r13126;
	and.b32  	%r13127, %r15831, 1048575;
	or.b32  	%r13128, %r13127, 1072693248;
	mov.b64 	%fd38892, {%r15832, %r13128};
	setp.lt.u32 	%p6334, %r13128, 1073127583;
	@%p6334 bra 	$L__BB3_5411;
	{
	.reg .b32 %temp; 
	mov.b64 	{%r13129, %temp}, %fd38892;
	}
	{
	.reg .b32 %temp; 
	mov.b64 	{%temp, %r13130}, %fd38892;
	}
	add.s32 	%r13131, %r13130, -1048576;
	mov.b64 	%fd38892, {%r13129, %r13131};
	add.s32 	%r15834, %r15834, 1;
$L__BB3_5411:
	add.f64 	%fd32245, %fd38892, 0dBFF0000000000000;
	add.f64 	%fd32246, %fd38892, 0d3FF0000000000000;
	rcp.approx.ftz.f64 	%fd32247, %fd32246;
	neg.f64 	%fd32248, %fd32246;
	fma.rn.f64 	%fd32249, %fd32248, %fd32247, 0d3FF0000000000000;
	fma.rn.f64 	%fd32250, %fd32249, %fd32249, %fd32249;
	fma.rn.f64 	%fd32251, %fd32250, %fd32247, %fd32247;
	mul.f64 	%fd32252, %fd32245, %fd32251;
	fma.rn.f64 	%fd32253, %fd32245, %fd32251, %fd32252;
	mul.f64 	%fd32254, %fd32253, %fd32253;
	fma.rn.f64 	%fd32255, %fd32254, 0d3EB1380B3AE80F1E, 0d3ED0EE258B7A8B04;
	fma.rn.f64 	%fd32256, %fd32255, %fd32254, 0d3EF3B2669F02676F;
	fma.rn.f64 	%fd32257, %fd32256, %fd32254, 0d3F1745CBA9AB0956;
	fma.rn.f64 	%fd32258, %fd32257, %fd32254, 0d3F3C71C72D1B5154;
	fma.rn.f64 	%fd32259, %fd32258, %fd32254, 0d3F624924923BE72D;
	fma.rn.f64 	%fd32260, %fd32259, %fd32254, 0d3F8999999999A3C4;
	fma.rn.f64 	%fd32261, %fd32260, %fd32254, 0d3FB5555555555554;
	sub.f64 	%fd32262, %fd32245, %fd32253;
	add.f64 	%fd32263, %fd32262, %fd32262;
	neg.f64 	%fd32264, %fd32253;
	fma.rn.f64 	%fd32265, %fd32264, %fd32245, %fd32263;
	mul.f64 	%fd32266, %fd32251, %fd32265;
	mul.f64 	%fd32267, %fd32254, %fd32261;
	fma.rn.f64 	%fd32268, %fd32267, %fd32253, %fd32266;
	xor.b32  	%r13132, %r15834, -2147483648;
	mov.b32 	%r13133, 1127219200;
	mov.b64 	%fd32269, {%r13132, %r13133};
	sub.f64 	%fd32270, %fd32269, %fd159;
	fma.rn.f64 	%fd32271, %fd32270, 0d3FE62E42FEFA39EF, %fd32253;
	fma.rn.f64 	%fd32272, %fd32270, 0dBFE62E42FEFA39EF, %fd32271;
	sub.f64 	%fd32273, %fd32272, %fd32253;
	sub.f64 	%fd32274, %fd32268, %fd32273;
	fma.rn.f64 	%fd32275, %fd32270, 0d3C7ABC9E3B39803F, %fd32274;
	add.f64 	%fd38893, %fd32271, %fd32275;
	bra.uni 	$L__BB3_5413;
$L__BB3_5412:
	fma.rn.f64 	%fd32244, %fd38891, 0d7FF0000000000000, 0d7FF0000000000000;
	{
	.reg .b32 %temp; 
	mov.b64 	{%temp, %r13124}, %fd38891;
	}
	and.b32  	%r13125, %r13124, 2147483647;
	setp.eq.s32 	%p6333, %r13125, 0;
	selp.f64 	%fd38893, 0dFFF0000000000000, %fd32244, %p6333;
$L__BB3_5413:
	sub.f64 	%fd7831, %fd38893, %fd7823;
	fma.rn.f64 	%fd32276, %fd7831, 0d3FF71547652B82FE, 0d4338000000000000;
	{
	.reg .b32 %temp; 
	mov.b64 	{%r3008, %temp}, %fd32276;
	}
	mov.f64 	%fd32277, 0dC338000000000000;
	add.rn.f64 	%fd32278, %fd32276, %fd32277;
	fma.rn.f64 	%fd32279, %fd32278, 0dBFE62E42FEFA39EF, %fd7831;
	fma.rn.f64 	%fd32280, %fd32278, 0dBC7ABC9E3B39803F, %fd32279;
	fma.rn.f64 	%fd32281, %fd32280, 0d3E5ADE1569CE2BDF, 0d3E928AF3FCA213EA;
	fma.rn.f64 	%fd32282, %fd32281, %fd32280, 0d3EC71DEE62401315;
	fma.rn.f64 	%fd32283, %fd32282, %fd32280, 0d3EFA01997C89EB71;
	fma.rn.f64 	%fd32284, %fd32283, %fd32280, 0d3F2A01A014761F65;
	fma.rn.f64 	%fd32285, %fd32284, %fd32280, 0d3F56C16C1852B7AF;
	fma.rn.f64 	%fd32286, %fd32285, %fd32280, 0d3F81111111122322;
	fma.rn.f64 	%fd32287, %fd32286, %fd32280, 0d3FA55555555502A1;
	fma.rn.f64 	%fd32288, %fd32287, %fd32280, 0d3FC5555555555511;
	fma.rn.f64 	%fd32289, %fd32288, %fd32280, 0d3FE000000000000B;
	fma.rn.f64 	%fd32290, %fd32289, %fd32280, 0d3FF0000000000000;
	fma.rn.f64 	%fd32291, %fd32290, %fd32280, 0d3FF0000000000000;
	{
	.reg .b32 %temp; 
	mov.b64 	{%r3009, %temp}, %fd32291;
	}
	{
	.reg .b32 %temp; 
	mov.b64 	{%temp, %r3010}, %fd32291;
	}
	shl.b32 	%r13134, %r3008, 20;
	add.s32 	%r13135, %r13134, %r3010;
	mov.b64 	%fd38894, {%r3009, %r13135};
	{
	.reg .b32 %temp; 
	mov.b64 	{%temp, %r13136}, %fd7831;
	}
	mov.b32 	%f324, %r13136;
	abs.f32 	%f141, %f324;
	setp.lt.f32 	%p6335, %f141, 0f4086232B;
	@%p6335 bra 	$L__BB3_5416;
	setp.lt.f64 	%p6336, %fd7831, 0d0000000000000000;
	add.f64 	%fd32292, %fd7831, 0d7FF0000000000000;
	selp.f64 	%fd38894, 0d0000000000000000, %fd32292, %p6336;
	setp.geu.f32 	%p6337, %f141, 0f40874800;
	@%p6337 bra 	$L__BB3_5416;
	shr.u32 	%r13137, %r3008, 31;
	add.s32 	%r13138, %r3008, %r13137;
	shr.s32 	%r13139, %r13138, 1;
	shl.b32 	%r13140, %r13139, 20;
	add.s32 	%r13141, %r3010, %r13140;
	mov.b64 	%fd32293, {%r3009, %r13141};
	sub.s32 	%r13142, %r3008, %r13139;
	shl.b32 	%r13143, %r13142, 20;
	add.s32 	%r13144, %r13143, 1072693248;
	mov.b32 	%r13145, 0;
	mov.b64 	%fd32294, {%r13145, %r13144};
	mul.f64 	%fd38894, %fd32294, %fd32293;
$L__BB3_5416:
	setp.neu.f64 	%p6338, %fd7773, 0d0000000000000000;
	rcp.rn.f64 	%fd32295, %fd38887;
	setp.eq.f64 	%p6339, %fd869, 0d3FF0000000000000;
	selp.f64 	%fd32296, 0d3FF0000000000000, %fd32295, %p6339;
	mul.f64 	%fd7836, %fd32296, %fd38894;
	@%p6338 bra 	$L__BB3_5418;
	setp.lt.s32 	%p6341, %r93, 0;
	and.b32  	%r13146, %r93, 2146435072;
	setp.eq.s32 	%p6342, %r13146, 1127219200;
	selp.b32 	%r13147, %r2980, 0, %p6342;
	or.b32  	%r13148, %r13147, 2146435072;
	selp.b32 	%r13149, %r13148, %r13147, %p6341;
	mov.b32 	%r13150, 0;
	mov.b64 	%fd38896, {%r13150, %r13149};
	bra.uni 	$L__BB3_5419;
$L__BB3_5418:
	setp.lt.s32 	%p6340, %r2980, 0;
	{ // callseq 876, 0
	.param .b64 param0;
	st.param.f64 	[param0], %fd7774;
	.param .b64 param1;
	st.param.f64 	[param1], 0d3FD5555555555555;
	.param .b64 retval0;
	call.uni (retval0), 
	__internal_accurate_pow, 
	(
	param0, 
	param1
	);
	ld.param.f64 	%fd32297, [retval0];
	} // callseq 876
	selp.f64 	%fd38896, 0dFFF8000000000000, %fd32297, %p6340;
$L__BB3_5419:
	add.f64 	%fd32299, %fd7773, 0d3FD5555555555555;
	{
	.reg .b32 %temp; 
	mov.b64 	{%temp, %r13151}, %fd32299;
	}
	and.b32  	%r13152, %r13151, 2146435072;
	setp.ne.s32 	%p6343, %r13152, 2146435072;
	@%p6343 bra 	$L__BB3_5424;
	setp.num.f64 	%p6344, %fd7773, %fd7773;
	@%p6344 bra 	$L__BB3_5422;
	mov.f64 	%fd32300, 0d3FD5555555555555;
	add.rn.f64 	%fd38896, %fd7773, %fd32300;
	bra.uni 	$L__BB3_5424;
$L__BB3_5422:
	setp.neu.f64 	%p6345, %fd7774, 0d7FF0000000000000;
	@%p6345 bra 	$L__BB3_5424;
	setp.lt.s32 	%p6346, %r2980, 0;
	setp.lt.s32 	%p6347, %r93, 0;
	selp.b32 	%r13153, 0, 2146435072, %p6347;
	or.b32  	%r13154, %r13153, -2147483648;
	selp.b32 	%r13155, %r13154, %r13153, %p5;
	selp.b32 	%r13156, %r13155, %r13153, %p6346;
	mov.b32 	%r13157, 0;
	mov.b64 	%fd38896, {%r13157, %r13156};
$L__BB3_5424:
	setp.eq.f64 	%p6348, %fd7773, 0d3FF0000000000000;
	selp.f64 	%fd7843, 0d3FF0000000000000, %fd38896, %p6348;
	mul.f64 	%fd32301, %fd869, %fd7843;
	setp.geu.f64 	%p6349, %fd32301, 0d0000000000000000;
	@%p6349 bra 	$L__BB3_5426;
	mov.u64 	%rd403, $str$7;
	cvta.global.u64 	%rd404, %rd403;
	{ // callseq 877, 0
	.param .b64 param0;
	st.param.b64 	[param0], %rd404;
	.param .b64 param1;
	st.param.b64 	[param1], 0;
	.param .b32 retval0;
	call.uni (retval0), 
	vprintf, 
	(
	param0, 
	param1
	);
	ld.param.b32 	%r13158, [retval0];
	} // callseq 877
$L__BB3_5426:
	setp.geu.f64 	%p6350, %fd32301, 0d401A000000000000;
	@%p6350 bra 	$L__BB3_5468;
	mov.b32 	%r15837, -1023;
	mov.f64 	%fd38897, 0d3FFC4E06B9F096A3;
	@%p6331 bra 	$L__BB3_5429;
	mov.f64 	%fd38897, 0d435C4E06B9F096A3;
	{
	.reg .b32 %temp; 
	mov.b64 	{%temp, %r15835}, %fd38897;
	}
	{
	.reg .b32 %temp; 
	mov.b64 	{%r15836, %temp}, %fd38897;
	}
	mov.b32 	%r15837, -1077;
$L__BB3_5429:
	add.s32 	%r13210, %r15835, -1;
	setp.gt.u32 	%p6376, %r13210, 2146435070;
	@%p6376 bra 	$L__BB3_5433;
	shr.u32 	%r13213, %r15835, 20;
	add.s32 	%r15838, %r15837, %r13213;
	and.b32  	%r13214, %r15835, 1048575;
	or.b32  	%r13215, %r13214, 1072693248;
	mov.b64 	%fd38898, {%r15836, %r13215};
	setp.lt.u32 	%p6378, %r13215, 1073127583;
	@%p6378 bra 	$L__BB3_5432;
	{
	.reg .b32 %temp; 
	mov.b64 	{%r13216, %temp}, %fd38898;
	}
	{
	.reg .b32 %temp; 
	mov.b64 	{%temp, %r13217}, %fd38898;
	}
	add.s32 	%r13218, %r13217, -1048576;
	mov.b64 	%fd38898, {%r13216, %r13218};
	add.s32 	%r15838, %r15838, 1;
$L__BB3_5432:
	add.f64 	%fd32450, %fd38898, 0dBFF0000000000000;
	add.f64 	%fd32451, %fd38898, 0d3FF0000000000000;
	rcp.approx.ftz.f64 	%fd32452, %fd32451;
	neg.f64 	%fd32453, %fd32451;
	fma.rn.f64 	%fd32454, %fd32453, %fd32452, 0d3FF0000000000000;
	fma.rn.f64 	%fd32455, %fd32454, %fd32454, %fd32454;
	fma.rn.f64 	%fd32456, %fd32455, %fd32452, %fd32452;
	mul.f64 	%fd32457, %fd32450, %fd32456;
	fma.rn.f64 	%fd32458, %fd32450, %fd32456, %fd32457;
	mul.f64 	%fd32459, %fd32458, %fd32458;
	fma.rn.f64 	%fd32460, %fd32459, 0d3EB1380B3AE80F1E, 0d3ED0EE258B7A8B04;
	fma.rn.f64 	%fd32461, %fd32460, %fd32459, 0d3EF3B2669F02676F;
	fma.rn.f64 	%fd32462, %fd32461, %fd32459, 0d3F1745CBA9AB0956;
	fma.rn.f64 	%fd32463, %fd32462, %fd32459, 0d3F3C71C72D1B5154;
	fma.rn.f64 	%fd32464, %fd32463, %fd32459, 0d3F624924923BE72D;
	fma.rn.f64 	%fd32465, %fd32464, %fd32459, 0d3F8999999999A3C4;
	fma.rn.f64 	%fd32466, %fd32465, %fd32459, 0d3FB5555555555554;
	sub.f64 	%fd32467, %fd32450, %fd32458;
	add.f64 	%fd32468, %fd32467, %fd32467;
	neg.f64 	%fd32469, %fd32458;
	fma.rn.f64 	%fd32470, %fd32469, %fd32450, %fd32468;
	mul.f64 	%fd32471, %fd32456, %fd32470;
	mul.f64 	%fd32472, %fd32459, %fd32466;
	fma.rn.f64 	%fd32473, %fd32472, %fd32458, %fd32471;
	xor.b32  	%r13219, %r15838, -2147483648;
	mov.b32 	%r13220, 1127219200;
	mov.b64 	%fd32474, {%r13219, %r13220};
	sub.f64 	%fd32475, %fd32474, %fd159;
	fma.rn.f64 	%fd32476, %fd32475, 0d3FE62E42FEFA39EF, %fd32458;
	fma.rn.f64 	%fd32477, %fd32475, 0dBFE62E42FEFA39EF, %fd32476;
	sub.f64 	%fd32478, %fd32477, %fd32458;
	sub.f64 	%fd32479, %fd32473, %fd32478;
	fma.rn.f64 	%fd32480, %fd32475, 0d3C7ABC9E3B39803F, %fd32479;
	add.f64 	%fd38899, %fd32476, %fd32480;
	bra.uni 	$L__BB3_5434;
$L__BB3_5433:
	fma.rn.f64 	%fd32449, %fd38897, 0d7FF0000000000000, 0d7FF0000000000000;
	{
	.reg .b32 %temp; 
	mov.b64 	{%temp, %r13211}, %fd38897;
	}
	and.b32  	%r13212, %r13211, 2147483647;
	setp.eq.s32 	%p6377, %r13212, 0;
	selp.f64 	%fd38899, 0dFFF0000000000000, %fd32449, %p6377;
$L__BB3_5434:
	setp.le.f64 	%p6379, %fd32301, 0d0000000000000000;
	mov.f64 	%fd38908, 0d0000000000000000;
	@%p6379 bra 	$L__BB3_5436;
	mov.b32 	%r15839, 1;
	mov.f64 	%fd38901, 0d3FC745D1745D1746;
	mov.f64 	%fd38900, 0d4016000000000000;
	mov.f64 	%fd38903, %fd38901;
	bra.uni 	$L__BB3_5454;
$L__BB3_5436:
	@%p6349 bra 	$L__BB3_5467;
	mov.u64 	%rd407, $str$4;
	cvta.global.u64 	%rd408, %rd407;
	{ // callseq 879, 0
	.param .b64 param0;
	st.param.b64 	[param0], %rd408;
	.param .b64 param1;
	st.param.b64 	[param1], 0;
	.param .b32 retval0;
	call.uni (retval0), 
	vprintf, 
	(
	param0, 
	param1
	);
	ld.param.b32 	%r13221, [retval0];
	} // callseq 879
	bra.uni 	$L__BB3_5467;
$L__BB3_5438:
	add.f64 	%fd7851, %fd7899, 0d3FF0000000000000;
	mul.f64 	%fd32492, %fd869, %fd7843;
	div.rn.f64 	%fd32493, %fd32492, %fd7851;
	mul.f64 	%fd7852, %fd7900, %fd32493;
	add.f64 	%fd38903, %fd38903, %fd7852;
	abs.f64 	%fd32494, %fd7852;
	abs.f64 	%fd32495, %fd38903;
	mul.f64 	%fd32496, %fd32495, 0d3E9421F5F40D8376;
	setp.lt.f64 	%p6382, %fd32494, %fd32496;
	@%p6382 bra 	$L__BB3_5455;
	add.f64 	%fd7854, %fd7851, 0d3FF0000000000000;
	mul.f64 	%fd32497, %fd869, %fd7843;
	div.rn.f64 	%fd32498, %fd32497, %fd7854;
	mul.f64 	%fd7855, %fd7852, %fd32498;
	add.f64 	%fd38903, %fd38903, %fd7855;
	abs.f64 	%fd32499, %fd7855;
	abs.f64 	%fd32500, %fd38903;
	mul.f64 	%fd32501, %fd32500, 0d3E9421F5F40D8376;
	setp.lt.f64 	%p6383, %fd32499, %fd32501;
	@%p6383 bra 	$L__BB3_5455;
	add.f64 	%fd7857, %fd7854, 0d3FF0000000000000;
	mul.f64 	%fd32502, %fd869, %fd7843;
	div.rn.f64 	%fd32503, %fd32502, %fd7857;
	mul.f64 	%fd7858, %fd7855, %fd32503;
	add.f64 	%fd38903, %fd38903, %fd7858;
	abs.f64 	%fd32504, %fd7858;
	abs.f64 	%fd32505, %fd38903;
	mul.f64 	%fd32506, %fd32505, 0d3E9421F5F40D8376;
	setp.lt.f64 	%p6384, %fd32504, %fd32506;
	@%p6384 bra 	$L__BB3_5455;
	add.f64 	%fd7860, %fd7857, 0d3FF0000000000000;
	mul.f64 	%fd32507, %fd869, %fd7843;
	div.rn.f64 	%fd32508, %fd32507, %fd7860;
	mul.f64 	%fd7861, %fd7858, %fd32508;
	add.f64 	%fd38903, %fd38903, %fd7861;
	abs.f64 	%fd32509, %fd7861;
	abs.f64 	%fd32510, %fd38903;
	mul.f64 	%fd32511, %fd32510, 0d3E9421F5F40D8376;
	setp.lt.f64 	%p6385, %fd32509, %fd32511;
	@%p6385 bra 	$L__BB3_5455;
	add.f64 	%fd7863, %fd7860, 0d3FF0000000000000;
	mul.f64 	%fd32512, %fd869, %fd7843;
	div.rn.f64 	%fd32513, %fd32512, %fd7863;
	mul.f64 	%fd7864, %fd7861, %fd32513;
	add.f64 	%fd38903, %fd38903, %fd7864;
	abs.f64 	%fd32514, %fd7864;
	abs.f64 	%fd32515, %fd38903;
	mul.f64 	%fd32516, %fd32515, 0d3E9421F5F40D8376;
	setp.lt.f64 	%p6386, %fd32514, %fd32516;
	@%p6386 bra 	$L__BB3_5455;
	add.f64 	%fd7866, %fd7863, 0d3FF0000000000000;
	mul.f64 	%fd32517, %fd869, %fd7843;
	div.rn.f64 	%fd32518, %fd32517, %fd7866;
	mul.f64 	%fd7867, %fd7864, %fd32518;
	add.f64 	%fd38903, %fd38903, %fd7867;
	abs.f64 	%fd32519, %fd7867;
	abs.f64 	%fd32520, %fd38903;
	mul.f64 	%fd32521, %fd32520, 0d3E9421F5F40D8376;
	setp.lt.f64 	%p6387, %fd32519, %fd32521;
	@%p6387 bra 	$L__BB3_5455;
	add.f64 	%fd7869, %fd7866, 0d3FF0000000000000;
	mul.f64 	%fd32522, %fd869, %fd7843;
	div.rn.f64 	%fd32523, %fd32522, %fd7869;
	mul.f64 	%fd7870, %fd7867, %fd32523;
	add.f64 	%fd38903, %fd38903, %fd7870;
	abs.f64 	%fd32524, %fd7870;
	abs.f64 	%fd32525, %fd38903;
	mul.f64 	%fd32526, %fd32525, 0d3E9421F5F40D8376;
	setp.lt.f64 	%p6388, %fd32524, %fd32526;
	@%p6388 bra 	$L__BB3_5455;
	add.f64 	%fd7872, %fd7869, 0d3FF0000000000000;
	mul.f64 	%fd32527, %fd869, %fd7843;
	div.rn.f64 	%fd32528, %fd32527, %fd7872;
	mul.f64 	%fd7873, %fd7870, %fd32528;
	add.f64 	%fd38903, %fd38903, %fd7873;
	abs.f64 	%fd32529, %fd7873;
	abs.f64 	%fd32530, %fd38903;
	mul.f64 	%fd32531, %fd32530, 0d3E9421F5F40D8376;
	setp.lt.f64 	%p6389, %fd32529, %fd32531;
	@%p6389 bra 	$L__BB3_5455;
	add.f64 	%fd7875, %fd7872, 0d3FF0000000000000;
	mul.f64 	%fd32532, %fd869, %fd7843;
	div.rn.f64 	%fd32533, %fd32532, %fd7875;
	mul.f64 	%fd7876, %fd7873, %fd32533;
	add.f64 	%fd38903, %fd38903, %fd7876;
	abs.f64 	%fd32534, %fd7876;
	abs.f64 	%fd32535, %fd38903;
	mul.f64 	%fd32536, %fd32535, 0d3E9421F5F40D8376;
	setp.lt.f64 	%p6390, %fd32534, %fd32536;
	@%p6390 bra 	$L__BB3_5455;
	add.f64 	%fd7878, %fd7875, 0d3FF0000000000000;
	mul.f64 	%fd32537, %fd869, %fd7843;
	div.rn.f64 	%fd32538, %fd32537, %fd7878;
	mul.f64 	%fd7879, %fd7876, %fd32538;
	add.f64 	%fd38903, %fd38903, %fd7879;
	abs.f64 	%fd32539, %fd7879;
	abs.f64 	%fd32540, %fd38903;
	mul.f64 	%fd32541, %fd32540, 0d3E9421F5F40D8376;
	setp.lt.f64 	%p6391, %fd32539, %fd32541;
	@%p6391 bra 	$L__BB3_5455;
	add.f64 	%fd7881, %fd7878, 0d3FF0000000000000;
	mul.f64 	%fd32542, %fd869, %fd7843;
	div.rn.f64 	%fd32543, %fd32542, %fd7881;
	mul.f64 	%fd7882, %fd7879, %fd32543;
	add.f64 	%fd38903, %fd38903, %fd7882;
	abs.f64 	%fd32544, %fd7882;
	abs.f64 	%fd32545, %fd38903;
	mul.f64 	%fd32546, %fd32545, 0d3E9421F5F40D8376;
	setp.lt.f64 	%p6392, %fd32544, %fd32546;
	@%p6392 bra 	$L__BB3_5455;
	add.f64 	%fd7884, %fd7881, 0d3FF0000000000000;
	mul.f64 	%fd32547, %fd869, %fd7843;
	div.rn.f64 	%fd32548, %fd32547, %fd7884;
	mul.f64 	%fd7885, %fd7882, %fd32548;
	add.f64 	%fd38903, %fd38903, %fd7885;
	abs.f64 	%fd32549, %fd7885;
	abs.f64 	%fd32550, %fd38903;
	mul.f64 	%fd32551, %fd32550, 0d3E9421F5F40D8376;
	setp.lt.f64 	%p6393, %fd32549, %fd32551;
	@%p6393 bra 	$L__BB3_5455;
	add.f64 	%fd7887, %fd7884, 0d3FF0000000000000;
	mul.f64 	%fd32552, %fd869, %fd7843;
	div.rn.f64 	%fd32553, %fd32552, %fd7887;
	mul.f64 	%fd7888, %fd7885, %fd32553;
	add.f64 	%fd38903, %fd38903, %fd7888;
	abs.f64 	%fd32554, %fd7888;
	abs.f64 	%fd32555, %fd38903;
	mul.f64 	%fd32556, %fd32555, 0d3E9421F5F40D8376;
	setp.lt.f64 	%p6394, %fd32554, %fd32556;
	@%p6394 bra 	$L__BB3_5455;
	add.f64 	%fd7890, %fd7887, 0d3FF0000000000000;
	mul.f64 	%fd32557, %fd869, %fd7843;
	div.rn.f64 	%fd32558, %fd32557, %fd7890;
	mul.f64 	%fd7891, %fd7888, %fd32558;
	add.f64 	%fd38903, %fd38903, %fd7891;
	abs.f64 	%fd32559, %fd7891;
	abs.f64 	%fd32560, %fd38903;
	mul.f64 	%fd32561, %fd32560, 0d3E9421F5F40D8376;
	setp.lt.f64 	%p6395, %fd32559, %fd32561;
	@%p6395 bra 	$L__BB3_5455;
	add.f64 	%fd38900, %fd7890, 0d3FF0000000000000;
	mul.f64 	%fd32562, %fd869, %fd7843;
	div.rn.f64 	%fd32563, %fd32562, %fd38900;
	mul.f64 	%fd38901, %fd7891, %fd32563;
	add.f64 	%fd38903, %fd38903, %fd38901;
	abs.f64 	%fd32564, %fd38901;
	abs.f64 	%fd32565, %fd38903;
	mul.f64 	%fd32566, %fd32565, 0d3E9421F5F40D8376;
	setp.lt.f64 	%p6396, %fd32564, %fd32566;
	@%p6396 bra 	$L__BB3_5455;
	add.s32 	%r15839, %r15839, 16;
	setp.eq.s32 	%p6397, %r15839, 100000001;
	@%p6397 bra 	$L__BB3_5466;
$L__BB3_5454:
	add.f64 	%fd7899, %fd38900, 0d3FF0000000000000;
	mul.f64 	%fd32487, %fd869, %fd7843;
	div.rn.f64 	%fd32488, %fd32487, %fd7899;
	mul.f64 	%fd7900, %fd38901, %fd32488;
	add.f64 	%fd38903, %fd38903, %fd7900;
	abs.f64 	%fd32489, %fd7900;
	abs.f64 	%fd32490, %fd38903;
	mul.f64 	%fd32491, %fd32490, 0d3E9421F5F40D8376;
	setp.geu.f64 	%p6381, %fd32489, %fd32491;
	@%p6381 bra 	$L__BB3_5438;
$L__BB3_5455:
	mul.f64 	%fd38904, %fd869, %fd7843;
	{
	.reg .b32 %temp; 
	mov.b64 	{%temp, %r15840}, %fd38904;
	}
	{
	.reg .b32 %temp; 
	mov.b64 	{%r15841, %temp}, %fd38904;
	}
	setp.gt.s32 	%p6398, %r15840, 1048575;
	mov.b32 	%r15842, -1023;
	@%p6398 bra 	$L__BB3_5457;
	mul.f64 	%fd32568, %fd869, %fd7843;
	mul.f64 	%fd38904, %fd32568, 0d4350000000000000;
	{
	.reg .b32 %temp; 
	mov.b64 	{%temp, %r15840}, %fd38904;
	}
	{
	.reg .b32 %temp; 
	mov.b64 	{%r15841, %temp}, %fd38904;
	}
	mov.b32 	%r15842, -1077;
$L__BB3_5457:
	add.s32 	%r13228, %r15840, -1;
	setp.gt.u32 	%p6399, %r13228, 2146435070;
	@%p6399 bra 	$L__BB3_5461;
	shr.u32 	%r13231, %r15840, 20;
	add.s32 	%r15843, %r15842, %r13231;
	and.b32  	%r13232, %r15840, 1048575;
	or.b32  	%r13233, %r13232, 1072693248;
	mov.b64 	%fd38905, {%r15841, %r13233};
	setp.lt.u32 	%p6401, %r13233, 1073127583;
	@%p6401 bra 	$L__BB3_5460;
	{
	.reg .b32 %temp; 
	mov.b64 	{%r13234, %temp}, %fd38905;
	}
	{
	.reg .b32 %temp; 
	mov.b64 	{%temp, %r13235}, %fd38905;
	}
	add.s32 	%r13236, %r13235, -1048576;
	mov.b64 	%fd38905, {%r13234, %r13236};
	add.s32 	%r15843, %r15843, 1;
$L__BB3_5460:
	add.f64 	%fd32570, %fd38905, 0dBFF0000000000000;
	add.f64 	%fd32571, %fd38905, 0d3FF0000000000000;
	rcp.approx.ftz.f64 	%fd32572, %fd32571;
	neg.f64 	%fd32573, %fd32571;
	fma.rn.f64 	%fd32574, %fd32573, %fd32572, 0d3FF0000000000000;
	fma.rn.f64 	%fd32575, %fd32574, %fd32574, %fd32574;
	fma.rn.f64 	%fd32576, %fd32575, %fd32572, %fd32572;
	mul.f64 	%fd32577, %fd32570, %fd32576;
	fma.rn.f64 	%fd32578, %fd32570, %fd32576, %fd32577;
	mul.f64 	%fd32579, %fd32578, %fd32578;
	fma.rn.f64 	%fd32580, %fd32579, 0d3EB1380B3AE80F1E, 0d3ED0EE258B7A8B04;
	fma.rn.f64 	%fd32581, %fd32580, %fd32579, 0d3EF3B2669F02676F;
	fma.rn.f64 	%fd32582, %fd32581, %fd32579, 0d3F1745CBA9AB0956;
	fma.rn.f64 	%fd32583, %fd32582, %fd32579, 0d3F3C71C72D1B5154;
	fma.rn.f64 	%fd32584, %fd32583, %fd32579, 0d3F624924923BE72D;
	fma.rn.f64 	%fd32585, %fd32584, %fd32579, 0d3F8999999999A3C4;
	fma.rn.f64 	%fd32586, %fd32585, %fd32579, 0d3FB5555555555554;
	sub.f64 	%fd32587, %fd32570, %fd32578;
	add.f64 	%fd32588, %fd32587, %fd32587;
	neg.f64 	%fd32589, %fd32578;
	fma.rn.f64 	%fd32590, %fd32589, %fd32570, %fd32588;
	mul.f64 	%fd32591, %fd32576, %fd32590;
	mul.f64 	%fd32592, %fd32579, %fd32586;
	fma.rn.f64 	%fd32593, %fd32592, %fd32578, %fd32591;
	xor.b32  	%r13237, %r15843, -2147483648;
	mov.b32 	%r13238, 1127219200;
	mov.b64 	%fd32594, {%r13237, %r13238};
	sub.f64 	%fd32595, %fd32594, %fd159;
	fma.rn.f64 	%fd32596, %fd32595, 0d3FE62E42FEFA39EF, %fd32578;
	fma.rn.f64 	%fd32597, %fd32595, 0dBFE62E42FEFA39EF, %fd32596;
	sub.f64 	%fd32598, %fd32597, %fd32578;
	sub.f64 	%fd32599, %fd32593, %fd32598;
	fma.rn.f64 	%fd32600, %fd32595, 0d3C7ABC9E3B39803F, %fd32599;
	add.f64 	%fd38906, %fd32596, %fd32600;
	bra.uni 	$L__BB3_5462;
$L__BB3_5461:
	fma.rn.f64 	%fd32569, %fd38904, 0d7FF0000000000000, 0d7FF0000000000000;
	{
	.reg .b32 %temp; 
	mov.b64 	{%temp, %r13229}, %fd38904;
	}
	and.b32  	%r13230, %r13229, 2147483647;
	setp.eq.s32 	%p6400, %r13230, 0;
	selp.f64 	%fd38906, 0dFFF0000000000000, %fd32569, %p6400;
$L__BB3_5462:
	mul.f64 	%fd32601, %fd38906, 0d4016000000000000;
	mul.f64 	%fd32602, %fd869, %fd7843;
	sub.f64 	%fd32603, %fd32601, %fd32602;
	sub.f64 	%fd32604, %fd7823, %fd38899;
	add.f64 	%fd7912, %fd32604, %fd32603;
	fma.rn.f64 	%fd32605, %fd7912, 0d3FF71547652B82FE, 0d4338000000000000;
	{
	.reg .b32 %temp; 
	mov.b64 	{%r3031, %temp}, %fd32605;
	}
	mov.f64 	%fd32606, 0dC338000000000000;
	add.rn.f64 	%fd32607, %fd32605, %fd32606;
	fma.rn.f64 	%fd32608, %fd32607, 0dBFE62E42FEFA39EF, %fd7912;
	fma.rn.f64 	%fd32609, %fd32607, 0dBC7ABC9E3B39803F, %fd32608;
	fma.rn.f64 	%fd32610, %fd32609, 0d3E5ADE1569CE2BDF, 0d3E928AF3FCA213EA;
	fma.rn.f64 	%fd32611, %fd32610, %fd32609, 0d3EC71DEE62401315;
	fma.rn.f64 	%fd32612, %fd32611, %fd32609, 0d3EFA01997C89EB71;
	fma.rn.f64 	%fd32613, %fd32612, %fd32609, 0d3F2A01A014761F65;
	fma.rn.f64 	%fd32614, %fd32613, %fd32609, 0d3F56C16C1852B7AF;
	fma.rn.f64 	%fd32615, %fd32614, %fd32609, 0d3F81111111122322;
	fma.rn.f64 	%fd32616, %fd32615, %fd32609, 0d3FA55555555502A1;
	fma.rn.f64 	%fd32617, %fd32616, %fd32609, 0d3FC5555555555511;
	fma.rn.f64 	%fd32618, %fd32617, %fd32609, 0d3FE000000000000B;
	fma.rn.f64 	%fd32619, %fd32618, %fd32609, 0d3FF0000000000000;
	fma.rn.f64 	%fd32620, %fd32619, %fd32609, 0d3FF0000000000000;
	{
	.reg .b32 %temp; 
	mov.b64 	{%r3032, %temp}, %fd32620;
	}
	{
	.reg .b32 %temp; 
	mov.b64 	{%temp, %r3033}, %fd32620;
	}
	shl.b32 	%r13239, %r3031, 20;
	add.s32 	%r13240, %r13239, %r3033;
	mov.b64 	%fd38907, {%r3032, %r13240};
	{
	.reg .b32 %temp; 
	mov.b64 	{%temp, %r13241}, %fd7912;
	}
	mov.b32 	%f326, %r13241;
	abs.f32 	%f142, %f326;
	setp.lt.f32 	%p6402, %f142, 0f4086232B;
	@%p6402 bra 	$L__BB3_5465;
	setp.lt.f64 	%p6403, %fd7912, 0d0000000000000000;
	add.f64 	%fd32621, %fd7912, 0d7FF0000000000000;
	selp.f64 	%fd38907, 0d0000000000000000, %fd32621, %p6403;
	setp.geu.f32 	%p6404, %f142, 0f40874800;
	@%p6404 bra 	$L__BB3_5465;
	shr.u32 	%r13242, %r3031, 31;
	add.s32 	%r13243, %r3031, %r13242;
	shr.s32 	%r13244, %r13243, 1;
	shl.b32 	%r13245, %r13244, 20;
	add.s32 	%r13246, %r3033, %r13245;
	mov.b64 	%fd32622, {%r3032, %r13246};
	sub.s32 	%r13247, %r3031, %r13244;
	shl.b32 	%r13248, %r13247, 20;
	add.s32 	%r13249, %r13248, 1072693248;
	mov.b32 	%r13250, 0;
	mov.b64 	%fd32623, {%r13250, %r13249};
	mul.f64 	%fd38907, %fd32623, %fd32622;
$L__BB3_5465:
	mul.f64 	%fd38908, %fd38903, %fd38907;
	bra.uni 	$L__BB3_5467;
$L__BB3_5466:
	mov.u64 	%rd409, $str$5;
	cvta.global.u64 	%rd410, %rd409;
	{ // callseq 880, 0
	.param .b64 param0;
	st.param.b64 	[param0], %rd410;
	.param .b64 param1;
	st.param.b64 	[param1], 0;
	.param .b32 retval0;
	call.uni (retval0), 
	vprintf, 
	(
	param0, 
	param1
	);
	ld.param.b32 	%r13224, [retval0];
	} // callseq 880
$L__BB3_5467:
	mov.f64 	%fd32624, 0d3FF0000000000000;
	sub.f64 	%fd38921, %fd32624, %fd38908;
	bra.uni 	$L__BB3_5493;
$L__BB3_5468:
	mov.b32 	%r15846, -1023;
	mov.f64 	%fd38909, 0d3FFC4E06B9F096A3;
	@%p6331 bra 	$L__BB3_5470;
	mov.f64 	%fd38909, 0d435C4E06B9F096A3;
	{
	.reg .b32 %temp; 
	mov.b64 	{%temp, %r15835}, %fd38909;
	}
	{
	.reg .b32 %temp; 
	mov.b64 	{%r15836, %temp}, %fd38909;
	}
	mov.b32 	%r15846, -1077;
$L__BB3_5470:
	add.s32 	%r13162, %r15835, -1;
	setp.gt.u32 	%p6352, %r13162, 2146435070;
	@%p6352 bra 	$L__BB3_5474;
	shr.u32 	%r13165, %r15835, 20;
	add.s32 	%r15847, %r15846, %r13165;
	and.b32  	%r13166, %r15835, 1048575;
	or.b32  	%r13167, %r13166, 1072693248;
	mov.b64 	%fd38910, {%r15836, %r13167};
	setp.lt.u32 	%p6354, %r13167, 1073127583;
	@%p6354 bra 	$L__BB3_5473;
	{
	.reg .b32 %temp; 
	mov.b64 	{%r13168, %temp}, %fd38910;
	}
	{
	.reg .b32 %temp; 
	mov.b64 	{%temp, %r13169}, %fd38910;
	}
	add.s32 	%r13170, %r13169, -1048576;
	mov.b64 	%fd38910, {%r13168, %r13170};
	add.s32 	%r15847, %r15847, 1;
$L__BB3_5473:
	add.f64 	%fd32306, %fd38910, 0dBFF0000000000000;
	add.f64 	%fd32307, %fd38910, 0d3FF0000000000000;
	rcp.approx.ftz.f64 	%fd32308, %fd32307;
	neg.f64 	%fd32309, %fd32307;
	fma.rn.f64 	%fd32310, %fd32309, %fd32308, 0d3FF0000000000000;
	fma.rn.f64 	%fd32311, %fd32310, %fd32310, %fd32310;
	fma.rn.f64 	%fd32312, %fd32311, %fd32308, %fd32308;
	mul.f64 	%fd32313, %fd32306, %fd32312;
	fma.rn.f64 	%fd32314, %fd32306, %fd32312, %fd32313;
	mul.f64 	%fd32315, %fd32314, %fd32314;
	fma.rn.f64 	%fd32316, %fd32315, 0d3EB1380B3AE80F1E, 0d3ED0EE258B7A8B04;
	fma.rn.f64 	%fd32317, %fd32316, %fd32315, 0d3EF3B2669F02676F;
	fma.rn.f64 	%fd32318, %fd32317, %fd32315, 0d3F1745CBA9AB0956;
	fma.rn.f64 	%fd32319, %fd32318, %fd32315, 0d3F3C71C72D1B5154;
	fma.rn.f64 	%fd32320, %fd32319, %fd32315, 0d3F624924923BE72D;
	fma.rn.f64 	%fd32321, %fd32320, %fd32315, 0d3F8999999999A3C4;
	fma.rn.f64 	%fd32322, %fd32321, %fd32315, 0d3FB5555555555554;
	sub.f64 	%fd32323, %fd32306, %fd32314;
	add.f64 	%fd32324, %fd32323, %fd32323;
	neg.f64 	%fd32325, %fd32314;
	fma.rn.f64 	%fd32326, %fd32325, %fd32306, %fd32324;
	mul.f64 	%fd32327, %fd32312, %fd32326;
	mul.f64 	%fd32328, %fd32315, %fd32322;
	fma.rn.f64 	%fd32329, %fd32328, %fd32314, %fd32327;
	xor.b32  	%r13171, %r15847, -2147483648;
	mov.b32 	%r13172, 1127219200;
	mov.b64 	%fd32330, {%r13171, %r13172};
	sub.f64 	%fd32331, %fd32330, %fd159;
	fma.rn.f64 	%fd32332, %fd32331, 0d3FE62E42FEFA39EF, %fd32314;
	fma.rn.f64 	%fd32333, %fd32331, 0dBFE62E42FEFA39EF, %fd32332;
	sub.f64 	%fd32334, %fd32333, %fd32314;
	sub.f64 	%fd32335, %fd32329, %fd32334;
	fma.rn.f64 	%fd32336, %fd32331, 0d3C7ABC9E3B39803F, %fd32335;
	add.f64 	%fd38911, %fd32332, %fd32336;
	bra.uni 	$L__BB3_5475;
$L__BB3_5474:
	fma.rn.f64 	%fd32305, %fd38909, 0d7FF0000000000000, 0d7FF0000000000000;
	{
	.reg .b32 %temp; 
	mov.b64 	{%temp, %r13163}, %fd38909;
	}
	and.b32  	%r13164, %r13163, 2147483647;
	setp.eq.s32 	%p6353, %r13164, 0;
	selp.f64 	%fd38911, 0dFFF0000000000000, %fd32305, %p6353;
$L__BB3_5475:
	fma.rn.f64 	%fd32338, %fd869, %fd7843, 0d3FF0000000000000;
	add.f64 	%fd38915, %fd32338, 0dC016000000000000;
	rcp.rn.f64 	%fd38916, %fd38915;
	mov.b32 	%r15848, 1;
	mov.f64 	%fd38914, 0d46293E5939A08CE9;
	mov.f64 	%fd38913, %fd38916;
	bra.uni 	$L__BB3_5480;
$L__BB3_5476:
	add.s32 	%r13175, %r15848, 1;
	not.b32 	%r13176, %r15848;
	cvt.rn.f64.s32 	%fd32352, %r13176;
	cvt.rn.f64.u32 	%fd32353, %r13175;
	add.f64 	%fd32354, %fd32353, 0dC016000000000000;
	mul.f64 	%fd32355, %fd32354, %fd32352;
	add.f64 	%fd7929, %fd7945, 0d4000000000000000;
	fma.rn.f64 	%fd32356, %fd32355, %fd7947, %fd7929;
	abs.f64 	%fd32357, %fd32356;
	setp.lt.f64 	%p6358, %fd32357, 0d39B4484BFEEBC2A0;
	div.rn.f64 	%fd32358, %fd32355, %fd7946;
	add.f64 	%fd32359, %fd7929, %fd32358;
	abs.f64 	%fd32360, %fd32359;
	setp.lt.f64 	%p6359, %fd32360, 0d39B4484BFEEBC2A0;
	selp.f64 	%fd7930, 0d39B4484BFEEBC2A0, %fd32359, %p6359;
	rcp.rn.f64 	%fd32361, %fd32356;
	selp.f64 	%fd7931, 0d46293E5939A08CE9, %fd32361, %p6358;
	mul.f64 	%fd32362, %fd7931, %fd7930;
	mul.f64 	%fd38916, %fd38916, %fd32362;
	add.f64 	%fd32363, %fd32362, 0dBFF0000000000000;
	abs.f64 	%fd32364, %fd32363;
	setp.lt.f64 	%p6360, %fd32364, 0d3E9421F5F40D8376;
	@%p6360 bra 	$L__BB3_5482;
	add.s32 	%r13177, %r15848, 2;
	sub.s32 	%r13178, -2, %r15848;
	cvt.rn.f64.s32 	%fd32365, %r13178;
	cvt.rn.f64.u32 	%fd32366, %r13177;
	add.f64 	%fd32367, %fd32366, 0dC016000000000000;
	mul.f64 	%fd32368, %fd32367, %fd32365;
	add.f64 	%fd7933, %fd7929, 0d4000000000000000;
	fma.rn.f64 	%fd32369, %fd32368, %fd7931, %fd7933;
	abs.f64 	%fd32370, %fd32369;
	setp.lt.f64 	%p6361, %fd32370, 0d39B4484BFEEBC2A0;
	div.rn.f64 	%fd32371, %fd32368, %fd7930;
	add.f64 	%fd32372, %fd7933, %fd32371;
	abs.f64 	%fd32373, %fd32372;
	setp.lt.f64 	%p6362, %fd32373, 0d39B4484BFEEBC2A0;
	selp.f64 	%fd7934, 0d39B4484BFEEBC2A0, %fd32372, %p6362;
	rcp.rn.f64 	%fd32374, %fd32369;
	selp.f64 	%fd7935, 0d46293E5939A08CE9, %fd32374, %p6361;
	mul.f64 	%fd32375, %fd7935, %fd7934;
	mul.f64 	%fd38916, %fd38916, %fd32375;
	add.f64 	%fd32376, %fd32375, 0dBFF0000000000000;
	abs.f64 	%fd32377, %fd32376;
	setp.lt.f64 	%p6363, %fd32377, 0d3E9421F5F40D8376;
	@%p6363 bra 	$L__BB3_5482;
	add.s32 	%r13179, %r15848, 3;
	sub.s32 	%r13180, -3, %r15848;
	cvt.rn.f64.s32 	%fd32378, %r13180;
	cvt.rn.f64.u32 	%fd32379, %r13179;
	add.f64 	%fd32380, %fd32379, 0dC016000000000000;
	mul.f64 	%fd32381, %fd32380, %fd32378;
	add.f64 	%fd38915, %fd7933, 0d4000000000000000;
	fma.rn.f64 	%fd32382, %fd32381, %fd7935, %fd38915;
	abs.f64 	%fd32383, %fd32382;
	setp.lt.f64 	%p6364, %fd32383, 0d39B4484BFEEBC2A0;
	div.rn.f64 	%fd32384, %fd32381, %fd7934;
	add.f64 	%fd32385, %fd38915, %fd32384;
	abs.f64 	%fd32386, %fd32385;
	setp.lt.f64 	%p6365, %fd32386, 0d39B4484BFEEBC2A0;
	selp.f64 	%fd38914, 0d39B4484BFEEBC2A0, %fd32385, %p6365;
	rcp.rn.f64 	%fd32387, %fd32382;
	selp.f64 	%fd38913, 0d46293E5939A08CE9, %fd32387, %p6364;
	mul.f64 	%fd32388, %fd38913, %fd38914;
	mul.f64 	%fd38916, %fd38916, %fd32388;
	add.f64 	%fd32389, %fd32388, 0dBFF0000000000000;
	abs.f64 	%fd32390, %fd32389;
	setp.lt.f64 	%p6366, %fd32390, 0d3E9421F5F40D8376;
	@%p6366 bra 	$L__BB3_5482;
	add.s32 	%r15848, %r15848, 4;
	setp.eq.s32 	%p6367, %r15848, 100000001;
	@%p6367 bra 	$L__BB3_5481;
$L__BB3_5480:
	neg.s32 	%r13174, %r15848;
	cvt.rn.f64.s32 	%fd32339, %r13174;
	cvt.rn.f64.u32 	%fd32340, %r15848;
	add.f64 	%fd32341, %fd32340, 0dC016000000000000;
	mul.f64 	%fd32342, %fd32341, %fd32339;
	add.f64 	%fd7945, %fd38915, 0d4000000000000000;
	fma.rn.f64 	%fd32343, %fd32342, %fd38913, %fd7945;
	abs.f64 	%fd32344, %fd32343;
	setp.lt.f64 	%p6355, %fd32344, 0d39B4484BFEEBC2A0;
	div.rn.f64 	%fd32345, %fd32342, %fd38914;
	add.f64 	%fd32346, %fd7945, %fd32345;
	abs.f64 	%fd32347, %fd32346;
	setp.lt.f64 	%p6356, %fd32347, 0d39B4484BFEEBC2A0;
	selp.f64 	%fd7946, 0d39B4484BFEEBC2A0, %fd32346, %p6356;
	rcp.rn.f64 	%fd32348, %fd32343;
	selp.f64 	%fd7947, 0d46293E5939A08CE9, %fd32348, %p6355;
	mul.f64 	%fd32349, %fd7947, %fd7946;
	mul.f64 	%fd38916, %fd38916, %fd32349;
	add.f64 	%fd32350, %fd32349, 0dBFF0000000000000;
	abs.f64 	%fd32351, %fd32350;
	setp.lt.f64 	%p6357, %fd32351, 0d3E9421F5F40D8376;
	@%p6357 bra 	$L__BB3_5482;
	bra.uni 	$L__BB3_5476;
$L__BB3_5481:
	mov.u64 	%rd405, $str$3;
	cvta.global.u64 	%rd406, %rd405;
	{ // callseq 878, 0
	.param .b64 param0;
	st.param.b64 	[param0], %rd406;
	.param .b64 param1;
	st.param.b64 	[param1], 0;
	.param .b32 retval0;
	call.uni (retval0), 
	vprintf, 
	(
	param0, 
	param1
	);
	ld.param.b32 	%r13181, [retval0];
	} // callseq 878
$L__BB3_5482:
	mul.f64 	%fd38917, %fd869, %fd7843;
	{
	.reg .b32 %temp; 
	mov.b64 	{%temp, %r15849}, %fd38917;
	}
	{
	.reg .b32 %temp; 
	mov.b64 	{%r15850, %temp}, %fd38917;
	}
	setp.gt.s32 	%p6368, %r15849, 1048575;
	mov.b32 	%r15851, -1023;
	@%p6368 bra 	$L__BB3_5484;
	mul.f64 	%fd32391, %fd869, %fd7843;
	mul.f64 	%fd38917, %fd32391, 0d4350000000000000;
	{
	.reg .b32 %temp; 
	mov.b64 	{%temp, %r15849}, %fd38917;
	}
	{
	.reg .b32 %temp; 
	mov.b64 	{%r15850, %temp}, %fd38917;
	}
	mov.b32 	%r15851, -1077;
$L__BB3_5484:
	add.s32 	%r13185, %r15849, -1;
	setp.gt.u32 	%p6369, %r13185, 2146435070;
	@%p6369 bra 	$L__BB3_5488;
	shr.u32 	%r13188, %r15849, 20;
	add.s32 	%r15852, %r15851, %r13188;
	and.b32  	%r13189, %r15849, 1048575;
	or.b32  	%r13190, %r13189, 1072693248;
	mov.b64 	%fd38918, {%r15850, %r13190};
	setp.lt.u32 	%p6371, %r13190, 1073127583;
	@%p6371 bra 	$L__BB3_5487;
	{
	.reg .b32 %temp; 
	mov.b64 	{%r13191, %temp}, %fd38918;
	}
	{
	.reg .b32 %temp; 
	mov.b64 	{%temp, %r13192}, %fd38918;
	}
	add.s32 	%r13193, %r13192, -1048576;
	mov.b64 	%fd38918, {%r13191, %r13193};
	add.s32 	%r15852, %r15852, 1;
$L__BB3_5487:
	add.f64 	%fd32393, %fd38918, 0dBFF0000000000000;
	add.f64 	%fd32394, %fd38918, 0d3FF0000000000000;
	rcp.approx.ftz.f64 	%fd32395, %fd32394;
	neg.f64 	%fd32396, %fd32394;
	fma.rn.f64 	%fd32397, %fd32396, %fd32395, 0d3FF0000000000000;
	fma.rn.f64 	%fd32398, %fd32397, %fd32397, %fd32397;
	fma.rn.f64 	%fd32399, %fd32398, %fd32395, %fd32395;
	mul.f64 	%fd32400, %fd32393, %fd32399;
	fma.rn.f64 	%fd32401, %fd32393, %fd32399, %fd32400;
	mul.f64 	%fd32402, %fd32401, %fd32401;
	fma.rn.f64 	%fd32403, %fd32402, 0d3EB1380B3AE80F1E, 0d3ED0EE258B7A8B04;
	fma.rn.f64 	%fd32404, %fd32403, %fd32402, 0d3EF3B2669F02676F;
	fma.rn.f64 	%fd32405, %fd32404, %fd32402, 0d3F1745CBA9AB0956;
	fma.rn.f64 	%fd32406, %fd32405, %fd32402, 0d3F3C71C72D1B5154;
	fma.rn.f64 	%fd32407, %fd32406, %fd32402, 0d3F624924923BE72D;
	fma.rn.f64 	%fd32408, %fd32407, %fd32402, 0d3F8999999999A3C4;
	fma.rn.f64 	%fd32409, %fd32408, %fd32402, 0d3FB5555555555554;
	sub.f64 	%fd32410, %fd32393, %fd32401;
	add.f64 	%fd32411, %fd32410, %fd32410;
	neg.f64 	%fd32412, %fd32401;
	fma.rn.f64 	%fd32413, %fd32412, %fd32393, %fd32411;
	mul.f64 	%fd32414, %fd32399, %fd32413;
	mul.f64 	%fd32415, %fd32402, %fd32409;
	fma.rn.f64 	%fd32416, %fd32415, %fd32401, %fd32414;
	xor.b32  	%r13194, %r15852, -2147483648;
	mov.b32 	%r13195, 1127219200;
	mov.b64 	%fd32417, {%r13194, %r13195};
	sub.f64 	%fd32418, %fd32417, %fd159;
	fma.rn.f64 	%fd32419, %fd32418, 0d3FE62E42FEFA39EF, %fd32401;
	fma.rn.f64 	%fd32420, %fd32418, 0dBFE62E42FEFA39EF, %fd32419;
	sub.f64 	%fd32421, %fd32420, %fd32401;
	sub.f64 	%fd32422, %fd32416, %fd32421;
	fma.rn.f64 	%fd32423, %fd32418, 0d3C7ABC9E3B39803F, %fd32422;
	add.f64 	%fd38919, %fd32419, %fd32423;
	bra.uni 	$L__BB3_5489;
$L__BB3_5488:
	fma.rn.f64 	%fd32392, %fd38917, 0d7FF0000000000000, 0d7FF0000000000000;
	{
	.reg .b32 %temp; 
	mov.b64 	{%temp, %r13186}, %fd38917;
	}
	and.b32  	%r13187, %r13186, 2147483647;
	setp.eq.s32 	%p6370, %r13187, 0;
	selp.f64 	%fd38919, 0dFFF0000000000000, %fd32392, %p6370;
$L__BB3_5489:
	mul.f64 	%fd32424, %fd38919, 0d4016000000000000;
	mul.f64 	%fd32425, %fd869, %fd7843;
	sub.f64 	%fd32426, %fd32424, %fd32425;
	sub.f64 	%fd32427, %fd7823, %fd38911;
	add.f64 	%fd7959, %fd32427, %fd32426;
	fma.rn.f64 	%fd32428, %fd7959, 0d3FF71547652B82FE, 0d4338000000000000;
	{
	.reg .b32 %temp; 
	mov.b64 	{%r3054, %temp}, %fd32428;
	}
	mov.f64 	%fd32429, 0dC338000000000000;
	add.rn.f64 	%fd32430, %fd32428, %fd32429;
	fma.rn.f64 	%fd32431, %fd32430, 0dBFE62E42FEFA39EF, %fd7959;
	fma.rn.f64 	%fd32432, %fd32430, 0dBC7ABC9E3B39803F, %fd32431;
	fma.rn.f64 	%fd32433, %fd32432, 0d3E5ADE1569CE2BDF, 0d3E928AF3FCA213EA;
	fma.rn.f64 	%fd32434, %fd32433, %fd32432, 0d3EC71DEE62401315;
	fma.rn.f64 	%fd32435, %fd32434, %fd32432, 0d3EFA01997C89EB71;
	fma.rn.f64 	%fd32436, %fd32435, %fd32432, 0d3F2A01A014761F65;
	fma.rn.f64 	%fd32437, %fd32436, %fd32432, 0d3F56C16C1852B7AF;
	fma.rn.f64 	%fd32438, %fd32437, %fd32432, 0d3F81111111122322;
	fma.rn.f64 	%fd32439, %fd32438, %fd32432, 0d3FA55555555502A1;
	fma.rn.f64 	%fd32440, %fd32439, %fd32432, 0d3FC5555555555511;
	fma.rn.f64 	%fd32441, %fd32440, %fd32432, 0d3FE000000000000B;
	fma.rn.f64 	%fd32442, %fd32441, %fd32432, 0d3FF0000000000000;
	fma.rn.f64 	%fd32443, %fd32442, %fd32432, 0d3FF0000000000000;
	{
	.reg .b32 %temp; 
	mov.b64 	{%r3055, %temp}, %fd32443;
	}
	{
	.reg .b32 %temp; 
	mov.b64 	{%temp, %r3056}, %fd32443;
	}
	shl.b32 	%r13196, %r3054, 20;
	add.s32 	%r13197, %r13196, %r3056;
	mov.b64 	%fd38920, {%r3055, %r13197};
	{
	.reg .b32 %temp; 
	mov.b64 	{%temp, %r13198}, %fd7959;
	}
	mov.b32 	%f325, %r13198;
	abs.f32 	%f143, %f325;
	setp.lt.f32 	%p6372, %f143, 0f4086232B;
	@%p6372 bra 	$L__BB3_5492;
	setp.lt.f64 	%p6373, %fd7959, 0d0000000000000000;
	add.f64 	%fd32444, %fd7959, 0d7FF0000000000000;
	selp.f64 	%fd38920, 0d0000000000000000, %fd32444, %p6373;
	setp.geu.f32 	%p6374, %f143, 0f40874800;
	@%p6374 bra 	$L__BB3_5492;
	shr.u32 	%r13199, %r3054, 31;
	add.s32 	%r13200, %r3054, %r13199;
	shr.s32 	%r13201, %r13200, 1;
	shl.b32 	%r13202, %r13201, 20;
	add.s32 	%r13203, %r3056, %r13202;
	mov.b64 	%fd32445, {%r3055, %r13203};
	sub.s32 	%r13204, %r3054, %r13201;
	shl.b32 	%r13205, %r13204, 20;
	add.s32 	%r13206, %r13205, 1072693248;
	mov.b32 	%r13207, 0;
	mov.b64 	%fd32446, {%r13207, %r13206};
	mul.f64 	%fd38920, %fd32446, %fd32445;
$L__BB3_5492:
	mul.f64 	%fd38921, %fd38916, %fd38920;
$L__BB3_5493:
	mul.f64 	%fd7966, %fd7836, %fd38921;
	mov.f64 	%fd32625, 0d4013000000000000;
	{
	.reg .b32 %temp; 
	mov.b64 	{%temp, %r3057}, %fd32625;
	}
	@%p6316 bra 	$L__BB3_5495;
	and.b32  	%r13251, %r3057, 2146435072;
	setp.eq.s32 	%p6407, %r13251, 1076887552;
	selp.b32 	%r13252, %r2986, 0, %p6407;
	setp.lt.s32 	%p6408, %r3057, 0;
	or.b32  	%r13253, %r13252, 2146435072;
	selp.b32 	%r13254, %r13253, %r13252, %p6408;
	mov.b32 	%r13255, 0;
	mov.b64 	%fd38923, {%r13255, %r13254};
	bra.uni 	$L__BB3_5496;
$L__BB3_5495:
	setp.lt.s32 	%p6406, %r2986, 0;
	{ // callseq 881, 0
	.param .b64 param0;
	st.param.f64 	[param0], %fd7809;
	.param .b64 param1;
	st.param.f64 	[param1], 0d4013000000000000;
	.param .b64 retval0;
	call.uni (retval0), 
	__internal_accurate_pow, 
	(
	param0, 
	param1
	);
	ld.param.f64 	%fd32626, [retval0];
	} // callseq 881
	selp.f64 	%fd38923, 0dFFF8000000000000, %fd32626, %p6406;
$L__BB3_5496:
	add.f64 	%fd32628, %fd869, 0d4013000000000000;
	{
	.reg .b32 %temp; 
	mov.b64 	{%temp, %r13256}, %fd32628;
	}
	and.b32  	%r13257, %r13256, 2146435072;
	setp.ne.s32 	%p6409, %r13257, 2146435072;
	@%p6409 bra 	$L__BB3_5501;
	setp.num.f64 	%p6410, %fd869, %fd869;
	@%p6410 bra 	$L__BB3_5499;
	mov.f64 	%fd32629, 0d4013000000000000;
	add.rn.f64 	%fd38923, %fd869, %fd32629;
	bra.uni 	$L__BB3_5501;
$L__BB3_5499:
	setp.neu.f64 	%p6411, %fd7809, 0d7FF0000000000000;
	@%p6411 bra 	$L__BB3_5501;
	and.b32  	%r13258, %r3057, 2146435072;
	setp.eq.s32 	%p6412, %r13258, 1076887552;
	setp.lt.s32 	%p6413, %r2986, 0;
	setp.lt.s32 	%p6414, %r3057, 0;
	selp.b32 	%r13259, 0, 2146435072, %p6414;
	and.b32  	%r13260, %r3057, 2147483647;
	setp.ne.s32 	%p6415, %r13260, 1071644672;
	or.b32  	%r13261, %r13259, -2147483648;
	selp.b32 	%r13262, %r13261, %r13259, %p6415;
	selp.b32 	%r13263, %r13262, %r13259, %p6412;
	selp.b32 	%r13264, %r13263, %r13259, %p6413;
	mov.b32 	%r13265, 0;
	mov.b64 	%fd38923, {%r13265, %r13264};
$L__BB3_5501:
	selp.f64 	%fd7973, 0d3FF0000000000000, %fd38923, %p6339;
	mov.f64 	%fd38924, 0d4024800000000000;
	{
	.reg .b32 %temp; 
	mov.b64 	{%temp, %r15853}, %fd38924;
	}
	{
	.reg .b32 %temp; 
	mov.b64 	{%r15854, %temp}, %fd38924;
	}
	setp.gt.s32 	%p6417, %r15853, 1048575;
	mov.b32 	%r15855, -1023;
	@%p6417 bra 	$L__BB3_5503;
	mov.f64 	%fd38924, 0d4384800000000000;
	{
	.reg .b32 %temp; 
	mov.b64 	{%temp, %r15853}, %fd38924;
	}
	{
	.reg .b32 %temp; 
	mov.b64 	{%r15854, %temp}, %fd38924;
	}
	mov.b32 	%r15855, -1077;
$L__BB3_5503:
	add.s32 	%r13268, %r15853, -1;
	setp.gt.u32 	%p6418, %r13268, 2146435070;
	@%p6418 bra 	$L__BB3_5507;
	shr.u32 	%r13271, %r15853, 20;
	add.s32 	%r15856, %r15855, %r13271;
	and.b32  	%r13272, %r15853, 1048575;
	or.b32  	%r13273, %r13272, 1072693248;
	mov.b64 	%fd38925, {%r15854, %r13273};
	setp.lt.u32 	%p6420, %r13273, 1073127583;
	@%p6420 bra 	$L__BB3_5506;
	{
	.reg .b32 %temp; 
	mov.b64 	{%r13274, %temp}, %fd38925;
	}
	{
	.reg .b32 %temp; 
	mov.b64 	{%temp, %r13275}, %fd38925;
	}
	add.s32 	%r13276, %r13275, -1048576;
	mov.b64 	%fd38925, {%r13274, %r13276};
	add.s32 	%r15856, %r15856, 1;
$L__BB3_5506:
	add.f64 	%fd32633, %fd38925, 0dBFF0000000000000;
	add.f64 	%fd32634, %fd38925, 0d3FF0000000000000;
	rcp.approx.ftz.f64 	%fd32635, %fd32634;
	neg.f64 	%fd32636, %fd32634;
	fma.rn.f64 	%fd32637, %fd32636, %fd32635, 0d3FF0000000000000;
	fma.rn.f64 	%fd32638, %fd32637, %fd32637, %fd32637;
	fma.rn.f64 	%fd32639, %fd32638, %fd32635, %fd32635;
	mul.f64 	%fd32640, %fd32633, %fd32639;
	fma.rn.f64 	%fd32641, %fd32633, %fd32639, %fd32640;
	mul.f64 	%fd32642, %fd32641, %fd32641;
	fma.rn.f64 	%fd32643, %fd32642, 0d3EB1380B3AE80F1E, 0d3ED0EE258B7A8B04;
	fma.rn.f64 	%fd32644, %fd32643, %fd32642, 0d3EF3B2669F02676F;
	fma.rn.f64 	%fd32645, %fd32644, %fd32642, 0d3F1745CBA9AB0956;
	fma.rn.f64 	%fd32646, %fd32645, %fd32642, 0d3F3C71C72D1B5154;
	fma.rn.f64 	%fd32647, %fd32646, %fd32642, 0d3F624924923BE72D;
	fma.rn.f64 	%fd32648, %fd32647, %fd32642, 0d3F8999999999A3C4;
	fma.rn.f64 	%fd32649, %fd32648, %fd32642, 0d3FB5555555555554;
	sub.f64 	%fd32650, %fd32633, %fd32641;
	add.f64 	%fd32651, %fd32650, %fd32650;
	neg.f64 	%fd32652, %fd32641;
	fma.rn.f64 	%fd32653, %fd32652, %fd32633, %fd32651;
	mul.f64 	%fd32654, %fd32639, %fd32653;
	mul.f64 	%fd32655, %fd32642, %fd32649;
	fma.rn.f64 	%fd32656, %fd32655, %fd32641, %fd32654;
	xor.b32  	%r13277, %r15856, -2147483648;
	mov.b32 	%r13278, 1127219200;
	mov.b64 	%fd32657, {%r13277, %r13278};
	sub.f64 	%fd32658, %fd32657, %fd159;
	fma.rn.f64 	%fd32659, %fd32658, 0d3FE62E42FEFA39EF, %fd32641;
	fma.rn.f64 	%fd32660, %fd32658, 0dBFE62E42FEFA39EF, %fd32659;
	sub.f64 	%fd32661, %fd32660, %fd32641;
	sub.f64 	%fd32662, %fd32656, %fd32661;
	fma.rn.f64 	%fd32663, %fd32658, 0d3C7ABC9E3B39803F, %fd32662;
	add.f64 	%fd38926, %fd32659, %fd32663;
	bra.uni 	$L__BB3_5508;
$L__BB3_5507:
	fma.rn.f64 	%fd32632, %fd38924, 0d7FF0000000000000, 0d7FF0000000000000;
	{
	.reg .b32 %temp; 
	mov.b64 	{%temp, %r13269}, %fd38924;
	}
	and.b32  	%r13270, %r13269, 2147483647;
	setp.eq.s32 	%p6419, %r13270, 0;
	selp.f64 	%fd38926, 0dFFF0000000000000, %fd32632, %p6419;
$L__BB3_5508:
	fma.rn.f64 	%fd7981, %fd38926, 0dC015000000000000, 0d4024800000000000;
	mov.f64 	%fd38927, 0d400289A4E5827C1E;
	{
	.reg .b32 %temp; 
	mov.b64 	{%temp, %r15861}, %fd38927;
	}
	{
	.reg .b32 %temp; 
	mov.b64 	{%r15862, %temp}, %fd38927;
	}
	setp.gt.s32 	%p6421, %r15861, 1048575;
	mov.b32 	%r15859, -1023;
	mov.u32 	%r15857, %r15861;
	mov.u32 	%r15858, %r15862;
	@%p6421 bra 	$L__BB3_5510;
	mov.f64 	%fd38927, 0d436289A4E5827C1E;
	{
	.reg .b32 %temp; 
	mov.b64 	{%temp, %r15857}, %fd38927;
	}
	{
	.reg .b32 %temp; 
	mov.b64 	{%r15858, %temp}, %fd38927;
	}
	mov.b32 	%r15859, -1077;
$L__BB3_5510:
	add.s32 	%r13281, %r15857, -1;
	setp.gt.u32 	%p6422, %r13281, 2146435070;
	@%p6422 bra 	$L__BB3_5514;
	shr.u32 	%r13284, %r15857, 20;
	add.s32 	%r15860, %r15859, %r13284;
	and.b32  	%r13285, %r15857, 1048575;
	or.b32  	%r13286, %r13285, 1072693248;
	mov.b64 	%fd38928, {%r15858, %r13286};
	setp.lt.u32 	%p6424, %r13286, 1073127583;
	@%p6424 bra 	$L__BB3_5513;
	{
	.reg .b32 %temp; 
	mov.b64 	{%r13287, %temp}, %fd38928;
	}
	{
	.reg .b32 %temp; 
	mov.b64 	{%temp, %r13288}, %fd38928;
	}
	add.s32 	%r13289, %r13288, -1048576;
	mov.b64 	%fd38928, {%r13287, %r13289};
	add.s32 	%r15860, %r15860, 1;
$L__BB3_5513:
	add.f64 	%fd32667, %fd38928, 0dBFF0000000000000;
	add.f64 	%fd32668, %fd38928, 0d3FF0000000000000;
	rcp.approx.ftz.f64 	%fd32669, %fd32668;
	neg.f64 	%fd32670, %fd32668;
	fma.rn.f64 	%fd32671, %fd32670, %fd32669, 0d3FF0000000000000;
	fma.rn.f64 	%fd32672, %fd32671, %fd32671, %fd32671;
	fma.rn.f64 	%fd32673, %fd32672, %fd32669, %fd32669;
	mul.f64 	%fd32674, %fd32667, %fd32673;
	fma.rn.f64 	%fd32675, %fd32667, %fd32673, %fd32674;
	mul.f64 	%fd32676, %fd32675, %fd32675;
	fma.rn.f64 	%fd32677, %fd32676, 0d3EB1380B3AE80F1E, 0d3ED0EE258B7A8B04;
	fma.rn.f64 	%fd32678, %fd32677, %fd32676, 0d3EF3B2669F02676F;
	fma.rn.f64 	%fd32679, %fd32678, %fd32676, 0d3F1745CBA9AB0956;
	fma.rn.f64 	%fd32680, %fd32679, %fd32676, 0d3F3C71C72D1B5154;
	fma.rn.f64 	%fd32681, %fd32680, %fd32676, 0d3F624924923BE72D;
	fma.rn.f64 	%fd32682, %fd32681, %fd32676, 0d3F8999999999A3C4;
	fma.rn.f64 	%fd32683, %fd32682, %fd32676, 0d3FB5555555555554;
	sub.f64 	%fd32684, %fd32667, %fd32675;
	add.f64 	%fd32685, %fd32684, %fd32684;
	neg.f64 	%fd32686, %fd32675;
	fma.rn.f64 	%fd32687, %fd32686, %fd32667, %fd32685;
	mul.f64 	%fd32688, %fd32673, %fd32687;
	mul.f64 	%fd32689, %fd32676, %fd32683;
	fma.rn.f64 	%fd32690, %fd32689, %fd32675, %fd32688;
	xor.b32  	%r13290, %r15860, -2147483648;
	mov.b32 	%r13291, 1127219200;
	mov.b64 	%fd32691, {%r13290, %r13291};
	sub.f64 	%fd32692, %fd32691, %fd159;
	fma.rn.f64 	%fd32693, %fd32692, 0d3FE62E42FEFA39EF, %fd32675;
	fma.rn.f64 	%fd32694, %fd32692, 0dBFE62E42FEFA39EF, %fd32693;
	sub.f64 	%fd32695, %fd32694, %fd32675;
	sub.f64 	%fd32696, %fd32690, %fd32695;
	fma.rn.f64 	%fd32697, %fd32692, 0d3C7ABC9E3B39803F, %fd32696;
	add.f64 	%fd38929, %fd32693, %fd32697;
	bra.uni 	$L__BB3_5515;
$L__BB3_5514:
	fma.rn.f64 	%fd32666, %fd38927, 0d7FF0000000000000, 0d7FF0000000000000;
	{
	.reg .b32 %temp; 
	mov.b64 	{%temp, %r13282}, %fd38927;
	}
	and.b32  	%r13283, %r13282, 2147483647;
	setp.eq.s32 	%p6423, %r13283, 0;
	selp.f64 	%fd38929, 0dFFF0000000000000, %fd32666, %p6423;
$L__BB3_5515:
	sub.f64 	%fd7989, %fd38929, %fd7981;
	fma.rn.f64 	%fd32698, %fd7989, 0d3FF71547652B82FE, 0d4338000000000000;
	{
	.reg .b32 %temp; 
	mov.b64 	{%r3078, %temp}, %fd32698;
	}
	mov.f64 	%fd32699, 0dC338000000000000;
	add.rn.f64 	%fd32700, %fd32698, %fd32699;
	fma.rn.f64 	%fd32701, %fd32700, 0dBFE62E42FEFA39EF, %fd7989;
	fma.rn.f64 	%fd32702, %fd32700, 0dBC7ABC9E3B39803F, %fd32701;
	fma.rn.f64 	%fd32703, %fd32702, 0d3E5ADE1569CE2BDF, 0d3E928AF3FCA213EA;
	fma.rn.f64 	%fd32704, %fd32703, %fd32702, 0d3EC71DEE62401315;
	fma.rn.f64 	%fd32705, %fd32704, %fd32702, 0d3EFA01997C89EB71;
	fma.rn.f64 	%fd32706, %fd32705, %fd32702, 0d3F2A01A014761F65;
	fma.rn.f64 	%fd32707, %fd32706, %fd32702, 0d3F56C16C1852B7AF;
	fma.rn.f64 	%fd32708, %fd32707, %fd32702, 0d3F81111111122322;
	fma.rn.f64 	%fd32709, %fd32708, %fd32702, 0d3FA55555555502A1;
	fma.rn.f64 	%fd32710, %fd32709, %fd32702, 0d3FC5555555555511;
	fma.rn.f64 	%fd32711, %fd32710, %fd32702, 0d3FE000000000000B;
	fma.rn.f64 	%fd32712, %fd32711, %fd32702, 0d3FF0000000000000;
	fma.rn.f64 	%fd32713, %fd32712, %fd32702, 0d3FF0000000000000;
	{
	.reg .b32 %temp; 
	mov.b64 	{%r3079, %temp}, %fd32713;
	}
	{
	.reg .b32 %temp; 
	mov.b64 	{%temp, %r3080}, %fd32713;
	}
	shl.b32 	%r13292, %r3078, 20;
	add.s32 	%r13293, %r13292, %r3080;
	mov.b64 	%fd38930, {%r3079, %r13293};
	{
	.reg .b32 %temp; 
	mov.b64 	{%temp, %r13294}, %fd7989;
	}
	mov.b32 	%f327, %r13294;
	abs.f32 	%f144, %f327;
	setp.lt.f32 	%p6425, %f144, 0f4086232B;
	@%p6425 bra 	$L__BB3_5518;
	setp.lt.f64 	%p6426, %fd7989, 0d0000000000000000;
	add.f64 	%fd32714, %fd7989, 0d7FF0000000000000;
	selp.f64 	%fd38930, 0d0000000000000000, %fd32714, %p6426;
	setp.geu.f32 	%p6427, %f144, 0f40874800;
	@%p6427 bra 	$L__BB3_5518;
	shr.u32 	%r13295, %r3078, 31;
	add.s32 	%r13296, %r3078, %r13295;
	shr.s32 	%r13297, %r13296, 1;
	shl.b32 	%r13298, %r13297, 20;
	add.s32 	%r13299, %r3080, %r13298;
	mov.b64 	%fd32715, {%r3079, %r13299};
	sub.s32 	%r13300, %r3078, %r13297;
	shl.b32 	%r13301, %r13300, 20;
	add.s32 	%r13302, %r13301, 1072693248;
	mov.b32 	%r13303, 0;
	mov.b64 	%fd32716, {%r13303, %r13302};
	mul.f64 	%fd38930, %fd32716, %fd32715;
$L__BB3_5518:
	mul.f64 	%fd32717, %fd869, %fd7843;
	setp.geu.f64 	%p6428, %fd32717, 0d0000000000000000;
	div.rn.f64 	%fd32718, %fd857, %fd7973;
	mul.f64 	%fd7994, %fd32718, %fd38930;
	@%p6428 bra 	$L__BB3_5520;
	mov.u64 	%rd411, $str$7;
	cvta.global.u64 	%rd412, %rd411;
	{ // callseq 882, 0
	.param .b64 param0;
	st.param.b64 	[param0], %rd412;
	.param .b64 param1;
	st.param.b64 	[param1], 0;
	.param .b32 retval0;
	call.uni (retval0), 
	vprintf, 
	(
	param0, 
	param1
	);
	ld.param.b32 	%r13304, [retval0];
	} // callseq 882
$L__BB3_5520:
	setp.geu.f64 	%p6429, %fd32717, 0d4017000000000000;
	@%p6429 bra 	$L__BB3_5562;
	mov.b32 	%r15863, -1023;
	mov.f64 	%fd38931, 0d400289A4E5827C1E;
	@%p6421 bra 	$L__BB3_5523;
	mov.f64 	%fd38931, 0d436289A4E5827C1E;
	{
	.reg .b32 %temp; 
	mov.b64 	{%temp, %r15861}, %fd38931;
	}
	{
	.reg .b32 %temp; 
	mov.b64 	{%r15862, %temp}, %fd38931;
	}
	mov.b32 	%r15863, -1077;
$L__BB3_5523:
	add.s32 	%r13356, %r15861, -1;
	setp.gt.u32 	%p6455, %r13356, 2146435070;
	@%p6455 bra 	$L__BB3_5527;
	shr.u32 	%r13359, %r15861, 20;
	add.s32 	%r15864, %r15863, %r13359;
	and.b32  	%r13360, %r15861, 1048575;
	or.b32  	%r13361, %r13360, 1072693248;
	mov.b64 	%fd38932, {%r15862, %r13361};
	setp.lt.u32 	%p6457, %r13361, 1073127583;
	@%p6457 bra 	$L__BB3_5526;
	{
	.reg .b32 %temp; 
	mov.b64 	{%r13362, %temp}, %fd38932;
	}
	{
	.reg .b32 %temp; 
	mov.b64 	{%temp, %r13363}, %fd38932;
	}
	add.s32 	%r13364, %r13363, -1048576;
	mov.b64 	%fd38932, {%r13362, %r13364};
	add.s32 	%r15864, %r15864, 1;
$L__BB3_5526:
	add.f64 	%fd32867, %fd38932, 0dBFF0000000000000;
	add.f64 	%fd32868, %fd38932, 0d3FF0000000000000;
	rcp.approx.ftz.f64 	%fd32869, %fd32868;
	neg.f64 	%fd32870, %fd32868;
	fma.rn.f64 	%fd32871, %fd32870, %fd32869, 0d3FF0000000000000;
	fma.rn.f64 	%fd32872, %fd32871, %fd32871, %fd32871;
	fma.rn.f64 	%fd32873, %fd32872, %fd32869, %fd32869;
	mul.f64 	%fd32874, %fd32867, %fd32873;
	fma.rn.f64 	%fd32875, %fd32867, %fd32873, %fd32874;
	mul.f64 	%fd32876, %fd32875, %fd32875;
	fma.rn.f64 	%fd32877, %fd32876, 0d3EB1380B3AE80F1E, 0d3ED0EE258B7A8B04;
	fma.rn.f64 	%fd32878, %fd32877, %fd32876, 0d3EF3B2669F02676F;
	fma.rn.f64 	%fd32879, %fd32878, %fd32876, 0d3F1745CBA9AB0956;
	fma.rn.f64 	%fd32880, %fd32879, %fd32876, 0d3F3C71C72D1B5154;
	fma.rn.f64 	%fd32881, %fd32880, %fd32876, 0d3F624924923BE72D;
	fma.rn.f64 	%fd32882, %fd32881, %fd32876, 0d3F8999999999A3C4;
	fma.rn.f64 	%fd32883, %fd32882, %fd32876, 0d3FB5555555555554;
	sub.f64 	%fd32884, %fd32867, %fd32875;
	add.f64 	%fd32885, %fd32884, %fd32884;
	neg.f64 	%fd32886, %fd32875;
	fma.rn.f64 	%fd32887, %fd32886, %fd32867, %fd32885;
	mul.f64 	%fd32888, %fd32873, %fd32887;
	mul.f64 	%fd32889, %fd32876, %fd32883;
	fma.rn.f64 	%fd32890, %fd32889, %fd32875, %fd32888;
	xor.b32  	%r13365, %r15864, -2147483648;
	mov.b32 	%r13366, 1127219200;
	mov.b64 	%fd32891, {%r13365, %r13366};
	sub.f64 	%fd32892, %fd32891, %fd159;
	fma.rn.f64 	%fd32893, %fd32892, 0d3FE62E42FEFA39EF, %fd32875;
	fma.rn.f64 	%fd32894, %fd32892, 0dBFE62E42FEFA39EF, %fd32893;
	sub.f64 	%fd32895, %fd32894, %fd32875;
	sub.f64 	%fd32896, %fd32890, %fd32895;
	fma.rn.f64 	%fd32897, %fd32892, 0d3C7ABC9E3B39803F, %fd32896;
	add.f64 	%fd38933, %fd32893, %fd32897;
	bra.uni 	$L__BB3_5528;
$L__BB3_5527:
	fma.rn.f64 	%fd32866, %fd38931, 0d7FF0000000000000, 0d7FF0000000000000;
	{
	.reg .b32 %temp; 
	mov.b64 	{%temp, %r13357}, %fd38931;
	}
	and.b32  	%r13358, %r13357, 2147483647;
	setp.eq.s32 	%p6456, %r13358, 0;
	selp.f64 	%fd38933, 0dFFF0000000000000, %fd32866, %p6456;
$L__BB3_5528:
	setp.le.f64 	%p6458, %fd32717, 0d0000000000000000;
	mov.f64 	%fd38942, 0d0000000000000000;
	@%p6458 bra 	$L__BB3_5530;
	mov.b32 	%r15865, 1;
	mov.f64 	%fd38935, 0d3FCAF286BCA1AF28;
	mov.f64 	%fd38934, 0d4013000000000000;
	mov.f64 	%fd38937, %fd38935;
	bra.uni 	$L__BB3_5548;
$L__BB3_5530:
	@%p6428 bra 	$L__BB3_5561;
	mov.u64 	%rd415, $str$4;
	cvta.global.u64 	%rd416, %rd415;
	{ // callseq 884, 0
	.param .b64 param0;
	st.param.b64 	[param0], %rd416;
	.param .b64 param1;
	st.param.b64 	[param1], 0;
	.param .b32 retval0;
	call.uni (retval0), 
	vprintf, 
	(
	param0, 
	param1
	);
	ld.param.b32 	%r13367, [retval0];
	} // callseq 884
	bra.uni 	$L__BB3_5561;
$L__BB3_5532:
	add.f64 	%fd8002, %fd8050, 0d3FF0000000000000;
	mul.f64 	%fd32909, %fd869, %fd7843;
	div.rn.f64 	%fd32910, %fd32909, %fd8002;
	mul.f64 	%fd8003, %fd8051, %fd32910;
	add.f64 	%fd38937, %fd38937, %fd8003;
	abs.f64 	%fd32911, %fd8003;
	abs.f64 	%fd32912, %fd38937;
	mul.f64 	%fd32913, %fd32912, 0d3E9421F5F40D8376;
	setp.lt.f64 	%p6461, %fd32911, %fd32913;
	@%p6461 bra 	$L__BB3_5549;
	add.f64 	%fd8005, %fd8002, 0d3FF0000000000000;
	mul.f64 	%fd32914, %fd869, %fd7843;
	div.rn.f64 	%fd32915, %fd32914, %fd8005;
	mul.f64 	%fd8006, %fd8003, %fd32915;
	add.f64 	%fd38937, %fd38937, %fd8006;
	abs.f64 	%fd32916, %fd8006;
	abs.f64 	%fd32917, %fd38937;
	mul.f64 	%fd32918, %fd32917, 0d3E9421F5F40D8376;
	setp.lt.f64 	%p6462, %fd32916, %fd32918;
	@%p6462 bra 	$L__BB3_5549;
	add.f64 	%fd8008, %fd8005, 0d3FF0000000000000;
	mul.f64 	%fd32919, %fd869, %fd7843;
	div.rn.f64 	%fd32920, %fd32919, %fd8008;
	mul.f64 	%fd8009, %fd8006, %fd32920;
	add.f64 	%fd38937, %fd38937, %fd8009;
	abs.f64 	%fd32921, %fd8009;
	abs.f64 	%fd32922, %fd38937;
	mul.f64 	%fd32923, %fd32922, 0d3E9421F5F40D8376;
	setp.lt.f64 	%p6463, %fd32921, %fd32923;
	@%p6463 bra 	$L__BB3_5549;
	add.f64 	%fd8011, %fd8008, 0d3FF0000000000000;
	mul.f64 	%fd32924, %fd869, %fd7843;
	div.rn.f64 	%fd32925, %fd32924, %fd8011;
	mul.f64 	%fd8012, %fd8009, %fd32925;
	add.f64 	%fd38937, %fd38937, %fd8012;
	abs.f64 	%fd32926, %fd8012;
	abs.f64 	%fd32927, %fd38937;
	mul.f64 	%fd32928, %fd32927, 0d3E9421F5F40D8376;
	setp.lt.f64 	%p6464, %fd32926, %fd32928;
	@%p6464 bra 	$L__BB3_5549;
	add.f64 	%fd8014, %fd8011, 0d3FF0000000000000;
	mul.f64 	%fd32929, %fd869, %fd7843;
	div.rn.f64 	%fd32930, %fd32929, %fd8014;
	mul.f64 	%fd8015, %fd8012, %fd32930;
	add.f64 	%fd38937, %fd38937, %fd8015;
	abs.f64 	%fd32931, %fd8015;
	abs.f64 	%fd32932, %fd38937;
	mul.f64 	%fd32933, %fd32932, 0d3E9421F5F40D8376;
	setp.lt.f64 	%p6465, %fd32931, %fd32933;
	@%p6465 bra 	$L__BB3_5549;
	add.f64 	%fd8017, %fd8014, 0d3FF0000000000000;
	mul.f64 	%fd32934, %fd869, %fd7843;
	div.rn.f64 	%fd32935, %fd32934, %fd8017;
	mul.f64 	%fd8018, %fd8015, %fd32935;
	add.f64 	%fd38937, %fd38937, %fd8018;
	abs.f64 	%fd32936, %fd8018;
	abs.f64 	%fd32937, %fd38937;
	mul.f64 	%fd32938, %fd32937, 0d3E9421F5F40D8376;
	setp.lt.f64 	%p6466, %fd32936, %fd32938;
	@%p6466 bra 	$L__BB3_5549;
	add.f64 	%fd8020, %fd8017, 0d3FF0000000000000;
	mul.f64 	%fd32939, %fd869, %fd7843;
	div.rn.f64 	%fd32940, %fd32939, %fd8020;
	mul.f64 	%fd8021, %fd8018, %fd32940;
	add.f64 	%fd38937, %fd38937, %fd8021;
	abs.f64 	%fd32941, %fd8021;
	abs.f64 	%fd32942, %fd38937;
	mul.f64 	%fd32943, %fd32942, 0d3E9421F5F40D8376;
	setp.lt.f64 	%p6467, %fd32941, %fd32943;
	@%p6467 bra 	$L__BB3_5549;
	add.f64 	%fd8023, %fd8020, 0d3FF0000000000000;
	mul.f64 	%fd32944, %fd869, %fd7843;
	div.rn.f64 	%fd32945, %fd32944, %fd8023;
	mul.f64 	%fd8024, %fd8021, %fd32945;
	add.f64 	%fd38937, %fd38937, %fd8024;
	abs.f64 	%fd32946, %fd8024;
	abs.f64 	%fd32947, %fd38937;
	mul.f64 	%fd32948, %fd32947, 0d3E9421F5F40D8376;
	setp.lt.f64 	%p6468, %fd32946, %fd32948;
	@%p6468 bra 	$L__BB3_5549;
	add.f64 	%fd8026, %fd8023, 0d3FF0000000000000;
	mul.f64 	%fd32949, %fd869, %fd7843;
	div.rn.f64 	%fd32950, %fd32949, %fd8026;
	mul.f64 	%fd8027, %fd8024, %fd32950;
	add.f64 	%fd38937, %fd38937, %fd8027;
	abs.f64 	%fd32951, %fd8027;
	abs.f64 	%fd32952, %fd38937;
	mul.f64 	%fd32953, %fd32952, 0d3E9421F5F40D8376;
	setp.lt.f64 	%p6469, %fd32951, %fd32953;
	@%p6469 bra 	$L__BB3_5549;
	add.f64 	%fd8029, %fd8026, 0d3FF0000000000000;
	mul.f64 	%fd32954, %fd869, %fd7843;
	div.rn.f64 	%fd32955, %fd32954, %fd8029;
	mul.f64 	%fd8030, %fd8027, %fd32955;
	add.f64 	%fd38937, %fd38937, %fd8030;
	abs.f64 	%fd32956, %fd8030;
	abs.f64 	%fd32957, %fd38937;
	mul.f64 	%fd32958, %fd32957, 0d3E9421F5F40D8376;
	setp.lt.f64 	%p6470, %fd32956, %fd32958;
	@%p6470 bra 	$L__BB3_5549;
	add.f64 	%fd8032, %fd8029, 0d3FF0000000000000;
	mul.f64 	%fd32959, %fd869, %fd7843;
	div.rn.f64 	%fd32960, %fd32959, %fd8032;
	mul.f64 	%fd8033, %fd8030, %fd32960;
	add.f64 	%fd38937, %fd38937, %fd8033;
	abs.f64 	%fd32961, %fd8033;
	abs.f64 	%fd32962, %fd38937;
	mul.f64 	%fd32963, %fd32962, 0d3E9421F5F40D8376;
	setp.lt.f64 	%p6471, %fd32961, %fd32963;
	@%p6471 bra 	$L__BB3_5549;
	add.f64 	%fd8035, %fd8032, 0d3FF0000000000000;
	mul.f64 	%fd32964, %fd869, %fd7843;
	div.rn.f64 	%fd32965, %fd32964, %fd8035;
	mul.f64 	%fd8036, %fd8033, %fd32965;
	add.f64 	%fd38937, %fd38937, %fd8036;
	abs.f64 	%fd32966, %fd8036;
	abs.f64 	%fd32967, %fd38937;
	mul.f64 	%fd32968, %fd32967, 0d3E9421F5F40D8376;
	setp.lt.f64 	%p6472, %fd32966, %fd32968;
	@%p6472 bra 	$L__BB3_5549;
	add.f64 	%fd8038, %fd8035, 0d3FF0000000000000;
	mul.f64 	%fd32969, %fd869, %fd7843;
	div.rn.f64 	%fd32970, %fd32969, %fd8038;
	mul.f64 	%fd8039, %fd8036, %fd32970;
	add.f64 	%fd38937, %fd38937, %fd8039;
	abs.f64 	%fd32971, %fd8039;
	abs.f64 	%fd32972, %fd38937;
	mul.f64 	%fd32973, %fd32972, 0d3E9421F5F40D8376;
	setp.lt.f64 	%p6473, %fd32971, %fd32973;
	@%p6473 bra 	$L__BB3_5549;
	add.f64 	%fd8041, %fd8038, 0d3FF0000000000000;
	mul.f64 	%fd32974, %fd869, %fd7843;
	div.rn.f64 	%fd32975, %fd32974, %fd8041;
	mul.f64 	%fd8042, %fd8039, %fd32975;
	add.f64 	%fd38937, %fd38937, %fd8042;
	abs.f64 	%fd32976, %fd8042;
	abs.f64 	%fd32977, %fd38937;
	mul.f64 	%fd32978, %fd32977, 0d3E9421F5F40D8376;
	setp.lt.f64 	%p6474, %fd32976, %fd32978;
	@%p6474 bra 	$L__BB3_5549;
	add.f64 	%fd38934, %fd8041, 0d3FF0000000000000;
	mul.f64 	%fd32979, %fd869, %fd7843;
	div.rn.f64 	%fd32980, %fd32979, %fd38934;
	mul.f64 	%fd38935, %fd8042, %fd32980;
	add.f64 	%fd38937, %fd38937, %fd38935;
	abs.f64 	%fd32981, %fd38935;
	abs.f64 	%fd32982, %fd38937;
	mul.f64 	%fd32983, %fd32982, 0d3E9421F5F40D8376;
	setp.lt.f64 	%p6475, %fd32981, %fd32983;
	@%p6475 bra 	$L__BB3_5549;
	add.s32 	%r15865, %r15865, 16;
	setp.eq.s32 	%p6476, %r15865, 100000001;
	@%p6476 bra 	$L__BB3_5560;
$L__BB3_5548:
	add.f64 	%fd8050, %fd38934, 0d3FF0000000000000;
	mul.f64 	%fd32904, %fd869, %fd7843;
	div.rn.f64 	%fd32905, %fd32904, %fd8050;
	mul.f64 	%fd8051, %fd38935, %fd32905;
	add.f64 	%fd38937, %fd38937, %fd8051;
	abs.f64 	%fd32906, %fd8051;
	abs.f64 	%fd32907, %fd38937;
	mul.f64 	%fd32908, %fd32907, 0d3E9421F5F40D8376;
	setp.geu.f64 	%p6460, %fd32906, %fd32908;
	@%p6460 bra 	$L__BB3_5532;
$L__BB3_5549:
	mul.f64 	%fd38938, %fd869, %fd7843;
	{
	.reg .b32 %temp; 
	mov.b64 	{%temp, %r15866}, %fd38938;
	}
	{
	.reg .b32 %temp; 
	mov.b64 	{%r15867, %temp}, %fd38938;
	}
	setp.gt.s32 	%p6477, %r15866, 1048575;
	mov.b32 	%r15868, -1023;
	@%p6477 bra 	$L__BB3_5551;
	mul.f64 	%fd32985, %fd869, %fd7843;
	mul.f64 	%fd38938, %fd32985, 0d4350000000000000;
	{
	.reg .b32 %temp; 
	mov.b64 	{%temp, %r15866}, %fd38938;
	}
	{
	.reg .b32 %temp; 
	mov.b64 	{%r15867, %temp}, %fd38938;
	}
	mov.b32 	%r15868, -1077;
$L__BB3_5551:
	add.s32 	%r13374, %r15866, -1;
	setp.gt.u32 	%p6478, %r13374, 2146435070;
	@%p6478 bra 	$L__BB3_5555;
	shr.u32 	%r13377, %r15866, 20;
	add.s32 	%r15869, %r15868, %r13377;
	and.b32  	%r13378, %r15866, 1048575;
	or.b32  	%r13379, %r13378, 1072693248;
	mov.b64 	%fd38939, {%r15867, %r13379};
	setp.lt.u32 	%p6480, %r13379, 1073127583;
	@%p6480 bra 	$L__BB3_5554;
	{
	.reg .b32 %temp; 
	mov.b64 	{%r13380, %temp}, %fd38939;
	}
	{
	.reg .b32 %temp; 
	mov.b64 	{%temp, %r13381}, %fd38939;
	}
	add.s32 	%r13382, %r13381, -1048576;
	mov.b64 	%fd38939, {%r13380, %r13382};
	add.s32 	%r15869, %r15869, 1;
$L__BB3_5554:
	add.f64 	%fd32987, %fd38939, 0dBFF0000000000000;
	add.f64 	%fd32988, %fd38939, 0d3FF0000000000000;
	rcp.approx.ftz.f64 	%fd32989, %fd32988;
	neg.f64 	%fd32990, %fd32988;
	fma.rn.f64 	%fd32991, %fd32990, %fd32989, 0d3FF0000000000000;
	fma.rn.f64 	%fd32992, %fd32991, %fd32991, %fd32991;
	fma.rn.f64 	%fd32993, %fd32992, %fd32989, %fd32989;
	mul.f64 	%fd32994, %fd32987, %fd32993;
	fma.rn.f64 	%fd32995, %fd32987, %fd32993, %fd32994;
	mul.f64 	%fd32996, %fd32995, %fd32995;
	fma.rn.f64 	%fd32997, %fd32996, 0d3EB1380B3AE80F1E, 0d3ED0EE258B7A8B04;
	fma.rn.f64 	%fd32998, %fd32997, %fd32996, 0d3EF3B2669F02676F;
	fma.rn.f64 	%fd32999, %fd32998, %fd32996, 0d3F1745CBA9AB0956;
	fma.rn.f64 	%fd33000, %fd32999, %fd32996, 0d3F3C71C72D1B5154;
	fma.rn.f64 	%fd33001, %fd33000, %fd32996, 0d3F624924923BE72D;
	fma.rn.f64 	%fd33002, %fd33001, %fd32996, 0d3F8999999999A3C4;
	fma.rn.f64 	%fd33003, %fd33002, %fd32996, 0d3FB5555555555554;
	sub.f64 	%fd33004, %fd32987, %fd32995;
	add.f64 	%fd33005, %fd33004, %fd33004;
	neg.f64 	%fd33006, %fd32995;
	fma.rn.f64 	%fd33007, %fd33006, %fd32987, %fd33005;
	mul.f64 	%fd33008, %fd32993, %fd33007;
	mul.f64 	%fd33009, %fd32996, %fd33003;
	fma.rn.f64 	%fd33010, %fd33009, %fd32995, %fd33008;
	xor.b32  	%r13383, %r15869, -2147483648;
	mov.b32 	%r13384, 1127219200;
	mov.b64 	%fd33011, {%r13383, %r13384};
	sub.f64 	%fd33012, %fd33011, %fd159;
	fma.rn.f64 	%fd33013, %fd33012, 0d3FE62E42FEFA39EF, %fd32995;
	fma.rn.f64 	%fd33014, %fd33012, 0dBFE62E42FEFA39EF, %fd33013;
	sub.f64 	%fd33015, %fd33014, %fd32995;
	sub.f64 	%fd33016, %fd33010, %fd33015;
	fma.rn.f64 	%fd33017, %fd33012, 0d3C7ABC9E3B39803F, %fd33016;
	add.f64 	%fd38940, %fd33013, %fd33017;
	bra.uni 	$L__BB3_5556;
$L__BB3_5555:
	fma.rn.f64 	%fd32986, %fd38938, 0d7FF0000000000000, 0d7FF0000000000000;
	{
	.reg .b32 %temp; 
	mov.b64 	{%temp, %r13375}, %fd38938;
	}
	and.b32  	%r13376, %r13375, 2147483647;
	setp.eq.s32 	%p6479, %r13376, 0;
	selp.f64 	%fd38940, 0dFFF0000000000000, %fd32986, %p6479;
$L__BB3_5556:
	mul.f64 	%fd33018, %fd38940, 0d4013000000000000;
	mul.f64 	%fd33019, %fd869, %fd7843;
	sub.f64 	%fd33020, %fd33018, %fd33019;
	sub.f64 	%fd33021, %fd7981, %fd38933;
	add.f64 	%fd8063, %fd33021, %fd33020;
	fma.rn.f64 	%fd33022, %fd8063, 0d3FF71547652B82FE, 0d4338000000000000;
	{
	.reg .b32 %temp; 
	mov.b64 	{%r3101, %temp}, %fd33022;
	}
	mov.f64 	%fd33023, 0dC338000000000000;
	add.rn.f64 	%fd33024, %fd33022, %fd33023;
	fma.rn.f64 	%fd33025, %fd33024, 0dBFE62E42FEFA39EF, %fd8063;
	fma.rn.f64 	%fd33026, %fd33024, 0dBC7ABC9E3B39803F, %fd33025;
	fma.rn.f64 	%fd33027, %fd33026, 0d3E5ADE1569CE2BDF, 0d3E928AF3FCA213EA;
	fma.rn.f64 	%fd33028, %fd33027, %fd33026, 0d3EC71DEE62401315;
	fma.rn.f64 	%fd33029, %fd33028, %fd33026, 0d3EFA01997C89EB71;
	fma.rn.f64 	%fd33030, %fd33029, %fd33026, 0d3F2A01A014761F65;
	fma.rn.f64 	%fd33031, %fd33030, %fd33026, 0d3F56C16C1852B7AF;
	fma.rn.f64 	%fd33032, %fd33031, %fd33026, 0d3F81111111122322;
	fma.rn.f64 	%fd33033, %fd33032, %fd33026, 0d3FA55555555502A1;
	fma.rn.f64 	%fd33034, %fd33033, %fd33026, 0d3FC5555555555511;
	fma.rn.f64 	%fd33035, %fd33034, %fd33026, 0d3FE000000000000B;
	fma.rn.f64 	%fd33036, %fd33035, %fd33026, 0d3FF0000000000000;
	fma.rn.f64 	%fd33037, %fd33036, %fd33026, 0d3FF0000000000000;
	{
	.reg .b32 %temp; 
	mov.b64 	{%r3102, %temp}, %fd33037;
	}
	{
	.reg .b32 %temp; 
	mov.b64 	{%temp, %r3103}, %fd33037;
	}
	shl.b32 	%r13385, %r3101, 20;
	add.s32 	%r13386, %r13385, %r3103;
	mov.b64 	%fd38941, {%r3102, %r13386};
	{
	.reg .b32 %temp; 
	mov.b64 	{%temp, %r13387}, %fd8063;
	}
	mov.b32 	%f329, %r13387;
	abs.f32 	%f145, %f329;
	setp.lt.f32 	%p6481, %f145, 0f4086232B;
	@%p6481 bra 	$L__BB3_5559;
	setp.lt.f64 	%p6482, %fd8063, 0d0000000000000000;
	add.f64 	%fd33038, %fd8063, 0d7FF0000000000000;
	selp.f64 	%fd38941, 0d0000000000000000, %fd33038, %p6482;
	setp.geu.f32 	%p6483, %f145, 0f40874800;
	@%p6483 bra 	$L__BB3_5559;
	shr.u32 	%r13388, %r3101, 31;
	add.s32 	%r13389, %r3101, %r13388;
	shr.s32 	%r13390, %r13389, 1;
	shl.b32 	%r13391, %r13390, 20;
	add.s32 	%r13392, %r3103, %r13391;
	mov.b64 	%fd33039, {%r3102, %r13392};
	sub.s32 	%r13393, %r3101, %r13390;
	shl.b32 	%r13394, %r13393, 20;
	add.s32 	%r13395, %r13394, 1072693248;
	mov.b32 	%r13396, 0;
	mov.b64 	%fd33040, {%r13396, %r13395};
	mul.f64 	%fd38941, %fd33040, %fd33039;
$L__BB3_5559:
	mul.f64 	%fd38942, %fd38937, %fd38941;
	bra.uni 	$L__BB3_5561;
$L__BB3_5560:
	mov.u64 	%rd417, $str$5;
	cvta.global.u64 	%rd418, %rd417;
	{ // callseq 885, 0
	.param .b64 param0;
	st.param.b64 	[param0], %rd418;
	.param .b64 param1;
	st.param.b64 	[param1], 0;
	.param .b32 retval0;
	call.uni (retval0), 
	vprintf, 
	(
	param0, 
	param1
	);
	ld.param.b32 	%r13370, [retval0];
	} // callseq 885
$L__BB3_5561:
	mov.f64 	%fd33041, 0d3FF0000000000000;
	sub.f64 	%fd38955, %fd33041, %fd38942;
	bra.uni 	$L__BB3_5587;
$L__BB3_5562:
	mov.b32 	%r15872, -1023;
	mov.f64 	%fd38943, 0d400289A4E5827C1E;
	@%p6421 bra 	$L__BB3_5564;
	mov.f64 	%fd38943, 0d436289A4E5827C1E;
	{
	.reg .b32 %temp; 
	mov.b64 	{%temp, %r15861}, %fd38943;
	}
	{
	.reg .b32 %temp; 
	mov.b64 	{%r15862, %temp}, %fd38943;
	}
	mov.b32 	%r15872, -1077;
$L__BB3_5564:
	add.s32 	%r13308, %r15861, -1;
	setp.gt.u32 	%p6431, %r13308, 2146435070;
	@%p6431 bra 	$L__BB3_5568;
	shr.u32 	%r13311, %r15861, 20;
	add.s32 	%r15873, %r15872, %r13311;
	and.b32  	%r13312, %r15861, 1048575;
	or.b32  	%r13313, %r13312, 1072693248;
	mov.b64 	%fd38944, {%r15862, %r13313};
	setp.lt.u32 	%p6433, %r13313, 1073127583;
	@%p6433 bra 	$L__BB3_5567;
	{
	.reg .b32 %temp; 
	mov.b64 	{%r13314, %temp}, %fd38944;
	}
	{
	.reg .b32 %temp; 
	mov.b64 	{%temp, %r13315}, %fd38944;
	}
	add.s32 	%r13316, %r13315, -1048576;
	mov.b64 	%fd38944, {%r13314, %r13316};
	add.s32 	%r15873, %r15873, 1;
$L__BB3_5567:
	add.f64 	%fd32723, %fd38944, 0dBFF0000000000000;
	add.f64 	%fd32724, %fd38944, 0d3FF0000000000000;
	rcp.approx.ftz.f64 	%fd32725, %fd32724;
	neg.f64 	%fd32726, %fd32724;
	fma.rn.f64 	%fd32727, %fd32726, %fd32725, 0d3FF0000000000000;
	fma.rn.f64 	%fd32728, %fd32727, %fd32727, %fd32727;
	fma.rn.f64 	%fd32729, %fd32728, %fd32725, %fd32725;
	mul.f64 	%fd32730, %fd32723, %fd32729;
	fma.rn.f64 	%fd32731, %fd32723, %fd32729, %fd32730;
	mul.f64 	%fd32732, %fd32731, %fd32731;
	fma.rn.f64 	%fd32733, %fd32732, 0d3EB1380B3AE80F1E, 0d3ED0EE258B7A8B04;
	fma.rn.f64 	%fd32734, %fd32733, %fd32732, 0d3EF3B2669F02676F;
	fma.rn.f64 	%fd32735, %fd32734, %fd32732, 0d3F1745CBA9AB0956;
	fma.rn.f64 	%fd32736, %fd32735, %fd32732, 0d3F3C71C72D1B5154;
	fma.rn.f64 	%fd32737, %fd32736, %fd32732, 0d3F624924923BE72D;
	fma.rn.f64 	%fd32738, %fd32737, %fd32732, 0d3F8999999999A3C4;
	fma.rn.f64 	%fd32739, %fd32738, %fd32732, 0d3FB5555555555554;
	sub.f64 	%fd32740, %fd32723, %fd32731;
	add.f64 	%fd32741, %fd32740, %fd32740;
	neg.f64 	%fd32742, %fd32731;
	fma.rn.f64 	%fd32743, %fd32742, %fd32723, %fd32741;
	mul.f64 	%fd32744, %fd32729, %fd32743;
	mul.f64 	%fd32745, %fd32732, %fd32739;
	fma.rn.f64 	%fd32746, %fd32745, %fd32731, %fd32744;
	xor.b32  	%r13317, %r15873, -2147483648;
	mov.b32 	%r13318, 1127219200;
	mov.b64 	%fd32747, {%r13317, %r13318};
	sub.f64 	%fd32748, %fd32747, %fd159;
	fma.rn.f64 	%fd32749, %fd32748, 0d3FE62E42FEFA39EF, %fd32731;
	fma.rn.f64 	%fd32750, %fd32748, 0dBFE62E42FEFA39EF, %fd32749;
	sub.f64 	%fd32751, %fd32750, %fd32731;
	sub.f64 	%fd32752, %fd32746, %fd32751;
	fma.rn.f64 	%fd32753, %fd32748, 0d3C7ABC9E3B39803F, %fd32752;
	add.f64 	%fd38945, %fd32749, %fd32753;
	bra.uni 	$L__BB3_5569;
$L__BB3_5568:
	fma.rn.f64 	%fd32722, %fd38943, 0d7FF0000000000000, 0d7FF0000000000000;
	{
	.reg .b32 %temp; 
	mov.b64 	{%temp, %r13309}, %fd38943;
	}
	and.b32  	%r13310, %r13309, 2147483647;
	setp.eq.s32 	%p6432, %r13310, 0;
	selp.f64 	%fd38945, 0dFFF0000000000000, %fd32722, %p6432;
$L__BB3_5569:
	fma.rn.f64 	%fd32755, %fd869, %fd7843, 0d3FF0000000000000;
	add.f64 	%fd38949, %fd32755, 0dC013000000000000;
	rcp.rn.f64 	%fd38950, %fd38949;
	mov.b32 	%r15874, 1;
	mov.f64 	%fd38948, 0d46293E5939A08CE9;
	mov.f64 	%fd38947, %fd38950;
	bra.uni 	$L__BB3_5574;
$L__BB3_5570:
	add.s32 	%r13321, %r15874, 1;
	not.b32 	%r13322, %r15874;
	cvt.rn.f64.s32 	%fd32769, %r13322;
	cvt.rn.f64.u32 	%fd32770, %r13321;
	add.f64 	%fd32771, %fd32770, 0dC013000000000000;
	mul.f64 	%fd32772, %fd32771, %fd32769;
	add.f64 	%fd8080, %fd8096, 0d4000000000000000;
	fma.rn.f64 	%fd32773, %fd32772, %fd8098, %fd8080;
	abs.f64 	%fd32774, %fd32773;
	setp.lt.f64 	%p6437, %fd32774, 0d39B4484BFEEBC2A0;
	div.rn.f64 	%fd32775, %fd32772, %fd8097;
	add.f64 	%fd32776, %fd8080, %fd32775;
	abs.f64 	%fd32777, %fd32776;
	setp.lt.f64 	%p6438, %fd32777, 0d39B4484BFEEBC2A0;
	selp.f64 	%fd8081, 0d39B4484BFEEBC2A0, %fd32776, %p6438;
	rcp.rn.f64 	%fd32778, %fd32773;
	selp.f64 	%fd8082, 0d46293E5939A08CE9, %fd32778, %p6437;
	mul.f64 	%fd32779, %fd8082, %fd8081;
	mul.f64 	%fd38950, %fd38950, %fd32779;
	add.f64 	%fd32780, %fd32779, 0dBFF0000000000000;
	abs.f64 	%fd32781, %fd32780;
	setp.lt.f64 	%p6439, %fd32781, 0d3E9421F5F40D8376;
	@%p6439 bra 	$L__BB3_5576;
	add.s32 	%r13323, %r15874, 2;
	sub.s32 	%r13324, -2, %r15874;
	cvt.rn.f64.s32 	%fd32782, %r13324;
	cvt.rn.f64.u32 	%fd32783, %r13323;
	add.f64 	%fd32784, %fd32783, 0dC013000000000000;
	mul.f64 	%fd32785, %fd32784, %fd32782;
	add.f64 	%fd8084, %fd8080, 0d4000000000000000;
	fma.rn.f64 	%fd32786, %fd32785, %fd8082, %fd8084;
	abs.f64 	%fd32787, %fd32786;
	setp.lt.f64 	%p6440, %fd32787, 0d39B4484BFEEBC2A0;
	div.rn.f64 	%fd32788, %fd32785, %fd8081;
	add.f64 	%fd32789, %fd8084, %fd32788;
	abs.f64 	%fd32790, %fd32789;
	setp.lt.f64 	%p6441, %fd32790, 0d39B4484BFEEBC2A0;
	selp.f64 	%fd8085, 0d39B4484BFEEBC2A0, %fd32789, %p6441;
	rcp.rn.f64 	%fd32791, %fd32786;
	selp.f64 	%fd8086, 0d46293E5939A08CE9, %fd32791, %p6440;
	mul.f64 	%fd32792, %fd8086, %fd8085;
	mul.f64 	%fd38950, %fd38950, %fd32792;
	add.f64 	%fd32793, %fd32792, 0dBFF0000000000000;
	abs.f64 	%fd32794, %fd32793;
	setp.lt.f64 	%p6442, %fd32794, 0d3E9421F5F40D8376;
	@%p6442 bra 	$L__BB3_5576;
	add.s32 	%r13325, %r15874, 3;
	sub.s32 	%r13326, -3, %r15874;
	cvt.rn.f64.s32 	%fd32795, %r13326;
	cvt.rn.f64.u32 	%fd32796, %r13325;
	add.f64 	%fd32797, %fd32796, 0dC013000000000000;
	mul.f64 	%fd32798, %fd32797, %fd32795;
	add.f64 	%fd38949, %fd8084, 0d4000000000000000;
	fma.rn.f64 	%fd32799, %fd32798, %fd8086, %fd38949;
	abs.f64 	%fd32800, %fd32799;
	setp.lt.f64 	%p6443, %fd32800, 0d39B4484BFEEBC2A0;
	div.rn.f64 	%fd32801, %fd32798, %fd8085;
	add.f64 	%fd32802, %fd38949, %fd32801;
	abs.f64 	%fd32803, %fd32802;
	setp.lt.f64 	%p6444, %fd32803, 0d39B4484BFEEBC2A0;
	selp.f64 	%fd38948, 0d39B4484BFEEBC2A0, %fd32802, %p6444;
	rcp.rn.f64 	%fd32804, %fd32799;
	selp.f64 	%fd38947, 0d46293E5939A08CE9, %fd32804, %p6443;
	mul.f64 	%fd32805, %fd38947, %fd38948;
	mul.f64 	%fd38950, %fd38950, %fd32805;
	add.f64 	%fd32806, %fd32805, 0dBFF0000000000000;
	abs.f64 	%fd32807, %fd32806;
	setp.lt.f64 	%p6445, %fd32807, 0d3E9421F5F40D8376;
	@%p6445 bra 	$L__BB3_5576;
	add.s32 	%r15874, %r15874, 4;
	setp.eq.s32 	%p6446, %r15874, 100000001;
	@%p6446 bra 	$L__BB3_5575;
$L__BB3_5574:
	neg.s32 	%r13320, %r15874;
	cvt.rn.f64.s32 	%fd32756, %r13320;
	cvt.rn.f64.u32 	%fd32757, %r15874;
	add.f64 	%fd32758, %fd32757, 0dC013000000000000;
	mul.f64 	%fd32759, %fd32758, %fd32756;
	add.f64 	%fd8096, %fd38949, 0d4000000000000000;
	fma.rn.f64 	%fd32760, %fd32759, %fd38947, %fd8096;
	abs.f64 	%fd32761, %fd32760;
	setp.lt.f64 	%p6434, %fd32761, 0d39B4484BFEEBC2A0;
	div.rn.f64 	%fd32762, %fd32759, %fd38948;
	add.f64 	%fd32763, %fd8096, %fd32762;
	abs.f64 	%fd32764, %fd32763;
	setp.lt.f64 	%p6435, %fd32764, 0d39B4484BFEEBC2A0;
	selp.f64 	%fd8097, 0d39B4484BFEEBC2A0, %fd32763, %p6435;
	rcp.rn.f64 	%fd32765, %fd32760;
	selp.f64 	%fd8098, 0d46293E5939A08CE9, %fd32765, %p6434;
	mul.f64 	%fd32766, %fd8098, %fd8097;
	mul.f64 	%fd38950, %fd38950, %fd32766;
	add.f64 	%fd32767, %fd32766, 0dBFF0000000000000;
	abs.f64 	%fd32768, %fd32767;
	setp.lt.f64 	%p6436, %fd32768, 0d3E9421F5F40D8376;
	@%p6436 bra 	$L__BB3_5576;
	bra.uni 	$L__BB3_5570;
$L__BB3_5575:
	mov.u64 	%rd413, $str$3;
	cvta.global.u64 	%rd414, %rd413;
	{ // callseq 883, 0
	.param .b64 param0;
	st.param.b64 	[param0], %rd414;
	.param .b64 param1;
	st.param.b64 	[param1], 0;
	.param .b32 retval0;
	call.uni (retval0), 
	vprintf, 
	(
	param0, 
	param1
	);
	ld.param.b32 	%r13327, [retval0];
	} // callseq 883
$L__BB3_5576:
	mul.f64 	%fd38951, %fd869, %fd7843;
	{
	.reg .b32 %temp; 
	mov.b64 	{%temp, %r15875}, %fd38951;
	}
	{
	.reg .b32 %temp; 
	mov.b64 	{%r15876, %temp}, %fd38951;
	}
	setp.gt.s32 	%p6447, %r15875, 1048575;
	mov.b32 	%r15877, -1023;
	@%p6447 bra 	$L__BB3_5578;
	mul.f64 	%fd32808, %fd869, %fd7843;
	mul.f64 	%fd38951, %fd32808, 0d4350000000000000;
	{
	.reg .b32 %temp; 
	mov.b64 	{%temp, %r15875}, %fd38951;
	}
	{
	.reg .b32 %temp; 
	mov.b64 	{%r15876, %temp}, %fd38951;
	}
	mov.b32 	%r15877, -1077;
$L__BB3_5578:
	add.s32 	%r13331, %r15875, -1;
	setp.gt.u32 	%p6448, %r13331, 2146435070;
	@%p6448 bra 	$L__BB3_5582;
	shr.u32 	%r13334, %r15875, 20;
	add.s32 	%r15878, %r15877, %r13334;
	and.b32  	%r13335, %r15875, 1048575;
	or.b32  	%r13336, %r13335, 1072693248;
	mov.b64 	%fd38952, {%r15876, %r13336};
	setp.lt.u32 	%p6450, %r13336, 1073127583;
	@%p6450 bra 	$L__BB3_5581;
	{
	.reg .b32 %temp; 
	mov.b64 	{%r13337, %temp}, %fd38952;
	}
	{
	.reg .b32 %temp; 
	mov.b64 	{%temp, %r13338}, %fd38952;
	}
	add.s32 	%r13339, %r13338, -1048576;
	mov.b64 	%fd38952, {%r13337, %r13339};
	add.s32 	%r15878, %r15878, 1;
$L__BB3_5581:
	add.f64 	%fd32810, %fd38952, 0dBFF0000000000000;
	add.f64 	%fd32811, %fd38952, 0d3FF0000000000000;
	rcp.approx.ftz.f64 	%fd32812, %fd32811;
	neg.f64 	%fd32813, %fd32811;
	fma.rn.f64 	%fd32814, %fd32813, %fd32812, 0d3FF0000000000000;
	fma.rn.f64 	%fd32815, %fd32814, %fd32814, %fd32814;
	fma.rn.f64 	%fd32816, %fd32815, %fd32812, %fd32812;
	mul.f64 	%fd32817, %fd32810, %fd32816;
	fma.rn.f64 	%fd32818, %fd32810, %fd32816, %fd32817;
	mul.f64 	%fd32819, %fd32818, %fd32818;
	fma.rn.f64 	%fd32820, %fd32819, 0d3EB1380B3AE80F1E, 0d3ED0EE258B7A8B04;
	fma.rn.f64 	%fd32821, %fd32820, %fd32819, 0d3EF3B2669F02676F;
	fma.rn.f64 	%fd32822, %fd32821, %fd32819, 0d3F1745CBA9AB0956;
	fma.rn.f64 	%fd32823, %fd32822, %fd32819, 0d3F3C71C72D1B5154;
	fma.rn.f64 	%fd32824, %fd32823, %fd32819, 0d3F624924923BE72D;
	fma.rn.f64 	%fd32825, %fd32824, %fd32819, 0d3F8999999999A3C4;
	fma.rn.f64 	%fd32826, %fd32825, %fd32819, 0d3FB5555555555554;
	sub.f64 	%fd32827, %fd32810, %fd32818;
	add.f64 	%fd32828, %fd32827, %fd32827;
	neg.f64 	%fd32829, %fd32818;
	fma.rn.f64 	%fd32830, %fd32829, %fd32810, %fd32828;
	mul.f64 	%fd32831, %fd32816, %fd32830;
	mul.f64 	%fd32832, %fd32819, %fd32826;
	fma.rn.f64 	%fd32833, %fd32832, %fd32818, %fd32831;
	xor.b32  	%r13340, %r15878, -2147483648;
	mov.b32 	%r13341, 1127219200;
	mov.b64 	%fd32834, {%r13340, %r13341};
	sub.f64 	%fd32835, %fd32834, %fd159;
	fma.rn.f64 	%fd32836, %fd32835, 0d3FE62E42FEFA39EF, %fd32818;
	fma.rn.f64 	%fd32837, %fd32835, 0dBFE62E42FEFA39EF, %fd32836;
	sub.f64 	%fd32838, %fd32837, %fd32818;
	sub.f64 	%fd32839, %fd32833, %fd32838;
	fma.rn.f64 	%fd32840, %fd32835, 0d3C7ABC9E3B39803F, %fd32839;
	add.f64 	%fd38953, %fd32836, %fd32840;
	bra.uni 	$L__BB3_5583;
$L__BB3_5582:
	fma.rn.f64 	%fd32809, %fd38951, 0d7FF0000000000000, 0d7FF0000000000000;
	{
	.reg .b32 %temp; 
	mov.b64 	{%temp, %r13332}, %fd38951;
	}
	and.b32  	%r13333, %r13332, 2147483647;
	setp.eq.s32 	%p6449, %r13333, 0;
	selp.f64 	%fd38953, 0dFFF0000000000000, %fd32809, %p6449;
$L__BB3_5583:
	mul.f64 	%fd32841, %fd38953, 0d4013000000000000;
	mul.f64 	%fd32842, %fd869, %fd7843;
	sub.f64 	%fd32843, %fd32841, %fd32842;
	sub.f64 	%fd32844, %fd7981, %fd38945;
	add.f64 	%fd8110, %fd32844, %fd32843;
	fma.rn.f64 	%fd32845, %fd8110, 0d3FF71547652B82FE, 0d4338000000000000;
	{
	.reg .b32 %temp; 
	mov.b64 	{%r3124, %temp}, %fd32845;
	}
	mov.f64 	%fd32846, 0dC338000000000000;
	add.rn.f64 	%fd32847, %fd32845, %fd32846;
	fma.rn.f64 	%fd32848, %fd32847, 0dBFE62E42FEFA39EF, %fd8110;
	fma.rn.f64 	%fd32849, %fd32847, 0dBC7ABC9E3B39803F, %fd32848;
	fma.rn.f64 	%fd32850, %fd32849, 0d3E5ADE1569CE2BDF, 0d3E928AF3FCA213EA;
	fma.rn.f64 	%fd32851, %fd32850, %fd32849, 0d3EC71DEE62401315;
	fma.rn.f64 	%fd32852, %fd32851, %fd32849, 0d3EFA01997C89EB71;
	fma.rn.f64 	%fd32853, %fd32852, %fd32849, 0d3F2A01A014761F65;
	fma.rn.f64 	%fd32854, %fd32853, %fd32849, 0d3F56C16C1852B7AF;
	fma.rn.f64 	%fd32855, %fd32854, %fd32849, 0d3F81111111122322;
	fma.rn.f64 	%fd32856, %fd32855, %fd32849, 0d3FA55555555502A1;
	fma.rn.f64 	%fd32857, %fd32856, %fd32849, 0d3FC5555555555511;
	fma.rn.f64 	%fd32858, %fd32857, %fd32849, 0d3FE000000000000B;
	fma.rn.f64 	%fd32859, %fd32858, %fd32849, 0d3FF0000000000000;
	fma.rn.f64 	%fd32860, %fd32859, %fd32849, 0d3FF0000000000000;
	{
	.reg .b32 %temp; 
	mov.b64 	{%r3125, %temp}, %fd32860;
	}
	{
	.reg .b32 %temp; 
	mov.b64 	{%temp, %r3126}, %fd32860;
	}
	shl.b32 	%r13342, %r3124, 20;
	add.s32 	%r13343, %r13342, %r3126;
	mov.b64 	%fd38954, {%r3125, %r13343};
	{
	.reg .b32 %temp; 
	mov.b64 	{%temp, %r13344}, %fd8110;
	}
	mov.b32 	%f328, %r13344;
	abs.f32 	%f146, %f328;
	setp.lt.f32 	%p6451, %f146, 0f4086232B;
	@%p6451 bra 	$L__BB3_5586;
	setp.lt.f64 	%p6452, %fd8110, 0d0000000000000000;
	add.f64 	%fd32861, %fd8110, 0d7FF0000000000000;
	selp.f64 	%fd38954, 0d0000000000000000, %fd32861, %p6452;
	setp.geu.f32 	%p6453, %f146, 0f40874800;
	@%p6453 bra 	$L__BB3_5586;
	shr.u32 	%r13345, %r3124, 31;
	add.s32 	%r13346, %r3124, %r13345;
	shr.s32 	%r13347, %r13346, 1;
	shl.b32 	%r13348, %r13347, 20;
	add.s32 	%r13349, %r3126, %r13348;
	mov.b64 	%fd32862, {%r3125, %r13349};
	sub.s32 	%r13350, %r3124, %r13347;
	shl.b32 	%r13351, %r13350, 20;
	add.s32 	%r13352, %r13351, 1072693248;
	mov.b32 	%r13353, 0;
	mov.b64 	%fd32863, {%r13353, %r13352};
	mul.f64 	%fd38954, %fd32863, %fd32862;
$L__BB3_5586:
	mul.f64 	%fd38955, %fd38950, %fd38954;
$L__BB3_5587:
	setp.lt.s32 	%p6485, %r2986, 0;
	and.b32  	%r13397, %r8264, 2146435072;
	setp.eq.s32 	%p6486, %r13397, 1072693248;
	mul.f64 	%fd8117, %fd7994, %fd38955;
	{ // callseq 886, 0
	.param .b64 param0;
	st.param.f64 	[param0], %fd7809;
	.param .b64 param1;
	st.param.f64 	[param1], 0d4010000000000000;
	.param .b64 retval0;
	call.uni (retval0), 
	__internal_accurate_pow, 
	(
	param0, 
	param1
	);
	ld.param.f64 	%fd33042, [retval0];
	} // callseq 886
	neg.f64 	%fd33044, %fd33042;
	selp.f64 	%fd33045, %fd33044, %fd33042, %p6486;
	selp.f64 	%fd38957, %fd33045, %fd33042, %p6485;
	@%p6316 bra 	$L__BB3_5589;
	selp.b32 	%r13399, %r2986, 0, %p6486;
	setp.lt.s32 	%p6488, %r8264, 0;
	or.b32  	%r13400, %r13399, 2146435072;
	selp.b32 	%r13401, %r13400, %r13399, %p6488;
	mov.b32 	%r13402, 0;
	mov.b64 	%fd38957, {%r13402, %r13401};
$L__BB3_5589:
	add.f64 	%fd33046, %fd869, 0d4010000000000000;
	{
	.reg .b32 %temp; 
	mov.b64 	{%temp, %r13403}, %fd33046;
	}
	and.b32  	%r13404, %r13403, 2146435072;
	setp.ne.s32 	%p6489, %r13404, 2146435072;
	@%p6489 bra 	$L__BB3_5594;
	setp.num.f64 	%p6490, %fd869, %fd869;
	@%p6490 bra 	$L__BB3_5592;
	mov.f64 	%fd33047, 0d4010000000000000;
	add.rn.f64 	%fd38957, %fd869, %fd33047;
	bra.uni 	$L__BB3_5594;
$L__BB3_5592:
	setp.neu.f64 	%p6491, %fd7809, 0d7FF0000000000000;
	@%p6491 bra 	$L__BB3_5594;
	setp.lt.s32 	%p6494, %r8264, 0;
	selp.b32 	%r13406, 0, 2146435072, %p6494;
	and.b32  	%r13407, %r8264, 2147483647;
	setp.ne.s32 	%p6495, %r13407, 1071644672;
	or.b32  	%r13408, %r13406, -2147483648;
	selp.b32 	%r13409, %r13408, %r13406, %p6495;
	selp.b32 	%r13410, %r13409, %r13406, %p6486;
	selp.b32 	%r13411, %r13410, %r13406, %p6485;
	mov.b32 	%r13412, 0;
	mov.b64 	%fd38957, {%r13412, %r13411};
$L__BB3_5594:
	setp.eq.f64 	%p6497, %fd869, 0d0000000000000000;
	setp.lt.s32 	%p6499, %r3910, 0;
	and.b32  	%r13413, %r3910, 2146435072;
	setp.eq.s32 	%p6500, %r13413, 1073741824;
	selp.f64 	%fd8124, 0d3FF0000000000000, %fd38957, %p6339;
	{ // callseq 887, 0
	.param .b64 param0;
	st.param.f64 	[param0], %fd7809;
	.param .b64 param1;
	st.param.f64 	[param1], 0d4008000000000000;
	.param .b64 retval0;
	call.uni (retval0), 
	__internal_accurate_pow, 
	(
	param0, 
	param1
	);
	ld.param.f64 	%fd33048, [retval0];
	} // callseq 887
	neg.f64 	%fd33050, %fd33048;
	selp.f64 	%fd33051, %fd33050, %fd33048, %p6500;
	selp.f64 	%fd33052, %fd33051, %fd33048, %p6485;
	selp.b32 	%r13414, %r2986, 0, %p6500;
	or.b32  	%r13415, %r13414, 2146435072;
	selp.b32 	%r13416, %r13415, %r13414, %p6499;
	mov.b32 	%r13417, 0;
	mov.b64 	%fd33053, {%r13417, %r13416};
	selp.f64 	%fd38958, %fd33053, %fd33052, %p6497;
	add.f64 	%fd33054, %fd869, 0d4008000000000000;
	{
	.reg .b32 %temp; 
	mov.b64 	{%temp, %r13418}, %fd33054;
	}
	and.b32  	%r13419, %r13418, 2146435072;
	setp.ne.s32 	%p6501, %r13419, 2146435072;
	@%p6501 bra 	$L__BB3_5599;
	setp.num.f64 	%p6502, %fd869, %fd869;
	@%p6502 bra 	$L__BB3_5597;
	mov.f64 	%fd33055, 0d4008000000000000;
	add.rn.f64 	%fd38958, %fd869, %fd33055;
	bra.uni 	$L__BB3_5599;
$L__BB3_5597:
	setp.neu.f64 	%p6503, %fd7809, 0d7FF0000000000000;
	@%p6503 bra 	$L__BB3_5599;
	setp.lt.s32 	%p6504, %r2986, 0;
	and.b32  	%r13421, %r3910, 2147483647;
	setp.ne.s32 	%p6506, %r13421, 1071644672;
	selp.b32 	%r13422, 0, 2146435072, %p6499;
	or.b32  	%r13423, %r13422, -2147483648;
	selp.b32 	%r13424, %r13423, %r13422, %p6506;
	selp.b32 	%r13425, %r13424, %r13422, %p6500;
	selp.b32 	%r13426, %r13425, %r13422, %p6504;
	mov.b32 	%r13427, 0;
	mov.b64 	%fd38958, {%r13427, %r13426};
$L__BB3_5599:
	setp.eq.f64 	%p6508, %fd869, 0d3FF0000000000000;
	setp.neu.f64 	%p6509, %fd869, 0d0000000000000000;
	setp.lt.s32 	%p6510, %r2986, 0;
	and.b32  	%r13428, %r3914, 2146435072;
	setp.eq.s32 	%p6511, %r13428, 1062207488;
	selp.f64 	%fd8129, 0d3FF0000000000000, %fd38958, %p6508;
	{ // callseq 888, 0
	.param .b64 param0;
	st.param.f64 	[param0], %fd7809;
	.param .b64 param1;
	st.param.f64 	[param1], 0d4000000000000000;
	.param .b64 retval0;
	call.uni (retval0), 
	__internal_accurate_pow, 
	(
	param0, 
	param1
	);
	ld.param.f64 	%fd33056, [retval0];
	} // callseq 888
	neg.f64 	%fd33058, %fd33056;
	selp.f64 	%fd33059, %fd33058, %fd33056, %p6511;
	selp.f64 	%fd38960, %fd33059, %fd33056, %p6510;
	@%p6509 bra 	$L__BB3_5601;
	selp.b32 	%r13430, %r2986, 0, %p6511;
	setp.lt.s32 	%p6513, %r3914, 0;
	or.b32  	%r13431, %r13430, 2146435072;
	selp.b32 	%r13432, %r13431, %r13430, %p6513;
	mov.b32 	%r13433, 0;
	mov.b64 	%fd38960, {%r13433, %r13432};
$L__BB3_5601:
	add.f64 	%fd33060, %fd869, 0d4000000000000000;
	{
	.reg .b32 %temp; 
	mov.b64 	{%temp, %r13434}, %fd33060;
	}
	and.b32  	%r13435, %r13434, 2146435072;
	setp.ne.s32 	%p6514, %r13435, 2146435072;
	@%p6514 bra 	$L__BB3_5606;
	setp.num.f64 	%p6515, %fd869, %fd869;
	@%p6515 bra 	$L__BB3_5604;
	mov.f64 	%fd33061, 0d4000000000000000;
	add.rn.f64 	%fd38960, %fd869, %fd33061;
	bra.uni 	$L__BB3_5606;
$L__BB3_5604:
	setp.neu.f64 	%p6516, %fd7809, 0d7FF0000000000000;
	@%p6516 bra 	$L__BB3_5606;
	setp.lt.s32 	%p6519, %r3914, 0;
	selp.b32 	%r13437, 0, 2146435072, %p6519;
	and.b32  	%r13438, %r3914, 2147483647;
	setp.ne.s32 	%p6520, %r13438, 1071644672;
	or.b32  	%r13439, %r13437, -2147483648;
	selp.b32 	%r13440, %r13439, %r13437, %p6520;
	selp.b32 	%r13441, %r13440, %r13437, %p6511;
	selp.b32 	%r13442, %r13441, %r13437, %p6510;
	mov.b32 	%r13443, 0;
	mov.b64 	%fd38960, {%r13443, %r13442};
$L__BB3_5606:
	setp.neu.f64 	%p6521, %fd7773, 0d0000000000000000;
	mov.f64 	%fd33062, 0d3FE5555555555555;
	{
	.reg .b32 %temp; 
	mov.b64 	{%temp, %r3127}, %fd33062;
	}
	@%p6521 bra 	$L__BB3_5608;
	and.b32  	%r13444, %r3127, 2146435072;
	setp.eq.s32 	%p6523, %r13444, 1127219200;
	selp.b32 	%r13445, %r2980, 0, %p6523;
	setp.lt.s32 	%p6524, %r3127, 0;
	or.b32  	%r13446, %r13445, 2146435072;
	selp.b32 	%r13447, %r13446, %r13445, %p6524;
	mov.b32 	%r13448, 0;
	mov.b64 	%fd38962, {%r13448, %r13447};
	bra.uni 	$L__BB3_5609;
$L__BB3_5608:
	setp.lt.s32 	%p6522, %r2980, 0;
	{ // callseq 889, 0
	.param .b64 param0;
	st.param.f64 	[param0], %fd7774;
	.param .b64 param1;
	st.param.f64 	[param1], 0d3FE5555555555555;
	.param .b64 retval0;
	call.uni (retval0), 
	__internal_accurate_pow, 
	(
	param0, 
	param1
	);
	ld.param.f64 	%fd33063, [retval0];
	} // callseq 889
	selp.f64 	%fd38962, 0dFFF8000000000000, %fd33063, %p6522;
$L__BB3_5609:
	add.f64 	%fd33065, %fd7773, 0d3FE5555555555555;
	{
	.reg .b32 %temp; 
	mov.b64 	{%temp, %r13449}, %fd33065;
	}
	and.b32  	%r13450, %r13449, 2146435072;
	setp.ne.s32 	%p6525, %r13450, 2146435072;
	@%p6525 bra 	$L__BB3_5614;
	setp.num.f64 	%p6526, %fd7773, %fd7773;
	@%p6526 bra 	$L__BB3_5612;
	mov.f64 	%fd33066, 0d3FE5555555555555;
	add.rn.f64 	%fd38962, %fd7773, %fd33066;
	bra.uni 	$L__BB3_5614;
$L__BB3_5612:
	setp.neu.f64 	%p6527, %fd7774, 0d7FF0000000000000;
	@%p6527 bra 	$L__BB3_5614;
	and.b32  	%r13451, %r3127, 2146435072;
	setp.eq.s32 	%p6528, %r13451, 1127219200;
	setp.lt.s32 	%p6529, %r2980, 0;
	setp.lt.s32 	%p6530, %r3127, 0;
	selp.b32 	%r13452, 0, 2146435072, %p6530;
	and.b32  	%r13453, %r3127, 2147483647;
	setp.ne.s32 	%p6531, %r13453, 1071644672;
	or.b32  	%r13454, %r13452, -2147483648;
	selp.b32 	%r13455, %r13454, %r13452, %p6531;
	selp.b32 	%r13456, %r13455, %r13452, %p6528;
	selp.b32 	%r13457, %r13456, %r13452, %p6529;
	mov.b32 	%r13458, 0;
	mov.b64 	%fd38962, {%r13458, %r13457};
$L__BB3_5614:
	setp.eq.f64 	%p6532, %fd7773, 0d3FF0000000000000;
	selp.f64 	%fd33067, 0d3FF0000000000000, %fd38962, %p6532;
	mul.f64 	%fd33068, %fd38960, 0d4008000000000000;
	selp.f64 	%fd33069, 0d4008000000000000, %fd33068, %p6508;
	mul.f64 	%fd33070, %fd33069, %fd33067;
	fma.rn.f64 	%fd33071, %fd7773, %fd8129, %fd33070;
	mul.f64 	%fd33072, %fd869, 0d4018000000000000;
	fma.rn.f64 	%fd33073, %fd33072, %fd7843, %fd33071;
	add.f64 	%fd33074, %fd33073, 0d4018000000000000;
	div.rn.f64 	%fd33075, %fd862, %fd8124;
	mul.f64 	%fd8142, %fd33075, %fd33074;
	neg.f64 	%fd33076, %fd869;
	mul.f64 	%fd8143, %fd7843, %fd33076;
	fma.rn.f64 	%fd33077, %fd8143, 0d3FF71547652B82FE, 0d4338000000000000;
	{
	.reg .b32 %temp; 
	mov.b64 	{%r3128, %temp}, %fd33077;
	}
	mov.f64 	%fd33078, 0dC338000000000000;
	add.rn.f64 	%fd33079, %fd33077, %fd33078;
	fma.rn.f64 	%fd33080, %fd33079, 0dBFE62E42FEFA39EF, %fd8143;
	fma.rn.f64 	%fd33081, %fd33079, 0dBC7ABC9E3B39803F, %fd33080;
	fma.rn.f64 	%fd33082, %fd33081, 0d3E5ADE1569CE2BDF, 0d3E928AF3FCA213EA;
	fma.rn.f64 	%fd33083, %fd33082, %fd33081, 0d3EC71DEE62401315;
	fma.rn.f64 	%fd33084, %fd33083, %fd33081, 0d3EFA01997C89EB71;
	fma.rn.f64 	%fd33085, %fd33084, %fd33081, 0d3F2A01A014761F65;
	fma.rn.f64 	%fd33086, %fd33085, %fd33081, 0d3F56C16C1852B7AF;
	fma.rn.f64 	%fd33087, %fd33086, %fd33081, 0d3F81111111122322;
	fma.rn.f64 	%fd33088, %fd33087, %fd33081, 0d3FA55555555502A1;
	fma.rn.f64 	%fd33089, %fd33088, %fd33081, 0d3FC5555555555511;
	fma.rn.f64 	%fd33090, %fd33089, %fd33081, 0d3FE000000000000B;
	fma.rn.f64 	%fd33091, %fd33090, %fd33081, 0d3FF0000000000000;
	fma.rn.f64 	%fd33092, %fd33091, %fd33081, 0d3FF0000000000000;
	{
	.reg .b32 %temp; 
	mov.b64 	{%r3129, %temp}, %fd33092;
	}
	{
	.reg .b32 %temp; 
	mov.b64 	{%temp, %r3130}, %fd33092;
	}
	shl.b32 	%r13459, %r3128, 20;
	add.s32 	%r13460, %r13459, %r3130;
	mov.b64 	%fd38963, {%r3129, %r13460};
	{
	.reg .b32 %temp; 
	mov.b64 	{%temp, %r13461}, %fd8143;
	}
	mov.b32 	%f330, %r13461;
	abs.f32 	%f147, %f330;
	setp.lt.f32 	%p6534, %f147, 0f4086232B;
	@%p6534 bra 	$L__BB3_5617;
	setp.lt.f64 	%p6535, %fd8143, 0d0000000000000000;
	add.f64 	%fd33093, %fd8143, 0d7FF0000000000000;
	selp.f64 	%fd38963, 0d0000000000000000, %fd33093, %p6535;
	setp.geu.f32 	%p6536, %f147, 0f40874800;
	@%p6536 bra 	$L__BB3_5617;
	shr.u32 	%r13462, %r3128, 31;
	add.s32 	%r13463, %r3128, %r13462;
	shr.s32 	%r13464, %r13463, 1;
	shl.b32 	%r13465, %r13464, 20;
	add.s32 	%r13466, %r3130, %r13465;
	mov.b64 	%fd33094, {%r3129, %r13466};
	sub.s32 	%r13467, %r3128, %r13464;
	shl.b32 	%r13468, %r13467, 20;
	add.s32 	%r13469, %r13468, 1072693248;
	mov.b32 	%r13470, 0;
	mov.b64 	%fd33095, {%r13470, %r13469};
	mul.f64 	%fd38963, %fd33095, %fd33094;
$L__BB3_5617:
	add.f64 	%fd33096, %fd7966, %fd8117;
	fma.rn.f64 	%fd33097, %fd8142, %fd38963, %fd33096;
	mul.f64 	%fd33098, %fd1, 0d4008000000000000;
	mul.f64 	%fd33099, %fd33098, %fd5;
	mul.f64 	%fd33100, %fd4, 0d3CCF412AAC30D1B7;
	selp.f64 	%fd33101, 0d3FF0000000000000, %fd38871, %p6532;
	mul.f64 	%fd33102, %fd33100, %fd33101;
	div.rn.f64 	%fd33103, %fd33102, %fd33099;
	fma.rn.f64 	%fd39045, %fd7808, %fd33097, %fd33103;
	bra.uni 	$L__BB3_5858;
$L__BB3_5618:
	setp.eq.f64 	%p6028, %fd7773, 0d0000000000000000;
	setp.lt.s32 	%p6029, %r3910, 0;
	and.b32  	%r12646, %r3910, 2146435072;
	setp.eq.s32 	%p6030, %r12646, 1073741824;
	{
	.reg .b32 %temp; 
	mov.b64 	{%temp, %r3131}, %fd7773;
	}
	abs.f64 	%fd8149, %fd7773;
	{ // callseq 854, 0
	.param .b64 param0;
	st.param.f64 	[param0], %fd8149;
	.param .b64 param1;
	st.param.f64 	[param1], 0d4008000000000000;
	.param .b64 retval0;
	call.uni (retval0), 
	__internal_accurate_pow, 
	(
	param0, 
	param1
	);
	ld.param.f64 	%fd31185, [retval0];
	} // callseq 854
	setp.lt.s32 	%p6031, %r3131, 0;
	neg.f64 	%fd31187, %fd31185;
	selp.f64 	%fd31188, %fd31187, %fd31185, %p6030;
	selp.f64 	%fd31189, %fd31188, %fd31185, %p6031;
	selp.b32 	%r12647, %r3131, 0, %p6030;
	or.b32  	%r12648, %r12647, 2146435072;
	selp.b32 	%r12649, %r12648, %r12647, %p6029;
	mov.b32 	%r12650, 0;
	mov.b64 	%fd31190, {%r12650, %r12649};
	selp.f64 	%fd38964, %fd31190, %fd31189, %p6028;
	add.f64 	%fd31191, %fd7773, 0d4008000000000000;
	{
	.reg .b32 %temp; 
	mov.b64 	{%temp, %r12651}, %fd31191;
	}
	and.b32  	%r12652, %r12651, 2146435072;
	setp.ne.s32 	%p6032, %r12652, 2146435072;
	@%p6032 bra 	$L__BB3_5623;
	setp.num.f64 	%p6033, %fd7773, %fd7773;
	@%p6033 bra 	$L__BB3_5621;
	mov.f64 	%fd31192, 0d4008000000000000;
	add.rn.f64 	%fd38964, %fd7773, %fd31192;
	bra.uni 	$L__BB3_5623;
$L__BB3_5621:
	setp.neu.f64 	%p6034, %fd8149, 0d7FF0000000000000;
	@%p6034 bra 	$L__BB3_5623;
	setp.lt.s32 	%p6035, %r3131, 0;
	setp.eq.s32 	%p6036, %r12646, 1073741824;
	and.b32  	%r12654, %r3910, 2147483647;
	setp.ne.s32 	%p6037, %r12654, 1071644672;
	setp.lt.s32 	%p6038, %r3910, 0;
	selp.b32 	%r12655, 0, 2146435072, %p6038;
	or.b32  	%r12656, %r12655, -2147483648;
	selp.b32 	%r12657, %r12656, %r12655, %p6037;
	selp.b32 	%r12658, %r12657, %r12655, %p6036;
	selp.b32 	%r12659, %r12658, %r12655, %p6035;
	mov.b32 	%r12660, 0;
	mov.b64 	%fd38964, {%r12660, %r12659};
$L__BB3_5623:
	setp.neu.f64 	%p6039, %fd849, 0d0000000000000000;
	mov.f64 	%fd31193, 0d3FC5555555555555;
	{
	.reg .b32 %temp; 
	mov.b64 	{%temp, %r3132}, %fd31193;
	}
	and.b32  	%r3133, %r3132, 2146435072;
	@%p6039 bra 	$L__BB3_5625;
	setp.eq.s32 	%p6041, %r3133, 1127219200;
	selp.b32 	%r12661, %r210, 0, %p6041;
	setp.lt.s32 	%p6042, %r3132, 0;
	or.b32  	%r12662, %r12661, 2146435072;
	selp.b32 	%r12663, %r12662, %r12661, %p6042;
	mov.b32 	%r12664, 0;
	mov.b64 	%fd38966, {%r12664, %r12663};
	bra.uni 	$L__BB3_5626;
$L__BB3_5625:
	setp.lt.s32 	%p6040, %r210, 0;
	{ // callseq 855, 0
	.param .b64 param0;
	st.param.f64 	[param0], %fd850;
	.param .b64 param1;
	st.param.f64 	[param1], 0d3FC5555555555555;
	.param .b64 retval0;
	call.uni (retval0), 
	__internal_accurate_pow, 
	(
	param0, 
	param1
	);
	ld.param.f64 	%fd31194, [retval0];
	} // callseq 855
	selp.f64 	%fd38966, 0dFFF8000000000000, %fd31194, %p6040;
$L__BB3_5626:
	add.f64 	%fd31196, %fd849, 0d3FC5555555555555;
	{
	.reg .b32 %temp; 
	mov.b64 	{%temp, %r12665}, %fd31196;
	}
	and.b32  	%r12666, %r12665, 2146435072;
	setp.ne.s32 	%p6043, %r12666, 2146435072;
	@%p6043 bra 	$L__BB3_5631;
	setp.num.f64 	%p6044, %fd849, %fd849;
	@%p6044 bra 	$L__BB3_5629;
	mov.f64 	%fd31197, 0d3FC5555555555555;
	add.rn.f64 	%fd38966, %fd849, %fd31197;
	bra.uni 	$L__BB3_5631;
$L__BB3_5629:
	setp.neu.f64 	%p6045, %fd850, 0d7FF0000000000000;
	@%p6045 bra 	$L__BB3_5631;
	setp.eq.s32 	%p6046, %r3133, 1127219200;
	setp.lt.s32 	%p6047, %r210, 0;
	setp.lt.s32 	%p6048, %r3132, 0;
	selp.b32 	%r12668, 0, 2146435072, %p6048;
	and.b32  	%r12669, %r3132, 2147483647;
	setp.ne.s32 	%p6049, %r12669, 1071644672;
	or.b32  	%r12670, %r12668, -2147483648;
	selp.b32 	%r12671, %r12670, %r12668, %p6049;
	selp.b32 	%r12672, %r12671, %r12668, %p6046;
	selp.b32 	%r12673, %r12672, %r12668, %p6047;
	mov.b32 	%r12674, 0;
	mov.b64 	%fd38966, {%r12674, %r12673};
$L__BB3_5631:
	{
	.reg .b32 %temp; 
	mov.b64 	{%temp, %r3134}, %fd869;
	}
	mov.f64 	%fd31198, 0d4016000000000000;
	{
	.reg .b32 %temp; 
	mov.b64 	{%temp, %r3135}, %fd31198;
	}
	abs.f64 	%fd8160, %fd869;
	setp.neu.f64 	%p6050, %fd869, 0d0000000000000000;
	@%p6050 bra 	$L__BB3_5633;
	and.b32  	%r12675, %r3135, 2146435072;
	setp.eq.s32 	%p6052, %r12675, 1075838976;
	selp.b32 	%r12676, %r3134, 0, %p6052;
	setp.lt.s32 	%p6053, %r3135, 0;
	or.b32  	%r12677, %r12676, 2146435072;
	selp.b32 	%r12678, %r12677, %r12676, %p6053;
	mov.b32 	%r12679, 0;
	mov.b64 	%fd38968, {%r12679, %r12678};
	bra.uni 	$L__BB3_5634;
$L__BB3_5633:
	setp.lt.s32 	%p6051, %r3134, 0;
	{ // callseq 856, 0
	.param .b64 param0;
	st.param.f64 	[param0], %fd8160;
	.param .b64 param1;
	st.param.f64 	[param1], 0d4016000000000000;
	.param .b64 retval0;
	call.uni (retval0), 
	__internal_accurate_pow, 
	(
	param0, 
	param1
	);
	ld.param.f64 	%fd31199, [retval0];
	} // callseq 856
	selp.f64 	%fd38968, 0dFFF8000000000000, %fd31199, %p6051;
$L__BB3_5634:
	add.f64 	%fd31201, %fd869, 0d4016000000000000;
	{
	.reg .b32 %temp; 
	mov.b64 	{%temp, %r12680}, %fd31201;
	}
	and.b32  	%r12681, %r12680, 2146435072;
	setp.ne.s32 	%p6054, %r12681, 2146435072;
	@%p6054 bra 	$L__BB3_5639;
	setp.num.f64 	%p6055, %fd869, %fd869;
	@%p6055 bra 	$L__BB3_5637;
	mov.f64 	%fd31202, 0d4016000000000000;
	add.rn.f64 	%fd38968, %fd869, %fd31202;
	bra.uni 	$L__BB3_5639;
$L__BB3_5637:
	setp.neu.f64 	%p6056, %fd8160, 0d7FF0000000000000;
	@%p6056 bra 	$L__BB3_5639;
	setp.lt.s32 	%p6057, %r3134, 0;
	and.b32  	%r12682, %r3135, 2146435072;
	setp.eq.s32 	%p6058, %r12682, 1075838976;
	setp.lt.s32 	%p6059, %r3135, 0;
	selp.b32 	%r12683, 0, 2146435072, %p6059;
	and.b32  	%r12684, %r3135, 2147483647;
	setp.ne.s32 	%p6060, %r12684, 1071644672;
	or.b32  	%r12685, %r12683, -2147483648;
	selp.b32 	%r12686, %r12685, %r12683, %p6060;
	selp.b32 	%r12687, %r12686, %r12683, %p6058;
	selp.b32 	%r12688, %r12687, %r12683, %p6057;
	mov.b32 	%r12689, 0;
	mov.b64 	%fd38968, {%r12689, %r12688};
$L__BB3_5639:
	mov.f64 	%fd38969, 0d4026000000000000;
	{
	.reg .b32 %temp; 
	mov.b64 	{%temp, %r15879}, %fd38969;
	}
	{
	.reg .b32 %temp; 
	mov.b64 	{%r15880, %temp}, %fd38969;
	}
	setp.gt.s32 	%p6061, %r15879, 1048575;
	mov.b32 	%r15881, -1023;
	@%p6061 bra 	$L__BB3_5641;
	mov.f64 	%fd38969, 0d4386000000000000;
	{
	.reg .b32 %temp; 
	mov.b64 	{%temp, %r15879}, %fd38969;
	}
	{
	.reg .b32 %temp; 
	mov.b64 	{%r15880, %temp}, %fd38969;
	}
	mov.b32 	%r15881, -1077;
$L__BB3_5641:
	add.s32 	%r12692, %r15879, -1;
	setp.gt.u32 	%p6062, %r12692, 2146435070;
	@%p6062 bra 	$L__BB3_5645;
	shr.u32 	%r12695, %r15879, 20;
	add.s32 	%r15882, %r15881, %r12695;
	and.b32  	%r12696, %r15879, 1048575;
	or.b32  	%r12697, %r12696, 1072693248;
	mov.b64 	%fd38970, {%r15880, %r12697};
	setp.lt.u32 	%p6064, %r12697, 1073127583;
	@%p6064 bra 	$L__BB3_5644;
	{
	.reg .b32 %temp; 
	mov.b64 	{%r12698, %temp}, %fd38970;
	}
	{
	.reg .b32 %temp; 
	mov.b64 	{%temp, %r12699}, %fd38970;
	}
	add.s32 	%r12700, %r12699, -1048576;
	mov.b64 	%fd38970, {%r12698, %r12700};
	add.s32 	%r15882, %r15882, 1;
$L__BB3_5644:
	add.f64 	%fd31206, %fd38970, 0dBFF0000000000000;
	add.f64 	%fd31207, %fd38970, 0d3FF0000000000000;
	rcp.approx.ftz.f64 	%fd31208, %fd31207;
	neg.f64 	%fd31209, %fd31207;
	fma.rn.f64 	%fd31210, %fd31209, %fd31208, 0d3FF0000000000000;
	fma.rn.f64 	%fd31211, %fd31210, %fd31210, %fd31210;
	fma.rn.f64 	%fd31212, %fd31211, %fd31208, %fd31208;
	mul.f64 	%fd31213, %fd31206, %fd31212;
	fma.rn.f64 	%fd31214, %fd31206, %fd31212, %fd31213;
	mul.f64 	%fd31215, %fd31214, %fd31214;
	fma.rn.f64 	%fd31216, %fd31215, 0d3EB1380B3AE80F1E, 0d3ED0EE258B7A8B04;
	fma.rn.f64 	%fd31217, %fd31216, %fd31215, 0d3EF3B2669F02676F;
	fma.rn.f64 	%fd31218, %fd31217, %fd31215, 0d3F1745CBA9AB0956;
	fma.rn.f64 	%fd31219, %fd31218, %fd31215, 0d3F3C71C72D1B5154;
	fma.rn.f64 	%fd31220, %fd31219, %fd31215, 0d3F624924923BE72D;
	fma.rn.f64 	%fd31221, %fd31220, %fd31215, 0d3F8999999999A3C4;
	fma.rn.f64 	%fd31222, %fd31221, %fd31215, 0d3FB5555555555554;
	sub.f64 	%fd31223, %fd31206, %fd31214;
	add.f64 	%fd31224, %fd31223, %fd31223;
	neg.f64 	%fd31225, %fd31214;
	fma.rn.f64 	%fd31226, %fd31225, %fd31206, %fd31224;
	mul.f64 	%fd31227, %fd31212, %fd31226;
	mul.f64 	%fd31228, %fd31215, %fd31222;
	fma.rn.f64 	%fd31229, %fd31228, %fd31214, %fd31227;
	xor.b32  	%r12701, %r15882, -2147483648;
	mov.b32 	%r12702, 1127219200;
	mov.b64 	%fd31230, {%r12701, %r12702};
	sub.f64 	%fd31231, %fd31230, %fd159;
	fma.rn.f64 	%fd31232, %fd31231, 0d3FE62E42FEFA39EF, %fd31214;
	fma.rn.f64 	%fd31233, %fd31231, 0dBFE62E42FEFA39EF, %fd31232;
	sub.f64 	%fd31234, %fd31233, %fd31214;
	sub.f64 	%fd31235, %fd31229, %fd31234;
	fma.rn.f64 	%fd31236, %fd31231, 0d3C7ABC9E3B39803F, %fd31235;
	add.f64 	%fd38971, %fd31232, %fd31236;
	bra.uni 	$L__BB3_5646;
$L__BB3_5645:
	fma.rn.f64 	%fd31205, %fd38969, 0d7FF0000000000000, 0d7FF0000000000000;
	{
	.reg .b32 %temp; 
	mov.b64 	{%temp, %r12693}, %fd38969;
	}
	and.b32  	%r12694, %r12693, 2147483647;
	setp.eq.s32 	%p6063, %r12694, 0;
	selp.f64 	%fd38971, 0dFFF0000000000000, %fd31205, %p6063;
$L__BB3_5646:
	fma.rn.f64 	%fd8174, %fd38971, 0dC018000000000000, 0d4026000000000000;
	mov.f64 	%fd38972, 0d3FFC4E06B9F096A3;
	{
	.reg .b32 %temp; 
	mov.b64 	{%temp, %r15887}, %fd38972;
	}
	{
	.reg .b32 %temp; 
	mov.b64 	{%r15888, %temp}, %fd38972;
	}
	setp.gt.s32 	%p6065, %r15887, 1048575;
	mov.b32 	%r15885, -1023;
	mov.u32 	%r15883, %r15887;
	mov.u32 	%r15884, %r15888;
	@%p6065 bra 	$L__BB3_5648;
	mov.f64 	%fd38972, 0d435C4E06B9F096A3;
	{
	.reg .b32 %temp; 
	mov.b64 	{%temp, %r15883}, %fd38972;
	}
	{
	.reg .b32 %temp; 
	mov.b64 	{%r15884, %temp}, %fd38972;
	}
	mov.b32 	%r15885, -1077;
$L__BB3_5648:
	add.s32 	%r12705, %r15883, -1;
	setp.gt.u32 	%p6066, %r12705, 2146435070;
	@%p6066 bra 	$L__BB3_5652;
	shr.u32 	%r12708, %r15883, 20;
	add.s32 	%r15886, %r15885, %r12708;
	and.b32  	%r12709, %r15883, 1048575;
	or.b32  	%r12710, %r12709, 1072693248;
	mov.b64 	%fd38973, {%r15884, %r12710};
	setp.lt.u32 	%p6068, %r12710, 1073127583;
	@%p6068 bra 	$L__BB3_5651;
	{
	.reg .b32 %temp; 
	mov.b64 	{%r12711, %temp}, %fd38973;
	}
	{
	.reg .b32 %temp; 
	mov.b64 	{%temp, %r12712}, %fd38973;
	}
	add.s32 	%r12713, %r12712, -1048576;
	mov.b64 	%fd38973, {%r12711, %r12713};
	add.s32 	%r15886, %r15886, 1;
$L__BB3_5651:
	add.f64 	%fd31240, %fd38973, 0dBFF0000000000000;
	add.f64 	%fd31241, %fd38973, 0d3FF0000000000000;
	rcp.approx.ftz.f64 	%fd31242, %fd31241;
	neg.f64 	%fd31243, %fd31241;
	fma.rn.f64 	%fd31244, %fd31243, %fd31242, 0d3FF0000000000000;
	fma.rn.f64 	%fd31245, %fd31244, %fd31244, %fd31244;
	fma.rn.f64 	%fd31246, %fd31245, %fd31242, %fd31242;
	mul.f64 	%fd31247, %fd31240, %fd31246;
	fma.rn.f64 	%fd31248, %fd31240, %fd31246, %fd31247;
	mul.f64 	%fd31249, %fd31248, %fd31248;
	fma.rn.f64 	%fd31250, %fd31249, 0d3EB1380B3AE80F1E, 0d3ED0EE258B7A8B04;
	fma.rn.f64 	%fd31251, %fd31250, %fd31249, 0d3EF3B2669F02676F;
	fma.rn.f64 	%fd31252, %fd31251, %fd31249, 0d3F1745CBA9AB0956;
	fma.rn.f64 	%fd31253, %fd31252, %fd31249, 0d3F3C71C72D1B5154;
	fma.rn.f64 	%fd31254, %fd31253, %fd31249, 0d3F624924923BE72D;
	fma.rn.f64 	%fd31255, %fd31254, %fd31249, 0d3F8999999999A3C4;
	fma.rn.f64 	%fd31256, %fd31255, %fd31249, 0d3FB5555555555554;
	sub.f64 	%fd31257, %fd31240, %fd31248;
	add.f64 	%fd31258, %fd31257, %fd31257;
	neg.f64 	%fd31259, %fd31248;
	fma.rn.f64 	%fd31260, %fd31259, %fd31240, %fd31258;
	mul.f64 	%fd31261, %fd31246, %fd31260;
	mul.f64 	%fd31262, %fd31249, %fd31256;
	fma.rn.f64 	%fd31263, %fd31262, %fd31248, %fd31261;
	xor.b32  	%r12714, %r15886, -2147483648;
	mov.b32 	%r12715, 1127219200;
	mov.b64 	%fd31264, {%r12714, %r12715};
	sub.f64 	%fd31265, %fd31264, %fd159;
	fma.rn.f64 	%fd31266, %fd31265, 0d3FE62E42FEFA39EF, %fd31248;
	fma.rn.f64 	%fd31267, %fd31265, 0dBFE62E42FEFA39EF, %fd31266;
	sub.f64 	%fd31268, %fd31267, %fd31248;
	sub.f64 	%fd31269, %fd31263, %fd31268;
	fma.rn.f64 	%fd31270, %fd31265, 0d3C7ABC9E3B39803F, %fd31269;
	add.f64 	%fd38974, %fd31266, %fd31270;
	bra.uni 	$L__BB3_5653;
$L__BB3_5652:
	fma.rn.f64 	%fd31239, %fd38972, 0d7FF0000000000000, 0d7FF0000000000000;
	{
	.reg .b32 %temp; 
	mov.b64 	{%temp, %r12706}, %fd38972;
	}
	and.b32  	%r12707, %r12706, 2147483647;
	setp.eq.s32 	%p6067, %r12707, 0;
	selp.f64 	%fd38974, 0dFFF0000000000000, %fd31239, %p6067;
$L__BB3_5653:
	sub.f64 	%fd8182, %fd38974, %fd8174;
	fma.rn.f64 	%fd31271, %fd8182, 0d3FF71547652B82FE, 0d4338000000000000;
	{
	.reg .b32 %temp; 
	mov.b64 	{%r3156, %temp}, %fd31271;
	}
	mov.f64 	%fd31272, 0dC338000000000000;
	add.rn.f64 	%fd31273, %fd31271, %fd31272;
	fma.rn.f64 	%fd31274, %fd31273, 0dBFE62E42FEFA39EF, %fd8182;
	fma.rn.f64 	%fd31275, %fd31273, 0dBC7ABC9E3B39803F, %fd31274;
	fma.rn.f64 	%fd31276, %fd31275, 0d3E5ADE1569CE2BDF, 0d3E928AF3FCA213EA;
	fma.rn.f64 	%fd31277, %fd31276, %fd31275, 0d3EC71DEE62401315;
	fma.rn.f64 	%fd31278, %fd31277, %fd31275, 0d3EFA01997C89EB71;
	fma.rn.f64 	%fd31279, %fd31278, %fd31275, 0d3F2A01A014761F65;
	fma.rn.f64 	%fd31280, %fd31279, %fd31275, 0d3F56C16C1852B7AF;
	fma.rn.f64 	%fd31281, %fd31280, %fd31275, 0d3F81111111122322;
	fma.rn.f64 	%fd31282, %fd31281, %fd31275, 0d3FA55555555502A1;
	fma.rn.f64 	%fd31283, %fd31282, %fd31275, 0d3FC5555555555511;
	fma.rn.f64 	%fd31284, %fd31283, %fd31275, 0d3FE000000000000B;
	fma.rn.f64 	%fd31285, %fd31284, %fd31275, 0d3FF0000000000000;
	fma.rn.f64 	%fd31286, %fd31285, %fd31275, 0d3FF0000000000000;
	{
	.reg .b32 %temp; 
	mov.b64 	{%r3157, %temp}, %fd31286;
	}
	{
	.reg .b32 %temp; 
	mov.b64 	{%temp, %r3158}, %fd31286;
	}
	shl.b32 	%r12716, %r3156, 20;
	add.s32 	%r12717, %r12716, %r3158;
	mov.b64 	%fd38975, {%r3157, %r12717};
	{
	.reg .b32 %temp; 
	mov.b64 	{%temp, %r12718}, %fd8182;
	}
	mov.b32 	%f317, %r12718;
	abs.f32 	%f148, %f317;
	setp.lt.f32 	%p6069, %f148, 0f4086232B;
	@%p6069 bra 	$L__BB3_5656;
	setp.lt.f64 	%p6070, %fd8182, 0d0000000000000000;
	add.f64 	%fd31287, %fd8182, 0d7FF0000000000000;
	selp.f64 	%fd38975, 0d0000000000000000, %fd31287, %p6070;
	setp.geu.f32 	%p6071, %f148, 0f40874800;
	@%p6071 bra 	$L__BB3_5656;
	shr.u32 	%r12719, %r3156, 31;
	add.s32 	%r12720, %r3156, %r12719;
	shr.s32 	%r12721, %r12720, 1;
	shl.b32 	%r12722, %r12721, 20;
	add.s32 	%r12723, %r3158, %r12722;
	mov.b64 	%fd31288, {%r3157, %r12723};
	sub.s32 	%r12724, %r3156, %r12721;
	shl.b32 	%r12725, %r12724, 20;
	add.s32 	%r12726, %r12725, 1072693248;
	mov.b32 	%r12727, 0;
	mov.b64 	%fd31289, {%r12727, %r12726};
	mul.f64 	%fd38975, %fd31289, %fd31288;
$L__BB3_5656:
	setp.neu.f64 	%p6072, %fd7773, 0d0000000000000000;
	rcp.rn.f64 	%fd31290, %fd38968;
	setp.eq.f64 	%p6073, %fd869, 0d3FF0000000000000;
	selp.f64 	%fd31291, 0d3FF0000000000000, %fd31290, %p6073;
	mul.f64 	%fd8187, %fd31291, %fd38975;
	@%p6072 bra 	$L__BB3_5658;
	setp.lt.s32 	%p6075, %r93, 0;
	and.b32  	%r12728, %r93, 2146435072;
	setp.eq.s32 	%p6076, %r12728, 1127219200;
	selp.b32 	%r12729, %r3131, 0, %p6076;
	or.b32  	%r12730, %r12729, 2146435072;
	selp.b32 	%r12731, %r12730, %r12729, %p6075;
	mov.b32 	%r12732, 0;
	mov.b64 	%fd38977, {%r12732, %r12731};
	bra.uni 	$L__BB3_5659;
$L__BB3_5658:
	setp.lt.s32 	%p6074, %r3131, 0;
	{ // callseq 857, 0
	.param .b64 param0;
	st.param.f64 	[param0], %fd8149;
	.param .b64 param1;
	st.param.f64 	[param1], 0d3FD5555555555555;
	.param .b64 retval0;
	call.uni (retval0), 
	__internal_accurate_pow, 
	(
	param0, 
	param1
	);
	ld.param.f64 	%fd31292, [retval0];
	} // callseq 857
	selp.f64 	%fd38977, 0dFFF8000000000000, %fd31292, %p6074;
$L__BB3_5659:
	add.f64 	%fd31294, %fd7773, 0d3FD5555555555555;
	{
	.reg .b32 %temp; 
	mov.b64 	{%temp, %r12733}, %fd31294;
	}
	and.b32  	%r12734, %r12733, 2146435072;
	setp.ne.s32 	%p6077, %r12734, 2146435072;
	@%p6077 bra 	$L__BB3_5664;
	setp.num.f64 	%p6078, %fd7773, %fd7773;
	@%p6078 bra 	$L__BB3_5662;
	mov.f64 	%fd31295, 0d3FD5555555555555;
	add.rn.f64 	%fd38977, %fd7773, %fd31295;
	bra.uni 	$L__BB3_5664;
$L__BB3_5662:
	setp.neu.f64 	%p6079, %fd8149, 0d7FF0000000000000;
	@%p6079 bra 	$L__BB3_5664;
	setp.lt.s32 	%p6080, %r3131, 0;
	setp.lt.s32 	%p6081, %r93, 0;
	selp.b32 	%r12735, 0, 2146435072, %p6081;
	or.b32  	%r12736, %r12735, -2147483648;
	selp.b32 	%r12737, %r12736, %r12735, %p5;
	selp.b32 	%r12738, %r12737, %r12735, %p6080;
	mov.b32 	%r12739, 0;
	mov.b64 	%fd38977, {%r12739, %r12738};
$L__BB3_5664:
	setp.eq.f64 	%p6082, %fd7773, 0d3FF0000000000000;
	selp.f64 	%fd8194, 0d3FF0000000000000, %fd38977, %p6082;
	mul.f64 	%fd31296, %fd869, %fd8194;
	setp.geu.f64 	%p6083, %fd31296, 0d0000000000000000;
	@%p6083 bra 	$L__BB3_5666;
	mov.u64 	%rd387, $str$7;
	cvta.global.u64 	%rd388, %rd387;
	{ // callseq 858, 0
	.param .b64 param0;
	st.param.b64 	[param0], %rd388;
	.param .b64 param1;
	st.param.b64 	[param1], 0;
	.param .b32 retval0;
	call.uni (retval0), 
	vprintf, 
	(
	param0, 
	param1
	);
	ld.param.b32 	%r12740, [retval0];
	} // callseq 858
$L__BB3_5666:
	setp.geu.f64 	%p6084, %fd31296, 0d401A000000000000;
	@%p6084 bra 	$L__BB3_5708;
	mov.b32 	%r15889, -1023;
	mov.f64 	%fd38978, 0d3FFC4E06B9F096A3;
	@%p6065 bra 	$L__BB3_5669;
	mov.f64 	%fd38978, 0d435C4E06B9F096A3;
	{
	.reg .b32 %temp; 
	mov.b64 	{%temp, %r15887}, %fd38978;
	}
	{
	.reg .b32 %temp; 
	mov.b64 	{%r15888, %temp}, %fd38978;
	}
	mov.b32 	%r15889, -1077;
$L__BB3_5669:
	add.s32 	%r12792, %r15887, -1;
	setp.gt.u32 	%p6110, %r12792, 2146435070;
	@%p6110 bra 	$L__BB3_5673;
	shr.u32 	%r12795, %r15887, 20;
	add.s32 	%r15890, %r15889, %r12795;
	and.b32  	%r12796, %r15887, 1048575;
	or.b32  	%r12797, %r12796, 1072693248;
	mov.b64 	%fd38979, {%r15888, %r12797};
	setp.lt.u32 	%p6112, %r12797, 1073127583;
	@%p6112 bra 	$L__BB3_5672;
	{
	.reg .b32 %temp; 
	mov.b64 	{%r12798, %temp}, %fd38979;
	}
	{
	.reg .b32 %temp; 
	mov.b64 	{%temp, %r12799}, %fd38979;
	}
	add.s32 	%r12800, %r12799, -1048576;
	mov.b64 	%fd38979, {%r12798, %r12800};
	add.s32 	%r15890, %r15890, 1;
$L__BB3_5672:
	add.f64 	%fd31445, %fd38979, 0dBFF0000000000000;
	add.f64 	%fd31446, %fd38979, 0d3FF0000000000000;
	rcp.approx.ftz.f64 	%fd31447, %fd31446;
	neg.f64 	%fd31448, %fd31446;
	fma.rn.f64 	%fd31449, %fd31448, %fd31447, 0d3FF0000000000000;
	fma.rn.f64 	%fd31450, %fd31449, %fd31449, %fd31449;
	fma.rn.f64 	%fd31451, %fd31450, %fd31447, %fd31447;
	mul.f64 	%fd31452, %fd31445, %fd31451;
	fma.rn.f64 	%fd31453, %fd31445, %fd31451, %fd31452;
	mul.f64 	%fd31454, %fd31453, %fd31453;
	fma.rn.f64 	%fd31455, %fd31454, 0d3EB1380B3AE80F1E, 0d3ED0EE258B7A8B04;
	fma.rn.f64 	%fd31456, %fd31455, %fd31454, 0d3EF3B2669F02676F;
	fma.rn.f64 	%fd31457, %fd31456, %fd31454, 0d3F1745CBA9AB0956;
	fma.rn.f64 	%fd31458, %fd31457, %fd31454, 0d3F3C71C72D1B5154;
	fma.rn.f64 	%fd31459, %fd31458, %fd31454, 0d3F624924923BE72D;
	fma.rn.f64 	%fd31460, %fd31459, %fd31454, 0d3F8999999999A3C4;
	fma.rn.f64 	%fd31461, %fd31460, %fd31454, 0d3FB5555555555554;
	sub.f64 	%fd31462, %fd31445, %fd31453;
	add.f64 	%fd31463, %fd31462, %fd31462;
	neg.f64 	%fd31464, %fd31453;
	fma.rn.f64 	%fd31465, %fd31464, %fd31445, %fd31463;
	mul.f64 	%fd31466, %fd31451, %fd31465;
	mul.f64 	%fd31467, %fd31454, %fd31461;
	fma.rn.f64 	%fd31468, %fd31467, %fd31453, %fd31466;
	xor.b32  	%r12801, %r15890, -2147483648;
	mov.b32 	%r12802, 1127219200;
	mov.b64 	%fd31469, {%r12801, %r12802};
	sub.f64 	%fd31470, %fd31469, %fd159;
	fma.rn.f64 	%fd31471, %fd31470, 0d3FE62E42FEFA39EF, %fd31453;
	fma.rn.f64 	%fd31472, %fd31470, 0dBFE62E42FEFA39EF, %fd31471;
	sub.f64 	%fd31473, %fd31472, %fd31453;
	sub.f64 	%fd31474, %fd31468, %fd31473;
	fma.rn.f64 	%fd31475, %fd31470, 0d3C7ABC9E3B39803F, %fd31474;
	add.f64 	%fd38980, %fd31471, %fd31475;
	bra.uni 	$L__BB3_5674;
$L__BB3_5673:
	fma.rn.f64 	%fd31444, %fd38978, 0d7FF0000000000000, 0d7FF0000000000000;
	{
	.reg .b32 %temp; 
	mov.b64 	{%temp, %r12793}, %fd38978;
	}
	and.b32  	%r12794, %r12793, 2147483647;
	setp.eq.s32 	%p6111, %r12794, 0;
	selp.f64 	%fd38980, 0dFFF0000000000000, %fd31444, %p6111;
$L__BB3_5674:
	setp.le.f64 	%p6113, %fd31296, 0d0000000000000000;
	mov.f64 	%fd38989, 0d0000000000000000;
	@%p6113 bra 	$L__BB3_5676;
	mov.b32 	%r15891, 1;
	mov.f64 	%fd38982, 0d3FC745D1745D1746;
	mov.f64 	%fd38981, 0d4016000000000000;
	mov.f64 	%fd38984, %fd38982;
	bra.uni 	$L__BB3_5694;
$L__BB3_5676:
	@%p6083 bra 	$L__BB3_5707;
	mov.u64 	%rd391, $str$4;
	cvta.global.u64 	%rd392, %rd391;
	{ // callseq 860, 0
	.param .b64 param0;
	st.param.b64 	[param0], %rd392;
	.param .b64 param1;
	st.param.b64 	[param1], 0;
	.param .b32 retval0;
	call.uni (retval0), 
	vprintf, 
	(
	param0, 
	param1
	);
	ld.param.b32 	%r12803, [retval0];
	} // callseq 860
	bra.uni 	$L__BB3_5707;
$L__BB3_5678:
	add.f64 	%fd8202, %fd8250, 0d3FF0000000000000;
	mul.f64 	%fd31487, %fd869, %fd8194;
	div.rn.f64 	%fd31488, %fd31487, %fd8202;
	mul.f64 	%fd8203, %fd8251, %fd31488;
	add.f64 	%fd38984, %fd38984, %fd8203;
	abs.f64 	%fd31489, %fd8203;
	abs.f64 	%fd31490, %fd38984;
	mul.f64 	%fd31491, %fd31490, 0d3E9421F5F40D8376;
	setp.lt.f64 	%p6116, %fd31489, %fd31491;
	@%p6116 bra 	$L__BB3_5695;
	add.f64 	%fd8205, %fd8202, 0d3FF0000000000000;
	mul.f64 	%fd31492, %fd869, %fd8194;
	div.rn.f64 	%fd31493, %fd31492, %fd8205;
	mul.f64 	%fd8206, %fd8203, %fd31493;
	add.f64 	%fd38984, %fd38984, %fd8206;
	abs.f64 	%fd31494, %fd8206;
	abs.f64 	%fd31495, %fd38984;
	mul.f64 	%fd31496, %fd31495, 0d3E9421F5F40D8376;
	setp.lt.f64 	%p6117, %fd31494, %fd31496;
	@%p6117 bra 	$L__BB3_5695;
	add.f64 	%fd8208, %fd8205, 0d3FF0000000000000;
	mul.f64 	%fd31497, %fd869, %fd8194;
	div.rn.f64 	%fd31498, %fd31497, %fd8208;
	mul.f64 	%fd8209, %fd8206, %fd31498;
	add.f64 	%fd38984, %fd38984, %fd8209;
	abs.f64 	%fd31499, %fd8209;
	abs.f64 	%fd31500, %fd38984;
	mul.f64 	%fd31501, %fd31500, 0d3E9421F5F40D8376;
	setp.lt.f64 	%p6118, %fd31499, %fd31501;
	@%p6118 bra 	$L__BB3_5695;
	add.f64 	%fd8211, %fd8208, 0d3FF0000000000000;
	mul.f64 	%fd31502, %fd869, %fd8194;
	div.rn.f64 	%fd31503, %fd31502, %fd8211;
	mul.f64 	%fd8212, %fd8209, %fd31503;
	add.f64 	%fd38984, %fd38984, %fd8212;
	abs.f64 	%fd31504, %fd8212;
	abs.f64 	%fd31505, %fd38984;
	mul.f64 	%fd31506, %fd31505, 0d3E9421F5F40D8376;
	setp.lt.f64 	%p6119, %fd31504, %fd31506;
	@%p6119 bra 	$L__BB3_5695;
	add.f64 	%fd8214, %fd8211, 0d3FF0000000000000;
	mul.f64 	%fd31507, %fd869, %fd8194;
	div.rn.f64 	%fd31508, %fd31507, %fd8214;
	mul.f64 	%fd8215, %fd8212, %fd31508;
	add.f64 	%fd38984, %fd38984, %fd8215;
	abs.f64 	%fd31509, %fd8215;
	abs.f64 	%fd31510, %fd38984;
	mul.f64 	%fd31511, %fd31510, 0d3E9421F5F40D8376;
	setp.lt.f64 	%p6120, %fd31509, %fd31511;
	@%p6120 bra 	$L__BB3_5695;
	add.f64 	%fd8217, %fd8214, 0d3FF0000000000000;
	mul.f64 	%fd31512, %fd869, %fd8194;
	div.rn.f64 	%fd31513, %fd31512, %fd8217;
	mul.f64 	%fd8218, %fd8215, %fd31513;
	add.f64 	%fd38984, %fd38984, %fd8218;
	abs.f64 	%fd31514, %fd8218;
	abs.f64 	%fd31515, %fd38984;
	mul.f64 	%fd31516, %fd31515, 0d3E9421F5F40D8376;
	setp.lt.f64 	%p6121, %fd31514, %fd31516;
	@%p6121 bra 	$L__BB3_5695;
	add.f64 	%fd8220, %fd8217, 0d3FF0000000000000;
	mul.f64 	%fd31517, %fd869, %fd8194;
	div.rn.f64 	%fd31518, %fd31517, %fd8220;
	mul.f64 	%fd8221, %fd8218, %fd31518;
	add.f64 	%fd38984, %fd38984, %fd8221;
	abs.f64 	%fd31519, %fd8221;
	abs.f64 	%fd31520, %fd38984;
	mul.f64 	%fd31521, %fd31520, 0d3E9421F5F40D8376;
	setp.lt.f64 	%p6122, %fd31519, %fd31521;
	@%p6122 bra 	$L__BB3_5695;
	add.f64 	%fd8223, %fd8220, 0d3FF0000000000000;
	mul.f64 	%fd31522, %fd869, %fd8194;
	div.rn.f64 	%fd31523, %fd31522, %fd8223;
	mul.f64 	%fd8224, %fd8221, %fd31523;
	add.f64 	%fd38984, %fd38984, %fd8224;
	abs.f64 	%fd31524, %fd8224;
	abs.f64 	%fd31525, %fd38984;
	mul.f64 	%fd31526, %fd31525, 0d3E9421F5F40D8376;
	setp.lt.f64 	%p6123, %fd31524, %fd31526;
	@%p6123 bra 	$L__BB3_5695;
	add.f64 	%fd8226, %fd8223, 0d3FF0000000000000;
	mul.f64 	%fd31527, %fd869, %fd8194;
	div.rn.f64 	%fd31528, %fd31527, %fd8226;
	mul.f64 	%fd8227, %fd8224, %fd31528;
	add.f64 	%fd38984, %fd38984, %fd8227;
	abs.f64 	%fd31529, %fd8227;
	abs.f64 	%fd31530, %fd38984;
	mul.f64 	%fd31531, %fd31530, 0d3E9421F5F40D8376;
	setp.lt.f64 	%p6124, %fd31529, %fd31531;
	@%p6124 bra 	$L__BB3_5695;
	add.f64 	%fd8229, %fd8226, 0d3FF0000000000000;
	mul.f64 	%fd31532, %fd869, %fd8194;
	div.rn.f64 	%fd31533, %fd31532, %fd8229;
	mul.f64 	%fd8230, %fd8227, %fd31533;
	add.f64 	%fd38984, %fd38984, %fd8230;
	abs.f64 	%fd31534, %fd8230;
	abs.f64 	%fd31535, %fd38984;
	mul.f64 	%fd31536, %fd31535, 0d3E9421F5F40D8376;
	setp.lt.f64 	%p6125, %fd31534, %fd31536;
	@%p6125 bra 	$L__BB3_5695;
	add.f64 	%fd8232, %fd8229, 0d3FF0000000000000;
	mul.f64 	%fd31537, %fd869, %fd8194;
	div.rn.f64 	%fd31538, %fd31537, %fd8232;
	mul.f64 	%fd8233, %fd8230, %fd31538;
	add.f64 	%fd38984, %fd38984, %fd8233;
	abs.f64 	%fd31539, %fd8233;
	abs.f64 	%fd31540, %fd38984;
	mul.f64 	%fd31541, %fd31540, 0d3E9421F5F40D8376;
	setp.lt.f64 	%p6126, %fd31539, %fd31541;
	@%p6126 bra 	$L__BB3_5695;
	add.f64 	%fd8235, %fd8232, 0d3FF0000000000000;
	mul.f64 	%fd31542, %fd869, %fd8194;
	div.rn.f64 	%fd31543, %fd31542, %fd8235;
	mul.f64 	%fd8236, %fd8233, %fd31543;
	add.f64 	%fd38984, %fd38984, %fd8236;
	abs.f64 	%fd31544, %fd8236;
	abs.f64 	%fd31545, %fd38984;
	mul.f64 	%fd31546, %fd31545, 0d3E9421F5F40D8376;
	setp.lt.f64 	%p6127, %fd31544, %fd31546;
	@%p6127 bra 	$L__BB3_5695;
	add.f64 	%fd8238, %fd8235, 0d3FF0000000000000;
	mul.f64 	%fd31547, %fd869, %fd8194;
	div.rn.f64 	%fd31548, %fd31547, %fd8238;
	mul.f64 	%fd8239, %fd8236, %fd31548;
	add.f64 	%fd38984, %fd38984, %fd8239;
	abs.f64 	%fd31549, %fd8239;
	abs.f64 	%fd31550, %fd38984;
	mul.f64 	%fd31551, %fd31550, 0d3E9421F5F40D8376;
	setp.lt.f64 	%p6128, %fd31549, %fd31551;
	@%p6128 bra 	$L__BB3_5695;
	add.f64 	%fd8241, %fd8238, 0d3FF0000000000000;
	mul.f64 	%fd31552, %fd869, %fd8194;
	div.rn.f64 	%fd31553, %fd31552, %fd8241;
	mul.f64 	%fd8242, %fd8239, %fd31553;
	add.f64 	%fd38984, %fd38984, %fd8242;
	abs.f64 	%fd31554, %fd8242;
	abs.f64 	%fd31555, %fd38984;
	mul.f64 	%fd31556, %fd31555, 0d3E9421F5F40D8376;
	setp.lt.f64 	%p6129, %fd31554, %fd31556;
	@%p6129 bra 	$L__BB3_5695;
	add.f64 	%fd38981, %fd8241, 0d3FF0000000000000;
	mul.f64 	%fd31557, %fd869, %fd8194;
	div.rn.f64 	%fd31558, %fd31557, %fd38981;
	mul.f64 	%fd38982, %fd8242, %fd31558;
	add.f64 	%fd38984, %fd38984, %fd38982;
	abs.f64 	%fd31559, %fd38982;
	abs.f64 	%fd31560, %fd38984;
	mul.f64 	%fd31561, %fd31560, 0d3E9421F5F40D8376;
	setp.lt.f64 	%p6130, %fd31559, %fd31561;
	@%p6130 bra 	$L__BB3_5695;
	add.s32 	%r15891, %r15891, 16;
	setp.eq.s32 	%p6131, %r15891, 100000001;
	@%p6131 bra 	$L__BB3_5706;
$L__BB3_5694:
	add.f64 	%fd8250, %fd38981, 0d3FF0000000000000;
	mul.f64 	%fd31482, %fd869, %fd8194;
	div.rn.f64 	%fd31483, %fd31482, %fd8250;
	mul.f64 	%fd8251, %fd38982, %fd31483;
	add.f64 	%fd38984, %fd38984, %fd8251;
	abs.f64 	%fd31484, %fd8251;
	abs.f64 	%fd31485, %fd38984;
	mul.f64 	%fd31486, %fd31485, 0d3E9421F5F40D8376;
	setp.geu.f64 	%p6115, %fd31484, %fd31486;
	@%p6115 bra 	$L__BB3_5678;
$L__BB3_5695:
	mul.f64 	%fd38985, %fd869, %fd8194;
	{
	.reg .b32 %temp; 
	mov.b64 	{%temp, %r15892}, %fd38985;
	}
	{
	.reg .b32 %temp; 
	mov.b64 	{%r15893, %temp}, %fd38985;
	}
	setp.gt.s32 	%p6132, %r15892, 1048575;
	mov.b32 	%r15894, -1023;
	@%p6132 bra 	$L__BB3_5697;
	mul.f64 	%fd31563, %fd869, %fd8194;
	mul.f64 	%fd38985, %fd31563, 0d4350000000000000;
	{
	.reg .b32 %temp; 
	mov.b64 	{%temp, %r15892}, %fd38985;
	}
	{
	.reg .b32 %temp; 
	mov.b64 	{%r15893, %temp}, %fd38985;
	}
	mov.b32 	%r15894, -1077;
$L__BB3_5697:
	add.s32 	%r12810, %r15892, -1;
	setp.gt.u32 	%p6133, %r12810, 2146435070;
	@%p6133 bra 	$L__BB3_5701;
	shr.u32 	%r12813, %r15892, 20;
	add.s32 	%r15895, %r15894, %r12813;
	and.b32  	%r12814, %r15892, 1048575;
	or.b32  	%r12815, %r12814, 1072693248;
	mov.b64 	%fd38986, {%r15893, %r12815};
	setp.lt.u32 	%p6135, %r12815, 1073127583;
	@%p6135 bra 	$L__BB3_5700;
	{
	.reg .b32 %temp; 
	mov.b64 	{%r12816, %temp}, %fd38986;
	}
	{
	.reg .b32 %temp; 
	mov.b64 	{%temp, %r12817}, %fd38986;
	}
	add.s32 	%r12818, %r12817, -1048576;
	mov.b64 	%fd38986, {%r12816, %r12818};
	add.s32 	%r15895, %r15895, 1;
$L__BB3_5700:
	add.f64 	%fd31565, %fd38986, 0dBFF0000000000000;
	add.f64 	%fd31566, %fd38986, 0d3FF0000000000000;
	rcp.approx.ftz.f64 	%fd31567, %fd31566;
	neg.f64 	%fd31568, %fd31566;
	fma.rn.f64 	%fd31569, %fd31568, %fd31567, 0d3FF0000000000000;
	fma.rn.f64 	%fd31570, %fd31569, %fd31569, %fd31569;
	fma.rn.f64 	%fd31571, %fd31570, %fd31567, %fd31567;
	mul.f64 	%fd31572, %fd31565, %fd31571;
	fma.rn.f64 	%fd31573, %fd31565, %fd31571, %fd31572;
	mul.f64 	%fd31574, %fd31573, %fd31573;
	fma.rn.f64 	%fd31575, %fd31574, 0d3EB1380B3AE80F1E, 0d3ED0EE258B7A8B04;
	fma.rn.f64 	%fd31576, %fd31575, %fd31574, 0d3EF3B2669F02676F;
	fma.rn.f64 	%fd31577, %fd31576, %fd31574, 0d3F1745CBA9AB0956;
	fma.rn.f64 	%fd31578, %fd31577, %fd31574, 0d3F3C71C72D1B5154;
	fma.rn.f64 	%fd31579, %fd31578, %fd31574, 0d3F624924923BE72D;
	fma.rn.f64 	%fd31580, %fd31579, %fd31574, 0d3F8999999999A3C4;
	fma.rn.f64 	%fd31581, %fd31580, %fd31574, 0d3FB5555555555554;
	sub.f64 	%fd31582, %fd31565, %fd31573;
	add.f64 	%fd31583, %fd31582, %fd31582;
	neg.f64 	%fd31584, %fd31573;
	fma.rn.f64 	%fd31585, %fd31584, %fd31565, %fd31583;
	mul.f64 	%fd31586, %fd31571, %fd31585;
	mul.f64 	%fd31587, %fd31574, %fd31581;
	fma.rn.f64 	%fd31588, %fd31587, %fd31573, %fd31586;
	xor.b32  	%r12819, %r15895, -2147483648;
	mov.b32 	%r12820, 1127219200;
	mov.b64 	%fd31589, {%r12819, %r12820};
	sub.f64 	%fd31590, %fd31589, %fd159;
	fma.rn.f64 	%fd31591, %fd31590, 0d3FE62E42FEFA39EF, %fd31573;
	fma.rn.f64 	%fd31592, %fd31590, 0dBFE62E42FEFA39EF, %fd31591;
	sub.f64 	%fd31593, %fd31592, %fd31573;
	sub.f64 	%fd31594, %fd31588, %fd31593;
	fma.rn.f64 	%fd31595, %fd31590, 0d3C7ABC9E3B39803F, %fd31594;
	add.f64 	%fd38987, %fd31591, %fd31595;
	bra.uni 	$L__BB3_5702;
$L__BB3_5701:
	fma.rn.f64 	%fd31564, %fd38985, 0d7FF0000000000000, 0d7FF0000000000000;
	{
	.reg .b32 %temp; 
	mov.b64 	{%temp, %r12811}, %fd38985;
	}
	and.b32  	%r12812, %r12811, 2147483647;
	setp.eq.s32 	%p6134, %r12812, 0;
	selp.f64 	%fd38987, 0dFFF0000000000000, %fd31564, %p6134;
$L__BB3_5702:
	mul.f64 	%fd31596, %fd38987, 0d4016000000000000;
	mul.f64 	%fd31597, %fd869, %fd8194;
	sub.f64 	%fd31598, %fd31596, %fd31597;
	sub.f64 	%fd31599, %fd8174, %fd38980;
	add.f64 	%fd8263, %fd31599, %fd31598;
	fma.rn.f64 	%fd31600, %fd8263, 0d3FF71547652B82FE, 0d4338000000000000;
	{
	.reg .b32 %temp; 
	mov.b64 	{%r3179, %temp}, %fd31600;
	}
	mov.f64 	%fd31601, 0dC338000000000000;
	add.rn.f64 	%fd31602, %fd31600, %fd31601;
	fma.rn.f64 	%fd31603, %fd31602, 0dBFE62E42FEFA39EF, %fd8263;
	fma.rn.f64 	%fd31604, %fd31602, 0dBC7ABC9E3B39803F, %fd31603;
	fma.rn.f64 	%fd31605, %fd31604, 0d3E5ADE1569CE2BDF, 0d3E928AF3FCA213EA;
	fma.rn.f64 	%fd31606, %fd31605, %fd31604, 0d3EC71DEE62401315;
	fma.rn.f64 	%fd31607, %fd31606, %fd31604, 0d3EFA01997C89EB71;
	fma.rn.f64 	%fd31608, %fd31607, %fd31604, 0d3F2A01A014761F65;
	fma.rn.f64 	%fd31609, %fd31608, %fd31604, 0d3F56C16C1852B7AF;
	fma.rn.f64 	%fd31610, %fd31609, %fd31604, 0d3F81111111122322;
	fma.rn.f64 	%fd31611, %fd31610, %fd31604, 0d3FA55555555502A1;
	fma.rn.f64 	%fd31612, %fd31611, %fd31604, 0d3FC5555555555511;
	fma.rn.f64 	%fd31613, %fd31612, %fd31604, 0d3FE000000000000B;
	fma.rn.f64 	%fd31614, %fd31613, %fd31604, 0d3FF0000000000000;
	fma.rn.f64 	%fd31615, %fd31614, %fd31604, 0d3FF0000000000000;
	{
	.reg .b32 %temp; 
	mov.b64 	{%r3180, %temp}, %fd31615;
	}
	{
	.reg .b32 %temp; 
	mov.b64 	{%temp, %r3181}, %fd31615;
	}
	shl.b32 	%r12821, %r3179, 20;
	add.s32 	%r12822, %r12821, %r3181;
	mov.b64 	%fd38988, {%r3180, %r12822};
	{
	.reg .b32 %temp; 
	mov.b64 	{%temp, %r12823}, %fd8263;
	}
	mov.b32 	%f319, %r12823;
	abs.f32 	%f149, %f319;
	setp.lt.f32 	%p6136, %f149, 0f4086232B;
	@%p6136 bra 	$L__BB3_5705;
	setp.lt.f64 	%p6137, %fd8263, 0d0000000000000000;
	add.f64 	%fd31616, %fd8263, 0d7FF0000000000000;
	selp.f64 	%fd38988, 0d0000000000000000, %fd31616, %p6137;
	setp.geu.f32 	%p6138, %f149, 0f40874800;
	@%p6138 bra 	$L__BB3_5705;
	shr.u32 	%r12824, %r3179, 31;
	add.s32 	%r12825, %r3179, %r12824;
	shr.s32 	%r12826, %r12825, 1;
	shl.b32 	%r12827, %r12826, 20;
	add.s32 	%r12828, %r3181, %r12827;
	mov.b64 	%fd31617, {%r3180, %r12828};
	sub.s32 	%r12829, %r3179, %r12826;
	shl.b32 	%r12830, %r12829, 20;
	add.s32 	%r12831, %r12830, 1072693248;
	mov.b32 	%r12832, 0;
	mov.b64 	%fd31618, {%r12832, %r12831};
	mul.f64 	%fd38988, %fd31618, %fd31617;
$L__BB3_5705:
	mul.f64 	%fd38989, %fd38984, %fd38988;
	bra.uni 	$L__BB3_5707;
$L__BB3_5706:
	mov.u64 	%rd393, $str$5;
	cvta.global.u64 	%rd394, %rd393;
	{ // callseq 861, 0
	.param .b64 param0;
	st.param.b64 	[param0], %rd394;
	.param .b64 param1;
	st.param.b64 	[param1], 0;
	.param .b32 retval0;
	call.uni (retval0), 
	vprintf, 
	(
	param0, 
	param1
	);
	ld.param.b32 	%r12806, [retval0];
	} // callseq 861
$L__BB3_5707:
	mov.f64 	%fd31619, 0d3FF0000000000000;
	sub.f64 	%fd39002, %fd31619, %fd38989;
	bra.uni 	$L__BB3_5733;
$L__BB3_5708:
	mov.b32 	%r15898, -1023;
	mov.f64 	%fd38990, 0d3FFC4E06B9F096A3;
	@%p6065 bra 	$L__BB3_5710;
	mov.f64 	%fd38990, 0d435C4E06B9F096A3;
	{
	.reg .b32 %temp; 
	mov.b64 	{%temp, %r15887}, %fd38990;
	}
	{
	.reg .b32 %temp; 
	mov.b64 	{%r15888, %temp}, %fd38990;
	}
	mov.b32 	%r15898, -1077;
$L__BB3_5710:
	add.s32 	%r12744, %r15887, -1;
	setp.gt.u32 	%p6086, %r12744, 2146435070;
	@%p6086 bra 	$L__BB3_5714;
	shr.u32 	%r12747, %r15887, 20;
	add.s32 	%r15899, %r15898, %r12747;
	and.b32  	%r12748, %r15887, 1048575;
	or.b32  	%r12749, %r12748, 1072693248;
	mov.b64 	%fd38991, {%r15888, %r12749};
	setp.lt.u32 	%p6088, %r12749, 1073127583;
	@%p6088 bra 	$L__BB3_5713;
	{
	.reg .b32 %temp; 
	mov.b64 	{%r12750, %temp}, %fd38991;
	}
	{
	.reg .b32 %temp; 
	mov.b64 	{%temp, %r12751}, %fd38991;
	}
	add.s32 	%r12752, %r12751, -1048576;
	mov.b64 	%fd38991, {%r12750, %r12752};
	add.s32 	%r15899, %r15899, 1;
$L__BB3_5713:
	add.f64 	%fd31301, %fd38991, 0dBFF0000000000000;
	add.f64 	%fd31302, %fd38991, 0d3FF0000000000000;
	rcp.approx.ftz.f64 	%fd31303, %fd31302;
	neg.f64 	%fd31304, %fd31302;
	fma.rn.f64 	%fd31305, %fd31304, %fd31303, 0d3FF0000000000000;
	fma.rn.f64 	%fd31306, %fd31305, %fd31305, %fd31305;
	fma.rn.f64 	%fd31307, %fd31306, %fd31303, %fd31303;
	mul.f64 	%fd31308, %fd31301, %fd31307;
	fma.rn.f64 	%fd31309, %fd31301, %fd31307, %fd31308;
	mul.f64 	%fd31310, %fd31309, %fd31309;
	fma.rn.f64 	%fd31311, %fd31310, 0d3EB1380B3AE80F1E, 0d3ED0EE258B7A8B04;
	fma.rn.f64 	%fd31312, %fd31311, %fd31310, 0d3EF3B2669F02676F;
	fma.rn.f64 	%fd31313, %fd31312, %fd31310, 0d3F1745CBA9AB0956;
	fma.rn.f64 	%fd31314, %fd31313, %fd31310, 0d3F3C71C72D1B5154;
	fma.rn.f64 	%fd31315, %fd31314, %fd31310, 0d3F624924923BE72D;
	fma.rn.f64 	%fd31316, %fd31315, %fd31310, 0d3F8999999999A3C4;
	fma.rn.f64 	%fd31317, %fd31316, %fd31310, 0d3FB5555555555554;
	sub.f64 	%fd31318, %fd31301, %fd31309;
	add.f64 	%fd31319, %fd31318, %fd31318;
	neg.f64 	%fd31320, %fd31309;
	fma.rn.f64 	%fd31321, %fd31320, %fd31301, %fd31319;
	mul.f64 	%fd31322, %fd31307, %fd31321;
	mul.f64 	%fd31323, %fd31310, %fd31317;
	fma.rn.f64 	%fd31324, %fd31323, %fd31309, %fd31322;
	xor.b32  	%r12753, %r15899, -2147483648;
	mov.b32 	%r12754, 1127219200;
	mov.b64 	%fd31325, {%r12753, %r12754};
	sub.f64 	%fd31326, %fd31325, %fd159;
	fma.rn.f64 	%fd31327, %fd31326, 0d3FE62E42FEFA39EF, %fd31309;
	fma.rn.f64 	%fd31328, %fd31326, 0dBFE62E42FEFA39EF, %fd31327;
	sub.f64 	%fd31329, %fd31328, %fd31309;
	sub.f64 	%fd31330, %fd31324, %fd31329;
	fma.rn.f64 	%fd31331, %fd31326, 0d3C7ABC9E3B39803F, %fd31330;
	add.f64 	%fd38992, %fd31327, %fd31331;
	bra.uni 	$L__BB3_5715;
$L__BB3_5714:
	fma.rn.f64 	%fd31300, %fd38990, 0d7FF0000000000000, 0d7FF0000000000000;
	{
	.reg .b32 %temp; 
	mov.b64 	{%temp, %r12745}, %fd38990;
	}
	and.b32  	%r12746, %r12745, 2147483647;
	setp.eq.s32 	%p6087, %r12746, 0;
	selp.f64 	%fd38992, 0dFFF0000000000000, %fd31300, %p6087;
$L__BB3_5715:
	fma.rn.f64 	%fd31333, %fd869, %fd8194, 0d3FF0000000000000;
	add.f64 	%fd38996, %fd31333, 0dC016000000000000;
	rcp.rn.f64 	%fd38997, %fd38996;
	mov.b32 	%r15900, 1;
	mov.f64 	%fd38995, 0d46293E5939A08CE9;
	mov.f64 	%fd38994, %fd38997;
	bra.uni 	$L__BB3_5720;
$L__BB3_5716:
	add.s32 	%r12757, %r15900, 1;
	not.b32 	%r12758, %r15900;
	cvt.rn.f64.s32 	%fd31347, %r12758;
	cvt.rn.f64.u32 	%fd31348, %r12757;
	add.f64 	%fd31349, %fd31348, 0dC016000000000000;
	mul.f64 	%fd31350, %fd31349, %fd31347;
	add.f64 	%fd8280, %fd8296, 0d4000000000000000;
	fma.rn.f64 	%fd31351, %fd31350, %fd8298, %fd8280;
	abs.f64 	%fd31352, %fd31351;
	setp.lt.f64 	%p6092, %fd31352, 0d39B4484BFEEBC2A0;
	div.rn.f64 	%fd31353, %fd31350, %fd8297;
	add.f64 	%fd31354, %fd8280, %fd31353;
	abs.f64 	%fd31355, %fd31354;
	setp.lt.f64 	%p6093, %fd31355, 0d39B4484BFEEBC2A0;
	selp.f64 	%fd8281, 0d39B4484BFEEBC2A0, %fd31354, %p6093;
	rcp.rn.f64 	%fd31356, %fd31351;
	selp.f64 	%fd8282, 0d46293E5939A08CE9, %fd31356, %p6092;
	mul.f64 	%fd31357, %fd8282, %fd8281;
	mul.f64 	%fd38997, %fd38997, %fd31357;
	add.f64 	%fd31358, %fd31357, 0dBFF0000000000000;
	abs.f64 	%fd31359, %fd31358;
	setp.lt.f64 	%p6094, %fd31359, 0d3E9421F5F40D8376;
	@%p6094 bra 	$L__BB3_5722;
	add.s32 	%r12759, %r15900, 2;
	sub.s32 	%r12760, -2, %r15900;
	cvt.rn.f64.s32 	%fd31360, %r12760;
	cvt.rn.f64.u32 	%fd31361, %r12759;
	add.f64 	%fd31362, %fd31361, 0dC016000000000000;
	mul.f64 	%fd31363, %fd31362, %fd31360;
	add.f64 	%fd8284, %fd8280, 0d4000000000000000;
	fma.rn.f64 	%fd31364, %fd31363, %fd8282, %fd8284;
	abs.f64 	%fd31365, %fd31364;
	setp.lt.f64 	%p6095, %fd31365, 0d39B4484BFEEBC2A0;
	div.rn.f64 	%fd31366, %fd31363, %fd8281;
	add.f64 	%fd31367, %fd8284, %fd31366;
	abs.f64 	%fd31368, %fd31367;
	setp.lt.f64 	%p6096, %fd31368, 0d39B4484BFEEBC2A0;
	selp.f64 	%fd8285, 0d39B4484BFEEBC2A0, %fd31367, %p6096;
	rcp.rn.f64 	%fd31369, %fd31364;
	selp.f64 	%fd8286, 0d46293E5939A08CE9, %fd31369, %p6095;
	mul.f64 	%fd31370, %fd8286, %fd8285;
	mul.f64 	%fd38997, %fd38997, %fd31370;
	add.f64 	%fd31371, %fd31370, 0dBFF0000000000000;
	abs.f64 	%fd31372, %fd31371;
	setp.lt.f64 	%p6097, %fd31372, 0d3E9421F5F40D8376;
	@%p6097 bra 	$L__BB3_5722;
	add.s32 	%r12761, %r15900, 3;
	sub.s32 	%r12762, -3, %r15900;
	cvt.rn.f64.s32 	%fd31373, %r12762;
	cvt.rn.f64.u32 	%fd31374, %r12761;
	add.f64 	%fd31375, %fd31374, 0dC016000000000000;
	mul.f64 	%fd31376, %fd31375, %fd31373;
	add.f64 	%fd38996, %fd8284, 0d4000000000000000;
	fma.rn.f64 	%fd31377, %fd31376, %fd8286, %fd38996;
	abs.f64 	%fd31378, %fd31377;
	setp.lt.f64 	%p6098, %fd31378, 0d39B4484BFEEBC2A0;
	div.rn.f64 	%fd31379, %fd31376, %fd8285;
	add.f64 	%fd31380, %fd38996, %fd31379;
	abs.f64 	%fd31381, %fd31380;
	setp.lt.f64 	%p6099, %fd31381, 0d39B4484BFEEBC2A0;
	selp.f64 	%fd38995, 0d39B4484BFEEBC2A0, %fd31380, %p6099;
	rcp.rn.f64 	%fd31382, %fd31377;
	selp.f64 	%fd38994, 0d46293E5939A08CE9, %fd31382, %p6098;
	mul.f64 	%fd31383, %fd38994, %fd38995;
	mul.f64 	%fd38997, %fd38997, %fd31383;
	add.f64 	%fd31384, %fd31383, 0dBFF0000000000000;
	abs.f64 	%fd31385, %fd31384;
	setp.lt.f64 	%p6100, %fd31385, 0d3E9421F5F40D8376;
	@%p6100 bra 	$L__BB3_5722;
	add.s32 	%r15900, %r15900, 4;
	setp.eq.s32 	%p6101, %r15900, 100000001;
	@%p6101 bra 	$L__BB3_5721;
$L__BB3_5720:
	neg.s32 	%r12756, %r15900;
	cvt.rn.f64.s32 	%fd31334, %r12756;
	cvt.rn.f64.u32 	%fd31335, %r15900;
	add.f64 	%fd31336, %fd31335, 0dC016000000000000;
	mul.f64 	%fd31337, %fd31336, %fd31334;
	add.f64 	%fd8296, %fd38996, 0d4000000000000000;
	fma.rn.f64 	%fd31338, %fd31337, %fd38994, %fd8296;
	abs.f64 	%fd31339, %fd31338;
	setp.lt.f64 	%p6089, %fd31339, 0d39B4484BFEEBC2A0;
	div.rn.f64 	%fd31340, %fd31337, %fd38995;
	add.f64 	%fd31341, %fd8296, %fd31340;
	abs.f64 	%fd31342, %fd31341;
	setp.lt.f64 	%p6090, %fd31342, 0d39B4484BFEEBC2A0;
	selp.f64 	%fd8297, 0d39B4484BFEEBC2A0, %fd31341, %p6090;
	rcp.rn.f64 	%fd31343, %fd31338;
	selp.f64 	%fd8298, 0d46293E5939A08CE9, %fd31343, %p6089;
	mul.f64 	%fd31344, %fd8298, %fd8297;
	mul.f64 	%fd38997, %fd38997, %fd31344;
	add.f64 	%fd31345, %fd31344, 0dBFF0000000000000;
	abs.f64 	%fd31346, %fd31345;
	setp.lt.f64 	%p6091, %fd31346, 0d3E9421F5F40D8376;
	@%p6091 bra 	$L__BB3_5722;
	bra.uni 	$L__BB3_5716;
$L__BB3_5721:
	mov.u64 	%rd389, $str$3;
	cvta.global.u64 	%rd390, %rd389;
	{ // callseq 859, 0
	.param .b64 param0;
	st.param.b64 	[param0], %rd390;
	.param .b64 param1;
	st.param.b64 	[param1], 0;
	.param .b32 retval0;
	call.uni (retval0), 
	vprintf, 
	(
	param0, 
	param1
	);
	ld.param.b32 	%r12763, [retval0];
	} // callseq 859
$L__BB3_5722:
	mul.f64 	%fd38998, %fd869, %fd8194;
	{
	.reg .b32 %temp; 
	mov.b64 	{%temp, %r15901}, %fd38998;
	}
	{
	.reg .b32 %temp; 
	mov.b64 	{%r15902, %temp}, %fd38998;
	}
	setp.gt.s32 	%p6102, %r15901, 1048575;
	mov.b32 	%r15903, -1023;
	@%p6102 bra 	$L__BB3_5724;
	mul.f64 	%fd31386, %fd869, %fd8194;
	mul.f64 	%fd38998, %fd31386, 0d4350000000000000;
	{
	.reg .b32 %temp; 
	mov.b64 	{%temp, %r15901}, %fd38998;
	}
	{
	.reg .b32 %temp; 
	mov.b64 	{%r15902, %temp}, %fd38998;
	}
	mov.b32 	%r15903, -1077;
$L__BB3_5724:
	add.s32 	%r12767, %r15901, -1;
	setp.gt.u32 	%p6103, %r12767, 2146435070;
	@%p6103 bra 	$L__BB3_5728;
	shr.u32 	%r12770, %r15901, 20;
	add.s32 	%r15904, %r15903, %r12770;
	and.b32  	%r12771, %r15901, 1048575;
	or.b32  	%r12772, %r12771, 1072693248;
	mov.b64 	%fd38999, {%r15902, %r12772};
	setp.lt.u32 	%p6105, %r12772, 1073127583;
	@%p6105 bra 	$L__BB3_5727;
	{
	.reg .b32 %temp; 
	mov.b64 	{%r12773, %temp}, %fd38999;
	}
	{
	.reg .b32 %temp; 
	mov.b64 	{%temp, %r12774}, %fd38999;
	}
	add.s32 	%r12775, %r12774, -1048576;
	mov.b64 	%fd38999, {%r12773, %r12775};
	add.s32 	%r15904, %r15904, 1;
$L__BB3_5727:
	add.f64 	%fd31388, %fd38999, 0dBFF0000000000000;
	add.f64 	%fd31389, %fd38999, 0d3FF0000000000000;
	rcp.approx.ftz.f64 	%fd31390, %fd31389;
	neg.f64 	%fd31391, %fd31389;
	fma.rn.f64 	%fd31392, %fd31391, %fd31390, 0d3FF0000000000000;
	fma.rn.f64 	%fd31393, %fd31392, %fd31392, %fd31392;
	fma.rn.f64 	%fd31394, %fd31393, %fd31390, %fd31390;
	mul.f64 	%fd31395, %fd31388, %fd31394;
	fma.rn.f64 	%fd31396, %fd31388, %fd31394, %fd31395;
	mul.f64 	%fd31397, %fd31396, %fd31396;
	fma.rn.f64 	%fd31398, %fd31397, 0d3EB1380B3AE80F1E, 0d3ED0EE258B7A8B04;
	fma.rn.f64 	%fd31399, %fd31398, %fd31397, 0d3EF3B2669F02676F;
	fma.rn.f64 	%fd31400, %fd31399, %fd31397, 0d3F1745CBA9AB0956;
	fma.rn.f64 	%fd31401, %fd31400, %fd31397, 0d3F3C71C72D1B5154;
	fma.rn.f64 	%fd31402, %fd31401, %fd31397, 0d3F624924923BE72D;
	fma.rn.f64 	%fd31403, %fd31402, %fd31397, 0d3F8999999999A3C4;
	fma.rn.f64 	%fd31404, %fd31403, %fd31397, 0d3FB5555555555554;
	sub.f64 	%fd31405, %fd31388, %fd31396;
	add.f64 	%fd31406, %fd31405, %fd31405;
	neg.f64 	%fd31407, %fd31396;
	fma.rn.f64 	%fd31408, %fd31407, %fd31388, %fd31406;
	mul.f64 	%fd31409, %fd31394, %fd31408;
	mul.f64 	%fd31410, %fd31397, %fd31404;
	fma.rn.f64 	%fd31411, %fd31410, %fd31396, %fd31409;
	xor.b32  	%r12776, %r15904, -2147483648;
	mov.b32 	%r12777, 1127219200;
	mov.b64 	%fd31412, {%r12776, %r12777};
	sub.f64 	%fd31413, %fd31412, %fd159;
	fma.rn.f64 	%fd31414, %fd31413, 0d3FE62E42FEFA39EF, %fd31396;
	fma.rn.f64 	%fd31415, %fd31413, 0dBFE62E42FEFA39EF, %fd31414;
	sub.f64 	%fd31416, %fd31415, %fd31396;
	sub.f64 	%fd31417, %fd31411, %fd31416;
	fma.rn.f64 	%fd31418, %fd31413, 0d3C7ABC9E3B39803F, %fd31417;
	add.f64 	%fd39000, %fd31414, %fd31418;
	bra.uni 	$L__BB3_5729;
$L__BB3_5728:
	fma.rn.f64 	%fd31387, %fd38998, 0d7FF0000000000000, 0d7FF0000000000000;
	{
	.reg .b32 %temp; 
	mov.b64 	{%temp, %r12768}, %fd38998;
	}
	and.b32  	%r12769, %r12768, 2147483647;
	setp.eq.s32 	%p6104, %r12769, 0;
	selp.f64 	%fd39000, 0dFFF0000000000000, %fd31387, %p6104;
$L__BB3_5729:
	mul.f64 	%fd31419, %fd39000, 0d4016000000000000;
	mul.f64 	%fd31420, %fd869, %fd8194;
	sub.f64 	%fd31421, %fd31419, %fd31420;
	sub.f64 	%fd31422, %fd8174, %fd38992;
	add.f64 	%fd8310, %fd31422, %fd31421;
	fma.rn.f64 	%fd31423, %fd8310, 0d3FF71547652B82FE, 0d4338000000000000;
	{
	.reg .b32 %temp; 
	mov.b64 	{%r3202, %temp}, %fd31423;
	}
	mov.f64 	%fd31424, 0dC338000000000000;
	add.rn.f64 	%fd31425, %fd31423, %fd31424;
	fma.rn.f64 	%fd31426, %fd31425, 0dBFE62E42FEFA39EF, %fd8310;
	fma.rn.f64 	%fd31427, %fd31425, 0dBC7ABC9E3B39803F, %fd31426;
	fma.rn.f64 	%fd31428, %fd31427, 0d3E5ADE1569CE2BDF, 0d3E928AF3FCA213EA;
	fma.rn.f64 	%fd31429, %fd31428, %fd31427, 0d3EC71DEE62401315;
	fma.rn.f64 	%fd31430, %fd31429, %fd31427, 0d3EFA01997C89EB71;
	fma.rn.f64 	%fd31431, %fd31430, %fd31427, 0d3F2A01A014761F65;
	fma.rn.f64 	%fd31432, %fd31431, %fd31427, 0d3F56C16C1852B7AF;
	fma.rn.f64 	%fd31433, %fd31432, %fd31427, 0d3F81111111122322;
	fma.rn.f64 	%fd31434, %fd31433, %fd31427, 0d3FA55555555502A1;
	fma.rn.f64 	%fd31435, %fd31434, %fd31427, 0d3FC5555555555511;
	fma.rn.f64 	%fd31436, %fd31435, %fd31427, 0d3FE000000000000B;
	fma.rn.f64 	%fd31437, %fd31436, %fd31427, 0d3FF0000000000000;
	fma.rn.f64 	%fd31438, %fd31437, %fd31427, 0d3FF0000000000000;
	{
	.reg .b32 %temp; 
	mov.b64 	{%r3203, %temp}, %fd31438;
	}
	{
	.reg .b32 %temp; 
	mov.b64 	{%temp, %r3204}, %fd31438;
	}
	shl.b32 	%r12778, %r3202, 20;
	add.s32 	%r12779, %r12778, %r3204;
	mov.b64 	%fd39001, {%r3203, %r12779};
	{
	.reg .b32 %temp; 
	mov.b64 	{%temp, %r12780}, %fd8310;
	}
	mov.b32 	%f318, %r12780;
	abs.f32 	%f150, %f318;
	setp.lt.f32 	%p6106, %f150, 0f4086232B;
	@%p6106 bra 	$L__BB3_5732;
	setp.lt.f64 	%p6107, %fd8310, 0d0000000000000000;
	add.f64 	%fd31439, %fd8310, 0d7FF0000000000000;
	selp.f64 	%fd39001, 0d0000000000000000, %fd31439, %p6107;
	setp.geu.f32 	%p6108, %f150, 0f40874800;
	@%p6108 bra 	$L__BB3_5732;
	shr.u32 	%r12781, %r3202, 31;
	add.s32 	%r12782, %r3202, %r12781;
	shr.s32 	%r12783, %r12782, 1;
	shl.b32 	%r12784, %r12783, 20;
	add.s32 	%r12785, %r3204, %r12784;
	mov.b64 	%fd31440, {%r3203, %r12785};
	sub.s32 	%r12786, %r3202, %r12783;
	shl.b32 	%r12787, %r12786, 20;
	add.s32 	%r12788, %r12787, 1072693248;
	mov.b32 	%r12789, 0;
	mov.b64 	%fd31441, {%r12789, %r12788};
	mul.f64 	%fd39001, %fd31441, %fd31440;
$L__BB3_5732:
	mul.f64 	%fd39002, %fd38997, %fd39001;
$L__BB3_5733:
	mul.f64 	%fd8317, %fd8187, %fd39002;
	mov.f64 	%fd31620, 0d4013000000000000;
	{
	.reg .b32 %temp; 
	mov.b64 	{%temp, %r3205}, %fd31620;
	}
	@%p6050 bra 	$L__BB3_5735;
	and.b32  	%r12833, %r3205, 2146435072;
	setp.eq.s32 	%p6141, %r12833, 1076887552;
	selp.b32 	%r12834, %r3134, 0, %p6141;
	setp.lt.s32 	%p6142, %r3205, 0;
	or.b32  	%r12835, %r12834, 2146435072;
	selp.b32 	%r12836, %r12835, %r12834, %p6142;
	mov.b32 	%r12837, 0;
	mov.b64 	%fd39004, {%r12837, %r12836};
	bra.uni 	$L__BB3_5736;
$L__BB3_5735:
	setp.lt.s32 	%p6140, %r3134, 0;
	{ // callseq 862, 0
	.param .b64 param0;
	st.param.f64 	[param0], %fd8160;
	.param .b64 param1;
	st.param.f64 	[param1], 0d4013000000000000;
	.param .b64 retval0;
	call.uni (retval0), 
	__internal_accurate_pow, 
	(
	param0, 
	param1
	);
	ld.param.f64 	%fd31621, [retval0];
	} // callseq 862
	selp.f64 	%fd39004, 0dFFF8000000000000, %fd31621, %p6140;
$L__BB3_5736:
	add.f64 	%fd31623, %fd869, 0d4013000000000000;
	{
	.reg .b32 %temp; 
	mov.b64 	{%temp, %r12838}, %fd31623;
	}
	and.b32  	%r12839, %r12838, 2146435072;
	setp.ne.s32 	%p6143, %r12839, 2146435072;
	@%p6143 bra 	$L__BB3_5741;
	setp.num.f64 	%p6144, %fd869, %fd869;
	@%p6144 bra 	$L__BB3_5739;
	mov.f64 	%fd31624, 0d4013000000000000;
	add.rn.f64 	%fd39004, %fd869, %fd31624;
	bra.uni 	$L__BB3_5741;
$L__BB3_5739:
	setp.neu.f64 	%p6145, %fd8160, 0d7FF0000000000000;
	@%p6145 bra 	$L__BB3_5741;
	and.b32  	%r12840, %r3205, 2146435072;
	setp.eq.s32 	%p6146, %r12840, 1076887552;
	setp.lt.s32 	%p6147, %r3134, 0;
	setp.lt.s32 	%p6148, %r3205, 0;
	selp.b32 	%r12841, 0, 2146435072, %p6148;
	and.b32  	%r12842, %r3205, 2147483647;
	setp.ne.s32 	%p6149, %r12842, 1071644672;
	or.b32  	%r12843, %r12841, -2147483648;
	selp.b32 	%r12844, %r12843, %r12841, %p6149;
	selp.b32 	%r12845, %r12844, %r12841, %p6146;
	selp.b32 	%r12846, %r12845, %r12841, %p6147;
	mov.b32 	%r12847, 0;
	mov.b64 	%fd39004, {%r12847, %r12846};
$L__BB3_5741:
	selp.f64 	%fd8324, 0d3FF0000000000000, %fd39004, %p6073;
	mov.f64 	%fd39005, 0d4024800000000000;
	{
	.reg .b32 %temp; 
	mov.b64 	{%temp, %r15905}, %fd39005;
	}
	{
	.reg .b32 %temp; 
	mov.b64 	{%r15906, %temp}, %fd39005;
	}
	setp.gt.s32 	%p6151, %r15905, 1048575;
	mov.b32 	%r15907, -1023;
	@%p6151 bra 	$L__BB3_5743;
	mov.f64 	%fd39005, 0d4384800000000000;
	{
	.reg .b32 %temp; 
	mov.b64 	{%temp, %r15905}, %fd39005;
	}
	{
	.reg .b32 %temp; 
	mov.b64 	{%r15906, %temp}, %fd39005;
	}
	mov.b32 	%r15907, -1077;
$L__BB3_5743:
	add.s32 	%r12850, %r15905, -1;
	setp.gt.u32 	%p6152, %r12850, 2146435070;
	@%p6152 bra 	$L__BB3_5747;
	shr.u32 	%r12853, %r15905, 20;
	add.s32 	%r15908, %r15907, %r12853;
	and.b32  	%r12854, %r15905, 1048575;
	or.b32  	%r12855, %r12854, 1072693248;
	mov.b64 	%fd39006, {%r15906, %r12855};
	setp.lt.u32 	%p6154, %r12855, 1073127583;
	@%p6154 bra 	$L__BB3_5746;
	{
	.reg .b32 %temp; 
	mov.b64 	{%r12856, %temp}, %fd39006;
	}
	{
	.reg .b32 %temp; 
	mov.b64 	{%temp, %r12857}, %fd39006;
	}
	add.s32 	%r12858, %r12857, -1048576;
	mov.b64 	%fd39006, {%r12856, %r12858};
	add.s32 	%r15908, %r15908, 1;
$L__BB3_5746:
	add.f64 	%fd31628, %fd39006, 0dBFF0000000000000;
	add.f64 	%fd31629, %fd39006, 0d3FF0000000000000;
	rcp.approx.ftz.f64 	%fd31630, %fd31629;
	neg.f64 	%fd31631, %fd31629;
	fma.rn.f64 	%fd31632, %fd31631, %fd31630, 0d3FF0000000000000;
	fma.rn.f64 	%fd31633, %fd31632, %fd31632, %fd31632;
	fma.rn.f64 	%fd31634, %fd31633, %fd31630, %fd31630;
	mul.f64 	%fd31635, %fd31628, %fd31634;
	fma.rn.f64 	%fd31636, %fd31628, %fd31634, %fd31635;
	mul.f64 	%fd31637, %fd31636, %fd31636;
	fma.rn.f64 	%fd31638, %fd31637, 0d3EB1380B3AE80F1E, 0d3ED0EE258B7A8B04;
	fma.rn.f64 	%fd31639, %fd31638, %fd31637, 0d3EF3B2669F02676F;
	fma.rn.f64 	%fd31640, %fd31639, %fd31637, 0d3F1745CBA9AB0956;
	fma.rn.f64 	%fd31641, %fd31640, %fd31637, 0d3F3C71C72D1B5154;
	fma.rn.f64 	%fd31642, %fd31641, %fd31637, 0d3F624924923BE72D;
	fma.rn.f64 	%fd31643, %fd31642, %fd31637, 0d3F8999999999A3C4;
	fma.rn.f64 	%fd31644, %fd31643, %fd31637, 0d3FB5555555555554;
	sub.f64 	%fd31645, %fd31628, %fd31636;
	add.f64 	%fd31646, %fd31645, %fd31645;
	neg.f64 	%fd31647, %fd31636;
	fma.rn.f64 	%fd31648, %fd31647, %fd31628, %fd31646;
	mul.f64 	%fd31649, %fd31634, %fd31648;
	mul.f64 	%fd31650, %fd31637, %fd31644;
	fma.rn.f64 	%fd31651, %fd31650, %fd31636, %fd31649;
	xor.b32  	%r12859, %r15908, -2147483648;
	mov.b32 	%r12860, 1127219200;
	mov.b64 	%fd31652, {%r12859, %r12860};
	sub.f64 	%fd31653, %fd31652, %fd159;
	fma.rn.f64 	%fd31654, %fd31653, 0d3FE62E42FEFA39EF, %fd31636;
	fma.rn.f64 	%fd31655, %fd31653, 0dBFE62E42FEFA39EF, %fd31654;
	sub.f64 	%fd31656, %fd31655, %fd31636;
	sub.f64 	%fd31657, %fd31651, %fd31656;
	fma.rn.f64 	%fd31658, %fd31653, 0d3C7ABC9E3B39803F, %fd31657;
	add.f64 	%fd39007, %fd31654, %fd31658;
	bra.uni 	$L__BB3_5748;
$L__BB3_5747:
	fma.rn.f64 	%fd31627, %fd39005, 0d7FF0000000000000, 0d7FF0000000000000;
	{
	.reg .b32 %temp; 
	mov.b64 	{%temp, %r12851}, %fd39005;
	}
	and.b32  	%r12852, %r12851, 2147483647;
	setp.eq.s32 	%p6153, %r12852, 0;
	selp.f64 	%fd39007, 0dFFF0000000000000, %fd31627, %p6153;
$L__BB3_5748:
	fma.rn.f64 	%fd8332, %fd39007, 0dC015000000000000, 0d4024800000000000;
	mov.f64 	%fd39008, 0d400289A4E5827C1E;
	{
	.reg .b32 %temp; 
	mov.b64 	{%temp, %r15913}, %fd39008;
	}
	{
	.reg .b32 %temp; 
	mov.b64 	{%r15914, %temp}, %fd39008;
	}
	setp.gt.s32 	%p6155, %r15913, 1048575;
	mov.b32 	%r15911, -1023;
	mov.u32 	%r15909, %r15913;
	mov.u32 	%r15910, %r15914;
	@%p6155 bra 	$L__BB3_5750;
	mov.f64 	%fd39008, 0d436289A4E5827C1E;
	{
	.reg .b32 %temp; 
	mov.b64 	{%temp, %r15909}, %fd39008;
	}
	{
	.reg .b32 %temp; 
	mov.b64 	{%r15910, %temp}, %fd39008;
	}
	mov.b32 	%r15911, -1077;
$L__BB3_5750:
	add.s32 	%r12863, %r15909, -1;
	setp.gt.u32 	%p6156, %r12863, 2146435070;
	@%p6156 bra 	$L__BB3_5754;
	shr.u32 	%r12866, %r15909, 20;
	add.s32 	%r15912, %r15911, %r12866;
	and.b32  	%r12867, %r15909, 1048575;
	or.b32  	%r12868, %r12867, 1072693248;
	mov.b64 	%fd39009, {%r15910, %r12868};
	setp.lt.u32 	%p6158, %r12868, 1073127583;
	@%p6158 bra 	$L__BB3_5753;
	{
	.reg .b32 %temp; 
	mov.b64 	{%r12869, %temp}, %fd39009;
	}
	{
	.reg .b32 %temp; 
	mov.b64 	{%temp, %r12870}, %fd39009;
	}
	add.s32 	%r12871, %r12870, -1048576;
	mov.b64 	%fd39009, {%r12869, %r12871};
	add.s32 	%r15912, %r15912, 1;
$L__BB3_5753:
	add.f64 	%fd31662, %fd39009, 0dBFF0000000000000;
	add.f64 	%fd31663, %fd39009, 0d3FF0000000000000;
	rcp.approx.ftz.f64 	%fd31664, %fd31663;
	neg.f64 	%fd31665, %fd31663;
	fma.rn.f64 	%fd31666, %fd31665, %fd31664, 0d3FF0000000000000;
	fma.rn.f64 	%fd31667, %fd31666, %fd31666, %fd31666;
	fma.rn.f64 	%fd31668, %fd31667, %fd31664, %fd31664;
	mul.f64 	%fd31669, %fd31662, %fd31668;
	fma.rn.f64 	%fd31670, %fd31662, %fd31668, %fd31669;
	mul.f64 	%fd31671, %fd31670, %fd31670;
	fma.rn.f64 	%fd31672, %fd31671, 0d3EB1380B3AE80F1E, 0d3ED0EE258B7A8B04;
	fma.rn.f64 	%fd31673, %fd31672, %fd31671, 0d3EF3B2669F02676F;
	fma.rn.f64 	%fd31674, %fd31673, %fd31671, 0d3F1745CBA9AB0956;
	fma.rn.f64 	%fd31675, %fd31674, %fd31671, 0d3F3C71C72D1B5154;
	fma.rn.f64 	%fd31676, %fd31675, %fd31671, 0d3F624924923BE72D;
	fma.rn.f64 	%fd31677, %fd31676, %fd31671, 0d3F8999999999A3C4;
	fma.rn.f64 	%fd31678, %fd31677, %fd31671, 0d3FB5555555555554;
	sub.f64 	%fd31679, %fd31662, %fd31670;
	add.f64 	%fd31680, %fd31679, %fd31679;
	neg.f64 	%fd31681, %fd31670;
	fma.rn.f64 	%fd31682, %fd31681, %fd31662, %fd31680;
	mul.f64 	%fd31683, %fd31668, %fd31682;
	mul.f64 	%fd31684, %fd31671, %fd31678;
	fma.rn.f64 	%fd31685, %fd31684, %fd31670, %fd31683;
	xor.b32  	%r12872, %r15912, -2147483648;
	mov.b32 	%r12873, 1127219200;
	mov.b64 	%fd31686, {%r12872, %r12873};
	sub.f64 	%fd31687, %fd31686, %fd159;
	fma.rn.f64 	%fd31688, %fd31687, 0d3FE62E42FEFA39EF, %fd31670;
	fma.rn.f64 	%fd31689, %fd31687, 0dBFE62E42FEFA39EF, %fd31688;
	sub.f64 	%fd31690, %fd31689, %fd31670;
	sub.f64 	%fd31691, %fd31685, %fd31690;
	fma.rn.f64 	%fd31692, %fd31687, 0d3C7ABC9E3B39803F, %fd31691;
	add.f64 	%fd39010, %fd31688, %fd31692;
	bra.uni 	$L__BB3_5755;
$L__BB3_5754:
	fma.rn.f64 	%fd31661, %fd39008, 0d7FF0000000000000, 0d7FF0000000000000;
	{
	.reg .b32 %temp; 
	mov.b64 	{%temp, %r12864}, %fd39008;
	}
	and.b32  	%r12865, %r12864, 2147483647;
	setp.eq.s32 	%p6157, %r12865, 0;
	selp.f64 	%fd39010, 0dFFF0000000000000, %fd31661, %p6157;
$L__BB3_5755:
	sub.f64 	%fd8340, %fd39010, %fd8332;
	fma.rn.f64 	%fd31693, %fd8340, 0d3FF71547652B82FE, 0d4338000000000000;
	{
	.reg .b32 %temp; 
	mov.b64 	{%r3226, %temp}, %fd31693;
	}
	mov.f64 	%fd31694, 0dC338000000000000;
	add.rn.f64 	%fd31695, %fd31693, %fd31694;
	fma.rn.f64 	%fd31696, %fd31695, 0dBFE62E42FEFA39EF, %fd8340;
	fma.rn.f64 	%fd31697, %fd31695, 0dBC7ABC9E3B39803F, %fd31696;
	fma.rn.f64 	%fd31698, %fd31697, 0d3E5ADE1569CE2BDF, 0d3E928AF3FCA213EA;
	fma.rn.f64 	%fd31699, %fd31698, %fd31697, 0d3EC71DEE62401315;
	fma.rn.f64 	%fd31700, %fd31699, %fd31697, 0d3EFA01997C89EB71;
	fma.rn.f64 	%fd31701, %fd31700, %fd31697, 0d3F2A01A014761F65;
	fma.rn.f64 	%fd31702, %fd31701, %fd31697, 0d3F56C16C1852B7AF;
	fma.rn.f64 	%fd31703, %fd31702, %fd31697, 0d3F81111111122322;
	fma.rn.f64 	%fd31704, %fd31703, %fd31697, 0d3FA55555555502A1;
	fma.rn.f64 	%fd31705, %fd31704, %fd31697, 0d3FC5555555555511;
	fma.rn.f64 	%fd31706, %fd31705, %fd31697, 0d3FE000000000000B;
	fma.rn.f64 	%fd31707, %fd31706, %fd31697, 0d3FF0000000000000;
	fma.rn.f64 	%fd31708, %fd31707, %fd31697, 0d3FF0000000000000;
	{
	.reg .b32 %temp; 
	mov.b64 	{%r3227, %temp}, %fd31708;
	}
	{
	.reg .b32 %temp; 
	mov.b64 	{%temp, %r3228}, %fd31708;
	}
	shl.b32 	%r12874, %r3226, 20;
	add.s32 	%r12875, %r12874, %r3228;
	mov.b64 	%fd39011, {%r3227, %r12875};
	{
	.reg .b32 %temp; 
	mov.b64 	{%temp, %r12876}, %fd8340;
	}
	mov.b32 	%f320, %r12876;
	abs.f32 	%f151, %f320;
	setp.lt.f32 	%p6159, %f151, 0f4086232B;
	@%p6159 bra 	$L__BB3_5758;
	setp.lt.f64 	%p6160, %fd8340, 0d0000000000000000;
	add.f64 	%fd31709, %fd8340, 0d7FF0000000000000;
	selp.f64 	%fd39011, 0d0000000000000000, %fd31709, %p6160;
	setp.geu.f32 	%p6161, %f151, 0f40874800;
	@%p6161 bra 	$L__BB3_5758;
	shr.u32 	%r12877, %r3226, 31;
	add.s32 	%r12878, %r3226, %r12877;
	shr.s32 	%r12879, %r12878, 1;
	shl.b32 	%r12880, %r12879, 20;
	add.s32 	%r12881, %r3228, %r12880;
	mov.b64 	%fd31710, {%r3227, %r12881};
	sub.s32 	%r12882, %r3226, %r12879;
	shl.b32 	%r12883, %r12882, 20;
	add.s32 	%r12884, %r12883, 1072693248;
	mov.b32 	%r12885, 0;
	mov.b64 	%fd31711, {%r12885, %r12884};
	mul.f64 	%fd39011, %fd31711, %fd31710;
$L__BB3_5758:
	mul.f64 	%fd31712, %fd869, %fd8194;
	setp.geu.f64 	%p6162, %fd31712, 0d0000000000000000;
	div.rn.f64 	%fd31713, %fd857, %fd8324;
	mul.f64 	%fd8345, %fd31713, %fd39011;
	@%p6162 bra 	$L__BB3_5760;
	mov.u64 	%rd395, $str$7;
	cvta.global.u64 	%rd396, %rd395;
	{ // callseq 863, 0
	.param .b64 param0;
	st.param.b64 	[param0], %rd396;
	.param .b64 param1;
	st.param.b64 	[param1], 0;
	.param .b32 retval0;
	call.uni (retval0), 
	vprintf, 
	(
	param0, 
	param1
	);
	ld.param.b32 	%r12886, [retval0];
	} // callseq 863
$L__BB3_5760:
	setp.geu.f64 	%p6163, %fd31712, 0d4017000000000000;
	@%p6163 bra 	$L__BB3_5802;
	mov.b32 	%r15915, -1023;
	mov.f64 	%fd39012, 0d400289A4E5827C1E;
	@%p6155 bra 	$L__BB3_5763;
	mov.f64 	%fd39012, 0d436289A4E5827C1E;
	{
	.reg .b32 %temp; 
	mov.b64 	{%temp, %r15913}, %fd39012;
	}
	{
	.reg .b32 %temp; 
	mov.b64 	{%r15914, %temp}, %fd39012;
	}
	mov.b32 	%r15915, -1077;
$L__BB3_5763:
	add.s32 	%r12938, %r15913, -1;
	setp.gt.u32 	%p6189, %r12938, 2146435070;
	@%p6189 bra 	$L__BB3_5767;
	shr.u32 	%r12941, %r15913, 20;
	add.s32 	%r15916, %r15915, %r12941;
	and.b32  	%r12942, %r15913, 1048575;
	or.b32  	%r12943, %r12942, 1072693248;
	mov.b64 	%fd39013, {%r15914, %r12943};
	setp.lt.u32 	%p6191, %r12943, 1073127583;
	@%p6191 bra 	$L__BB3_5766;
	{
	.reg .b32 %temp; 
	mov.b64 	{%r12944, %temp}, %fd39013;
	}
	{
	.reg .b32 %temp; 
	mov.b64 	{%temp, %r12945}, %fd39013;
	}
	add.s32 	%r12946, %r12945, -1048576;
	mov.b64 	%fd39013, {%r12944, %r12946};
	add.s32 	%r15916, %r15916, 1;
$L__BB3_5766:
	add.f64 	%fd31862, %fd39013, 0dBFF0000000000000;
	add.f64 	%fd31863, %fd39013, 0d3FF0000000000000;
	rcp.approx.ftz.f64 	%fd31864, %fd31863;
	neg.f64 	%fd31865, %fd31863;
	fma.rn.f64 	%fd31866, %fd31865, %fd31864, 0d3FF0000000000000;
	fma.rn.f64 	%fd31867, %fd31866, %fd31866, %fd31866;
	fma.rn.f64 	%fd31868, %fd31867, %fd31864, %fd31864;
	mul.f64 	%fd31869, %fd31862, %fd31868;
	fma.rn.f64 	%fd31870, %fd31862, %fd31868, %fd31869;
	mul.f64 	%fd31871, %fd31870, %fd31870;
	fma.rn.f64 	%fd31872, %fd31871, 0d3EB1380B3AE80F1E, 0d3ED0EE258B7A8B04;
	fma.rn.f64 	%fd31873, %fd31872, %fd31871, 0d3EF3B2669F02676F;
	fma.rn.f64 	%fd31874, %fd31873, %fd31871, 0d3F1745CBA9AB0956;
	fma.rn.f64 	%fd31875, %fd31874, %fd31871, 0d3F3C71C72D1B5154;
	fma.rn.f64 	%fd31876, %fd31875, %fd31871, 0d3F624924923BE72D;
	fma.rn.f64 	%fd31877, %fd31876, %fd31871, 0d3F8999999999A3C4;
	fma.rn.f64 	%fd31878, %fd31877, %fd31871, 0d3FB5555555555554;
	sub.f64 	%fd31879, %fd31862, %fd31870;
	add.f64 	%fd31880, %fd31879, %fd31879;
	neg.f64 	%fd31881, %fd31870;
	fma.rn.f64 	%fd31882, %fd31881, %fd31862, %fd31880;
	mul.f64 	%fd31883, %fd31868, %fd31882;
	mul.f64 	%fd31884, %fd31871, %fd31878;
	fma.rn.f64 	%fd31885, %fd31884, %fd31870, %fd31883;
	xor.b32  	%r12947, %r15916, -2147483648;
	mov.b32 	%r12948, 1127219200;
	mov.b64 	%fd31886, {%r12947, %r12948};
	sub.f64 	%fd31887, %fd31886, %fd159;
	fma.rn.f64 	%fd31888, %fd31887, 0d3FE62E42FEFA39EF, %fd31870;
	fma.rn.f64 	%fd31889, %fd31887, 0dBFE62E42FEFA39EF, %fd31888;
	sub.f64 	%fd31890, %fd31889, %fd31870;
	sub.f64 	%fd31891, %fd31885, %fd31890;
	fma.rn.f64 	%fd31892, %fd31887, 0d3C7ABC9E3B39803F, %fd31891;
	add.f64 	%fd39014, %fd31888, %fd31892;
	bra.uni 	$L__BB3_5768;
$L__BB3_5767:
	fma.rn.f64 	%fd31861, %fd39012, 0d7FF0000000000000, 0d7FF0000000000000;
	{
	.reg .b32 %temp; 
	mov.b64 	{%temp, %r12939}, %fd39012;
	}
	and.b32  	%r12940, %r12939, 2147483647;
	setp.eq.s32 	%p6190, %r12940, 0;
	selp.f64 	%fd39014, 0dFFF0000000000000, %fd31861, %p6190;
$L__BB3_5768:
	setp.le.f64 	%p6192, %fd31712, 0d0000000000000000;
	mov.f64 	%fd39023, 0d0000000000000000;
	@%p6192 bra 	$L__BB3_5770;
	mov.b32 	%r15917, 1;
	mov.f64 	%fd39016, 0d3FCAF286BCA1AF28;
	mov.f64 	%fd39015, 0d4013000000000000;
	mov.f64 	%fd39018, %fd39016;
	bra.uni 	$L__BB3_5788;
$L__BB3_5770:
	@%p6162 bra 	$L__BB3_5801;
	mov.u64 	%rd399, $str$4;
	cvta.global.u64 	%rd400, %rd399;
	{ // callseq 865, 0
	.param .b64 param0;
	st.param.b64 	[param0], %rd400;
	.param .b64 param1;
	st.param.b64 	[param1], 0;
	.param .b32 retval0;
	call.uni (retval0), 
	vprintf, 
	(
	param0, 
	param1
	);
	ld.param.b32 	%r12949, [retval0];
	} // callseq 865
	bra.uni 	$L__BB3_5801;
$L__BB3_5772:
	add.f64 	%fd8353, %fd8401, 0d3FF0000000000000;
	mul.f64 	%fd31904, %fd869, %fd8194;
	div.rn.f64 	%fd31905, %fd31904, %fd8353;
	mul.f64 	%fd8354, %fd8402, %fd31905;
	add.f64 	%fd39018, %fd39018, %fd8354;
	abs.f64 	%fd31906, %fd8354;
	abs.f64 	%fd31907, %fd39018;
	mul.f64 	%fd31908, %fd31907, 0d3E9421F5F40D8376;
	setp.lt.f64 	%p6195, %fd31906, %fd31908;
	@%p6195 bra 	$L__BB3_5789;
	add.f64 	%fd8356, %fd8353, 0d3FF0000000000000;
	mul.f64 	%fd31909, %fd869, %fd8194;
	div.rn.f64 	%fd31910, %fd31909, %fd8356;
	mul.f64 	%fd8357, %fd8354, %fd31910;
	add.f64 	%fd39018, %fd39018, %fd8357;
	abs.f64 	%fd31911, %fd8357;
	abs.f64 	%fd31912, %fd39018;
	mul.f64 	%fd31913, %fd31912, 0d3E9421F5F40D8376;
	setp.lt.f64 	%p6196, %fd31911, %fd31913;
	@%p6196 bra 	$L__BB3_5789;
	add.f64 	%fd8359, %fd8356, 0d3FF0000000000000;
	mul.f64 	%fd31914, %fd869, %fd8194;
	div.rn.f64 	%fd31915, %fd31914, %fd8359;
	mul.f64 	%fd8360, %fd8357, %fd31915;
	add.f64 	%fd39018, %fd39018, %fd8360;
	abs.f64 	%fd31916, %fd8360;
	abs.f64 	%fd31917, %fd39018;
	mul.f64 	%fd31918, %fd31917, 0d3E9421F5F40D8376;
	setp.lt.f64 	%p6197, %fd31916, %fd31918;
	@%p6197 bra 	$L__BB3_5789;
	add.f64 	%fd8362, %fd8359, 0d3FF0000000000000;
	mul.f64 	%fd31919, %fd869, %fd8194;
	div.rn.f64 	%fd31920, %fd31919, %fd8362;
	mul.f64 	%fd8363, %fd8360, %fd31920;
	add.f64 	%fd39018, %fd39018, %fd8363;
	abs.f64 	%fd31921, %fd8363;
	abs.f64 	%fd31922, %fd39018;
	mul.f64 	%fd31923, %fd31922, 0d3E9421F5F40D8376;
	setp.lt.f64 	%p6198, %fd31921, %fd31923;
	@%p6198 bra 	$L__BB3_5789;
	add.f64 	%fd8365, %fd8362, 0d3FF0000000000000;
	mul.f64 	%fd31924, %fd869, %fd8194;
	div.rn.f64 	%fd31925, %fd31924, %fd8365;
	mul.f64 	%fd8366, %fd8363, %fd31925;
	add.f64 	%fd39018, %fd39018, %fd8366;
	abs.f64 	%fd31926, %fd8366;
	abs.f64 	%fd31927, %fd39018;
	mul.f64 	%fd31928, %fd31927, 0d3E9421F5F40D8376;
	setp.lt.f64 	%p6199, %fd31926, %fd31928;
	@%p6199 bra 	$L__BB3_5789;
	add.f64 	%fd8368, %fd8365, 0d3FF0000000000000;
	mul.f64 	%fd31929, %fd869, %fd8194;
	div.rn.f64 	%fd31930, %fd31929, %fd8368;
	mul.f64 	%fd8369, %fd8366, %fd31930;
	add.f64 	%fd39018, %fd39018, %fd8369;
	abs.f64 	%fd31931, %fd8369;
	abs.f64 	%fd31932, %fd39018;
	mul.f64 	%fd31933, %fd31932, 0d3E9421F5F40D8376;
	setp.lt.f64 	%p6200, %fd31931, %fd31933;
	@%p6200 bra 	$L__BB3_5789;
	add.f64 	%fd8371, %fd8368, 0d3FF0000000000000;
	mul.f64 	%fd31934, %fd869, %fd8194;
	div.rn.f64 	%fd31935, %fd31934, %fd8371;
	mul.f64 	%fd8372, %fd8369, %fd31935;
	add.f64 	%fd39018, %fd39018, %fd8372;
	abs.f64 	%fd31936, %fd8372;
	abs.f64 	%fd31937, %fd39018;
	mul.f64 	%fd31938, %fd31937, 0d3E9421F5F40D8376;
	setp.lt.f64 	%p6201, %fd31936, %fd31938;
	@%p6201 bra 	$L__BB3_5789;
	add.f64 	%fd8374, %fd8371, 0d3FF0000000000000;
	mul.f64 	%fd31939, %fd869, %fd8194;
	div.rn.f64 	%fd31940, %fd31939, %fd8374;
	mul.f64 	%fd8375, %fd8372, %fd31940;
	add.f64 	%fd39018, %fd39018, %fd8375;
	abs.f64 	%fd31941, %fd8375;
	abs.f64 	%fd31942, %fd39018;
	mul.f64 	%fd31943, %fd31942, 0d3E9421F5F40D8376;
	setp.lt.f64 	%p6202, %fd31941, %fd31943;
	@%p6202 bra 	$L__BB3_5789;
	add.f64 	%fd8377, %fd8374, 0d3FF0000000000000;
	mul.f64 	%fd31944, %fd869, %fd8194;
	div.rn.f64 	%fd31945, %fd31944, %fd8377;
	mul.f64 	%fd8378, %fd8375, %fd31945;
	add.f64 	%fd39018, %fd39018, %fd8378;
	abs.f64 	%fd31946, %fd8378;
	abs.f64 	%fd31947, %fd39018;
	mul.f64 	%fd31948, %fd31947, 0d3E9421F5F40D8376;
	setp.lt.f64 	%p6203, %fd31946, %fd31948;
	@%p6203 bra 	$L__BB3_5789;
	add.f64 	%fd8380, %fd8377, 0d3FF0000000000000;
	mul.f64 	%fd31949, %fd869, %fd8194;
	div.rn.f64 	%fd31950, %fd31949, %fd8380;
	mul.f64 	%fd8381, %fd8378, %fd31950;
	add.f64 	%fd39018, %fd39018, %fd8381;
	abs.f64 	%fd31951, %fd8381;
	abs.f64 	%fd31952, %fd39018;
	mul.f64 	%fd31953, %fd31952, 0d3E9421F5F40D8376;
	setp.lt.f64 	%p6204, %fd31951, %fd31953;
	@%p6204 bra 	$L__BB3_5789;
	add.f64 	%fd8383, %fd8380, 0d3FF0000000000000;
	mul.f64 	%fd31954, %fd869, %fd8194;
	div.rn.f64 	%fd31955, %fd31954, %fd8383;
	mul.f64 	%fd8384, %fd8381, %fd31955;
	add.f64 	%fd39018, %fd39018, %fd8384;
	abs.f64 	%fd31956, %fd8384;
	abs.f64 	%fd31957, %fd39018;
	mul.f64 	%fd31958, %fd31957, 0d3E9421F5F40D8376;
	setp.lt.f64 	%p6205, %fd31956, %fd31958;
	@%p6205 bra 	$L__BB3_5789;
	add.f64 	%fd8386, %fd8383, 0d3FF0000000000000;
	mul.f64 	%fd31959, %fd869, %fd8194;
	div.rn.f64 	%fd31960, %fd31959, %fd8386;
	mul.f64 	%fd8387, %fd8384, %fd31960;
	add.f64 	%fd39018, %fd39018, %fd8387;
	abs.f64 	%fd31961, %fd8387;
	abs.f64 	%fd31962, %fd39018;
	mul.f64 	%fd31963, %fd31962, 0d3E9421F5F40D8376;
	setp.lt.f64 	%p6206, %fd31961, %fd31963;
	@%p6206 bra 	$L__BB3_5789;
	add.f64 	%fd8389, %fd8386, 0d3FF0000000000000;
	mul.f64 	%fd31964, %fd869, %fd8194;
	div.rn.f64 	%fd31965, %fd31964, %fd8389;
	mul.f64 	%fd8390, %fd8387, %fd31965;
	add.f64 	%fd39018, %fd39018, %fd8390;
	abs.f64 	%fd31966, %fd8390;
	abs.f64 	%fd31967, %fd39018;
	mul.f64 	%fd31968, %fd31967, 0d3E9421F5F40D8376;
	setp.lt.f64 	%p6207, %fd31966, %fd31968;
	@%p6207 bra 	$L__BB3_5789;
	add.f64 	%fd8392, %fd8389, 0d3FF0000000000000;
	mul.f64 	%fd31969, %fd869, %fd8194;
	div.rn.f64 	%fd31970, %fd31969, %fd8392;
	mul.f64 	%fd8393, %fd8390, %fd31970;
	add.f64 	%fd39018, %fd39018, %fd8393;
	abs.f64 	%fd31971, %fd8393;
	abs.f64 	%fd31972, %fd39018;
	mul.f64 	%fd31973, %fd31972, 0d3E9421F5F40D8376;
	setp.lt.f64 	%p6208, %fd31971, %fd31973;
	@%p6208 bra 	$L__BB3_5789;
	add.f64 	%fd39015, %fd8392, 0d3FF0000000000000;
	mul.f64 	%fd31974, %fd869, %fd8194;
	div.rn.f64 	%fd31975, %fd31974, %fd39015;
	mul.f64 	%fd39016, %fd8393, %fd31975;
	add.f64 	%fd39018, %fd39018, %fd39016;
	abs.f64 	%fd31976, %fd39016;
	abs.f64 	%fd31977, %fd39018;
	mul.f64 	%fd31978, %fd31977, 0d3E9421F5F40D8376;
	setp.lt.f64 	%p6209, %fd31976, %fd31978;
	@%p6209 bra 	$L__BB3_5789;
	add.s32 	%r15917, %r15917, 16;
	setp.eq.s32 	%p6210, %r15917, 100000001;
	@%p6210 bra 	$L__BB3_5800;
$L__BB3_5788:
	add.f64 	%fd8401, %fd39015, 0d3FF0000000000000;
	mul.f64 	%fd31899, %fd869, %fd8194;
	div.rn.f64 	%fd31900, %fd31899, %fd8401;
	mul.f64 	%fd8402, %fd39016, %fd31900;
	add.f64 	%fd39018, %fd39018, %fd8402;
	abs.f64 	%fd31901, %fd8402;
	abs.f64 	%fd31902, %fd39018;
	mul.f64 	%fd31903, %fd31902, 0d3E9421F5F40D8376;
	setp.geu.f64 	%p6194, %fd31901, %fd31903;
	@%p6194 bra 	$L__BB3_5772;
$L__BB3_5789:
	mul.f64 	%fd39019, %fd869, %fd8194;
	{
	.reg .b32 %temp; 
	mov.b64 	{%temp, %r15918}, %fd39019;
	}
	{
	.reg .b32 %temp; 
	mov.b64 	{%r15919, %temp}, %fd39019;
	}
	setp.gt.s32 	%p6211, %r15918, 1048575;
	mov.b32 	%r15920, -1023;
	@%p6211 bra 	$L__BB3_5791;
	mul.f64 	%fd31980, %fd869, %fd8194;
	mul.f64 	%fd39019, %fd31980, 0d4350000000000000;
	{
	.reg .b32 %temp; 
	mov.b64 	{%temp, %r15918}, %fd39019;
	}
	{
	.reg .b32 %temp; 
	mov.b64 	{%r15919, %temp}, %fd39019;
	}
	mov.b32 	%r15920, -1077;
$L__BB3_5791:
	add.s32 	%r12956, %r15918, -1;
	setp.gt.u32 	%p6212, %r12956, 2146435070;
	@%p6212 bra 	$L__BB3_5795;
	shr.u32 	%r12959, %r15918, 20;
	add.s32 	%r15921, %r15920, %r12959;
	and.b32  	%r12960, %r15918, 1048575;
	or.b32  	%r12961, %r12960, 1072693248;
	mov.b64 	%fd39020, {%r15919, %r12961};
	setp.lt.u32 	%p6214, %r12961, 1073127583;
	@%p6214 bra 	$L__BB3_5794;
	{
	.reg .b32 %temp; 
	mov.b64 	{%r12962, %temp}, %fd39020;
	}
	{
	.reg .b32 %temp; 
	mov.b64 	{%temp, %r12963}, %fd39020;
	}
	add.s32 	%r12964, %r12963, -1048576;
	mov.b64 	%fd39020, {%r12962, %r12964};
	add.s32 	%r15921, %r15921, 1;
$L__BB3_5794:
	add.f64 	%fd31982, %fd39020, 0dBFF0000000000000;
	add.f64 	%fd31983, %fd39020, 0d3FF0000000000000;
	rcp.approx.ftz.f64 	%fd31984, %fd31983;
	neg.f64 	%fd31985, %fd31983;
	fma.rn.f64 	%fd31986, %fd31985, %fd31984, 0d3FF0000000000000;
	fma.rn.f64 	%fd31987, %fd31986, %fd31986, %fd31986;
	fma.rn.f64 	%fd31988, %fd31987, %fd31984, %fd31984;
	mul.f64 	%fd31989, %fd31982, %fd31988;
	fma.rn.f64 	%fd31990, %fd31982, %fd31988, %fd31989;
	mul.f64 	%fd31991, %fd31990, %fd31990;
	fma.rn.f64 	%fd31992, %fd31991, 0d3EB1380B3AE80F1E, 0d3ED0EE258B7A8B04;
	fma.rn.f64 	%fd31993, %fd31992, %fd31991, 0d3EF3B2669F02676F;
	fma.rn.f64 	%fd31994, %fd31993, %fd31991, 0d3F1745CBA9AB0956;
	fma.rn.f64 	%fd31995, %fd31994, %fd31991, 0d3F3C71C72D1B5154;
	fma.rn.f64 	%fd31996, %fd31995, %fd31991, 0d3F624924923BE72D;
	fma.rn.f64 	%fd31997, %fd31996, %fd31991, 0d3F8999999999A3C4;
	fma.rn.f64 	%fd31998, %fd31997, %fd31991, 0d3FB5555555555554;
	sub.f64 	%fd31999, %fd31982, %fd31990;
	add.f64 	%fd32000, %fd31999, %fd31999;
	neg.f64 	%fd32001, %fd31990;
	fma.rn.f64 	%fd32002, %fd32001, %fd31982, %fd32000;
	mul.f64 	%fd32003, %fd31988, %fd32002;
	mul.f64 	%fd32004, %fd31991, %fd31998;
	fma.rn.f64 	%fd32005, %fd32004, %fd31990, %fd32003;
	xor.b32  	%r12965, %r15921, -2147483648;
	mov.b32 	%r12966, 1127219200;
	mov.b64 	%fd32006, {%r12965, %r12966};
	sub.f64 	%fd32007, %fd32006, %fd159;
	fma.rn.f64 	%fd32008, %fd32007, 0d3FE62E42FEFA39EF, %fd31990;
	fma.rn.f64 	%fd32009, %fd32007, 0dBFE62E42FEFA39EF, %fd32008;
	sub.f64 	%fd32010, %fd32009, %fd31990;
	sub.f64 	%fd32011, %fd32005, %fd32010;
	fma.rn.f64 	%fd32012, %fd32007, 0d3C7ABC9E3B39803F, %fd32011;
	add.f64 	%fd39021, %fd32008, %fd32012;
	bra.uni 	$L__BB3_5796;
$L__BB3_5795:
	fma.rn.f64 	%fd31981, %fd39019, 0d7FF0000000000000, 0d7FF0000000000000;
	{
	.reg .b32 %temp; 
	mov.b64 	{%temp, %r12957}, %fd39019;
	}
	and.b32  	%r12958, %r12957, 2147483647;
	setp.eq.s32 	%p6213, %r12958, 0;
	selp.f64 	%fd39021, 0dFFF0000000000000, %fd31981, %p6213;
$L__BB3_5796:
	mul.f64 	%fd32013, %fd39021, 0d4013000000000000;
	mul.f64 	%fd32014, %fd869, %fd8194;
	sub.f64 	%fd32015, %fd32013, %fd32014;
	sub.f64 	%fd32016, %fd8332, %fd39014;
	add.f64 	%fd8414, %fd32016, %fd32015;
	fma.rn.f64 	%fd32017, %fd8414, 0d3FF71547652B82FE, 0d4338000000000000;
	{
	.reg .b32 %temp; 
	mov.b64 	{%r3249, %temp}, %fd32017;
	}
	mov.f64 	%fd32018, 0dC338000000000000;
	add.rn.f64 	%fd32019, %fd32017, %fd32018;
	fma.rn.f64 	%fd32020, %fd32019, 0dBFE62E42FEFA39EF, %fd8414;
	fma.rn.f64 	%fd32021, %fd32019, 0dBC7ABC9E3B39803F, %fd32020;
	fma.rn.f64 	%fd32022, %fd32021, 0d3E5ADE1569CE2BDF, 0d3E928AF3FCA213EA;
	fma.rn.f64 	%fd32023, %fd32022, %fd32021, 0d3EC71DEE62401315;
	fma.rn.f64 	%fd32024, %fd32023, %fd32021, 0d3EFA01997C89EB71;
	fma.rn.f64 	%fd32025, %fd32024, %fd32021, 0d3F2A01A014761F65;
	fma.rn.f64 	%fd32026, %fd32025, %fd32021, 0d3F56C16C1852B7AF;
	fma.rn.f64 	%fd32027, %fd32026, %fd32021, 0d3F81111111122322;
	fma.rn.f64 	%fd32028, %fd32027, %fd32021, 0d3FA55555555502A1;
	fma.rn.f64 	%fd32029, %fd32028, %fd32021, 0d3FC5555555555511;
	fma.rn.f64 	%fd32030, %fd32029, %fd32021, 0d3FE000000000000B;
	fma.rn.f64 	%fd32031, %fd32030, %fd32021, 0d3FF0000000000000;
	fma.rn.f64 	%fd32032, %fd32031, %fd32021, 0d3FF0000000000000;
	{
	.reg .b32 %temp; 
	mov.b64 	{%r3250, %temp}, %fd32032;
	}
	{
	.reg .b32 %temp; 
	mov.b64 	{%temp, %r3251}, %fd32032;
	}
	shl.b32 	%r12967, %r3249, 20;
	add.s32 	%r12968, %r12967, %r3251;
	mov.b64 	%fd39022, {%r3250, %r12968};
	{
	.reg .b32 %temp; 
	mov.b64 	{%temp, %r12969}, %fd8414;
	}
	mov.b32 	%f322, %r12969;
	abs.f32 	%f152, %f322;
	setp.lt.f32 	%p6215, %f152, 0f4086232B;
	@%p6215 bra 	$L__BB3_5799;
	setp.lt.f64 	%p6216, %fd8414, 0d0000000000000000;
	add.f64 	%fd32033, %fd8414, 0d7FF0000000000000;
	selp.f64 	%fd39022, 0d0000000000000000, %fd32033, %p6216;
	setp.geu.f32 	%p6217, %f152, 0f40874800;
	@%p6217 bra 	$L__BB3_5799;
	shr.u32 	%r12970, %r3249, 31;
	add.s32 	%r12971, %r3249, %r12970;
	shr.s32 	%r12972, %r12971, 1;
	shl.b32 	%r12973, %r12972, 20;
	add.s32 	%r12974, %r3251, %r12973;
	mov.b64 	%fd32034, {%r3250, %r12974};
	sub.s32 	%r12975, %r3249, %r12972;
	shl.b32 	%r12976, %r12975, 20;
	add.s32 	%r12977, %r12976, 1072693248;
	mov.b32 	%r12978, 0;
	mov.b64 	%fd32035, {%r12978, %r12977};
	mul.f64 	%fd39022, %fd32035, %fd32034;
$L__BB3_5799:
	mul.f64 	%fd39023, %fd39018, %fd39022;
	bra.uni 	$L__BB3_5801;
$L__BB3_5800:
	mov.u64 	%rd401, $str$5;
	cvta.global.u64 	%rd402, %rd401;
	{ // callseq 866, 0
	.param .b64 param0;
	st.param.b64 	[param0], %rd402;
	.param .b64 param1;
	st.param.b64 	[param1], 0;
	.param .b32 retval0;
	call.uni (retval0), 
	vprintf, 
	(
	param0, 
	param1
	);
	ld.param.b32 	%r12952, [retval0];
	} // callseq 866
$L__BB3_5801:
	mov.f64 	%fd32036, 0d3FF0000000000000;
	sub.f64 	%fd39036, %fd32036, %fd39023;
	bra.uni 	$L__BB3_5827;
$L__BB3_5802:
	mov.b32 	%r15924, -1023;
	mov.f64 	%fd39024, 0d400289A4E5827C1E;
	@%p6155 bra 	$L__BB3_5804;
	mov.f64 	%fd39024, 0d436289A4E5827C1E;
	{
	.reg .b32 %temp; 
	mov.b64 	{%temp, %r15913}, %fd39024;
	}
	{
	.reg .b32 %temp; 
	mov.b64 	{%r15914, %temp}, %fd39024;
	}
	mov.b32 	%r15924, -1077;
$L__BB3_5804:
	add.s32 	%r12890, %r15913, -1;
	setp.gt.u32 	%p6165, %r12890, 2146435070;
	@%p6165 bra 	$L__BB3_5808;
	shr.u32 	%r12893, %r15913, 20;
	add.s32 	%r15925, %r15924, %r12893;
	and.b32  	%r12894, %r15913, 1048575;
	or.b32  	%r12895, %r12894, 1072693248;
	mov.b64 	%fd39025, {%r15914, %r12895};
	setp.lt.u32 	%p6167, %r12895, 1073127583;
	@%p6167 bra 	$L__BB3_5807;
	{
	.reg .b32 %temp; 
	mov.b64 	{%r12896, %temp}, %fd39025;
	}
	{
	.reg .b32 %temp; 
	mov.b64 	{%temp, %r12897}, %fd39025;
	}
	add.s32 	%r12898, %r12897, -1048576;
	mov.b64 	%fd39025, {%r12896, %r12898};
	add.s32 	%r15925, %r15925, 1;
$L__BB3_5807:
	add.f64 	%fd31718, %fd39025, 0dBFF0000000000000;
	add.f64 	%fd31719, %fd39025, 0d3FF0000000000000;
	rcp.approx.ftz.f64 	%fd31720, %fd31719;
	neg.f64 	%fd31721, %fd31719;
	fma.rn.f64 	%fd31722, %fd31721, %fd31720, 0d3FF0000000000000;
	fma.rn.f64 	%fd31723, %fd31722, %fd31722, %fd31722;
	fma.rn.f64 	%fd31724, %fd31723, %fd31720, %fd31720;
	mul.f64 	%fd31725, %fd31718, %fd31724;
	fma.rn.f64 	%fd31726, %fd31718, %fd31724, %fd31725;
	mul.f64 	%fd31727, %fd31726, %fd31726;
	fma.rn.f64 	%fd31728, %fd31727, 0d3EB1380B3AE80F1E, 0d3ED0EE258B7A8B04;
	fma.rn.f64 	%fd31729, %fd31728, %fd31727, 0d3EF3B2669F02676F;
	fma.rn.f64 	%fd31730, %fd31729, %fd31727, 0d3F1745CBA9AB0956;
	fma.rn.f64 	%fd31731, %fd31730, %fd31727, 0d3F3C71C72D1B5154;
	fma.rn.f64 	%fd31732, %fd31731, %fd31727, 0d3F624924923BE72D;
	fma.rn.f64 	%fd31733, %fd31732, %fd31727, 0d3F8999999999A3C4;
	fma.rn.f64 	%fd31734, %fd31733, %fd31727, 0d3FB5555555555554;
	sub.f64 	%fd31735, %fd31718, %fd31726;
	add.f64 	%fd31736, %fd31735, %fd31735;
	neg.f64 	%fd31737, %fd31726;
	fma.rn.f64 	%fd31738, %fd31737, %fd31718, %fd31736;
	mul.f64 	%fd31739, %fd31724, %fd31738;
	mul.f64 	%fd31740, %fd31727, %fd31734;
	fma.rn.f64 	%fd31741, %fd31740, %fd31726, %fd31739;
	xor.b32  	%r12899, %r15925, -2147483648;
	mov.b32 	%r12900, 1127219200;
	mov.b64 	%fd31742, {%r12899, %r12900};
	sub.f64 	%fd31743, %fd31742, %fd159;
	fma.rn.f64 	%fd31744, %fd31743, 0d3FE62E42FEFA39EF, %fd31726;
	fma.rn.f64 	%fd31745, %fd31743, 0dBFE62E42FEFA39EF, %fd31744;
	sub.f64 	%fd31746, %fd31745, %fd31726;
	sub.f64 	%fd31747, %fd31741, %fd31746;
	fma.rn.f64 	%fd31748, %fd31743, 0d3C7ABC9E3B39803F, %fd31747;
	add.f64 	%fd39026, %fd31744, %fd31748;
	bra.uni 	$L__BB3_5809;
$L__BB3_5808:
	fma.rn.f64 	%fd31717, %fd39024, 0d7FF0000000000000, 0d7FF0000000000000;
	{
	.reg .b32 %temp; 
	mov.b64 	{%temp, %r12891}, %fd39024;
	}
	and.b32  	%r12892, %r12891, 2147483647;
	setp.eq.s32 	%p6166, %r12892, 0;
	selp.f64 	%fd39026, 0dFFF0000000000000, %fd31717, %p6166;
$L__BB3_5809:
	fma.rn.f64 	%fd31750, %fd869, %fd8194, 0d3FF0000000000000;
	add.f64 	%fd39030, %fd31750, 0dC013000000000000;
	rcp.rn.f64 	%fd39031, %fd39030;
	mov.b32 	%r15926, 1;
	mov.f64 	%fd39029, 0d46293E5939A08CE9;
	mov.f64 	%fd39028, %fd39031;
	bra.uni 	$L__BB3_5814;
$L__BB3_5810:
	add.s32 	%r12903, %r15926, 1;
	not.b32 	%r12904, %r15926;
	cvt.rn.f64.s32 	%fd31764, %r12904;
	cvt.rn.f64.u32 	%fd31765, %r12903;
	add.f64 	%fd31766, %fd31765, 0dC013000000000000;
	mul.f64 	%fd31767, %fd31766, %fd31764;
	add.f64 	%fd8431, %fd8447, 0d4000000000000000;
	fma.rn.f64 	%fd31768, %fd31767, %fd8449, %fd8431;
	abs.f64 	%fd31769, %fd31768;
	setp.lt.f64 	%p6171, %fd31769, 0d39B4484BFEEBC2A0;
	div.rn.f64 	%fd31770, %fd31767, %fd8448;
	add.f64 	%fd31771, %fd8431, %fd31770;
	abs.f64 	%fd31772, %fd31771;
	setp.lt.f64 	%p6172, %fd31772, 0d39B4484BFEEBC2A0;
	selp.f64 	%fd8432, 0d39B4484BFEEBC2A0, %fd31771, %p6172;
	rcp.rn.f64 	%fd31773, %fd31768;
	selp.f64 	%fd8433, 0d46293E5939A08CE9, %fd31773, %p6171;
	mul.f64 	%fd31774, %fd8433, %fd8432;
	mul.f64 	%fd39031, %fd39031, %fd31774;
	add.f64 	%fd31775, %fd31774, 0dBFF0000000000000;
	abs.f64 	%fd31776, %fd31775;
	setp.lt.f64 	%p6173, %fd31776, 0d3E9421F5F40D8376;
	@%p6173 bra 	$L__BB3_5816;
	add.s32 	%r12905, %r15926, 2;
	sub.s32 	%r12906, -2, %r15926;
	cvt.rn.f64.s32 	%fd31777, %r12906;
	cvt.rn.f64.u32 	%fd31778, %r12905;
	add.f64 	%fd31779, %fd31778, 0dC013000000000000;
	mul.f64 	%fd31780, %fd31779, %fd31777;
	add.f64 	%fd8435, %fd8431, 0d4000000000000000;
	fma.rn.f64 	%fd31781, %fd31780, %fd8433, %fd8435;
	abs.f64 	%fd31782, %fd31781;
	setp.lt.f64 	%p6174, %fd31782, 0d39B4484BFEEBC2A0;
	div.rn.f64 	%fd31783, %fd31780, %fd8432;
	add.f64 	%fd31784, %fd8435, %fd31783;
	abs.f64 	%fd31785, %fd31784;
	setp.lt.f64 	%p6175, %fd31785, 0d39B4484BFEEBC2A0;
	selp.f64 	%fd8436, 0d39B4484BFEEBC2A0, %fd31784, %p6175;
	rcp.rn.f64 	%fd31786, %fd31781;
	selp.f64 	%fd8437, 0d46293E5939A08CE9, %fd31786, %p6174;
	mul.f64 	%fd31787, %fd8437, %fd8436;
	mul.f64 	%fd39031, %fd39031, %fd31787;
	add.f64 	%fd31788, %fd31787, 0dBFF0000000000000;
	abs.f64 	%fd31789, %fd31788;
	setp.lt.f64 	%p6176, %fd31789, 0d3E9421F5F40D8376;
	@%p6176 bra 	$L__BB3_5816;
	add.s32 	%r12907, %r15926, 3;
	sub.s32 	%r12908, -3, %r15926;
	cvt.rn.f64.s32 	%fd31790, %r12908;
	cvt.rn.f64.u32 	%fd31791, %r12907;
	add.f64 	%fd31792, %fd31791, 0dC013000000000000;
	mul.f64 	%fd31793, %fd31792, %fd31790;
	add.f64 	%fd39030, %fd8435, 0d4000000000000000;
	fma.rn.f64 	%fd31794, %fd31793, %fd8437, %fd39030;
	abs.f64 	%fd31795, %fd31794;
	setp.lt.f64 	%p6177, %fd31795, 0d39B4484BFEEBC2A0;
	div.rn.f64 	%fd31796, %fd31793, %fd8436;
	add.f64 	%fd31797, %fd39030, %fd31796;
	abs.f64 	%fd31798, %fd31797;
	setp.lt.f64 	%p6178, %fd31798, 0d39B4484BFEEBC2A0;
	selp.f64 	%fd39029, 0d39B4484BFEEBC2A0, %fd31797, %p6178;
	rcp.rn.f64 	%fd31799, %fd31794;
	selp.f64 	%fd39028, 0d46293E5939A08CE9, %fd31799, %p6177;
	mul.f64 	%fd31800, %fd39028, %fd39029;
	mul.f64 	%fd39031, %fd39031, %fd31800;
	add.f64 	%fd31801, %fd31800, 0dBFF0000000000000;
	abs.f64 	%fd31802, %fd31801;
	setp.lt.f64 	%p6179, %fd31802, 0d3E9421F5F40D8376;
	@%p6179 bra 	$L__BB3_5816;
	add.s32 	%r15926, %r15926, 4;
	setp.eq.s32 	%p6180, %r15926, 100000001;
	@%p6180 bra 	$L__BB3_5815;
$L__BB3_5814:
	neg.s32 	%r12902, %r15926;
	cvt.rn.f64.s32 	%fd31751, %r12902;
	cvt.rn.f64.u32 	%fd31752, %r15926;
	add.f64 	%fd31753, %fd31752, 0dC013000000000000;
	mul.f64 	%fd31754, %fd31753, %fd31751;
	add.f64 	%fd8447, %fd39030, 0d4000000000000000;
	fma.rn.f64 	%fd31755, %fd31754, %fd39028, %fd8447;
	abs.f64 	%fd31756, %fd31755;
	setp.lt.f64 	%p6168, %fd31756, 0d39B4484BFEEBC2A0;
	div.rn.f64 	%fd31757, %fd31754, %fd39029;
	add.f64 	%fd31758, %fd8447, %fd31757;
	abs.f64 	%fd31759, %fd31758;
	setp.lt.f64 	%p6169, %fd31759, 0d39B4484BFEEBC2A0;
	selp.f64 	%fd8448, 0d39B4484BFEEBC2A0, %fd31758, %p6169;
	rcp.rn.f64 	%fd31760, %fd31755;
	selp.f64 	%fd8449, 0d46293E5939A08CE9, %fd31760, %p6168;
	mul.f64 	%fd31761, %fd8449, %fd8448;
	mul.f64 	%fd39031, %fd39031, %fd31761;
	add.f64 	%fd31762, %fd31761, 0dBFF0000000000000;
	abs.f64 	%fd31763, %fd31762;
	setp.lt.f64 	%p6170, %fd31763, 0d3E9421F5F40D8376;
	@%p6170 bra 	$L__BB3_5816;
	bra.uni 	$L__BB3_5810;
$L__BB3_5815:
	mov.u64 	%rd397, $str$3;
	cvta.global.u64 	%rd398, %rd397;
	{ // callseq 864, 0
	.param .b64 param0;
	st.param.b64 	[param0], %rd398;
	.param .b64 param1;
	st.param.b64 	[param1], 0;
	.param .b32 retval0;
	call.uni (retval0), 
	vprintf, 
	(
	param0, 
	param1
	);
	ld.param.b32 	%r12909, [retval0];
	} // callseq 864
$L__BB3_5816:
	mul.f64 	%fd39032, %fd869, %fd8194;
	{
	.reg .b32 %temp; 
	mov.b64 	{%temp, %r15927}, %fd39032;
	}
	{
	.reg .b32 %temp; 
	mov.b64 	{%r15928, %temp}, %fd39032;
	}
	setp.gt.s32 	%p6181, %r15927, 1048575;
	mov.b32 	%r15929, -1023;
	@%p6181 bra 	$L__BB3_5818;
	mul.f64 	%fd31803, %fd869, %fd8194;
	mul.f64 	%fd39032, %fd31803, 0d4350000000000000;
	{
	.reg .b32 %temp; 
	mov.b64 	{%temp, %r15927}, %fd39032;
	}
	{
	.reg .b32 %temp; 
	mov.b64 	{%r15928, %temp}, %fd39032;
	}
	mov.b32 	%r15929, -1077;
$L__BB3_5818:
	add.s32 	%r12913, %r15927, -1;
	setp.gt.u32 	%p6182, %r12913, 2146435070;
	@%p6182 bra 	$L__BB3_5822;
	shr.u32 	%r12916, %r15927, 20;
	add.s32 	%r15930, %r15929, %r12916;
	and.b32  	%r12917, %r15927, 1048575;
	or.b32  	%r12918, %r12917, 1072693248;
	mov.b64 	%fd39033, {%r15928, %r12918};
	setp.lt.u32 	%p6184, %r12918, 1073127583;
	@%p6184 bra 	$L__BB3_5821;
	{
	.reg .b32 %temp; 
	mov.b64 	{%r12919, %temp}, %fd39033;
	}
	{
	.reg .b32 %temp; 
	mov.b64 	{%temp, %r12920}, %fd39033;
	}
	add.s32 	%r12921, %r12920, -1048576;
	mov.b64 	%fd39033, {%r12919, %r12921};
	add.s32 	%r15930, %r15930, 1;
$L__BB3_5821:
	add.f64 	%fd31805, %fd39033, 0dBFF0000000000000;
	add.f64 	%fd31806, %fd39033, 0d3FF0000000000000;
	rcp.approx.ftz.f64 	%fd31807, %fd31806;
	neg.f64 	%fd31808, %fd31806;
	fma.rn.f64 	%fd31809, %fd31808, %fd31807, 0d3FF0000000000000;
	fma.rn.f64 	%fd31810, %fd31809, %fd31809, %fd31809;
	fma.rn.f64 	%fd31811, %fd31810, %fd31807, %fd31807;
	mul.f64 	%fd31812, %fd31805, %fd31811;
	fma.rn.f64 	%fd31813, %fd31805, %fd31811, %fd31812;
	mul.f64 	%fd31814, %fd31813, %fd31813;
	fma.rn.f64 	%fd31815, %fd31814, 0d3EB1380B3AE80F1E, 0d3ED0EE258B7A8B04;
	fma.rn.f64 	%fd31816, %fd31815, %fd31814, 0d3EF3B2669F02676F;
	fma.rn.f64 	%fd31817, %fd31816, %fd31814, 0d3F1745CBA9AB0956;
	fma.rn.f64 	%fd31818, %fd31817, %fd31814, 0d3F3C71C72D1B5154;
	fma.rn.f64 	%fd31819, %fd31818, %fd31814, 0d3F624924923BE72D;
	fma.rn.f64 	%fd31820, %fd31819, %fd31814, 0d3F8999999999A3C4;
	fma.rn.f64 	%fd31821, %fd31820, %fd31814, 0d3FB5555555555554;
	sub.f64 	%fd31822, %fd31805, %fd31813;
	add.f64 	%fd31823, %fd31822, %fd31822;
	neg.f64 	%fd31824, %fd31813;
	fma.rn.f64 	%fd31825, %fd31824, %fd31805, %fd31823;
	mul.f64 	%fd31826, %fd31811, %fd31825;
	mul.f64 	%fd31827, %fd31814, %fd31821;
	fma.rn.f64 	%fd31828, %fd31827, %fd31813, %fd31826;
	xor.b32  	%r12922, %r15930, -2147483648;
	mov.b32 	%r12923, 1127219200;
	mov.b64 	%fd31829, {%r12922, %r12923};
	sub.f64 	%fd31830, %fd31829, %fd159;
	fma.rn.f64 	%fd31831, %fd31830, 0d3FE62E42FEFA39EF, %fd31813;
	fma.rn.f64 	%fd31832, %fd31830, 0dBFE62E42FEFA39EF, %fd31831;
	sub.f64 	%fd31833, %fd31832, %fd31813;
	sub.f64 	%fd31834, %fd31828, %fd31833;
	fma.rn.f64 	%fd31835, %fd31830, 0d3C7ABC9E3B39803F, %fd31834;
	add.f64 	%fd39034, %fd31831, %fd31835;
	bra.uni 	$L__BB3_5823;
$L__BB3_5822:
	fma.rn.f64 	%fd31804, %fd39032, 0d7FF0000000000000, 0d7FF0000000000000;
	{
	.reg .b32 %temp; 
	mov.b64 	{%temp, %r12914}, %fd39032;
	}
	and.b32  	%r12915, %r12914, 2147483647;
	setp.eq.s32 	%p6183, %r12915, 0;
	selp.f64 	%fd39034, 0dFFF0000000000000, %fd31804, %p6183;
$L__BB3_5823:
	mul.f64 	%fd31836, %fd39034, 0d4013000000000000;
	mul.f64 	%fd31837, %fd869, %fd8194;
	sub.f64 	%fd31838, %fd31836, %fd31837;
	sub.f64 	%fd31839, %fd8332, %fd39026;
	add.f64 	%fd8461, %fd31839, %fd31838;
	fma.rn.f64 	%fd31840, %fd8461, 0d3FF71547652B82FE, 0d4338000000000000;
	{
	.reg .b32 %temp; 
	mov.b64 	{%r3272, %temp}, %fd31840;
	}
	mov.f64 	%fd31841, 0dC338000000000000;
	add.rn.f64 	%fd31842, %fd31840, %fd31841;
	fma.rn.f64 	%fd31843, %fd31842, 0dBFE62E42FEFA39EF, %fd8461;
	fma.rn.f64 	%fd31844, %fd31842, 0dBC7ABC9E3B39803F, %fd31843;
	fma.rn.f64 	%fd31845, %fd31844, 0d3E5ADE1569CE2BDF, 0d3E928AF3FCA213EA;
	fma.rn.f64 	%fd31846, %fd31845, %fd31844, 0d3EC71DEE62401315;
	fma.rn.f64 	%fd31847, %fd31846, %fd31844, 0d3EFA01997C89EB71;
	fma.rn.f64 	%fd31848, %fd31847, %fd31844, 0d3F2A01A014761F65;
	fma.rn.f64 	%fd31849, %fd31848, %fd31844, 0d3F56C16C1852B7AF;
	fma.rn.f64 	%fd31850, %fd31849, %fd31844, 0d3F81111111122322;
	fma.rn.f64 	%fd31851, %fd31850, %fd31844, 0d3FA55555555502A1;
	fma.rn.f64 	%fd31852, %fd31851, %fd31844, 0d3FC5555555555511;
	fma.rn.f64 	%fd31853, %fd31852, %fd31844, 0d3FE000000000000B;
	fma.rn.f64 	%fd31854, %fd31853, %fd31844, 0d3FF0000000000000;
	fma.rn.f64 	%fd31855, %fd31854, %fd31844, 0d3FF0000000000000;
	{
	.reg .b32 %temp; 
	mov.b64 	{%r3273, %temp}, %fd31855;
	}
	{
	.reg .b32 %temp; 
	mov.b64 	{%temp, %r3274}, %fd31855;
	}
	shl.b32 	%r12924, %r3272, 20;
	add.s32 	%r12925, %r12924, %r3274;
	mov.b64 	%fd39035, {%r3273, %r12925};
	{
	.reg .b32 %temp; 
	mov.b64 	{%temp, %r12926}, %fd8461;
	}
	mov.b32 	%f321, %r12926;
	abs.f32 	%f153, %f321;
	setp.lt.f32 	%p6185, %f153, 0f4086232B;
	@%p6185 bra 	$L__BB3_5826;
	setp.lt.f64 	%p6186, %fd8461, 0d0000000000000000;
	add.f64 	%fd31856, %fd8461, 0d7FF0000000000000;
	selp.f64 	%fd39035, 0d0000000000000000, %fd31856, %p6186;
	setp.geu.f32 	%p6187, %f153, 0f40874800;
	@%p6187 bra 	$L__BB3_5826;
	shr.u32 	%r12927, %r3272, 31;
	add.s32 	%r12928, %r3272, %r12927;
	shr.s32 	%r12929, %r12928, 1;
	shl.b32 	%r12930, %r12929, 20;
	add.s32 	%r12931, %r3274, %r12930;
	mov.b64 	%fd31857, {%r3273, %r12931};
	sub.s32 	%r12932, %r3272, %r12929;
	shl.b32 	%r12933, %r12932, 20;
	add.s32 	%r12934, %r12933, 1072693248;
	mov.b32 	%r12935, 0;
	mov.b64 	%fd31858, {%r12935, %r12934};
	mul.f64 	%fd39035, %fd31858, %fd31857;
$L__BB3_5826:
	mul.f64 	%fd39036, %fd39031, %fd39035;
$L__BB3_5827:
	setp.lt.s32 	%p6219, %r3134, 0;
	and.b32  	%r12979, %r8264, 2146435072;
	setp.eq.s32 	%p6220, %r12979, 1072693248;
	mul.f64 	%fd8468, %fd8345, %fd39036;
	{ // callseq 867, 0
	.param .b64 param0;
	st.param.f64 	[param0], %fd8160;
	.param .b64 param1;
	st.param.f64 	[param1], 0d4010000000000000;
	.param .b64 retval0;
	call.uni (retval0), 
	__internal_accurate_pow, 
	(
	param0, 
	param1
	);
	ld.param.f64 	%fd32037, [retval0];
	} // callseq 867
	neg.f64 	%fd32039, %fd32037;
	selp.f64 	%fd32040, %fd32039, %fd32037, %p6220;
	selp.f64 	%fd39038, %fd32040, %fd32037, %p6219;
	@%p6050 bra 	$L__BB3_5829;
	selp.b32 	%r12981, %r3134, 0, %p6220;
	setp.lt.s32 	%p6222, %r8264, 0;
	or.b32  	%r12982, %r12981, 2146435072;
	selp.b32 	%r12983, %r12982, %r12981, %p6222;
	mov.b32 	%r12984, 0;
	mov.b64 	%fd39038, {%r12984, %r12983};
$L__BB3_5829:
	add.f64 	%fd32041, %fd869, 0d4010000000000000;
	{
	.reg .b32 %temp; 
	mov.b64 	{%temp, %r12985}, %fd32041;
	}
	and.b32  	%r12986, %r12985, 2146435072;
	setp.ne.s32 	%p6223, %r12986, 2146435072;
	@%p6223 bra 	$L__BB3_5834;
	setp.num.f64 	%p6224, %fd869, %fd869;
	@%p6224 bra 	$L__BB3_5832;
	mov.f64 	%fd32042, 0d4010000000000000;
	add.rn.f64 	%fd39038, %fd869, %fd32042;
	bra.uni 	$L__BB3_5834;
$L__BB3_5832:
	setp.neu.f64 	%p6225, %fd8160, 0d7FF0000000000000;
	@%p6225 bra 	$L__BB3_5834;
	setp.lt.s32 	%p6228, %r8264, 0;
	selp.b32 	%r12988, 0, 2146435072, %p6228;
	and.b32  	%r12989, %r8264, 2147483647;
	setp.ne.s32 	%p6229, %r12989, 1071644672;
	or.b32  	%r12990, %r12988, -2147483648;
	selp.b32 	%r12991, %r12990, %r12988, %p6229;
	selp.b32 	%r12992, %r12991, %r12988, %p6220;
	selp.b32 	%r12993, %r12992, %r12988, %p6219;
	mov.b32 	%r12994, 0;
	mov.b64 	%fd39038, {%r12994, %r12993};
$L__BB3_5834:
	setp.eq.f64 	%p6231, %fd869, 0d0000000000000000;
	setp.lt.s32 	%p6233, %r3910, 0;
	and.b32  	%r12995, %r3910, 2146435072;
	setp.eq.s32 	%p6234, %r12995, 1073741824;
	selp.f64 	%fd8475, 0d3FF0000000000000, %fd39038, %p6073;
	{ // callseq 868, 0
	.param .b64 param0;
	st.param.f64 	[param0], %fd8160;
	.param .b64 param1;
	st.param.f64 	[param1], 0d4008000000000000;
	.param .b64 retval0;
	call.uni (retval0), 
	__internal_accurate_pow, 
	(
	param0, 
	param1
	);
	ld.param.f64 	%fd32043, [retval0];
	} // callseq 868
	neg.f64 	%fd32045, %fd32043;
	selp.f64 	%fd32046, %fd32045, %fd32043, %p6234;
	selp.f64 	%fd32047, %fd32046, %fd32043, %p6219;
	selp.b32 	%r12996, %r3134, 0, %p6234;
	or.b32  	%r12997, %r12996, 2146435072;
	selp.b32 	%r12998, %r12997, %r12996, %p6233;
	mov.b32 	%r12999, 0;
	mov.b64 	%fd32048, {%r12999, %r12998};
	selp.f64 	%fd39039, %fd32048, %fd32047, %p6231;
	add.f64 	%fd32049, %fd869, 0d4008000000000000;
	{
	.reg .b32 %temp; 
	mov.b64 	{%temp, %r13000}, %fd32049;
	}
	and.b32  	%r13001, %r13000, 2146435072;
	setp.ne.s32 	%p6235, %r13001, 2146435072;
	@%p6235 bra 	$L__BB3_5839;
	setp.num.f64 	%p6236, %fd869, %fd869;
	@%p6236 bra 	$L__BB3_5837;
	mov.f64 	%fd32050, 0d4008000000000000;
	add.rn.f64 	%fd39039, %fd869, %fd32050;
	bra.uni 	$L__BB3_5839;
$L__BB3_5837:
	setp.neu.f64 	%p6237, %fd8160, 0d7FF0000000000000;
	@%p6237 bra 	$L__BB3_5839;
	setp.lt.s32 	%p6238, %r3134, 0;
	and.b32  	%r13003, %r3910, 2147483647;
	setp.ne.s32 	%p6240, %r13003, 1071644672;
	selp.b32 	%r13004, 0, 2146435072, %p6233;
	or.b32  	%r13005, %r13004, -2147483648;
	selp.b32 	%r13006, %r13005, %r13004, %p6240;
	selp.b32 	%r13007, %r13006, %r13004, %p6234;
	selp.b32 	%r13008, %r13007, %r13004, %p6238;
	mov.b32 	%r13009, 0;
	mov.b64 	%fd39039, {%r13009, %r13008};
$L__BB3_5839:
	setp.eq.f64 	%p6242, %fd869, 0d3FF0000000000000;
	setp.neu.f64 	%p6243, %fd869, 0d0000000000000000;
	setp.lt.s32 	%p6244, %r3134, 0;
	and.b32  	%r13010, %r3914, 2146435072;
	setp.eq.s32 	%p6245, %r13010, 1062207488;
	selp.f64 	%fd8480, 0d3FF0000000000000, %fd39039, %p6242;
	{ // callseq 869, 0
	.param .b64 param0;
	st.param.f64 	[param0], %fd8160;
	.param .b64 param1;
	st.param.f64 	[param1], 0d4000000000000000;
	.param .b64 retval0;
	call.uni (retval0), 
	__internal_accurate_pow, 
	(
	param0, 
	param1
	);
	ld.param.f64 	%fd32051, [retval0];
	} // callseq 869
	neg.f64 	%fd32053, %fd32051;
	selp.f64 	%fd32054, %fd32053, %fd32051, %p6245;
	selp.f64 	%fd39041, %fd32054, %fd32051, %p6244;
	@%p6243 bra 	$L__BB3_5841;
	selp.b32 	%r13012, %r3134, 0, %p6245;
	setp.lt.s32 	%p6247, %r3914, 0;
	or.b32  	%r13013, %r13012, 2146435072;
	selp.b32 	%r13014, %r13013, %r13012, %p6247;
	mov.b32 	%r13015, 0;
	mov.b64 	%fd39041, {%r13015, %r13014};
$L__BB3_5841:
	add.f64 	%fd32055, %fd869, 0d4000000000000000;
	{
	.reg .b32 %temp; 
	mov.b64 	{%temp, %r13016}, %fd32055;
	}
	and.b32  	%r13017, %r13016, 2146435072;
	setp.ne.s32 	%p6248, %r13017, 2146435072;
	@%p6248 bra 	$L__BB3_5846;
	setp.num.f64 	%p6249, %fd869, %fd869;
	@%p6249 bra 	$L__BB3_5844;
	mov.f64 	%fd32056, 0d4000000000000000;
	add.rn.f64 	%fd39041, %fd869, %fd32056;
	bra.uni 	$L__BB3_5846;
$L__BB3_5844:
	setp.neu.f64 	%p6250, %fd8160, 0d7FF0000000000000;
	@%p6250 bra 	$L__BB3_5846;
	setp.lt.s32 	%p6253, %r3914, 0;
	selp.b32 	%r13019, 0, 2146435072, %p6253;
	and.b32  	%r13020, %r3914, 2147483647;
	setp.ne.s32 	%p6254, %r13020, 1071644672;
	or.b32  	%r13021, %r13019, -2147483648;
	selp.b32 	%r13022, %r13021, %r13019, %p6254;
	selp.b32 	%r13023, %r13022, %r13019, %p6245;
	selp.b32 	%r13024, %r13023, %r13019, %p6244;
	mov.b32 	%r13025, 0;
	mov.b64 	%fd39041, {%r13025, %r13024};
$L__BB3_5846:
	setp.neu.f64 	%p6255, %fd7773, 0d0000000000000000;
	mov.f64 	%fd32057, 0d3FE5555555555555;
	{
	.reg .b32 %temp; 
	mov.b64 	{%temp, %r3275}, %fd32057;
	}
	@%p6255 bra 	$L__BB3_5848;
	and.b32  	%r13026, %r3275, 2146435072;
	setp.eq.s32 	%p6257, %r13026, 1127219200;
	selp.b32 	%r13027, %r3131, 0, %p6257;
	setp.lt.s32 	%p6258, %r3275, 0;
	or.b32  	%r13028, %r13027, 2146435072;
	selp.b32 	%r13029, %r13028, %r13027, %p6258;
	mov.b32 	%r13030, 0;
	mov.b64 	%fd39043, {%r13030, %r13029};
	bra.uni 	$L__BB3_5849;
$L__BB3_5848:
	setp.lt.s32 	%p6256, %r3131, 0;
	{ // callseq 870, 0
	.param .b64 param0;
	st.param.f64 	[param0], %fd8149;
	.param .b64 param1;
	st.param.f64 	[param1], 0d3FE5555555555555;
	.param .b64 retval0;
	call.uni (retval0), 
	__internal_accurate_pow, 
	(
	param0, 
	param1
	);
	ld.param.f64 	%fd32058, [retval0];
	} // callseq 870
	selp.f64 	%fd39043, 0dFFF8000000000000, %fd32058, %p6256;
$L__BB3_5849:
	add.f64 	%fd32060, %fd7773, 0d3FE5555555555555;
	{
	.reg .b32 %temp; 
	mov.b64 	{%temp, %r13031}, %fd32060;
	}
	and.b32  	%r13032, %r13031, 2146435072;
	setp.ne.s32 	%p6259, %r13032, 2146435072;
	@%p6259 bra 	$L__BB3_5854;
	setp.num.f64 	%p6260, %fd7773, %fd7773;
	@%p6260 bra 	$L__BB3_5852;
	mov.f64 	%fd32061, 0d3FE5555555555555;
	add.rn.f64 	%fd39043, %fd7773, %fd32061;
	bra.uni 	$L__BB3_5854;
$L__BB3_5852:
	setp.neu.f64 	%p6261, %fd8149, 0d7FF0000000000000;
	@%p6261 bra 	$L__BB3_5854;
	and.b32  	%r13033, %r3275, 2146435072;
	setp.eq.s32 	%p6262, %r13033, 1127219200;
	setp.lt.s32 	%p6263, %r3131, 0;
	setp.lt.s32 	%p6264, %r3275, 0;
	selp.b32 	%r13034, 0, 2146435072, %p6264;
	and.b32  	%r13035, %r3275, 2147483647;
	setp.ne.s32 	%p6265, %r13035, 1071644672;
	or.b32  	%r13036, %r13034, -2147483648;
	selp.b32 	%r13037, %r13036, %r13034, %p6265;
	selp.b32 	%r13038, %r13037, %r13034, %p6262;
	selp.b32 	%r13039, %r13038, %r13034, %p6263;
	mov.b32 	%r13040, 0;
	mov.b64 	%fd39043, {%r13040, %r13039};
$L__BB3_5854:
	setp.eq.f64 	%p6266, %fd7773, 0d3FF0000000000000;
	selp.f64 	%fd32062, 0d3FF0000000000000, %fd39043, %p6266;
	mul.f64 	%fd32063, %fd39041, 0d4008000000000000;
	selp.f64 	%fd32064, 0d4008000000000000, %fd32063, %p6242;
	mul.f64 	%fd32065, %fd32064, %fd32062;
	fma.rn.f64 	%fd32066, %fd7773, %fd8480, %fd32065;
	mul.f64 	%fd32067, %fd869, 0d4018000000000000;
	fma.rn.f64 	%fd32068, %fd32067, %fd8194, %fd32066;
	add.f64 	%fd32069, %fd32068, 0d4018000000000000;
	div.rn.f64 	%fd32070, %fd862, %fd8475;
	mul.f64 	%fd8493, %fd32070, %fd32069;
	neg.f64 	%fd32071, %fd869;
	mul.f64 	%fd8494, %fd8194, %fd32071;
	fma.rn.f64 	%fd32072, %fd8494, 0d3FF71547652B82FE, 0d4338000000000000;
	{
	.reg .b32 %temp; 
	mov.b64 	{%r3276, %temp}, %fd32072;
	}
	mov.f64 	%fd32073, 0dC338000000000000;
	add.rn.f64 	%fd32074, %fd32072, %fd32073;
	fma.rn.f64 	%fd32075, %fd32074, 0dBFE62E42FEFA39EF, %fd8494;
	fma.rn.f64 	%fd32076, %fd32074, 0dBC7ABC9E3B39803F, %fd32075;
	fma.rn.f64 	%fd32077, %fd32076, 0d3E5ADE1569CE2BDF, 0d3E928AF3FCA213EA;
	fma.rn.f64 	%fd32078, %fd32077, %fd32076, 0d3EC71DEE62401315;
	fma.rn.f64 	%fd32079, %fd32078, %fd32076, 0d3EFA01997C89EB71;
	fma.rn.f64 	%fd32080, %fd32079, %fd32076, 0d3F2A01A014761F65;
	fma.rn.f64 	%fd32081, %fd32080, %fd32076, 0d3F56C16C1852B7AF;
	fma.rn.f64 	%fd32082, %fd32081, %fd32076, 0d3F81111111122322;
	fma.rn.f64 	%fd32083, %fd32082, %fd32076, 0d3FA55555555502A1;
	fma.rn.f64 	%fd32084, %fd32083, %fd32076, 0d3FC5555555555511;
	fma.rn.f64 	%fd32085, %fd32084, %fd32076, 0d3FE000000000000B;
	fma.rn.f64 	%fd32086, %fd32085, %fd32076, 0d3FF0000000000000;
	fma.rn.f64 	%fd32087, %fd32086, %fd32076, 0d3FF0000000000000;
	{
	.reg .b32 %temp; 
	mov.b64 	{%r3277, %temp}, %fd32087;
	}
	{
	.reg .b32 %temp; 
	mov.b64 	{%temp, %r3278}, %fd32087;
	}
	shl.b32 	%r13041, %r3276, 20;
	add.s32 	%r13042, %r13041, %r3278;
	mov.b64 	%fd39044, {%r3277, %r13042};
	{
	.reg .b32 %temp; 
	mov.b64 	{%temp, %r13043}, %fd8494;
	}
	mov.b32 	%f323, %r13043;
	abs.f32 	%f154, %f323;
	setp.lt.f32 	%p6268, %f154, 0f4086232B;
	@%p6268 bra 	$L__BB3_5857;
	setp.lt.f64 	%p6269, %fd8494, 0d0000000000000000;
	add.f64 	%fd32088, %fd8494, 0d7FF0000000000000;
	selp.f64 	%fd39044, 0d0000000000000000, %fd32088, %p6269;
	setp.geu.f32 	%p6270, %f154, 0f40874800;
	@%p6270 bra 	$L__BB3_5857;
	shr.u32 	%r13044, %r3276, 31;
	add.s32 	%r13045, %r3276, %r13044;
	shr.s32 	%r13046, %r13045, 1;
	shl.b32 	%r13047, %r13046, 20;
	add.s32 	%r13048, %r3278, %r13047;
	mov.b64 	%fd32089, {%r3277, %r13048};
	sub.s32 	%r13049, %r3276, %r13046;
	shl.b32 	%r13050, %r13049, 20;
	add.s32 	%r13051, %r13050, 1072693248;
	mov.b32 	%r13052, 0;
	mov.b64 	%fd32090, {%r13052, %r13051};
	mul.f64 	%fd39044, %fd32090, %fd32089;
$L__BB3_5857:
	{ // callseq 871, 0
	.param .b64 param0;
	st.param.f64 	[param0], 0d4024000000000000;
	.param .b64 param1;
	st.param.f64 	[param1], 0dC03C000000000000;
	.param .b64 retval0;
	call.uni (retval0), 
	__internal_accurate_pow, 
	(
	param0, 
	param1
	);
	ld.param.f64 	%fd32091, [retval0];
	} // callseq 871
	add.f64 	%fd32093, %fd8317, %fd8468;
	fma.rn.f64 	%fd32094, %fd8493, %fd39044, %fd32093;
	setp.lt.s32 	%p6271, %r1, 0;
	mov.f64 	%fd32095, 0dC03C000000000000;
	{
	.reg .b32 %temp; 
	mov.b64 	{%temp, %r13053}, %fd32095;
	}
	and.b32  	%r13055, %r13053, 2146435072;
	setp.eq.s32 	%p6272, %r13055, 1074790400;
	neg.f64 	%fd32096, %fd32091;
	selp.f64 	%fd32097, %fd32096, %fd32091, %p6272;
	selp.f64 	%fd32098, %fd32097, %fd32091, %p6271;
	mul.f64 	%fd32099, %fd32098, 0d401B0A3D70A3D70A;
	mul.f64 	%fd32100, %fd3, %fd32099;
	add.f64 	%fd32101, %fd607, %fd607;
	setp.eq.f64 	%p6273, %fd849, 0d3FF0000000000000;
	selp.f64 	%fd32102, 0d3FF0000000000000, %fd38966, %p6273;
	mul.f64 	%fd32103, %fd32101, %fd32102;
	div.rn.f64 	%fd32104, %fd32100, %fd32103;
	mul.f64 	%fd32105, %fd1, 0d4008000000000000;
	mul.f64 	%fd32106, %fd32105, %fd5;
	mul.f64 	%fd32107, %fd4, 0d3CCF412AAC30D1B7;
	selp.f64 	%fd32108, 0d3FF0000000000000, %fd38964, %p6266;
	mul.f64 	%fd32109, %fd32107, %fd32108;
	div.rn.f64 	%fd32110, %fd32109, %fd32106;
	fma.rn.f64 	%fd39045, %fd32104, %fd32094, %fd32110;
$L__BB3_5858:
	mov.f64 	%fd39049, 0d4024000000000000;
	mov.f64 	%fd39048, 0d4034000000000000;
	mov.f64 	%fd39046, %fd39304;
	mov.f64 	%fd39047, %fd39305;
$L__BB3_5859:
	mov.f64 	%fd8504, %fd39049;
	mov.f64 	%fd8503, %fd39048;
	mul.f64 	%fd33106, %fd39047, %fd39046;
	setp.gt.f64 	%p6538, %fd33106, 0d0000000000000000;
	setp.leu.f64 	%p6539, %fd33106, 0d0000000000000000;
	mul.f64 	%fd39049, %fd8504, 0d3FE0000000000000;
	add.f64 	%fd39048, %fd8503, %fd8503;
	selp.f64 	%fd33107, %fd8504, %fd39049, %p6539;
	selp.f64 	%fd33108, %fd8503, %fd39048, %p6539;
	{ // callseq 890, 0
	.param .b64 param0;
	st.param.f64 	[param0], %fd1;
	.param .b64 param1;
	st.param.f64 	[param1], %fd33107;
	.param .b64 param2;
	st.param.f64 	[param2], %fd3;
	.param .b64 param3;
	st.param.f64 	[param3], %fd4;
	.param .b64 param4;
	st.param.f64 	[param4], %fd2;
	.param .b64 retval0;
	call.uni (retval0), 
	_Z7trans_fddddd, 
	(
	param0, 
	param1, 
	param2, 
	param3, 
	param4
	);
	ld.param.f64 	%fd39047, [retval0];
	} // callseq 890
	{ // callseq 891, 0
	.param .b64 param0;
	st.param.f64 	[param0], %fd1;
	.param .b64 param1;
	st.param.f64 	[param1], %fd33108;
	.param .b64 param2;
	st.param.f64 	[param2], %fd3;
	.param .b64 param3;
	st.param.f64 	[param3], %fd4;
	.param .b64 param4;
	st.param.f64 	[param4], %fd2;
	.param .b64 retval0;
	call.uni (retval0), 
	_Z7trans_fddddd, 
	(
	param0, 
	param1, 
	param2, 
	param3, 
	param4
	);
	ld.param.f64 	%fd39046, [retval0];
	} // callseq 891
	@%p6538 bra 	$L__BB3_5859;
	abs.f64 	%fd33111, %fd39047;
	abs.f64 	%fd33112, %fd39046;
	setp.lt.f64 	%p6540, %fd33111, %fd33112;
	selp.f64 	%fd39053, %fd39046, %fd39047, %p6540;
	selp.f64 	%fd39052, %fd39047, %fd39046, %p6540;
	selp.f64 	%fd39051, %fd8503, %fd8504, %p6540;
	selp.f64 	%fd39050, %fd8504, %fd8503, %p6540;
	mov.b32 	%r15931, 1;
	bra.uni 	$L__BB3_5869;
$L__BB3_5861:
	sub.f64 	%fd33120, %fd39050, %fd8531;
	mul.f64 	%fd33121, %fd33117, %fd33120;
	sub.f64 	%fd33122, %fd33117, %fd39052;
	div.rn.f64 	%fd33123, %fd33121, %fd33122;
	add.f64 	%fd8513, %fd8531, %fd33123;
	{ // callseq 893, 0
	.param .b64 param0;
	st.param.f64 	[param0], %fd1;
	.param .b64 param1;
	st.param.f64 	[param1], %fd8513;
	.param .b64 param2;
	st.param.f64 	[param2], %fd3;
	.param .b64 param3;
	st.param.f64 	[param3], %fd4;
	.param .b64 param4;
	st.param.f64 	[param4], %fd2;
	.param .b64 retval0;
	call.uni (retval0), 
	_Z7trans_fddddd, 
	(
	param0, 
	param1, 
	param2, 
	param3, 
	param4
	);
	ld.param.f64 	%fd33124, [retval0];
	} // callseq 893
	abs.f64 	%fd33126, %fd33123;
	setp.lt.f64 	%p6544, %fd33126, 0d3EE4F8B588E368F1;
	setp.eq.f64 	%p6545, %fd33124, 0d0000000000000000;
	or.pred  	%p6546, %p6544, %p6545;
	mov.f64 	%fd39054, %fd8513;
	@%p6546 bra 	$L__BB3_5870;
	sub.f64 	%fd33127, %fd8531, %fd8513;
	mul.f64 	%fd33128, %fd33124, %fd33127;
	sub.f64 	%fd33129, %fd33124, %fd33117;
	div.rn.f64 	%fd33130, %fd33128, %fd33129;
	add.f64 	%fd8515, %fd8513, %fd33130;
	{ // callseq 894, 0
	.param .b64 param0;
	st.param.f64 	[param0], %fd1;
	.param .b64 param1;
	st.param.f64 	[param1], %fd8515;
	.param .b64 param2;
	st.param.f64 	[param2], %fd3;
	.param .b64 param3;
	st.param.f64 	[param3], %fd4;
	.param .b64 param4;
	st.param.f64 	[param4], %fd2;
	.param .b64 retval0;
	call.uni (retval0), 
	_Z7trans_fddddd, 
	(
	param0, 
	param1, 
	param2, 
	param3, 
	param4
	);
	ld.param.f64 	%fd33131, [retval0];
	} // callseq 894
	abs.f64 	%fd33133, %fd33130;
	setp.lt.f64 	%p6547, %fd33133, 0d3EE4F8B588E368F1;
	setp.eq.f64 	%p6548, %fd33131, 0d0000000000000000;
	or.pred  	%p6549, %p6547, %p6548;
	mov.f64 	%fd39054, %fd8515;
	@%p6549 bra 	$L__BB3_5870;
	sub.f64 	%fd33134, %fd8513, %fd8515;
	mul.f64 	%fd33135, %fd33131, %fd33134;
	sub.f64 	%fd33136, %fd33131, %fd33124;
	div.rn.f64 	%fd33137, %fd33135, %fd33136;
	add.f64 	%fd8517, %fd8515, %fd33137;
	{ // callseq 895, 0
	.param .b64 param0;
	st.param.f64 	[param0], %fd1;
	.param .b64 param1;
	st.param.f64 	[param1], %fd8517;
	.param .b64 param2;
	st.param.f64 	[param2], %fd3;
	.param .b64 param3;
	st.param.f64 	[param3], %fd4;
	.param .b64 param4;
	st.param.f64 	[param4], %fd2;
	.param .b64 retval0;
	call.uni (retval0), 
	_Z7trans_fddddd, 
	(
	param0, 
	param1, 
	param2, 
	param3, 
	param4
	);
	ld.param.f64 	%fd33138, [retval0];
	} // callseq 895
	abs.f64 	%fd33140, %fd33137;
	setp.lt.f64 	%p6550, %fd33140, 0d3EE4F8B588E368F1;
	setp.eq.f64 	%p6551, %fd33138, 0d0000000000000000;
	or.pred  	%p6552, %p6550, %p6551;
	mov.f64 	%fd39054, %fd8517;
	@%p6552 bra 	$L__BB3_5870;
	sub.f64 	%fd33141, %fd8515, %fd8517;
	mul.f64 	%fd33142, %fd33138, %fd33141;
	sub.f64 	%fd33143, %fd33138, %fd33131;
	div.rn.f64 	%fd33144, %fd33142, %fd33143;
	add.f64 	%fd8519, %fd8517, %fd33144;
	{ // callseq 896, 0
	.param .b64 param0;
	st.param.f64 	[param0], %fd1;
	.param .b64 param1;
	st.param.f64 	[param1], %fd8519;
	.param .b64 param2;
	st.param.f64 	[param2], %fd3;
	.param .b64 param3;
	st.param.f64 	[param3], %fd4;
	.param .b64 param4;
	st.param.f64 	[param4], %fd2;
	.param .b64 retval0;
	call.uni (retval0), 
	_Z7trans_fddddd, 
	(
	param0, 
	param1, 
	param2, 
	param3, 
	param4
	);
	ld.param.f64 	%fd33145, [retval0];
	} // callseq 896
	abs.f64 	%fd33147, %fd33144;
	setp.lt.f64 	%p6553, %fd33147, 0d3EE4F8B588E368F1;
	setp.eq.f64 	%p6554, %fd33145, 0d0000000000000000;
	or.pred  	%p6555, %p6553, %p6554;
	mov.f64 	%fd39054, %fd8519;
	@%p6555 bra 	$L__BB3_5870;
	sub.f64 	%fd33148, %fd8517, %fd8519;
	mul.f64 	%fd33149, %fd33145, %fd33148;
	sub.f64 	%fd33150, %fd33145, %fd33138;
	div.rn.f64 	%fd33151, %fd33149, %fd33150;
	add.f64 	%fd8521, %fd8519, %fd33151;
	{ // callseq 897, 0
	.param .b64 param0;
	st.param.f64 	[param0], %fd1;
	.param .b64 param1;
	st.param.f64 	[param1], %fd8521;
	.param .b64 param2;
	st.param.f64 	[param2], %fd3;
	.param .b64 param3;
	st.param.f64 	[param3], %fd4;
	.param .b64 param4;
	st.param.f64 	[param4], %fd2;
	.param .b64 retval0;
	call.uni (retval0), 
	_Z7trans_fddddd, 
	(
	param0, 
	param1, 
	param2, 
	param3, 
	param4
	);
	ld.param.f64 	%fd33152, [retval0];
	} // callseq 897
	abs.f64 	%fd33154, %fd33151;
	setp.lt.f64 	%p6556, %fd33154, 0d3EE4F8B588E368F1;
	setp.eq.f64 	%p6557, %fd33152, 0d0000000000000000;
	or.pred  	%p6558, %p6556, %p6557;
	mov.f64 	%fd39054, %fd8521;
	@%p6558 bra 	$L__BB3_5870;
	sub.f64 	%fd33155, %fd8519, %fd8521;
	mul.f64 	%fd33156, %fd33152, %fd33155;
	sub.f64 	%fd33157, %fd33152, %fd33145;
	div.rn.f64 	%fd33158, %fd33156, %fd33157;
	add.f64 	%fd39051, %fd8521, %fd33158;
	{ // callseq 898, 0
	.param .b64 param0;
	st.param.f64 	[param0], %fd1;
	.param .b64 param1;
	st.param.f64 	[param1], %fd39051;
	.param .b64 param2;
	st.param.f64 	[param2], %fd3;
	.param .b64 param3;
	st.param.f64 	[param3], %fd4;
	.param .b64 param4;
	st.param.f64 	[param4], %fd2;
	.param .b64 retval0;
	call.uni (retval0), 
	_Z7trans_fddddd, 
	(
	param0, 
	param1, 
	param2, 
	param3, 
	param4
	);
	ld.param.f64 	%fd39053, [retval0];
	} // callseq 898
	abs.f64 	%fd33161, %fd33158;
	setp.lt.f64 	%p6559, %fd33161, 0d3EE4F8B588E368F1;
	setp.eq.f64 	%p6560, %fd39053, 0d0000000000000000;
	or.pred  	%p6561, %p6559, %p6560;
	mov.f64 	%fd39054, %fd39051;
	@%p6561 bra 	$L__BB3_5870;
	sub.f64 	%fd33162, %fd8521, %fd39051;
	mul.f64 	%fd33163, %fd39053, %fd33162;
	sub.f64 	%fd33164, %fd39053, %fd33152;
	div.rn.f64 	%fd33165, %fd33163, %fd33164;
	add.f64 	%fd39054, %fd39051, %fd33165;
	{ // callseq 899, 0
	.param .b64 param0;
	st.param.f64 	[param0], %fd1;
	.param .b64 param1;
	st.param.f64 	[param1], %fd39054;
	.param .b64 param2;
	st.param.f64 	[param2], %fd3;
	.param .b64 param3;
	st.param.f64 	[param3], %fd4;
	.param .b64 param4;
	st.param.f64 	[param4], %fd2;
	.param .b64 retval0;
	call.uni (retval0), 
	_Z7trans_fddddd, 
	(
	param0, 
	param1, 
	param2, 
	param3, 
	param4
	);
	ld.param.f64 	%fd39052, [retval0];
	} // callseq 899
	abs.f64 	%fd33168, %fd33165;
	setp.lt.f64 	%p6562, %fd33168, 0d3EE4F8B588E368F1;
	setp.eq.f64 	%p6563, %fd39052, 0d0000000000000000;
	or.pred  	%p6564, %p6562, %p6563;
	@%p6564 bra 	$L__BB3_5870;
	add.s32 	%r15931, %r15931, 8;
	setp.eq.s32 	%p6565, %r15931, 100000001;
	mov.f64 	%fd33169, 0d0000000000000000;
	mov.f64 	%fd39050, %fd39054;
	mov.f64 	%fd39054, %fd33169;
	@%p6565 bra 	$L__BB3_5870;
$L__BB3_5869:
	sub.f64 	%fd33113, %fd39051, %fd39050;
	mul.f64 	%fd33114, %fd39052, %fd33113;
	sub.f64 	%fd33115, %fd39052, %fd39053;
	div.rn.f64 	%fd33116, %fd33114, %fd33115;
	add.f64 	%fd8531, %fd39050, %fd33116;
	{ // callseq 892, 0
	.param .b64 param0;
	st.param.f64 	[param0], %fd1;
	.param .b64 param1;
	st.param.f64 	[param1], %fd8531;
	.param .b64 param2;
	st.param.f64 	[param2], %fd3;
	.param .b64 param3;
	st.param.f64 	[param3], %fd4;
	.param .b64 param4;
	st.param.f64 	[param4], %fd2;
	.param .b64 retval0;
	call.uni (retval0), 
	_Z7trans_fddddd, 
	(
	param0, 
	param1, 
	param2, 
	param3, 
	param4
	);
	ld.param.f64 	%fd33117, [retval0];
	} // callseq 892
	abs.f64 	%fd33119, %fd33116;
	setp.geu.f64 	%p6541, %fd33119, 0d3EE4F8B588E368F1;
	setp.neu.f64 	%p6542, %fd33117, 0d0000000000000000;
	and.pred  	%p6543, %p6541, %p6542;
	mov.f64 	%fd39054, %fd8531;
	@%p6543 bra 	$L__BB3_5861;
$L__BB3_5870:
	mul.f64 	%fd33170, %fd608, %fd39054;
	mul.f64 	%fd33171, %fd33170, 0d3A8067C6380646BA;
	div.rn.f64 	%fd8534, %fd1841, %fd33171;
	{
	.reg .b32 %temp; 
	mov.b64 	{%temp, %r15932}, %fd8534;
	}
	{
	.reg .b32 %temp; 
	mov.b64 	{%r15933, %temp}, %fd8534;
	}
	setp.gt.s32 	%p6566, %r15932, 1048575;
	mov.b32 	%r15934, -1023;
	mov.f64 	%fd39055, %fd8534;
	@%p6566 bra 	$L__BB3_5872;
	mul.f64 	%fd39055, %fd8534, 0d4350000000000000;
	{
	.reg .b32 %temp; 
	mov.b64 	{%temp, %r15932}, %fd39055;
	}
	{
	.reg .b32 %temp; 
	mov.b64 	{%r15933, %temp}, %fd39055;
	}
	mov.b32 	%r15934, -1077;
$L__BB3_5872:
	add.s32 	%r13474, %r15932, -1;
	setp.gt.u32 	%p6567, %r13474, 2146435070;
	@%p6567 bra 	$L__BB3_5876;
	shr.u32 	%r13477, %r15932, 20;
	add.s32 	%r15935, %r15934, %r13477;
	and.b32  	%r13478, %r15932, 1048575;
	or.b32  	%r13479, %r13478, 1072693248;
	mov.b64 	%fd39056, {%r15933, %r13479};
	setp.lt.u32 	%p6569, %r13479, 1073127583;
	@%p6569 bra 	$L__BB3_5875;
	{
	.reg .b32 %temp; 
	mov.b64 	{%r13480, %temp}, %fd39056;
	}
	{
	.reg .b32 %temp; 
	mov.b64 	{%temp, %r13481}, %fd39056;
	}
	add.s32 	%r13482, %r13481, -1048576;
	mov.b64 	%fd39056, {%r13480, %r13482};
	add.s32 	%r15935, %r15935, 1;
$L__BB3_5875:
	add.f64 	%fd33173, %fd39056, 0dBFF0000000000000;
	add.f64 	%fd33174, %fd39056, 0d3FF0000000000000;
	rcp.approx.ftz.f64 	%fd33175, %fd33174;
	neg.f64 	%fd33176, %fd33174;
	fma.rn.f64 	%fd33177, %fd33176, %fd33175, 0d3FF0000000000000;
	fma.rn.f64 	%fd33178, %fd33177, %fd33177, %fd33177;
	fma.rn.f64 	%fd33179, %fd33178, %fd33175, %fd33175;
	mul.f64 	%fd33180, %fd33173, %fd33179;
	fma.rn.f64 	%fd33181, %fd33173, %fd33179, %fd33180;
	mul.f64 	%fd33182, %fd33181, %fd33181;
	fma.rn.f64 	%fd33183, %fd33182, 0d3EB1380B3AE80F1E, 0d3ED0EE258B7A8B04;
	fma.rn.f64 	%fd33184, %fd33183, %fd33182, 0d3EF3B2669F02676F;
	fma.rn.f64 	%fd33185, %fd33184, %fd33182, 0d3F1745CBA9AB0956;
	fma.rn.f64 	%fd33186, %fd33185, %fd33182, 0d3F3C71C72D1B5154;
	fma.rn.f64 	%fd33187, %fd33186, %fd33182, 0d3F624924923BE72D;
	fma.rn.f64 	%fd33188, %fd33187, %fd33182, 0d3F8999999999A3C4;
	fma.rn.f64 	%fd33189, %fd33188, %fd33182, 0d3FB5555555555554;
	sub.f64 	%fd33190, %fd33173, %fd33181;
	add.f64 	%fd33191, %fd33190, %fd33190;
	neg.f64 	%fd33192, %fd33181;
	fma.rn.f64 	%fd33193, %fd33192, %fd33173, %fd33191;
	mul.f64 	%fd33194, %fd33179, %fd33193;
	mul.f64 	%fd33195, %fd33182, %fd33189;
	fma.rn.f64 	%fd33196, %fd33195, %fd33181, %fd33194;
	xor.b32  	%r13483, %r15935, -2147483648;
	mov.b32 	%r13484, 1127219200;
	mov.b64 	%fd33197, {%r13483, %r13484};
	sub.f64 	%fd33198, %fd33197, %fd159;
	fma.rn.f64 	%fd33199, %fd33198, 0d3FE62E42FEFA39EF, %fd33181;
	fma.rn.f64 	%fd33200, %fd33198, 0dBFE62E42FEFA39EF, %fd33199;
	sub.f64 	%fd33201, %fd33200, %fd33181;
	sub.f64 	%fd33202, %fd33196, %fd33201;
	fma.rn.f64 	%fd33203, %fd33198, 0d3C7ABC9E3B39803F, %fd33202;
	add.f64 	%fd39057, %fd33199, %fd33203;
	bra.uni 	$L__BB3_5877;
$L__BB3_5876:
	fma.rn.f64 	%fd33172, %fd39055, 0d7FF0000000000000, 0d7FF0000000000000;
	{
	.reg .b32 %temp; 
	mov.b64 	{%temp, %r13475}, %fd39055;
	}
	and.b32  	%r13476, %r13475, 2147483647;
	setp.eq.s32 	%p6568, %r13476, 0;
	selp.f64 	%fd39057, 0dFFF0000000000000, %fd33172, %p6568;
$L__BB3_5877:
	mul.f64 	%fd39083, %fd1840, %fd1900;
	setp.geu.f64 	%p6570, %fd39083, 0d0000000000000000;
	div.rn.f64 	%fd33204, %fd39057, %fd37505;
	add.f64 	%fd33205, %fd33204, 0d3FF0000000000000;
	setp.gtu.f64 	%p6571, %fd33205, 0d0000000000000000;
	and.pred  	%p6572, %p6570, %p6571;
	@%p6572 bra 	$L__BB3_5879;
	mov.u64 	%rd419, $str$6;
	cvta.global.u64 	%rd420, %rd419;
	{ // callseq 900, 0
	.param .b64 param0;
	st.param.b64 	[param0], %rd420;
	.param .b64 param1;
	st.param.b64 	[param1], 0;
	.param .b32 retval0;
	call.uni (retval0), 
	vprintf, 
	(
	param0, 
	param1
	);
	ld.param.b32 	%r13485, [retval0];
	} // callseq 900
$L__BB3_5879:
	add.f64 	%fd33206, %fd33205, 0d3FF0000000000000;
	setp.geu.f64 	%p6573, %fd39083, %fd33206;
	@%p6573 bra 	$L__BB3_5927;
	add.f64 	%fd39058, %fd33205, 0d4016000000000000;
	{
	.reg .b32 %temp; 
	mov.b64 	{%temp, %r15936}, %fd39058;
	}
	{
	.reg .b32 %temp; 
	mov.b64 	{%r15937, %temp}, %fd39058;
	}
	setp.gt.s32 	%p6602, %r15936, 1048575;
	mov.b32 	%r15938, -1023;
	@%p6602 bra 	$L__BB3_5882;
	mul.f64 	%fd39058, %fd39058, 0d4350000000000000;
	{
	.reg .b32 %temp; 
	mov.b64 	{%temp, %r15936}, %fd39058;
	}
	{
	.reg .b32 %temp; 
	mov.b64 	{%r15937, %temp}, %fd39058;
	}
	mov.b32 	%r15938, -1077;
$L__BB3_5882:
	add.s32 	%r13550, %r15936, -1;
	setp.gt.u32 	%p6603, %r13550, 2146435070;
	@%p6603 bra 	$L__BB3_5886;
	shr.u32 	%r13553, %r15936, 20;
	add.s32 	%r15939, %r15938, %r13553;
	and.b32  	%r13554, %r15936, 1048575;
	or.b32  	%r13555, %r13554, 1072693248;
	mov.b64 	%fd39059, {%r15937, %r13555};
	setp.lt.u32 	%p6605, %r13555, 1073127583;
	@%p6605 bra 	$L__BB3_5885;
	{
	.reg .b32 %temp; 
	mov.b64 	{%r13556, %temp}, %fd39059;
	}
	{
	.reg .b32 %temp; 
	mov.b64 	{%temp, %r13557}, %fd39059;
	}
	add.s32 	%r13558, %r13557, -1048576;
	mov.b64 	%fd39059, {%r13556, %r13558};
	add.s32 	%r15939, %r15939, 1;
$L__BB3_5885:
	add.f64 	%fd33410, %fd39059, 0dBFF0000000000000;
	add.f64 	%fd33411, %fd39059, 0d3FF0000000000000;
	rcp.approx.ftz.f64 	%fd33412, %fd33411;
	neg.f64 	%fd33413, %fd33411;
	fma.rn.f64 	%fd33414, %fd33413, %fd33412, 0d3FF0000000000000;
	fma.rn.f64 	%fd33415, %fd33414, %fd33414, %fd33414;
	fma.rn.f64 	%fd33416, %fd33415, %fd33412, %fd33412;
	mul.f64 	%fd33417, %fd33410, %fd33416;
	fma.rn.f64 	%fd33418, %fd33410, %fd33416, %fd33417;
	mul.f64 	%fd33419, %fd33418, %fd33418;
	fma.rn.f64 	%fd33420, %fd33419, 0d3EB1380B3AE80F1E, 0d3ED0EE258B7A8B04;
	fma.rn.f64 	%fd33421, %fd33420, %fd33419, 0d3EF3B2669F02676F;
	fma.rn.f64 	%fd33422, %fd33421, %fd33419, 0d3F1745CBA9AB0956;
	fma.rn.f64 	%fd33423, %fd33422, %fd33419, 0d3F3C71C72D1B5154;
	fma.rn.f64 	%fd33424, %fd33423, %fd33419, 0d3F624924923BE72D;
	fma.rn.f64 	%fd33425, %fd33424, %fd33419, 0d3F8999999999A3C4;
	fma.rn.f64 	%fd33426, %fd33425, %fd33419, 0d3FB5555555555554;
	sub.f64 	%fd33427, %fd33410, %fd33418;
	add.f64 	%fd33428, %fd33427, %fd33427;
	neg.f64 	%fd33429, %fd33418;
	fma.rn.f64 	%fd33430, %fd33429, %fd33410, %fd33428;
	mul.f64 	%fd33431, %fd33416, %fd33430;
	mul.f64 	%fd33432, %fd33419, %fd33426;
	fma.rn.f64 	%fd33433, %fd33432, %fd33418, %fd33431;
	xor.b32  	%r13559, %r15939, -2147483648;
	mov.b32 	%r13560, 1127219200;
	mov.b64 	%fd33434, {%r13559, %r13560};
	sub.f64 	%fd33435, %fd33434, %fd159;
	fma.rn.f64 	%fd33436, %fd33435, 0d3FE62E42FEFA39EF, %fd33418;
	fma.rn.f64 	%fd33437, %fd33435, 0dBFE62E42FEFA39EF, %fd33436;
	sub.f64 	%fd33438, %fd33437, %fd33418;
	sub.f64 	%fd33439, %fd33433, %fd33438;
	fma.rn.f64 	%fd33440, %fd33435, 0d3C7ABC9E3B39803F, %fd33439;
	add.f64 	%fd39060, %fd33436, %fd33440;
	bra.uni 	$L__BB3_5887;
$L__BB3_5886:
	fma.rn.f64 	%fd33409, %fd39058, 0d7FF0000000000000, 0d7FF0000000000000;
	{
	.reg .b32 %temp; 
	mov.b64 	{%temp, %r13551}, %fd39058;
	}
	and.b32  	%r13552, %r13551, 2147483647;
	setp.eq.s32 	%p6604, %r13552, 0;
	selp.f64 	%fd39060, 0dFFF0000000000000, %fd33409, %p6604;
$L__BB3_5887:
	add.f64 	%fd33441, %fd33205, 0d3FE0000000000000;
	mul.f64 	%fd33442, %fd33441, %fd39060;
	add.f64 	%fd33443, %fd33205, 0d4016000000000000;
	sub.f64 	%fd8554, %fd33443, %fd33442;
	mov.f64 	%fd33445, 0d40530B869F76170A;
	div.rn.f64 	%fd33446, %fd33445, %fd33206;
	add.f64 	%fd33447, %fd33446, 0d3FF00000000D0EC7;
	add.f64 	%fd33448, %fd33206, 0d3FF0000000000000;
	mov.f64 	%fd33449, 0dC055A0572B143656;
	div.rn.f64 	%fd33450, %fd33449, %fd33448;
	add.f64 	%fd33451, %fd33447, %fd33450;
	add.f64 	%fd33452, %fd33448, 0d3FF0000000000000;
	mov.f64 	%fd33453, 0d4038039BF13B4CC6;
	div.rn.f64 	%fd33454, %fd33453, %fd33452;
	add.f64 	%fd33455, %fd33451, %fd33454;
	add.f64 	%fd33456, %fd33452, 0d3FF0000000000000;
	mov.f64 	%fd33457, 0dBFF3B5348DCDCC8C;
	div.rn.f64 	%fd33458, %fd33457, %fd33456;
	add.f64 	%fd33459, %fd33455, %fd33458;
	add.f64 	%fd33460, %fd33456, 0d3FF0000000000000;
	mov.f64 	%fd33461, 0d3F53CD7319EC12D8;
	div.rn.f64 	%fd33462, %fd33461, %fd33460;
	add.f64 	%fd33463, %fd33459, %fd33462;
	add.f64 	%fd33464, %fd33460, 0d3FF0000000000000;
	mov.f64 	%fd33465, 0dBED6A1181C0E9888;
	div.rn.f64 	%fd33466, %fd33465, %fd33464;
	add.f64 	%fd33467, %fd33463, %fd33466;
	mul.f64 	%fd33468, %fd33467, 0d40040D931FF62706;
	div.rn.f64 	%fd39061, %fd33468, %fd33205;
	{
	.reg .b32 %temp; 
	mov.b64 	{%temp, %r15940}, %fd39061;
	}
	{
	.reg .b32 %temp; 
	mov.b64 	{%r15941, %temp}, %fd39061;
	}
	setp.gt.s32 	%p6606, %r15940, 1048575;
	mov.b32 	%r15942, -1023;
	@%p6606 bra 	$L__BB3_5889;
	mul.f64 	%fd39061, %fd39061, 0d4350000000000000;
	{
	.reg .b32 %temp; 
	mov.b64 	{%temp, %r15940}, %fd39061;
	}
	{
	.reg .b32 %temp; 
	mov.b64 	{%r15941, %temp}, %fd39061;
	}
	mov.b32 	%r15942, -1077;
$L__BB3_5889:
	add.s32 	%r13563, %r15940, -1;
	setp.gt.u32 	%p6607, %r13563, 2146435070;
	@%p6607 bra 	$L__BB3_5893;
	shr.u32 	%r13566, %r15940, 20;
	add.s32 	%r15943, %r15942, %r13566;
	and.b32  	%r13567, %r15940, 1048575;
	or.b32  	%r13568, %r13567, 1072693248;
	mov.b64 	%fd39062, {%r15941, %r13568};
	setp.lt.u32 	%p6609, %r13568, 1073127583;
	@%p6609 bra 	$L__BB3_5892;
	{
	.reg .b32 %temp; 
	mov.b64 	{%r13569, %temp}, %fd39062;
	}
	{
	.reg .b32 %temp; 
	mov.b64 	{%temp, %r13570}, %fd39062;
	}
	add.s32 	%r13571, %r13570, -1048576;
	mov.b64 	%fd39062, {%r13569, %r13571};
	add.s32 	%r15943, %r15943, 1;
$L__BB3_5892:
	add.f64 	%fd33470, %fd39062, 0dBFF0000000000000;
	add.f64 	%fd33471, %fd39062, 0d3FF0000000000000;
	rcp.approx.ftz.f64 	%fd33472, %fd33471;
	neg.f64 	%fd33473, %fd33471;
	fma.rn.f64 	%fd33474, %fd33473, %fd33472, 0d3FF0000000000000;
	fma.rn.f64 	%fd33475, %fd33474, %fd33474, %fd33474;
	fma.rn.f64 	%fd33476, %fd33475, %fd33472, %fd33472;
	mul.f64 	%fd33477, %fd33470, %fd33476;
	fma.rn.f64 	%fd33478, %fd33470, %fd33476, %fd33477;
	mul.f64 	%fd33479, %fd33478, %fd33478;
	fma.rn.f64 	%fd33480, %fd33479, 0d3EB1380B3AE80F1E, 0d3ED0EE258B7A8B04;
	fma.rn.f64 	%fd33481, %fd33480, %fd33479, 0d3EF3B2669F02676F;
	fma.rn.f64 	%fd33482, %fd33481, %fd33479, 0d3F1745CBA9AB0956;
	fma.rn.f64 	%fd33483, %fd33482, %fd33479, 0d3F3C71C72D1B5154;
	fma.rn.f64 	%fd33484, %fd33483, %fd33479, 0d3F624924923BE72D;
	fma.rn.f64 	%fd33485, %fd33484, %fd33479, 0d3F8999999999A3C4;
	fma.rn.f64 	%fd33486, %fd33485, %fd33479, 0d3FB5555555555554;
	sub.f64 	%fd33487, %fd33470, %fd33478;
	add.f64 	%fd33488, %fd33487, %fd33487;
	neg.f64 	%fd33489, %fd33478;
	fma.rn.f64 	%fd33490, %fd33489, %fd33470, %fd33488;
	mul.f64 	%fd33491, %fd33476, %fd33490;
	mul.f64 	%fd33492, %fd33479, %fd33486;
	fma.rn.f64 	%fd33493, %fd33492, %fd33478, %fd33491;
	xor.b32  	%r13572, %r15943, -2147483648;
	mov.b32 	%r13573, 1127219200;
	mov.b64 	%fd33494, {%r13572, %r13573};
	sub.f64 	%fd33495, %fd33494, %fd159;
	fma.rn.f64 	%fd33496, %fd33495, 0d3FE62E42FEFA39EF, %fd33478;
	fma.rn.f64 	%fd33497, %fd33495, 0dBFE62E42FEFA39EF, %fd33496;
	sub.f64 	%fd33498, %fd33497, %fd33478;
	sub.f64 	%fd33499, %fd33493, %fd33498;
	fma.rn.f64 	%fd33500, %fd33495, 0d3C7ABC9E3B39803F, %fd33499;
	add.f64 	%fd39063, %fd33496, %fd33500;
	bra.uni 	$L__BB3_5894;
$L__BB3_5893:
	fma.rn.f64 	%fd33469, %fd39061, 0d7FF0000000000000, 0d7FF0000000000000;
	{
	.reg .b32 %temp; 
	mov.b64 	{%temp, %r13564}, %fd39061;
	}
	and.b32  	%r13565, %r13564, 2147483647;
	setp.eq.s32 	%p6608, %r13565, 0;
	selp.f64 	%fd39063, 0dFFF0000000000000, %fd33469, %p6608;
$L__BB3_5894:
	mul.f64 	%fd39068, %fd1840, %fd1900;
	setp.gtu.f64 	%p6610, %fd39068, 0d0000000000000000;
	mov.f64 	%fd39087, 0d0000000000000000;
	@%p6610 bra 	$L__BB3_5897;
	setp.geu.f64 	%p6611, %fd39068, 0d0000000000000000;
	@%p6611 bra 	$L__BB3_5959;
	mov.u64 	%rd423, $str$4;
	cvta.global.u64 	%rd424, %rd423;
	{ // callseq 902, 0
	.param .b64 param0;
	st.param.b64 	[param0], %rd424;
	.param .b64 param1;
	st.param.b64 	[param1], 0;
	.param .b32 retval0;
	call.uni (retval0), 
	vprintf, 
	(
	param0, 
	param1
	);
	ld.param.b32 	%r13574, [retval0];
	} // callseq 902
	bra.uni 	$L__BB3_5959;
$L__BB3_5897:
	rcp.rn.f64 	%fd39065, %fd33205;
	mov.b32 	%r15944, 1;
	mov.f64 	%fd39064, %fd33205;
	mov.f64 	%fd39067, %fd39065;
	bra.uni 	$L__BB3_5914;
$L__BB3_5898:
	add.f64 	%fd8566, %fd8614, 0d3FF0000000000000;
	div.rn.f64 	%fd33509, %fd39068, %fd8566;
	mul.f64 	%fd8567, %fd8615, %fd33509;
	add.f64 	%fd39067, %fd39067, %fd8567;
	abs.f64 	%fd33510, %fd8567;
	abs.f64 	%fd33511, %fd39067;
	mul.f64 	%fd33512, %fd33511, 0d3E9421F5F40D8376;
	setp.lt.f64 	%p6613, %fd33510, %fd33512;
	@%p6613 bra 	$L__BB3_5915;
	add.f64 	%fd8569, %fd8566, 0d3FF0000000000000;
	div.rn.f64 	%fd33514, %fd39068, %fd8569;
	mul.f64 	%fd8570, %fd8567, %fd33514;
	add.f64 	%fd39067, %fd39067, %fd8570;
	abs.f64 	%fd33515, %fd8570;
	abs.f64 	%fd33516, %fd39067;
	mul.f64 	%fd33517, %fd33516, 0d3E9421F5F40D8376;
	setp.lt.f64 	%p6614, %fd33515, %fd33517;
	@%p6614 bra 	$L__BB3_5915;
	add.f64 	%fd8572, %fd8569, 0d3FF0000000000000;
	div.rn.f64 	%fd33519, %fd39068, %fd8572;
	mul.f64 	%fd8573, %fd8570, %fd33519;
	add.f64 	%fd39067, %fd39067, %fd8573;
	abs.f64 	%fd33520, %fd8573;
	abs.f64 	%fd33521, %fd39067;
	mul.f64 	%fd33522, %fd33521, 0d3E9421F5F40D8376;
	setp.lt.f64 	%p6615, %fd33520, %fd33522;
	@%p6615 bra 	$L__BB3_5915;
	add.f64 	%fd8575, %fd8572, 0d3FF0000000000000;
	div.rn.f64 	%fd33524, %fd39068, %fd8575;
	mul.f64 	%fd8576, %fd8573, %fd33524;
	add.f64 	%fd39067, %fd39067, %fd8576;
	abs.f64 	%fd33525, %fd8576;
	abs.f64 	%fd33526, %fd39067;
	mul.f64 	%fd33527, %fd33526, 0d3E9421F5F40D8376;
	setp.lt.f64 	%p6616, %fd33525, %fd33527;
	@%p6616 bra 	$L__BB3_5915;
	add.f64 	%fd8578, %fd8575, 0d3FF0000000000000;
	div.rn.f64 	%fd33529, %fd39068, %fd8578;
	mul.f64 	%fd8579, %fd8576, %fd33529;
	add.f64 	%fd39067, %fd39067, %fd8579;
	abs.f64 	%fd33530, %fd8579;
	abs.f64 	%fd33531, %fd39067;
	mul.f64 	%fd33532, %fd33531, 0d3E9421F5F40D8376;
	setp.lt.f64 	%p6617, %fd33530, %fd33532;
	@%p6617 bra 	$L__BB3_5915;
	add.f64 	%fd8581, %fd8578, 0d3FF0000000000000;
	div.rn.f64 	%fd33534, %fd39068, %fd8581;
	mul.f64 	%fd8582, %fd8579, %fd33534;
	add.f64 	%fd39067, %fd39067, %fd8582;
	abs.f64 	%fd33535, %fd8582;
	abs.f64 	%fd33536, %fd39067;
	mul.f64 	%fd33537, %fd33536, 0d3E9421F5F40D8376;
	setp.lt.f64 	%p6618, %fd33535, %fd33537;
	@%p6618 bra 	$L__BB3_5915;
	add.f64 	%fd8584, %fd8581, 0d3FF0000000000000;
	div.rn.f64 	%fd33539, %fd39068, %fd8584;
	mul.f64 	%fd8585, %fd8582, %fd33539;
	add.f64 	%fd39067, %fd39067, %fd8585;
	abs.f64 	%fd33540, %fd8585;
	abs.f64 	%fd33541, %fd39067;
	mul.f64 	%fd33542, %fd33541, 0d3E9421F5F40D8376;
	setp.lt.f64 	%p6619, %fd33540, %fd33542;
	@%p6619 bra 	$L__BB3_5915;
	add.f64 	%fd8587, %fd8584, 0d3FF0000000000000;
	div.rn.f64 	%fd33544, %fd39068, %fd8587;
	mul.f64 	%fd8588, %fd8585, %fd33544;
	add.f64 	%fd39067, %fd39067, %fd8588;
	abs.f64 	%fd33545, %fd8588;
	abs.f64 	%fd33546, %fd39067;
	mul.f64 	%fd33547, %fd33546, 0d3E9421F5F40D8376;
	setp.lt.f64 	%p6620, %fd33545, %fd33547;
	@%p6620 bra 	$L__BB3_5915;
	add.f64 	%fd8590, %fd8587, 0d3FF0000000000000;
	div.rn.f64 	%fd33549, %fd39068, %fd8590;
	mul.f64 	%fd8591, %fd8588, %fd33549;
	add.f64 	%fd39067, %fd39067, %fd8591;
	abs.f64 	%fd33550, %fd8591;
	abs.f64 	%fd33551, %fd39067;
	mul.f64 	%fd33552, %fd33551, 0d3E9421F5F40D8376;
	setp.lt.f64 	%p6621, %fd33550, %fd33552;
	@%p6621 bra 	$L__BB3_5915;
	add.f64 	%fd8593, %fd8590, 0d3FF0000000000000;
	div.rn.f64 	%fd33554, %fd39068, %fd8593;
	mul.f64 	%fd8594, %fd8591, %fd33554;
	add.f64 	%fd39067, %fd39067, %fd8594;
	abs.f64 	%fd33555, %fd8594;
	abs.f64 	%fd33556, %fd39067;
	mul.f64 	%fd33557, %fd33556, 0d3E9421F5F40D8376;
	setp.lt.f64 	%p6622, %fd33555, %fd33557;
	@%p6622 bra 	$L__BB3_5915;
	add.f64 	%fd8596, %fd8593, 0d3FF0000000000000;
	div.rn.f64 	%fd33559, %fd39068, %fd8596;
	mul.f64 	%fd8597, %fd8594, %fd33559;
	add.f64 	%fd39067, %fd39067, %fd8597;
	abs.f64 	%fd33560, %fd8597;
	abs.f64 	%fd33561, %fd39067;
	mul.f64 	%fd33562, %fd33561, 0d3E9421F5F40D8376;
	setp.lt.f64 	%p6623, %fd33560, %fd33562;
	@%p6623 bra 	$L__BB3_5915;
	add.f64 	%fd8599, %fd8596, 0d3FF0000000000000;
	div.rn.f64 	%fd33564, %fd39068, %fd8599;
	mul.f64 	%fd8600, %fd8597, %fd33564;
	add.f64 	%fd39067, %fd39067, %fd8600;
	abs.f64 	%fd33565, %fd8600;
	abs.f64 	%fd33566, %fd39067;
	mul.f64 	%fd33567, %fd33566, 0d3E9421F5F40D8376;
	setp.lt.f64 	%p6624, %fd33565, %fd33567;
	@%p6624 bra 	$L__BB3_5915;
	add.f64 	%fd8602, %fd8599, 0d3FF0000000000000;
	div.rn.f64 	%fd33569, %fd39068, %fd8602;
	mul.f64 	%fd8603, %fd8600, %fd33569;
	add.f64 	%fd39067, %fd39067, %fd8603;
	abs.f64 	%fd33570, %fd8603;
	abs.f64 	%fd33571, %fd39067;
	mul.f64 	%fd33572, %fd33571, 0d3E9421F5F40D8376;
	setp.lt.f64 	%p6625, %fd33570, %fd33572;
	@%p6625 bra 	$L__BB3_5915;
	add.f64 	%fd8605, %fd8602, 0d3FF0000000000000;
	div.rn.f64 	%fd33574, %fd39068, %fd8605;
	mul.f64 	%fd8606, %fd8603, %fd33574;
	add.f64 	%fd39067, %fd39067, %fd8606;
	abs.f64 	%fd33575, %fd8606;
	abs.f64 	%fd33576, %fd39067;
	mul.f64 	%fd33577, %fd33576, 0d3E9421F5F40D8376;
	setp.lt.f64 	%p6626, %fd33575, %fd33577;
	@%p6626 bra 	$L__BB3_5915;
	add.f64 	%fd39064, %fd8605, 0d3FF0000000000000;
	div.rn.f64 	%fd33579, %fd39068, %fd39064;
	mul.f64 	%fd39065, %fd8606, %fd33579;
	add.f64 	%fd39067, %fd39067, %fd39065;
	abs.f64 	%fd33580, %fd39065;
	abs.f64 	%fd33581, %fd39067;
	mul.f64 	%fd33582, %fd33581, 0d3E9421F5F40D8376;
	setp.lt.f64 	%p6627, %fd33580, %fd33582;
	@%p6627 bra 	$L__BB3_5915;
	add.s32 	%r15944, %r15944, 16;
	setp.eq.s32 	%p6628, %r15944, 100000001;
	@%p6628 bra 	$L__BB3_5926;
$L__BB3_5914:
	add.f64 	%fd8614, %fd39064, 0d3FF0000000000000;
	div.rn.f64 	%fd33504, %fd39068, %fd8614;
	mul.f64 	%fd8615, %fd39065, %fd33504;
	add.f64 	%fd39067, %fd39067, %fd8615;
	abs.f64 	%fd33505, %fd8615;
	abs.f64 	%fd33506, %fd39067;
	mul.f64 	%fd33507, %fd33506, 0d3E9421F5F40D8376;
	setp.geu.f64 	%p6612, %fd33505, %fd33507;
	@%p6612 bra 	$L__BB3_5898;
$L__BB3_5915:
	{
	.reg .b32 %temp; 
	mov.b64 	{%temp, %r15945}, %fd39068;
	}
	{
	.reg .b32 %temp; 
	mov.b64 	{%r15946, %temp}, %fd39068;
	}
	setp.gt.s32 	%p6629, %r15945, 1048575;
	mov.b32 	%r15947, -1023;
	@%p6629 bra 	$L__BB3_5917;
	mul.f64 	%fd33584, %fd1840, %fd1900;
	mul.f64 	%fd39068, %fd33584, 0d4350000000000000;
	{
	.reg .b32 %temp; 
	mov.b64 	{%temp, %r15945}, %fd39068;
	}
	{
	.reg .b32 %temp; 
	mov.b64 	{%r15946, %temp}, %fd39068;
	}
	mov.b32 	%r15947, -1077;
$L__BB3_5917:
	add.s32 	%r13581, %r15945, -1;
	setp.gt.u32 	%p6630, %r13581, 2146435070;
	@%p6630 bra 	$L__BB3_5921;
	shr.u32 	%r13584, %r15945, 20;
	add.s32 	%r15948, %r15947, %r13584;
	and.b32  	%r13585, %r15945, 1048575;
	or.b32  	%r13586, %r13585, 1072693248;
	mov.b64 	%fd39069, {%r15946, %r13586};
	setp.lt.u32 	%p6632, %r13586, 1073127583;
	@%p6632 bra 	$L__BB3_5920;
	{
	.reg .b32 %temp; 
	mov.b64 	{%r13587, %temp}, %fd39069;
	}
	{
	.reg .b32 %temp; 
	mov.b64 	{%temp, %r13588}, %fd39069;
	}
	add.s32 	%r13589, %r13588, -1048576;
	mov.b64 	%fd39069, {%r13587, %r13589};
	add.s32 	%r15948, %r15948, 1;
$L__BB3_5920:
	add.f64 	%fd33586, %fd39069, 0dBFF0000000000000;
	add.f64 	%fd33587, %fd39069, 0d3FF0000000000000;
	rcp.approx.ftz.f64 	%fd33588, %fd33587;
	neg.f64 	%fd33589, %fd33587;
	fma.rn.f64 	%fd33590, %fd33589, %fd33588, 0d3FF0000000000000;
	fma.rn.f64 	%fd33591, %fd33590, %fd33590, %fd33590;
	fma.rn.f64 	%fd33592, %fd33591, %fd33588, %fd33588;
	mul.f64 	%fd33593, %fd33586, %fd33592;
	fma.rn.f64 	%fd33594, %fd33586, %fd33592, %fd33593;
	mul.f64 	%fd33595, %fd33594, %fd33594;
	fma.rn.f64 	%fd33596, %fd33595, 0d3EB1380B3AE80F1E, 0d3ED0EE258B7A8B04;
	fma.rn.f64 	%fd33597, %fd33596, %fd33595, 0d3EF3B2669F02676F;
	fma.rn.f64 	%fd33598, %fd33597, %fd33595, 0d3F1745CBA9AB0956;
	fma.rn.f64 	%fd33599, %fd33598, %fd33595, 0d3F3C71C72D1B5154;
	fma.rn.f64 	%fd33600, %fd33599, %fd33595, 0d3F624924923BE72D;
	fma.rn.f64 	%fd33601, %fd33600, %fd33595, 0d3F8999999999A3C4;
	fma.rn.f64 	%fd33602, %fd33601, %fd33595, 0d3FB5555555555554;
	sub.f64 	%fd33603, %fd33586, %fd33594;
	add.f64 	%fd33604, %fd33603, %fd33603;
	neg.f64 	%fd33605, %fd33594;
	fma.rn.f64 	%fd33606, %fd33605, %fd33586, %fd33604;
	mul.f64 	%fd33607, %fd33592, %fd33606;
	mul.f64 	%fd33608, %fd33595, %fd33602;
	fma.rn.f64 	%fd33609, %fd33608, %fd33594, %fd33607;
	xor.b32  	%r13590, %r15948, -2147483648;
	mov.b32 	%r13591, 1127219200;
	mov.b64 	%fd33610, {%r13590, %r13591};
	sub.f64 	%fd33611, %fd33610, %fd159;
	fma.rn.f64 	%fd33612, %fd33611, 0d3FE62E42FEFA39EF, %fd33594;
	fma.rn.f64 	%fd33613, %fd33611, 0dBFE62E42FEFA39EF, %fd33612;
	sub.f64 	%fd33614, %fd33613, %fd33594;
	sub.f64 	%fd33615, %fd33609, %fd33614;
	fma.rn.f64 	%fd33616, %fd33611, 0d3C7ABC9E3B39803F, %fd33615;
	add.f64 	%fd39070, %fd33612, %fd33616;
	bra.uni 	$L__BB3_5922;
$L__BB3_5921:
	fma.rn.f64 	%fd33585, %fd39068, 0d7FF0000000000000, 0d7FF0000000000000;
	{
	.reg .b32 %temp; 
	mov.b64 	{%temp, %r13582}, %fd39068;
	}
	and.b32  	%r13583, %r13582, 2147483647;
	setp.eq.s32 	%p6631, %r13583, 0;
	selp.f64 	%fd39070, 0dFFF0000000000000, %fd33585, %p6631;
$L__BB3_5922:
	mul.f64 	%fd33617, %fd33205, %fd39070;
	mul.f64 	%fd33618, %fd1840, %fd1900;
	sub.f64 	%fd33619, %fd33617, %fd33618;
	sub.f64 	%fd33620, %fd8554, %fd39063;
	add.f64 	%fd8627, %fd33620, %fd33619;
	fma.rn.f64 	%fd33621, %fd8627, 0d3FF71547652B82FE, 0d4338000000000000;
	{
	.reg .b32 %temp; 
	mov.b64 	{%r3323, %temp}, %fd33621;
	}
	mov.f64 	%fd33622, 0dC338000000000000;
	add.rn.f64 	%fd33623, %fd33621, %fd33622;
	fma.rn.f64 	%fd33624, %fd33623, 0dBFE62E42FEFA39EF, %fd8627;
	fma.rn.f64 	%fd33625, %fd33623, 0dBC7ABC9E3B39803F, %fd33624;
	fma.rn.f64 	%fd33626, %fd33625, 0d3E5ADE1569CE2BDF, 0d3E928AF3FCA213EA;
	fma.rn.f64 	%fd33627, %fd33626, %fd33625, 0d3EC71DEE62401315;
	fma.rn.f64 	%fd33628, %fd33627, %fd33625, 0d3EFA01997C89EB71;
	fma.rn.f64 	%fd33629, %fd33628, %fd33625, 0d3F2A01A014761F65;
	fma.rn.f64 	%fd33630, %fd33629, %fd33625, 0d3F56C16C1852B7AF;
	fma.rn.f64 	%fd33631, %fd33630, %fd33625, 0d3F81111111122322;
	fma.rn.f64 	%fd33632, %fd33631, %fd33625, 0d3FA55555555502A1;
	fma.rn.f64 	%fd33633, %fd33632, %fd33625, 0d3FC5555555555511;
	fma.rn.f64 	%fd33634, %fd33633, %fd33625, 0d3FE000000000000B;
	fma.rn.f64 	%fd33635, %fd33634, %fd33625, 0d3FF0000000000000;
	fma.rn.f64 	%fd33636, %fd33635, %fd33625, 0d3FF0000000000000;
	{
	.reg .b32 %temp; 
	mov.b64 	{%r3324, %temp}, %fd33636;
	}
	{
	.reg .b32 %temp; 
	mov.b64 	{%temp, %r3325}, %fd33636;
	}
	shl.b32 	%r13592, %r3323, 20;
	add.s32 	%r13593, %r13592, %r3325;
	mov.b64 	%fd39071, {%r3324, %r13593};
	{
	.reg .b32 %temp; 
	mov.b64 	{%temp, %r13594}, %fd8627;
	}
	mov.b32 	%f332, %r13594;
	abs.f32 	%f155, %f332;
	setp.lt.f32 	%p6633, %f155, 0f4086232B;
	@%p6633 bra 	$L__BB3_5925;
	setp.lt.f64 	%p6634, %fd8627, 0d0000000000000000;
	add.f64 	%fd33637, %fd8627, 0d7FF0000000000000;
	selp.f64 	%fd39071, 0d0000000000000000, %fd33637, %p6634;
	setp.geu.f32 	%p6635, %f155, 0f40874800;
	@%p6635 bra 	$L__BB3_5925;
	shr.u32 	%r13595, %r3323, 31;
	add.s32 	%r13596, %r3323, %r13595;
	shr.s32 	%r13597, %r13596, 1;
	shl.b32 	%r13598, %r13597, 20;
	add.s32 	%r13599, %r3325, %r13598;
	mov.b64 	%fd33638, {%r3324, %r13599};
	sub.s32 	%r13600, %r3323, %r13597;
	shl.b32 	%r13601, %r13600, 20;
	add.s32 	%r13602, %r13601, 1072693248;
	mov.b32 	%r13603, 0;
	mov.b64 	%fd33639, {%r13603, %r13602};
	mul.f64 	%fd39071, %fd33639, %fd33638;
$L__BB3_5925:
	mul.f64 	%fd39087, %fd39067, %fd39071;
	bra.uni 	$L__BB3_5959;
$L__BB3_5926:
	mov.u64 	%rd425, $str$5;
	cvta.global.u64 	%rd426, %rd425;
	{ // callseq 903, 0
	.param .b64 param0;
	st.param.b64 	[param0], %rd426;
	.param .b64 param1;
	st.param.b64 	[param1], 0;
	.param .b32 retval0;
	call.uni (retval0), 
	vprintf, 
	(
	param0, 
	param1
	);
	ld.param.b32 	%r13577, [retval0];
	} // callseq 903
	bra.uni 	$L__BB3_5959;
$L__BB3_5927:
	add.f64 	%fd39072, %fd33205, 0d4016000000000000;
	{
	.reg .b32 %temp; 
	mov.b64 	{%temp, %r15949}, %fd39072;
	}
	{
	.reg .b32 %temp; 
	mov.b64 	{%r15950, %temp}, %fd39072;
	}
	setp.gt.s32 	%p6574, %r15949, 1048575;
	mov.b32 	%r15951, -1023;
	@%p6574 bra 	$L__BB3_5929;
	mul.f64 	%fd39072, %fd39072, 0d4350000000000000;
	{
	.reg .b32 %temp; 
	mov.b64 	{%temp, %r15949}, %fd39072;
	}
	{
	.reg .b32 %temp; 
	mov.b64 	{%r15950, %temp}, %fd39072;
	}
	mov.b32 	%r15951, -1077;
$L__BB3_5929:
	add.s32 	%r13489, %r15949, -1;
	setp.gt.u32 	%p6575, %r13489, 2146435070;
	@%p6575 bra 	$L__BB3_5933;
	shr.u32 	%r13492, %r15949, 20;
	add.s32 	%r15952, %r15951, %r13492;
	and.b32  	%r13493, %r15949, 1048575;
	or.b32  	%r13494, %r13493, 1072693248;
	mov.b64 	%fd39073, {%r15950, %r13494};
	setp.lt.u32 	%p6577, %r13494, 1073127583;
	@%p6577 bra 	$L__BB3_5932;
	{
	.reg .b32 %temp; 
	mov.b64 	{%r13495, %temp}, %fd39073;
	}
	{
	.reg .b32 %temp; 
	mov.b64 	{%temp, %r13496}, %fd39073;
	}
	add.s32 	%r13497, %r13496, -1048576;
	mov.b64 	%fd39073, {%r13495, %r13497};
	add.s32 	%r15952, %r15952, 1;
$L__BB3_5932:
	add.f64 	%fd33208, %fd39073, 0dBFF0000000000000;
	add.f64 	%fd33209, %fd39073, 0d3FF0000000000000;
	rcp.approx.ftz.f64 	%fd33210, %fd33209;
	neg.f64 	%fd33211, %fd33209;
	fma.rn.f64 	%fd33212, %fd33211, %fd33210, 0d3FF0000000000000;
	fma.rn.f64 	%fd33213, %fd33212, %fd33212, %fd33212;
	fma.rn.f64 	%fd33214, %fd33213, %fd33210, %fd33210;
	mul.f64 	%fd33215, %fd33208, %fd33214;
	fma.rn.f64 	%fd33216, %fd33208, %fd33214, %fd33215;
	mul.f64 	%fd33217, %fd33216, %fd33216;
	fma.rn.f64 	%fd33218, %fd33217, 0d3EB1380B3AE80F1E, 0d3ED0EE258B7A8B04;
	fma.rn.f64 	%fd33219, %fd33218, %fd33217, 0d3EF3B2669F02676F;
	fma.rn.f64 	%fd33220, %fd33219, %fd33217, 0d3F1745CBA9AB0956;
	fma.rn.f64 	%fd33221, %fd33220, %fd33217, 0d3F3C71C72D1B5154;
	fma.rn.f64 	%fd33222, %fd33221, %fd33217, 0d3F624924923BE72D;
	fma.rn.f64 	%fd33223, %fd33222, %fd33217, 0d3F8999999999A3C4;
	fma.rn.f64 	%fd33224, %fd33223, %fd33217, 0d3FB5555555555554;
	sub.f64 	%fd33225, %fd33208, %fd33216;
	add.f64 	%fd33226, %fd33225, %fd33225;
	neg.f64 	%fd33227, %fd33216;
	fma.rn.f64 	%fd33228, %fd33227, %fd33208, %fd33226;
	mul.f64 	%fd33229, %fd33214, %fd33228;
	mul.f64 	%fd33230, %fd33217, %fd33224;
	fma.rn.f64 	%fd33231, %fd33230, %fd33216, %fd33229;
	xor.b32  	%r13498, %r15952, -2147483648;
	mov.b32 	%r13499, 1127219200;
	mov.b64 	%fd33232, {%r13498, %r13499};
	sub.f64 	%fd33233, %fd33232, %fd159;
	fma.rn.f64 	%fd33234, %fd33233, 0d3FE62E42FEFA39EF, %fd33216;
	fma.rn.f64 	%fd33235, %fd33233, 0dBFE62E42FEFA39EF, %fd33234;
	sub.f64 	%fd33236, %fd33235, %fd33216;
	sub.f64 	%fd33237, %fd33231, %fd33236;
	fma.rn.f64 	%fd33238, %fd33233, 0d3C7ABC9E3B39803F, %fd33237;
	add.f64 	%fd39074, %fd33234, %fd33238;
	bra.uni 	$L__BB3_5934;
$L__BB3_5933:
	fma.rn.f64 	%fd33207, %fd39072, 0d7FF0000000000000, 0d7FF0000000000000;
	{
	.reg .b32 %temp; 
	mov.b64 	{%temp, %r13490}, %fd39072;
	}
	and.b32  	%r13491, %r13490, 2147483647;
	setp.eq.s32 	%p6576, %r13491, 0;
	selp.f64 	%fd39074, 0dFFF0000000000000, %fd33207, %p6576;
$L__BB3_5934:
	add.f64 	%fd33239, %fd33205, 0d3FE0000000000000;
	mul.f64 	%fd33240, %fd33239, %fd39074;
	add.f64 	%fd33241, %fd33205, 0d4016000000000000;
	sub.f64 	%fd8642, %fd33241, %fd33240;
	mov.f64 	%fd33243, 0d40530B869F76170A;
	div.rn.f64 	%fd33244, %fd33243, %fd33206;
	add.f64 	%fd33245, %fd33244, 0d3FF00000000D0EC7;
	add.f64 	%fd33246, %fd33206, 0d3FF0000000000000;
	mov.f64 	%fd33247, 0dC055A0572B143656;
	div.rn.f64 	%fd33248, %fd33247, %fd33246;
	add.f64 	%fd33249, %fd33245, %fd33248;
	add.f64 	%fd33250, %fd33246, 0d3FF0000000000000;
	mov.f64 	%fd33251, 0d4038039BF13B4CC6;
	div.rn.f64 	%fd33252, %fd33251, %fd33250;
	add.f64 	%fd33253, %fd33249, %fd33252;
	add.f64 	%fd33254, %fd33250, 0d3FF0000000000000;
	mov.f64 	%fd33255, 0dBFF3B5348DCDCC8C;
	div.rn.f64 	%fd33256, %fd33255, %fd33254;
	add.f64 	%fd33257, %fd33253, %fd33256;
	add.f64 	%fd33258, %fd33254, 0d3FF0000000000000;
	mov.f64 	%fd33259, 0d3F53CD7319EC12D8;
	div.rn.f64 	%fd33260, %fd33259, %fd33258;
	add.f64 	%fd33261, %fd33257, %fd33260;
	add.f64 	%fd33262, %fd33258, 0d3FF0000000000000;
	mov.f64 	%fd33263, 0dBED6A1181C0E9888;
	div.rn.f64 	%fd33264, %fd33263, %fd33262;
	add.f64 	%fd33265, %fd33261, %fd33264;
	mul.f64 	%fd33266, %fd33265, 0d40040D931FF62706;
	div.rn.f64 	%fd39075, %fd33266, %fd33205;
	{
	.reg .b32 %temp; 
	mov.b64 	{%temp, %r15953}, %fd39075;
	}
	{
	.reg .b32 %temp; 
	mov.b64 	{%r15954, %temp}, %fd39075;
	}
	setp.gt.s32 	%p6578, %r15953, 1048575;
	mov.b32 	%r15955, -1023;
	@%p6578 bra 	$L__BB3_5936;
	mul.f64 	%fd39075, %fd39075, 0d4350000000000000;
	{
	.reg .b32 %temp; 
	mov.b64 	{%temp, %r15953}, %fd39075;
	}
	{
	.reg .b32 %temp; 
	mov.b64 	{%r15954, %temp}, %fd39075;
	}
	mov.b32 	%r15955, -1077;
$L__BB3_5936:
	add.s32 	%r13502, %r15953, -1;
	setp.gt.u32 	%p6579, %r13502, 2146435070;
	@%p6579 bra 	$L__BB3_5940;
	shr.u32 	%r13505, %r15953, 20;
	add.s32 	%r15956, %r15955, %r13505;
	and.b32  	%r13506, %r15953, 1048575;
	or.b32  	%r13507, %r13506, 1072693248;
	mov.b64 	%fd39076, {%r15954, %r13507};
	setp.lt.u32 	%p6581, %r13507, 1073127583;
	@%p6581 bra 	$L__BB3_5939;
	{
	.reg .b32 %temp; 
	mov.b64 	{%r13508, %temp}, %fd39076;
	}
	{
	.reg .b32 %temp; 
	mov.b64 	{%temp, %r13509}, %fd39076;
	}
	add.s32 	%r13510, %r13509, -1048576;
	mov.b64 	%fd39076, {%r13508, %r13510};
	add.s32 	%r15956, %r15956, 1;
$L__BB3_5939:
	add.f64 	%fd33268, %fd39076, 0dBFF0000000000000;
	add.f64 	%fd33269, %fd39076, 0d3FF0000000000000;
	rcp.approx.ftz.f64 	%fd33270, %fd33269;
	neg.f64 	%fd33271, %fd33269;
	fma.rn.f64 	%fd33272, %fd33271, %fd33270, 0d3FF0000000000000;
	fma.rn.f64 	%fd33273, %fd33272, %fd33272, %fd33272;
	fma.rn.f64 	%fd33274, %fd33273, %fd33270, %fd33270;
	mul.f64 	%fd33275, %fd33268, %fd33274;
	fma.rn.f64 	%fd33276, %fd33268, %fd33274, %fd33275;
	mul.f64 	%fd33277, %fd33276, %fd33276;
	fma.rn.f64 	%fd33278, %fd33277, 0d3EB1380B3AE80F1E, 0d3ED0EE258B7A8B04;
	fma.rn.f64 	%fd33279, %fd33278, %fd33277, 0d3EF3B2669F02676F;
	fma.rn.f64 	%fd33280, %fd33279, %fd33277, 0d3F1745CBA9AB0956;
	fma.rn.f64 	%fd33281, %fd33280, %fd33277, 0d3F3C71C72D1B5154;
	fma.rn.f64 	%fd33282, %fd33281, %fd33277, 0d3F624924923BE72D;
	fma.rn.f64 	%fd33283, %fd33282, %fd33277, 0d3F8999999999A3C4;
	fma.rn.f64 	%fd33284, %fd33283, %fd33277, 0d3FB5555555555554;
	sub.f64 	%fd33285, %fd33268, %fd33276;
	add.f64 	%fd33286, %fd33285, %fd33285;
	neg.f64 	%fd33287, %fd33276;
	fma.rn.f64 	%fd33288, %fd33287, %fd33268, %fd33286;
	mul.f64 	%fd33289, %fd33274, %fd33288;
	mul.f64 	%fd33290, %fd33277, %fd33284;
	fma.rn.f64 	%fd33291, %fd33290, %fd33276, %fd33289;
	xor.b32  	%r13511, %r15956, -2147483648;
	mov.b32 	%r13512, 1127219200;
	mov.b64 	%fd33292, {%r13511, %r13512};
	sub.f64 	%fd33293, %fd33292, %fd159;
	fma.rn.f64 	%fd33294, %fd33293, 0d3FE62E42FEFA39EF, %fd33276;
	fma.rn.f64 	%fd33295, %fd33293, 0dBFE62E42FEFA39EF, %fd33294;
	sub.f64 	%fd33296, %fd33295, %fd33276;
	sub.f64 	%fd33297, %fd33291, %fd33296;
	fma.rn.f64 	%fd33298, %fd33293, 0d3C7ABC9E3B39803F, %fd33297;
	add.f64 	%fd39077, %fd33294, %fd33298;
	bra.uni 	$L__BB3_5941;
$L__BB3_5940:
	fma.rn.f64 	%fd33267, %fd39075, 0d7FF0000000000000, 0d7FF0000000000000;
	{
	.reg .b32 %temp; 
	mov.b64 	{%temp, %r13503}, %fd39075;
	}
	and.b32  	%r13504, %r13503, 2147483647;
	setp.eq.s32 	%p6580, %r13504, 0;
	selp.f64 	%fd39077, 0dFFF0000000000000, %fd33267, %p6580;
$L__BB3_5941:
	sub.f64 	%fd8652, %fd39077, %fd8642;
	fma.rn.f64 	%fd33300, %fd1840, %fd1900, 0d3FF0000000000000;
	sub.f64 	%fd39081, %fd33300, %fd33205;
	rcp.rn.f64 	%fd39082, %fd39081;
	mov.b32 	%r15957, 1;
	mov.f64 	%fd39080, 0d46293E5939A08CE9;
	mov.f64 	%fd39079, %fd39082;
	bra.uni 	$L__BB3_5946;
$L__BB3_5942:
	add.s32 	%r13515, %r15957, 1;
	not.b32 	%r13516, %r15957;
	cvt.rn.f64.s32 	%fd33314, %r13516;
	cvt.rn.f64.u32 	%fd33315, %r13515;
	sub.f64 	%fd33316, %fd33315, %fd33205;
	mul.f64 	%fd33317, %fd33316, %fd33314;
	add.f64 	%fd8655, %fd8671, 0d4000000000000000;
	fma.rn.f64 	%fd33318, %fd33317, %fd8673, %fd8655;
	abs.f64 	%fd33319, %fd33318;
	setp.lt.f64 	%p6585, %fd33319, 0d39B4484BFEEBC2A0;
	div.rn.f64 	%fd33320, %fd33317, %fd8672;
	add.f64 	%fd33321, %fd8655, %fd33320;
	abs.f64 	%fd33322, %fd33321;
	setp.lt.f64 	%p6586, %fd33322, 0d39B4484BFEEBC2A0;
	selp.f64 	%fd8656, 0d39B4484BFEEBC2A0, %fd33321, %p6586;
	rcp.rn.f64 	%fd33323, %fd33318;
	selp.f64 	%fd8657, 0d46293E5939A08CE9, %fd33323, %p6585;
	mul.f64 	%fd33324, %fd8657, %fd8656;
	mul.f64 	%fd39082, %fd39082, %fd33324;
	add.f64 	%fd33325, %fd33324, 0dBFF0000000000000;
	abs.f64 	%fd33326, %fd33325;
	setp.lt.f64 	%p6587, %fd33326, 0d3E9421F5F40D8376;
	@%p6587 bra 	$L__BB3_5948;
	add.s32 	%r13517, %r15957, 2;
	sub.s32 	%r13518, -2, %r15957;
	cvt.rn.f64.s32 	%fd33327, %r13518;
	cvt.rn.f64.u32 	%fd33328, %r13517;
	sub.f64 	%fd33329, %fd33328, %fd33205;
	mul.f64 	%fd33330, %fd33329, %fd33327;
	add.f64 	%fd8659, %fd8655, 0d4000000000000000;
	fma.rn.f64 	%fd33331, %fd33330, %fd8657, %fd8659;
	abs.f64 	%fd33332, %fd33331;
	setp.lt.f64 	%p6588, %fd33332, 0d39B4484BFEEBC2A0;
	div.rn.f64 	%fd33333, %fd33330, %fd8656;
	add.f64 	%fd33334, %fd8659, %fd33333;
	abs.f64 	%fd33335, %fd33334;
	setp.lt.f64 	%p6589, %fd33335, 0d39B4484BFEEBC2A0;
	selp.f64 	%fd8660, 0d39B4484BFEEBC2A0, %fd33334, %p6589;
	rcp.rn.f64 	%fd33336, %fd33331;
	selp.f64 	%fd8661, 0d46293E5939A08CE9, %fd33336, %p6588;
	mul.f64 	%fd33337, %fd8661, %fd8660;
	mul.f64 	%fd39082, %fd39082, %fd33337;
	add.f64 	%fd33338, %fd33337, 0dBFF0000000000000;
	abs.f64 	%fd33339, %fd33338;
	setp.lt.f64 	%p6590, %fd33339, 0d3E9421F5F40D8376;
	@%p6590 bra 	$L__BB3_5948;
	add.s32 	%r13519, %r15957, 3;
	sub.s32 	%r13520, -3, %r15957;
	cvt.rn.f64.s32 	%fd33340, %r13520;
	cvt.rn.f64.u32 	%fd33341, %r13519;
	sub.f64 	%fd33342, %fd33341, %fd33205;
	mul.f64 	%fd33343, %fd33342, %fd33340;
	add.f64 	%fd39081, %fd8659, 0d4000000000000000;
	fma.rn.f64 	%fd33344, %fd33343, %fd8661, %fd39081;
	abs.f64 	%fd33345, %fd33344;
	setp.lt.f64 	%p6591, %fd33345, 0d39B4484BFEEBC2A0;
	div.rn.f64 	%fd33346, %fd33343, %fd8660;
	add.f64 	%fd33347, %fd39081, %fd33346;
	abs.f64 	%fd33348, %fd33347;
	setp.lt.f64 	%p6592, %fd33348, 0d39B4484BFEEBC2A0;
	selp.f64 	%fd39080, 0d39B4484BFEEBC2A0, %fd33347, %p6592;
	rcp.rn.f64 	%fd33349, %fd33344;
	selp.f64 	%fd39079, 0d46293E5939A08CE9, %fd33349, %p6591;
	mul.f64 	%fd33350, %fd39079, %fd39080;
	mul.f64 	%fd39082, %fd39082, %fd33350;
	add.f64 	%fd33351, %fd33350, 0dBFF0000000000000;
	abs.f64 	%fd33352, %fd33351;
	setp.lt.f64 	%p6593, %fd33352, 0d3E9421F5F40D8376;
	@%p6593 bra 	$L__BB3_5948;
	add.s32 	%r15957, %r15957, 4;
	setp.eq.s32 	%p6594, %r15957, 100000001;
	@%p6594 bra 	$L__BB3_5947;
$L__BB3_5946:
	neg.s32 	%r13514, %r15957;
	cvt.rn.f64.s32 	%fd33301, %r13514;
	cvt.rn.f64.u32 	%fd33302, %r15957;
	sub.f64 	%fd33303, %fd33302, %fd33205;
	mul.f64 	%fd33304, %fd33303, %fd33301;
	add.f64 	%fd8671, %fd39081, 0d4000000000000000;
	fma.rn.f64 	%fd33305, %fd33304, %fd39079, %fd8671;
	abs.f64 	%fd33306, %fd33305;
	setp.lt.f64 	%p6582, %fd33306, 0d39B4484BFEEBC2A0;
	div.rn.f64 	%fd33307, %fd33304, %fd39080;
	add.f64 	%fd33308, %fd8671, %fd33307;
	abs.f64 	%fd33309, %fd33308;
	setp.lt.f64 	%p6583, %fd33309, 0d39B4484BFEEBC2A0;
	selp.f64 	%fd8672, 0d39B4484BFEEBC2A0, %fd33308, %p6583;
	rcp.rn.f64 	%fd33310, %fd33305;
	selp.f64 	%fd8673, 0d46293E5939A08CE9, %fd33310, %p6582;
	mul.f64 	%fd33311, %fd8673, %fd8672;
	mul.f64 	%fd39082, %fd39082, %fd33311;
	add.f64 	%fd33312, %fd33311, 0dBFF0000000000000;
	abs.f64 	%fd33313, %fd33312;
	setp.lt.f64 	%p6584, %fd33313, 0d3E9421F5F40D8376;
	@%p6584 bra 	$L__BB3_5948;
	bra.uni 	$L__BB3_5942;
$L__BB3_5947:
	mov.u64 	%rd421, $str$3;
	cvta.global.u64 	%rd422, %rd421;
	{ // callseq 901, 0
	.param .b64 param0;
	st.param.b64 	[param0], %rd422;
	.param .b64 param1;
	st.param.b64 	[param1], 0;
	.param .b32 retval0;
	call.uni (retval0), 
	vprintf, 
	(
	param0, 
	param1
	);
	ld.param.b32 	%r13521, [retval0];
	} // callseq 901
$L__BB3_5948:
	{
	.reg .b32 %temp; 
	mov.b64 	{%temp, %r15958}, %fd39083;
	}
	{
	.reg .b32 %temp; 
	mov.b64 	{%r15959, %temp}, %fd39083;
	}
	setp.gt.s32 	%p6595, %r15958, 1048575;
	mov.b32 	%r15960, -1023;
	@%p6595 bra 	$L__BB3_5950;
	mul.f64 	%fd39083, %fd39083, 0d4350000000000000;
	{
	.reg .b32 %temp; 
	mov.b64 	{%temp, %r15958}, %fd39083;
	}
	{
	.reg .b32 %temp; 
	mov.b64 	{%r15959, %temp}, %fd39083;
	}
	mov.b32 	%r15960, -1077;
$L__BB3_5950:
	add.s32 	%r13525, %r15958, -1;
	setp.gt.u32 	%p6596, %r13525, 2146435070;
	@%p6596 bra 	$L__BB3_5954;
	shr.u32 	%r13528, %r15958, 20;
	add.s32 	%r15961, %r15960, %r13528;
	and.b32  	%r13529, %r15958, 1048575;
	or.b32  	%r13530, %r13529, 1072693248;
	mov.b64 	%fd39084, {%r15959, %r13530};
	setp.lt.u32 	%p6598, %r13530, 1073127583;
	@%p6598 bra 	$L__BB3_5953;
	{
	.reg .b32 %temp; 
	mov.b64 	{%r13531, %temp}, %fd39084;
	}
	{
	.reg .b32 %temp; 
	mov.b64 	{%temp, %r13532}, %fd39084;
	}
	add.s32 	%r13533, %r13532, -1048576;
	mov.b64 	%fd39084, {%r13531, %r13533};
	add.s32 	%r15961, %r15961, 1;
$L__BB3_5953:
	add.f64 	%fd33354, %fd39084, 0dBFF0000000000000;
	add.f64 	%fd33355, %fd39084, 0d3FF0000000000000;
	rcp.approx.ftz.f64 	%fd33356, %fd33355;
	neg.f64 	%fd33357, %fd33355;
	fma.rn.f64 	%fd33358, %fd33357, %fd33356, 0d3FF0000000000000;
	fma.rn.f64 	%fd33359, %fd33358, %fd33358, %fd33358;
	fma.rn.f64 	%fd33360, %fd33359, %fd33356, %fd33356;
	mul.f64 	%fd33361, %fd33354, %fd33360;
	fma.rn.f64 	%fd33362, %fd33354, %fd33360, %fd33361;
	mul.f64 	%fd33363, %fd33362, %fd33362;
	fma.rn.f64 	%fd33364, %fd33363, 0d3EB1380B3AE80F1E, 0d3ED0EE258B7A8B04;
	fma.rn.f64 	%fd33365, %fd33364, %fd33363, 0d3EF3B2669F02676F;
	fma.rn.f64 	%fd33366, %fd33365, %fd33363, 0d3F1745CBA9AB0956;
	fma.rn.f64 	%fd33367, %fd33366, %fd33363, 0d3F3C71C72D1B5154;
	fma.rn.f64 	%fd33368, %fd33367, %fd33363, 0d3F624924923BE72D;
	fma.rn.f64 	%fd33369, %fd33368, %fd33363, 0d3F8999999999A3C4;
	fma.rn.f64 	%fd33370, %fd33369, %fd33363, 0d3FB5555555555554;
	sub.f64 	%fd33371, %fd33354, %fd33362;
	add.f64 	%fd33372, %fd33371, %fd33371;
	neg.f64 	%fd33373, %fd33362;
	fma.rn.f64 	%fd33374, %fd33373, %fd33354, %fd33372;
	mul.f64 	%fd33375, %fd33360, %fd33374;
	mul.f64 	%fd33376, %fd33363, %fd33370;
	fma.rn.f64 	%fd33377, %fd33376, %fd33362, %fd33375;
	xor.b32  	%r13534, %r15961, -2147483648;
	mov.b32 	%r13535, 1127219200;
	mov.b64 	%fd33378, {%r13534, %r13535};
	sub.f64 	%fd33379, %fd33378, %fd159;
	fma.rn.f64 	%fd33380, %fd33379, 0d3FE62E42FEFA39EF, %fd33362;
	fma.rn.f64 	%fd33381, %fd33379, 0dBFE62E42FEFA39EF, %fd33380;
	sub.f64 	%fd33382, %fd33381, %fd33362;
	sub.f64 	%fd33383, %fd33377, %fd33382;
	fma.rn.f64 	%fd33384, %fd33379, 0d3C7ABC9E3B39803F, %fd33383;
	add.f64 	%fd39085, %fd33380, %fd33384;
	bra.uni 	$L__BB3_5955;
$L__BB3_5954:
	fma.rn.f64 	%fd33353, %fd39083, 0d7FF0000000000000, 0d7FF0000000000000;
	{
	.reg .b32 %temp; 
	mov.b64 	{%temp, %r13526}, %fd39083;
	}
	and.b32  	%r13527, %r13526, 2147483647;
	setp.eq.s32 	%p6597, %r13527, 0;
	selp.f64 	%fd39085, 0dFFF0000000000000, %fd33353, %p6597;
$L__BB3_5955:
	mul.f64 	%fd33385, %fd33205, %fd39085;
	mul.f64 	%fd33386, %fd1840, %fd1900;
	sub.f64 	%fd33387, %fd33385, %fd33386;
	sub.f64 	%fd8685, %fd33387, %fd8652;
	fma.rn.f64 	%fd33388, %fd8685, 0d3FF71547652B82FE, 0d4338000000000000;
	{
	.reg .b32 %temp; 
	mov.b64 	{%r3358, %temp}, %fd33388;
	}
	mov.f64 	%fd33389, 0dC338000000000000;
	add.rn.f64 	%fd33390, %fd33388, %fd33389;
	fma.rn.f64 	%fd33391, %fd33390, 0dBFE62E42FEFA39EF, %fd8685;
	fma.rn.f64 	%fd33392, %fd33390, 0dBC7ABC9E3B39803F, %fd33391;
	fma.rn.f64 	%fd33393, %fd33392, 0d3E5ADE1569CE2BDF, 0d3E928AF3FCA213EA;
	fma.rn.f64 	%fd33394, %fd33393, %fd33392, 0d3EC71DEE62401315;
	fma.rn.f64 	%fd33395, %fd33394, %fd33392, 0d3EFA01997C89EB71;
	fma.rn.f64 	%fd33396, %fd33395, %fd33392, 0d3F2A01A014761F65;
	fma.rn.f64 	%fd33397, %fd33396, %fd33392, 0d3F56C16C1852B7AF;
	fma.rn.f64 	%fd33398, %fd33397, %fd33392, 0d3F81111111122322;
	fma.rn.f64 	%fd33399, %fd33398, %fd33392, 0d3FA55555555502A1;
	fma.rn.f64 	%fd33400, %fd33399, %fd33392, 0d3FC5555555555511;
	fma.rn.f64 	%fd33401, %fd33400, %fd33392, 0d3FE000000000000B;
	fma.rn.f64 	%fd33402, %fd33401, %fd33392, 0d3FF0000000000000;
	fma.rn.f64 	%fd33403, %fd33402, %fd33392, 0d3FF0000000000000;
	{
	.reg .b32 %temp; 
	mov.b64 	{%r3359, %temp}, %fd33403;
	}
	{
	.reg .b32 %temp; 
	mov.b64 	{%temp, %r3360}, %fd33403;
	}
	shl.b32 	%r13536, %r3358, 20;
	add.s32 	%r13537, %r13536, %r3360;
	mov.b64 	%fd39086, {%r3359, %r13537};
	{
	.reg .b32 %temp; 
	mov.b64 	{%temp, %r13538}, %fd8685;
	}
	mov.b32 	%f331, %r13538;
	abs.f32 	%f156, %f331;
	setp.lt.f32 	%p6599, %f156, 0f4086232B;
	@%p6599 bra 	$L__BB3_5958;
	setp.lt.f64 	%p6600, %fd8685, 0d0000000000000000;
	add.f64 	%fd33404, %fd8685, 0d7FF0000000000000;
	selp.f64 	%fd39086, 0d0000000000000000, %fd33404, %p6600;
	setp.geu.f32 	%p6601, %f156, 0f40874800;
	@%p6601 bra 	$L__BB3_5958;
	shr.u32 	%r13539, %r3358, 31;
	add.s32 	%r13540, %r3358, %r13539;
	shr.s32 	%r13541, %r13540, 1;
	shl.b32 	%r13542, %r13541, 20;
	add.s32 	%r13543, %r3360, %r13542;
	mov.b64 	%fd33405, {%r3359, %r13543};
	sub.s32 	%r13544, %r3358, %r13541;
	shl.b32 	%r13545, %r13544, 20;
	add.s32 	%r13546, %r13545, 1072693248;
	mov.b32 	%r13547, 0;
	mov.b64 	%fd33406, {%r13547, %r13546};
	mul.f64 	%fd39086, %fd33406, %fd33405;
$L__BB3_5958:
	mul.f64 	%fd33407, %fd39082, %fd39086;
	mov.f64 	%fd33408, 0d3FF0000000000000;
	sub.f64 	%fd39087, %fd33408, %fd33407;
$L__BB3_5959:
	setp.geu.f64 	%p6637, %fd1900, 0d0000000000000000;
	mov.f64 	%fd33640, 0d3FF0000000000000;
	sub.f64 	%fd8692, %fd33640, %fd39087;
	and.pred  	%p6638, %p6637, %p6571;
	@%p6638 bra 	$L__BB3_5961;
	mov.u64 	%rd427, $str$6;
	cvta.global.u64 	%rd428, %rd427;
	{ // callseq 904, 0
	.param .b64 param0;
	st.param.b64 	[param0], %rd428;
	.param .b64 param1;
	st.param.b64 	[param1], 0;
	.param .b32 retval0;
	call.uni (retval0), 
	vprintf, 
	(
	param0, 
	param1
	);
	ld.param.b32 	%r13604, [retval0];
	} // callseq 904
$L__BB3_5961:
	setp.geu.f64 	%p6639, %fd1900, %fd33206;
	@%p6639 bra 	$L__BB3_6009;
	add.f64 	%fd39088, %fd33205, 0d4016000000000000;
	{
	.reg .b32 %temp; 
	mov.b64 	{%temp, %r15962}, %fd39088;
	}
	{
	.reg .b32 %temp; 
	mov.b64 	{%r15963, %temp}, %fd39088;
	}
	setp.gt.s32 	%p6668, %r15962, 1048575;
	mov.b32 	%r15964, -1023;
	@%p6668 bra 	$L__BB3_5964;
	mul.f64 	%fd39088, %fd39088, 0d4350000000000000;
	{
	.reg .b32 %temp; 
	mov.b64 	{%temp, %r15962}, %fd39088;
	}
	{
	.reg .b32 %temp; 
	mov.b64 	{%r15963, %temp}, %fd39088;
	}
	mov.b32 	%r15964, -1077;
$L__BB3_5964:
	add.s32 	%r13669, %r15962, -1;
	setp.gt.u32 	%p6669, %r13669, 2146435070;
	@%p6669 bra 	$L__BB3_5968;
	shr.u32 	%r13672, %r15962, 20;
	add.s32 	%r15965, %r15964, %r13672;
	and.b32  	%r13673, %r15962, 1048575;
	or.b32  	%r13674, %r13673, 1072693248;
	mov.b64 	%fd39089, {%r15963, %r13674};
	setp.lt.u32 	%p6671, %r13674, 1073127583;
	@%p6671 bra 	$L__BB3_5967;
	{
	.reg .b32 %temp; 
	mov.b64 	{%r13675, %temp}, %fd39089;
	}
	{
	.reg .b32 %temp; 
	mov.b64 	{%temp, %r13676}, %fd39089;
	}
	add.s32 	%r13677, %r13676, -1048576;
	mov.b64 	%fd39089, {%r13675, %r13677};
	add.s32 	%r15965, %r15965, 1;
$L__BB3_5967:
	add.f64 	%fd33844, %fd39089, 0dBFF0000000000000;
	add.f64 	%fd33845, %fd39089, 0d3FF0000000000000;
	rcp.approx.ftz.f64 	%fd33846, %fd33845;
	neg.f64 	%fd33847, %fd33845;
	fma.rn.f64 	%fd33848, %fd33847, %fd33846, 0d3FF0000000000000;
	fma.rn.f64 	%fd33849, %fd33848, %fd33848, %fd33848;
	fma.rn.f64 	%fd33850, %fd33849, %fd33846, %fd33846;
	mul.f64 	%fd33851, %fd33844, %fd33850;
	fma.rn.f64 	%fd33852, %fd33844, %fd33850, %fd33851;
	mul.f64 	%fd33853, %fd33852, %fd33852;
	fma.rn.f64 	%fd33854, %fd33853, 0d3EB1380B3AE80F1E, 0d3ED0EE258B7A8B04;
	fma.rn.f64 	%fd33855, %fd33854, %fd33853, 0d3EF3B2669F02676F;
	fma.rn.f64 	%fd33856, %fd33855, %fd33853, 0d3F1745CBA9AB0956;
	fma.rn.f64 	%fd33857, %fd33856, %fd33853, 0d3F3C71C72D1B5154;
	fma.rn.f64 	%fd33858, %fd33857, %fd33853, 0d3F624924923BE72D;
	fma.rn.f64 	%fd33859, %fd33858, %fd33853, 0d3F8999999999A3C4;
	fma.rn.f64 	%fd33860, %fd33859, %fd33853, 0d3FB5555555555554;
	sub.f64 	%fd33861, %fd33844, %fd33852;
	add.f64 	%fd33862, %fd33861, %fd33861;
	neg.f64 	%fd33863, %fd33852;
	fma.rn.f64 	%fd33864, %fd33863, %fd33844, %fd33862;
	mul.f64 	%fd33865, %fd33850, %fd33864;
	mul.f64 	%fd33866, %fd33853, %fd33860;
	fma.rn.f64 	%fd33867, %fd33866, %fd33852, %fd33865;
	xor.b32  	%r13678, %r15965, -2147483648;
	mov.b32 	%r13679, 1127219200;
	mov.b64 	%fd33868, {%r13678, %r13679};
	sub.f64 	%fd33869, %fd33868, %fd159;
	fma.rn.f64 	%fd33870, %fd33869, 0d3FE62E42FEFA39EF, %fd33852;
	fma.rn.f64 	%fd33871, %fd33869, 0dBFE62E42FEFA39EF, %fd33870;
	sub.f64 	%fd33872, %fd33871, %fd33852;
	sub.f64 	%fd33873, %fd33867, %fd33872;
	fma.rn.f64 	%fd33874, %fd33869, 0d3C7ABC9E3B39803F, %fd33873;
	add.f64 	%fd39090, %fd33870, %fd33874;
	bra.uni 	$L__BB3_5969;
$L__BB3_5968:
	fma.rn.f64 	%fd33843, %fd39088, 0d7FF0000000000000, 0d7FF0000000000000;
	{
	.reg .b32 %temp; 
	mov.b64 	{%temp, %r13670}, %fd39088;
	}
	and.b32  	%r13671, %r13670, 2147483647;
	setp.eq.s32 	%p6670, %r13671, 0;
	selp.f64 	%fd39090, 0dFFF0000000000000, %fd33843, %p6670;
$L__BB3_5969:
	add.f64 	%fd33875, %fd33205, 0d3FE0000000000000;
	mul.f64 	%fd33876, %fd33875, %fd39090;
	add.f64 	%fd33877, %fd33205, 0d4016000000000000;
	sub.f64 	%fd8702, %fd33877, %fd33876;
	mov.f64 	%fd33879, 0d40530B869F76170A;
	div.rn.f64 	%fd33880, %fd33879, %fd33206;
	add.f64 	%fd33881, %fd33880, 0d3FF00000000D0EC7;
	add.f64 	%fd33882, %fd33206, 0d3FF0000000000000;
	mov.f64 	%fd33883, 0dC055A0572B143656;
	div.rn.f64 	%fd33884, %fd33883, %fd33882;
	add.f64 	%fd33885, %fd33881, %fd33884;
	add.f64 	%fd33886, %fd33882, 0d3FF0000000000000;
	mov.f64 	%fd33887, 0d4038039BF13B4CC6;
	div.rn.f64 	%fd33888, %fd33887, %fd33886;
	add.f64 	%fd33889, %fd33885, %fd33888;
	add.f64 	%fd33890, %fd33886, 0d3FF0000000000000;
	mov.f64 	%fd33891, 0dBFF3B5348DCDCC8C;
	div.rn.f64 	%fd33892, %fd33891, %fd33890;
	add.f64 	%fd33893, %fd33889, %fd33892;
	add.f64 	%fd33894, %fd33890, 0d3FF0000000000000;
	mov.f64 	%fd33895, 0d3F53CD7319EC12D8;
	div.rn.f64 	%fd33896, %fd33895, %fd33894;
	add.f64 	%fd33897, %fd33893, %fd33896;
	add.f64 	%fd33898, %fd33894, 0d3FF0000000000000;
	mov.f64 	%fd33899, 0dBED6A1181C0E9888;
	div.rn.f64 	%fd33900, %fd33899, %fd33898;
	add.f64 	%fd33901, %fd33897, %fd33900;
	mul.f64 	%fd33902, %fd33901, 0d40040D931FF62706;
	div.rn.f64 	%fd39091, %fd33902, %fd33205;
	{
	.reg .b32 %temp; 
	mov.b64 	{%temp, %r15966}, %fd39091;
	}
	{
	.reg .b32 %temp; 
	mov.b64 	{%r15967, %temp}, %fd39091;
	}
	setp.gt.s32 	%p6672, %r15966, 1048575;
	mov.b32 	%r15968, -1023;
	@%p6672 bra 	$L__BB3_5971;
	mul.f64 	%fd39091, %fd39091, 0d4350000000000000;
	{
	.reg .b32 %temp; 
	mov.b64 	{%temp, %r15966}, %fd39091;
	}
	{
	.reg .b32 %temp; 
	mov.b64 	{%r15967, %temp}, %fd39091;
	}
	mov.b32 	%r15968, -1077;
$L__BB3_5971:
	add.s32 	%r13682, %r15966, -1;
	setp.gt.u32 	%p6673, %r13682, 2146435070;
	@%p6673 bra 	$L__BB3_5975;
	shr.u32 	%r13685, %r15966, 20;
	add.s32 	%r15969, %r15968, %r13685;
	and.b32  	%r13686, %r15966, 1048575;
	or.b32  	%r13687, %r13686, 1072693248;
	mov.b64 	%fd39092, {%r15967, %r13687};
	setp.lt.u32 	%p6675, %r13687, 1073127583;
	@%p6675 bra 	$L__BB3_5974;
	{
	.reg .b32 %temp; 
	mov.b64 	{%r13688, %temp}, %fd39092;
	}
	{
	.reg .b32 %temp; 
	mov.b64 	{%temp, %r13689}, %fd39092;
	}
	add.s32 	%r13690, %r13689, -1048576;
	mov.b64 	%fd39092, {%r13688, %r13690};
	add.s32 	%r15969, %r15969, 1;
$L__BB3_5974:
	add.f64 	%fd33904, %fd39092, 0dBFF0000000000000;
	add.f64 	%fd33905, %fd39092, 0d3FF0000000000000;
	rcp.approx.ftz.f64 	%fd33906, %fd33905;
	neg.f64 	%fd33907, %fd33905;
	fma.rn.f64 	%fd33908, %fd33907, %fd33906, 0d3FF0000000000000;
	fma.rn.f64 	%fd33909, %fd33908, %fd33908, %fd33908;
	fma.rn.f64 	%fd33910, %fd33909, %fd33906, %fd33906;
	mul.f64 	%fd33911, %fd33904, %fd33910;
	fma.rn.f64 	%fd33912, %fd33904, %fd33910, %fd33911;
	mul.f64 	%fd33913, %fd33912, %fd33912;
	fma.rn.f64 	%fd33914, %fd33913, 0d3EB1380B3AE80F1E, 0d3ED0EE258B7A8B04;
	fma.rn.f64 	%fd33915, %fd33914, %fd33913, 0d3EF3B2669F02676F;
	fma.rn.f64 	%fd33916, %fd33915, %fd33913, 0d3F1745CBA9AB0956;
	fma.rn.f64 	%fd33917, %fd33916, %fd33913, 0d3F3C71C72D1B5154;
	fma.rn.f64 	%fd33918, %fd33917, %fd33913, 0d3F624924923BE72D;
	fma.rn.f64 	%fd33919, %fd33918, %fd33913, 0d3F8999999999A3C4;
	fma.rn.f64 	%fd33920, %fd33919, %fd33913, 0d3FB5555555555554;
	sub.f64 	%fd33921, %fd33904, %fd33912;
	add.f64 	%fd33922, %fd33921, %fd33921;
	neg.f64 	%fd33923, %fd33912;
	fma.rn.f64 	%fd33924, %fd33923, %fd33904, %fd33922;
	mul.f64 	%fd33925, %fd33910, %fd33924;
	mul.f64 	%fd33926, %fd33913, %fd33920;
	fma.rn.f64 	%fd33927, %fd33926, %fd33912, %fd33925;
	xor.b32  	%r13691, %r15969, -2147483648;
	mov.b32 	%r13692, 1127219200;
	mov.b64 	%fd33928, {%r13691, %r13692};
	sub.f64 	%fd33929, %fd33928, %fd159;
	fma.rn.f64 	%fd33930, %fd33929, 0d3FE62E42FEFA39EF, %fd33912;
	fma.rn.f64 	%fd33931, %fd33929, 0dBFE62E42FEFA39EF, %fd33930;
	sub.f64 	%fd33932, %fd33931, %fd33912;
	sub.f64 	%fd33933, %fd33927, %fd33932;
	fma.rn.f64 	%fd33934, %fd33929, 0d3C7ABC9E3B39803F, %fd33933;
	add.f64 	%fd39093, %fd33930, %fd33934;
	bra.uni 	$L__BB3_5976;
$L__BB3_5975:
	fma.rn.f64 	%fd33903, %fd39091, 0d7FF0000000000000, 0d7FF0000000000000;
	{
	.reg .b32 %temp; 
	mov.b64 	{%temp, %r13683}, %fd39091;
	}
	and.b32  	%r13684, %r13683, 2147483647;
	setp.eq.s32 	%p6674, %r13684, 0;
	selp.f64 	%fd39093, 0dFFF0000000000000, %fd33903, %p6674;
$L__BB3_5976:
	setp.gtu.f64 	%p6676, %fd1900, 0d0000000000000000;
	mov.f64 	%fd39117, 0d0000000000000000;
	@%p6676 bra 	$L__BB3_5979;
	@%p6637 bra 	$L__BB3_6041;
	mov.u64 	%rd431, $str$4;
	cvta.global.u64 	%rd432, %rd431;
	{ // callseq 906, 0
	.param .b64 param0;
	st.param.b64 	[param0], %rd432;
	.param .b64 param1;
	st.param.b64 	[param1], 0;
	.param .b32 retval0;
	call.uni (retval0), 
	vprintf, 
	(
	param0, 
	param1
	);
	ld.param.b32 	%r13693, [retval0];
	} // callseq 906
	bra.uni 	$L__BB3_6041;
$L__BB3_5979:
	rcp.rn.f64 	%fd39095, %fd33205;
	mov.b32 	%r15970, 1;
	mov.f64 	%fd39094, %fd33205;
	mov.f64 	%fd39097, %fd39095;
	bra.uni 	$L__BB3_5996;
$L__BB3_5980:
	add.f64 	%fd8713, %fd8761, 0d3FF0000000000000;
	div.rn.f64 	%fd33941, %fd1900, %fd8713;
	mul.f64 	%fd8714, %fd8762, %fd33941;
	add.f64 	%fd39097, %fd39097, %fd8714;
	abs.f64 	%fd33942, %fd8714;
	abs.f64 	%fd33943, %fd39097;
	mul.f64 	%fd33944, %fd33943, 0d3E9421F5F40D8376;
	setp.lt.f64 	%p6679, %fd33942, %fd33944;
	@%p6679 bra 	$L__BB3_5997;
	add.f64 	%fd8716, %fd8713, 0d3FF0000000000000;
	div.rn.f64 	%fd33945, %fd1900, %fd8716;
	mul.f64 	%fd8717, %fd8714, %fd33945;
	add.f64 	%fd39097, %fd39097, %fd8717;
	abs.f64 	%fd33946, %fd8717;
	abs.f64 	%fd33947, %fd39097;
	mul.f64 	%fd33948, %fd33947, 0d3E9421F5F40D8376;
	setp.lt.f64 	%p6680, %fd33946, %fd33948;
	@%p6680 bra 	$L__BB3_5997;
	add.f64 	%fd8719, %fd8716, 0d3FF0000000000000;
	div.rn.f64 	%fd33949, %fd1900, %fd8719;
	mul.f64 	%fd8720, %fd8717, %fd33949;
	add.f64 	%fd39097, %fd39097, %fd8720;
	abs.f64 	%fd33950, %fd8720;
	abs.f64 	%fd33951, %fd39097;
	mul.f64 	%fd33952, %fd33951, 0d3E9421F5F40D8376;
	setp.lt.f64 	%p6681, %fd33950, %fd33952;
	@%p6681 bra 	$L__BB3_5997;
	add.f64 	%fd8722, %fd8719, 0d3FF0000000000000;
	div.rn.f64 	%fd33953, %fd1900, %fd8722;
	mul.f64 	%fd8723, %fd8720, %fd33953;
	add.f64 	%fd39097, %fd39097, %fd8723;
	abs.f64 	%fd33954, %fd8723;
	abs.f64 	%fd33955, %fd39097;
	mul.f64 	%fd33956, %fd33955, 0d3E9421F5F40D8376;
	setp.lt.f64 	%p6682, %fd33954, %fd33956;
	@%p6682 bra 	$L__BB3_5997;
	add.f64 	%fd8725, %fd8722, 0d3FF0000000000000;
	div.rn.f64 	%fd33957, %fd1900, %fd8725;
	mul.f64 	%fd8726, %fd8723, %fd33957;
	add.f64 	%fd39097, %fd39097, %fd8726;
	abs.f64 	%fd33958, %fd8726;
	abs.f64 	%fd33959, %fd39097;
	mul.f64 	%fd33960, %fd33959, 0d3E9421F5F40D8376;
	setp.lt.f64 	%p6683, %fd33958, %fd33960;
	@%p6683 bra 	$L__BB3_5997;
	add.f64 	%fd8728, %fd8725, 0d3FF0000000000000;
	div.rn.f64 	%fd33961, %fd1900, %fd8728;
	mul.f64 	%fd8729, %fd8726, %fd33961;
	add.f64 	%fd39097, %fd39097, %fd8729;
	abs.f64 	%fd33962, %fd8729;
	abs.f64 	%fd33963, %fd39097;
	mul.f64 	%fd33964, %fd33963, 0d3E9421F5F40D8376;
	setp.lt.f64 	%p6684, %fd33962, %fd33964;
	@%p6684 bra 	$L__BB3_5997;
	add.f64 	%fd8731, %fd8728, 0d3FF0000000000000;
	div.rn.f64 	%fd33965, %fd1900, %fd8731;
	mul.f64 	%fd8732, %fd8729, %fd33965;
	add.f64 	%fd39097, %fd39097, %fd8732;
	abs.f64 	%fd33966, %fd8732;
	abs.f64 	%fd33967, %fd39097;
	mul.f64 	%fd33968, %fd33967, 0d3E9421F5F40D8376;
	setp.lt.f64 	%p6685, %fd33966, %fd33968;
	@%p6685 bra 	$L__BB3_5997;
	add.f64 	%fd8734, %fd8731, 0d3FF0000000000000;
	div.rn.f64 	%fd33969, %fd1900, %fd8734;
	mul.f64 	%fd8735, %fd8732, %fd33969;
	add.f64 	%fd39097, %fd39097, %fd8735;
	abs.f64 	%fd33970, %fd8735;
	abs.f64 	%fd33971, %fd39097;
	mul.f64 	%fd33972, %fd33971, 0d3E9421F5F40D8376;
	setp.lt.f64 	%p6686, %fd33970, %fd33972;
	@%p6686 bra 	$L__BB3_5997;
	add.f64 	%fd8737, %fd8734, 0d3FF0000000000000;
	div.rn.f64 	%fd33973, %fd1900, %fd8737;
	mul.f64 	%fd8738, %fd8735, %fd33973;
	add.f64 	%fd39097, %fd39097, %fd8738;
	abs.f64 	%fd33974, %fd8738;
	abs.f64 	%fd33975, %fd39097;
	mul.f64 	%fd33976, %fd33975, 0d3E9421F5F40D8376;
	setp.lt.f64 	%p6687, %fd33974, %fd33976;
	@%p6687 bra 	$L__BB3_5997;
	add.f64 	%fd8740, %fd8737, 0d3FF0000000000000;
	div.rn.f64 	%fd33977, %fd1900, %fd8740;
	mul.f64 	%fd8741, %fd8738, %fd33977;
	add.f64 	%fd39097, %fd39097, %fd8741;
	abs.f64 	%fd33978, %fd8741;
	abs.f64 	%fd33979, %fd39097;
	mul.f64 	%fd33980, %fd33979, 0d3E9421F5F40D8376;
	setp.lt.f64 	%p6688, %fd33978, %fd33980;
	@%p6688 bra 	$L__BB3_5997;
	add.f64 	%fd8743, %fd8740, 0d3FF0000000000000;
	div.rn.f64 	%fd33981, %fd1900, %fd8743;
	mul.f64 	%fd8744, %fd8741, %fd33981;
	add.f64 	%fd39097, %fd39097, %fd8744;
	abs.f64 	%fd33982, %fd8744;
	abs.f64 	%fd33983, %fd39097;
	mul.f64 	%fd33984, %fd33983, 0d3E9421F5F40D8376;
	setp.lt.f64 	%p6689, %fd33982, %fd33984;
	@%p6689 bra 	$L__BB3_5997;
	add.f64 	%fd8746, %fd8743, 0d3FF0000000000000;
	div.rn.f64 	%fd33985, %fd1900, %fd8746;
	mul.f64 	%fd8747, %fd8744, %fd33985;
	add.f64 	%fd39097, %fd39097, %fd8747;
	abs.f64 	%fd33986, %fd8747;
	abs.f64 	%fd33987, %fd39097;
	mul.f64 	%fd33988, %fd33987, 0d3E9421F5F40D8376;
	setp.lt.f64 	%p6690, %fd33986, %fd33988;
	@%p6690 bra 	$L__BB3_5997;
	add.f64 	%fd8749, %fd8746, 0d3FF0000000000000;
	div.rn.f64 	%fd33989, %fd1900, %fd8749;
	mul.f64 	%fd8750, %fd8747, %fd33989;
	add.f64 	%fd39097, %fd39097, %fd8750;
	abs.f64 	%fd33990, %fd8750;
	abs.f64 	%fd33991, %fd39097;
	mul.f64 	%fd33992, %fd33991, 0d3E9421F5F40D8376;
	setp.lt.f64 	%p6691, %fd33990, %fd33992;
	@%p6691 bra 	$L__BB3_5997;
	add.f64 	%fd8752, %fd8749, 0d3FF0000000000000;
	div.rn.f64 	%fd33993, %fd1900, %fd8752;
	mul.f64 	%fd8753, %fd8750, %fd33993;
	add.f64 	%fd39097, %fd39097, %fd8753;
	abs.f64 	%fd33994, %fd8753;
	abs.f64 	%fd33995, %fd39097;
	mul.f64 	%fd33996, %fd33995, 0d3E9421F5F40D8376;
	setp.lt.f64 	%p6692, %fd33994, %fd33996;
	@%p6692 bra 	$L__BB3_5997;
	add.f64 	%fd39094, %fd8752, 0d3FF0000000000000;
	div.rn.f64 	%fd33997, %fd1900, %fd39094;
	mul.f64 	%fd39095, %fd8753, %fd33997;
	add.f64 	%fd39097, %fd39097, %fd39095;
	abs.f64 	%fd33998, %fd39095;
	abs.f64 	%fd33999, %fd39097;
	mul.f64 	%fd34000, %fd33999, 0d3E9421F5F40D8376;
	setp.lt.f64 	%p6693, %fd33998, %fd34000;
	@%p6693 bra 	$L__BB3_5997;
	add.s32 	%r15970, %r15970, 16;
	setp.eq.s32 	%p6694, %r15970, 100000001;
	@%p6694 bra 	$L__BB3_6008;
$L__BB3_5996:
	add.f64 	%fd8761, %fd39094, 0d3FF0000000000000;
	div.rn.f64 	%fd33937, %fd1900, %fd8761;
	mul.f64 	%fd8762, %fd39095, %fd33937;
	add.f64 	%fd39097, %fd39097, %fd8762;
	abs.f64 	%fd33938, %fd8762;
	abs.f64 	%fd33939, %fd39097;
	mul.f64 	%fd33940, %fd33939, 0d3E9421F5F40D8376;
	setp.geu.f64 	%p6678, %fd33938, %fd33940;
	@%p6678 bra 	$L__BB3_5980;
$L__BB3_5997:
	{
	.reg .b32 %temp; 
	mov.b64 	{%temp, %r15971}, %fd1900;
	}
	{
	.reg .b32 %temp; 
	mov.b64 	{%r15972, %temp}, %fd1900;
	}
	setp.gt.s32 	%p6695, %r15971, 1048575;
	mov.b32 	%r15973, -1023;
	mov.f64 	%fd39098, %fd1900;
	@%p6695 bra 	$L__BB3_5999;
	mul.f64 	%fd39098, %fd1900, 0d4350000000000000;
	{
	.reg .b32 %temp; 
	mov.b64 	{%temp, %r15971}, %fd39098;
	}
	{
	.reg .b32 %temp; 
	mov.b64 	{%r15972, %temp}, %fd39098;
	}
	mov.b32 	%r15973, -1077;
$L__BB3_5999:
	add.s32 	%r13700, %r15971, -1;
	setp.gt.u32 	%p6696, %r13700, 2146435070;
	@%p6696 bra 	$L__BB3_6003;
	shr.u32 	%r13703, %r15971, 20;
	add.s32 	%r15974, %r15973, %r13703;
	and.b32  	%r13704, %r15971, 1048575;
	or.b32  	%r13705, %r13704, 1072693248;
	mov.b64 	%fd39099, {%r15972, %r13705};
	setp.lt.u32 	%p6698, %r13705, 1073127583;
	@%p6698 bra 	$L__BB3_6002;
	{
	.reg .b32 %temp; 
	mov.b64 	{%r13706, %temp}, %fd39099;
	}
	{
	.reg .b32 %temp; 
	mov.b64 	{%temp, %r13707}, %fd39099;
	}
	add.s32 	%r13708, %r13707, -1048576;
	mov.b64 	%fd39099, {%r13706, %r13708};
	add.s32 	%r15974, %r15974, 1;
$L__BB3_6002:
	add.f64 	%fd34003, %fd39099, 0dBFF0000000000000;
	add.f64 	%fd34004, %fd39099, 0d3FF0000000000000;
	rcp.approx.ftz.f64 	%fd34005, %fd34004;
	neg.f64 	%fd34006, %fd34004;
	fma.rn.f64 	%fd34007, %fd34006, %fd34005, 0d3FF0000000000000;
	fma.rn.f64 	%fd34008, %fd34007, %fd34007, %fd34007;
	fma.rn.f64 	%fd34009, %fd34008, %fd34005, %fd34005;
	mul.f64 	%fd34010, %fd34003, %fd34009;
	fma.rn.f64 	%fd34011, %fd34003, %fd34009, %fd34010;
	mul.f64 	%fd34012, %fd34011, %fd34011;
	fma.rn.f64 	%fd34013, %fd34012, 0d3EB1380B3AE80F1E, 0d3ED0EE258B7A8B04;
	fma.rn.f64 	%fd34014, %fd34013, %fd34012, 0d3EF3B2669F02676F;
	fma.rn.f64 	%fd34015, %fd34014, %fd34012, 0d3F1745CBA9AB0956;
	fma.rn.f64 	%fd34016, %fd34015, %fd34012, 0d3F3C71C72D1B5154;
	fma.rn.f64 	%fd34017, %fd34016, %fd34012, 0d3F624924923BE72D;
	fma.rn.f64 	%fd34018, %fd34017, %fd34012, 0d3F8999999999A3C4;
	fma.rn.f64 	%fd34019, %fd34018, %fd34012, 0d3FB5555555555554;
	sub.f64 	%fd34020, %fd34003, %fd34011;
	add.f64 	%fd34021, %fd34020, %fd34020;
	neg.f64 	%fd34022, %fd34011;
	fma.rn.f64 	%fd34023, %fd34022, %fd34003, %fd34021;
	mul.f64 	%fd34024, %fd34009, %fd34023;
	mul.f64 	%fd34025, %fd34012, %fd34019;
	fma.rn.f64 	%fd34026, %fd34025, %fd34011, %fd34024;
	xor.b32  	%r13709, %r15974, -2147483648;
	mov.b32 	%r13710, 1127219200;
	mov.b64 	%fd34027, {%r13709, %r13710};
	sub.f64 	%fd34028, %fd34027, %fd159;
	fma.rn.f64 	%fd34029, %fd34028, 0d3FE62E42FEFA39EF, %fd34011;
	fma.rn.f64 	%fd34030, %fd34028, 0dBFE62E42FEFA39EF, %fd34029;
	sub.f64 	%fd34031, %fd34030, %fd34011;
	sub.f64 	%fd34032, %fd34026, %fd34031;
	fma.rn.f64 	%fd34033, %fd34028, 0d3C7ABC9E3B39803F, %fd34032;
	add.f64 	%fd39100, %fd34029, %fd34033;
	bra.uni 	$L__BB3_6004;
$L__BB3_6003:
	fma.rn.f64 	%fd34002, %fd39098, 0d7FF0000000000000, 0d7FF0000000000000;
	{
	.reg .b32 %temp; 
	mov.b64 	{%temp, %r13701}, %fd39098;
	}
	and.b32  	%r13702, %r13701, 2147483647;
	setp.eq.s32 	%p6697, %r13702, 0;
	selp.f64 	%fd39100, 0dFFF0000000000000, %fd34002, %p6697;
$L__BB3_6004:
	mul.f64 	%fd34034, %fd33205, %fd39100;
	sub.f64 	%fd34035, %fd34034, %fd1900;
	sub.f64 	%fd34036, %fd8702, %fd39093;
	add.f64 	%fd8773, %fd34036, %fd34035;
	fma.rn.f64 	%fd34037, %fd8773, 0d3FF71547652B82FE, 0d4338000000000000;
	{
	.reg .b32 %temp; 
	mov.b64 	{%r3393, %temp}, %fd34037;
	}
	mov.f64 	%fd34038, 0dC338000000000000;
	add.rn.f64 	%fd34039, %fd34037, %fd34038;
	fma.rn.f64 	%fd34040, %fd34039, 0dBFE62E42FEFA39EF, %fd8773;
	fma.rn.f64 	%fd34041, %fd34039, 0dBC7ABC9E3B39803F, %fd34040;
	fma.rn.f64 	%fd34042, %fd34041, 0d3E5ADE1569CE2BDF, 0d3E928AF3FCA213EA;
	fma.rn.f64 	%fd34043, %fd34042, %fd34041, 0d3EC71DEE62401315;
	fma.rn.f64 	%fd34044, %fd34043, %fd34041, 0d3EFA01997C89EB71;
	fma.rn.f64 	%fd34045, %fd34044, %fd34041, 0d3F2A01A014761F65;
	fma.rn.f64 	%fd34046, %fd34045, %fd34041, 0d3F56C16C1852B7AF;
	fma.rn.f64 	%fd34047, %fd34046, %fd34041, 0d3F81111111122322;
	fma.rn.f64 	%fd34048, %fd34047, %fd34041, 0d3FA55555555502A1;
	fma.rn.f64 	%fd34049, %fd34048, %fd34041, 0d3FC5555555555511;
	fma.rn.f64 	%fd34050, %fd34049, %fd34041, 0d3FE000000000000B;
	fma.rn.f64 	%fd34051, %fd34050, %fd34041, 0d3FF0000000000000;
	fma.rn.f64 	%fd34052, %fd34051, %fd34041, 0d3FF0000000000000;
	{
	.reg .b32 %temp; 
	mov.b64 	{%r3394, %temp}, %fd34052;
	}
	{
	.reg .b32 %temp; 
	mov.b64 	{%temp, %r3395}, %fd34052;
	}
	shl.b32 	%r13711, %r3393, 20;
	add.s32 	%r13712, %r13711, %r3395;
	mov.b64 	%fd39101, {%r3394, %r13712};
	{
	.reg .b32 %temp; 
	mov.b64 	{%temp, %r13713}, %fd8773;
	}
	mov.b32 	%f334, %r13713;
	abs.f32 	%f157, %f334;
	setp.lt.f32 	%p6699, %f157, 0f4086232B;
	@%p6699 bra 	$L__BB3_6007;
	setp.lt.f64 	%p6700, %fd8773, 0d0000000000000000;
	add.f64 	%fd34053, %fd8773, 0d7FF0000000000000;
	selp.f64 	%fd39101, 0d0000000000000000, %fd34053, %p6700;
	setp.geu.f32 	%p6701, %f157, 0f40874800;
	@%p6701 bra 	$L__BB3_6007;
	shr.u32 	%r13714, %r3393, 31;
	add.s32 	%r13715, %r3393, %r13714;
	shr.s32 	%r13716, %r13715, 1;
	shl.b32 	%r13717, %r13716, 20;
	add.s32 	%r13718, %r3395, %r13717;
	mov.b64 	%fd34054, {%r3394, %r13718};
	sub.s32 	%r13719, %r3393, %r13716;
	shl.b32 	%r13720, %r13719, 20;
	add.s32 	%r13721, %r13720, 1072693248;
	mov.b32 	%r13722, 0;
	mov.b64 	%fd34055, {%r13722, %r13721};
	mul.f64 	%fd39101, %fd34055, %fd34054;
$L__BB3_6007:
	mul.f64 	%fd39117, %fd39097, %fd39101;
	bra.uni 	$L__BB3_6041;
$L__BB3_6008:
	mov.u64 	%rd433, $str$5;
	cvta.global.u64 	%rd434, %rd433;
	{ // callseq 907, 0
	.param .b64 param0;
	st.param.b64 	[param0], %rd434;
	.param .b64 param1;
	st.param.b64 	[param1], 0;
	.param .b32 retval0;
	call.uni (retval0), 
	vprintf, 
	(
	param0, 
	param1
	);
	ld.param.b32 	%r13696, [retval0];
	} // callseq 907
	bra.uni 	$L__BB3_6041;
$L__BB3_6009:
	add.f64 	%fd39102, %fd33205, 0d4016000000000000;
	{
	.reg .b32 %temp; 
	mov.b64 	{%temp, %r15975}, %fd39102;
	}
	{
	.reg .b32 %temp; 
	mov.b64 	{%r15976, %temp}, %fd39102;
	}
	setp.gt.s32 	%p6640, %r15975, 1048575;
	mov.b32 	%r15977, -1023;
	@%p6640 bra 	$L__BB3_6011;
	mul.f64 	%fd39102, %fd39102, 0d4350000000000000;
	{
	.reg .b32 %temp; 
	mov.b64 	{%temp, %r15975}, %fd39102;
	}
	{
	.reg .b32 %temp; 
	mov.b64 	{%r15976, %temp}, %fd39102;
	}
	mov.b32 	%r15977, -1077;
$L__BB3_6011:
	add.s32 	%r13608, %r15975, -1;
	setp.gt.u32 	%p6641, %r13608, 2146435070;
	@%p6641 bra 	$L__BB3_6015;
	shr.u32 	%r13611, %r15975, 20;
	add.s32 	%r15978, %r15977, %r13611;
	and.b32  	%r13612, %r15975, 1048575;
	or.b32  	%r13613, %r13612, 1072693248;
	mov.b64 	%fd39103, {%r15976, %r13613};
	setp.lt.u32 	%p6643, %r13613, 1073127583;
	@%p6643 bra 	$L__BB3_6014;
	{
	.reg .b32 %temp; 
	mov.b64 	{%r13614, %temp}, %fd39103;
	}
	{
	.reg .b32 %temp; 
	mov.b64 	{%temp, %r13615}, %fd39103;
	}
	add.s32 	%r13616, %r13615, -1048576;
	mov.b64 	%fd39103, {%r13614, %r13616};
	add.s32 	%r15978, %r15978, 1;
$L__BB3_6014:
	add.f64 	%fd33643, %fd39103, 0dBFF0000000000000;
	add.f64 	%fd33644, %fd39103, 0d3FF0000000000000;
	rcp.approx.ftz.f64 	%fd33645, %fd33644;
	neg.f64 	%fd33646, %fd33644;
	fma.rn.f64 	%fd33647, %fd33646, %fd33645, 0d3FF0000000000000;
	fma.rn.f64 	%fd33648, %fd33647, %fd33647, %fd33647;
	fma.rn.f64 	%fd33649, %fd33648, %fd33645, %fd33645;
	mul.f64 	%fd33650, %fd33643, %fd33649;
	fma.rn.f64 	%fd33651, %fd33643, %fd33649, %fd33650;
	mul.f64 	%fd33652, %fd33651, %fd33651;
	fma.rn.f64 	%fd33653, %fd33652, 0d3EB1380B3AE80F1E, 0d3ED0EE258B7A8B04;
	fma.rn.f64 	%fd33654, %fd33653, %fd33652, 0d3EF3B2669F02676F;
	fma.rn.f64 	%fd33655, %fd33654, %fd33652, 0d3F1745CBA9AB0956;
	fma.rn.f64 	%fd33656, %fd33655, %fd33652, 0d3F3C71C72D1B5154;
	fma.rn.f64 	%fd33657, %fd33656, %fd33652, 0d3F624924923BE72D;
	fma.rn.f64 	%fd33658, %fd33657, %fd33652, 0d3F8999999999A3C4;
	fma.rn.f64 	%fd33659, %fd33658, %fd33652, 0d3FB5555555555554;
	sub.f64 	%fd33660, %fd33643, %fd33651;
	add.f64 	%fd33661, %fd33660, %fd33660;
	neg.f64 	%fd33662, %fd33651;
	fma.rn.f64 	%fd33663, %fd33662, %fd33643, %fd33661;
	mul.f64 	%fd33664, %fd33649, %fd33663;
	mul.f64 	%fd33665, %fd33652, %fd33659;
	fma.rn.f64 	%fd33666, %fd33665, %fd33651, %fd33664;
	xor.b32  	%r13617, %r15978, -2147483648;
	mov.b32 	%r13618, 1127219200;
	mov.b64 	%fd33667, {%r13617, %r13618};
	sub.f64 	%fd33668, %fd33667, %fd159;
	fma.rn.f64 	%fd33669, %fd33668, 0d3FE62E42FEFA39EF, %fd33651;
	fma.rn.f64 	%fd33670, %fd33668, 0dBFE62E42FEFA39EF, %fd33669;
	sub.f64 	%fd33671, %fd33670, %fd33651;
	sub.f64 	%fd33672, %fd33666, %fd33671;
	fma.rn.f64 	%fd33673, %fd33668, 0d3C7ABC9E3B39803F, %fd33672;
	add.f64 	%fd39104, %fd33669, %fd33673;
	bra.uni 	$L__BB3_6016;
$L__BB3_6015:
	fma.rn.f64 	%fd33642, %fd39102, 0d7FF0000000000000, 0d7FF0000000000000;
	{
	.reg .b32 %temp; 
	mov.b64 	{%temp, %r13609}, %fd39102;
	}
	and.b32  	%r13610, %r13609, 2147483647;
	setp.eq.s32 	%p6642, %r13610, 0;
	selp.f64 	%fd39104, 0dFFF0000000000000, %fd33642, %p6642;
$L__BB3_6016:
	add.f64 	%fd33674, %fd33205, 0d3FE0000000000000;
	mul.f64 	%fd33675, %fd33674, %fd39104;
	add.f64 	%fd33676, %fd33205, 0d4016000000000000;
	sub.f64 	%fd8788, %fd33676, %fd33675;
	mov.f64 	%fd33678, 0d40530B869F76170A;
	div.rn.f64 	%fd33679, %fd33678, %fd33206;
	add.f64 	%fd33680, %fd33679, 0d3FF00000000D0EC7;
	add.f64 	%fd33681, %fd33206, 0d3FF0000000000000;
	mov.f64 	%fd33682, 0dC055A0572B143656;
	div.rn.f64 	%fd33683, %fd33682, %fd33681;
	add.f64 	%fd33684, %fd33680, %fd33683;
	add.f64 	%fd33685, %fd33681, 0d3FF0000000000000;
	mov.f64 	%fd33686, 0d4038039BF13B4CC6;
	div.rn.f64 	%fd33687, %fd33686, %fd33685;
	add.f64 	%fd33688, %fd33684, %fd33687;
	add.f64 	%fd33689, %fd33685, 0d3FF0000000000000;
	mov.f64 	%fd33690, 0dBFF3B5348DCDCC8C;
	div.rn.f64 	%fd33691, %fd33690, %fd33689;
	add.f64 	%fd33692, %fd33688, %fd33691;
	add.f64 	%fd33693, %fd33689, 0d3FF0000000000000;
	mov.f64 	%fd33694, 0d3F53CD7319EC12D8;
	div.rn.f64 	%fd33695, %fd33694, %fd33693;
	add.f64 	%fd33696, %fd33692, %fd33695;
	add.f64 	%fd33697, %fd33693, 0d3FF0000000000000;
	mov.f64 	%fd33698, 0dBED6A1181C0E9888;
	div.rn.f64 	%fd33699, %fd33698, %fd33697;
	add.f64 	%fd33700, %fd33696, %fd33699;
	mul.f64 	%fd33701, %fd33700, 0d40040D931FF62706;
	div.rn.f64 	%fd39105, %fd33701, %fd33205;
	{
	.reg .b32 %temp; 
	mov.b64 	{%temp, %r15979}, %fd39105;
	}
	{
	.reg .b32 %temp; 
	mov.b64 	{%r15980, %temp}, %fd39105;
	}
	setp.gt.s32 	%p6644, %r15979, 1048575;
	mov.b32 	%r15981, -1023;
	@%p6644 bra 	$L__BB3_6018;
	mul.f64 	%fd39105, %fd39105, 0d4350000000000000;
	{
	.reg .b32 %temp; 
	mov.b64 	{%temp, %r15979}, %fd39105;
	}
	{
	.reg .b32 %temp; 
	mov.b64 	{%r15980, %temp}, %fd39105;
	}
	mov.b32 	%r15981, -1077;
$L__BB3_6018:
	add.s32 	%r13621, %r15979, -1;
	setp.gt.u32 	%p6645, %r13621, 2146435070;
	@%p6645 bra 	$L__BB3_6022;
	shr.u32 	%r13624, %r15979, 20;
	add.s32 	%r15982, %r15981, %r13624;
	and.b32  	%r13625, %r15979, 1048575;
	or.b32  	%r13626, %r13625, 1072693248;
	mov.b64 	%fd39106, {%r15980, %r13626};
	setp.lt.u32 	%p6647, %r13626, 1073127583;
	@%p6647 bra 	$L__BB3_6021;
	{
	.reg .b32 %temp; 
	mov.b64 	{%r13627, %temp}, %fd39106;
	}
	{
	.reg .b32 %temp; 
	mov.b64 	{%temp, %r13628}, %fd39106;
	}
	add.s32 	%r13629, %r13628, -1048576;
	mov.b64 	%fd39106, {%r13627, %r13629};
	add.s32 	%r15982, %r15982, 1;
$L__BB3_6021:
	add.f64 	%fd33703, %fd39106, 0dBFF0000000000000;
	add.f64 	%fd33704, %fd39106, 0d3FF0000000000000;
	rcp.approx.ftz.f64 	%fd33705, %fd33704;
	neg.f64 	%fd33706, %fd33704;
	fma.rn.f64 	%fd33707, %fd33706, %fd33705, 0d3FF0000000000000;
	fma.rn.f64 	%fd33708, %fd33707, %fd33707, %fd33707;
	fma.rn.f64 	%fd33709, %fd33708, %fd33705, %fd33705;
	mul.f64 	%fd33710, %fd33703, %fd33709;
	fma.rn.f64 	%fd33711, %fd33703, %fd33709, %fd33710;
	mul.f64 	%fd33712, %fd33711, %fd33711;
	fma.rn.f64 	%fd33713, %fd33712, 0d3EB1380B3AE80F1E, 0d3ED0EE258B7A8B04;
	fma.rn.f64 	%fd33714, %fd33713, %fd33712, 0d3EF3B2669F02676F;
	fma.rn.f64 	%fd33715, %fd33714, %fd33712, 0d3F1745CBA9AB0956;
	fma.rn.f64 	%fd33716, %fd33715, %fd33712, 0d3F3C71C72D1B5154;
	fma.rn.f64 	%fd33717, %fd33716, %fd33712, 0d3F624924923BE72D;
	fma.rn.f64 	%fd33718, %fd33717, %fd33712, 0d3F8999999999A3C4;
	fma.rn.f64 	%fd33719, %fd33718, %fd33712, 0d3FB5555555555554;
	sub.f64 	%fd33720, %fd33703, %fd33711;
	add.f64 	%fd33721, %fd33720, %fd33720;
	neg.f64 	%fd33722, %fd33711;
	fma.rn.f64 	%fd33723, %fd33722, %fd33703, %fd33721;
	mul.f64 	%fd33724, %fd33709, %fd33723;
	mul.f64 	%fd33725, %fd33712, %fd33719;
	fma.rn.f64 	%fd33726, %fd33725, %fd33711, %fd33724;
	xor.b32  	%r13630, %r15982, -2147483648;
	mov.b32 	%r13631, 1127219200;
	mov.b64 	%fd33727, {%r13630, %r13631};
	sub.f64 	%fd33728, %fd33727, %fd159;
	fma.rn.f64 	%fd33729, %fd33728, 0d3FE62E42FEFA39EF, %fd33711;
	fma.rn.f64 	%fd33730, %fd33728, 0dBFE62E42FEFA39EF, %fd33729;
	sub.f64 	%fd33731, %fd33730, %fd33711;
	sub.f64 	%fd33732, %fd33726, %fd33731;
	fma.rn.f64 	%fd33733, %fd33728, 0d3C7ABC9E3B39803F, %fd33732;
	add.f64 	%fd39107, %fd33729, %fd33733;
	bra.uni 	$L__BB3_6023;
$L__BB3_6022:
	fma.rn.f64 	%fd33702, %fd39105, 0d7FF0000000000000, 0d7FF0000000000000;
	{
	.reg .b32 %temp; 
	mov.b64 	{%temp, %r13622}, %fd39105;
	}
	and.b32  	%r13623, %r13622, 2147483647;
	setp.eq.s32 	%p6646, %r13623, 0;
	selp.f64 	%fd39107, 0dFFF0000000000000, %fd33702, %p6646;
$L__BB3_6023:
	sub.f64 	%fd8798, %fd39107, %fd8788;
	add.f64 	%fd33735, %fd1900, 0d3FF0000000000000;
	sub.f64 	%fd39111, %fd33735, %fd33205;
	rcp.rn.f64 	%fd39112, %fd39111;
	mov.b32 	%r15983, 1;
	mov.f64 	%fd39110, 0d46293E5939A08CE9;
	mov.f64 	%fd39109, %fd39112;
	bra.uni 	$L__BB3_6028;
$L__BB3_6024:
	add.s32 	%r13634, %r15983, 1;
	not.b32 	%r13635, %r15983;
	cvt.rn.f64.s32 	%fd33749, %r13635;
	cvt.rn.f64.u32 	%fd33750, %r13634;
	sub.f64 	%fd33751, %fd33750, %fd33205;
	mul.f64 	%fd33752, %fd33751, %fd33749;
	add.f64 	%fd8801, %fd8817, 0d4000000000000000;
	fma.rn.f64 	%fd33753, %fd33752, %fd8819, %fd8801;
	abs.f64 	%fd33754, %fd33753;
	setp.lt.f64 	%p6651, %fd33754, 0d39B4484BFEEBC2A0;
	div.rn.f64 	%fd33755, %fd33752, %fd8818;
	add.f64 	%fd33756, %fd8801, %fd33755;
	abs.f64 	%fd33757, %fd33756;
	setp.lt.f64 	%p6652, %fd33757, 0d39B4484BFEEBC2A0;
	selp.f64 	%fd8802, 0d39B4484BFEEBC2A0, %fd33756, %p6652;
	rcp.rn.f64 	%fd33758, %fd33753;
	selp.f64 	%fd8803, 0d46293E5939A08CE9, %fd33758, %p6651;
	mul.f64 	%fd33759, %fd8803, %fd8802;
	mul.f64 	%fd39112, %fd39112, %fd33759;
	add.f64 	%fd33760, %fd33759, 0dBFF0000000000000;
	abs.f64 	%fd33761, %fd33760;
	setp.lt.f64 	%p6653, %fd33761, 0d3E9421F5F40D8376;
	@%p6653 bra 	$L__BB3_6030;
	add.s32 	%r13636, %r15983, 2;
	sub.s32 	%r13637, -2, %r15983;
	cvt.rn.f64.s32 	%fd33762, %r13637;
	cvt.rn.f64.u32 	%fd33763, %r13636;
	sub.f64 	%fd33764, %fd33763, %fd33205;
	mul.f64 	%fd33765, %fd33764, %fd33762;
	add.f64 	%fd8805, %fd8801, 0d4000000000000000;
	fma.rn.f64 	%fd33766, %fd33765, %fd8803, %fd8805;
	abs.f64 	%fd33767, %fd33766;
	setp.lt.f64 	%p6654, %fd33767, 0d39B4484BFEEBC2A0;
	div.rn.f64 	%fd33768, %fd33765, %fd8802;
	add.f64 	%fd33769, %fd8805, %fd33768;
	abs.f64 	%fd33770, %fd33769;
	setp.lt.f64 	%p6655, %fd33770, 0d39B4484BFEEBC2A0;
	selp.f64 	%fd8806, 0d39B4484BFEEBC2A0, %fd33769, %p6655;
	rcp.rn.f64 	%fd33771, %fd33766;
	selp.f64 	%fd8807, 0d46293E5939A08CE9, %fd33771, %p6654;
	mul.f64 	%fd33772, %fd8807, %fd8806;
	mul.f64 	%fd39112, %fd39112, %fd33772;
	add.f64 	%fd33773, %fd33772, 0dBFF0000000000000;
	abs.f64 	%fd33774, %fd33773;
	setp.lt.f64 	%p6656, %fd33774, 0d3E9421F5F40D8376;
	@%p6656 bra 	$L__BB3_6030;
	add.s32 	%r13638, %r15983, 3;
	sub.s32 	%r13639, -3, %r15983;
	cvt.rn.f64.s32 	%fd33775, %r13639;
	cvt.rn.f64.u32 	%fd33776, %r13638;
	sub.f64 	%fd33777, %fd33776, %fd33205;
	mul.f64 	%fd33778, %fd33777, %fd33775;
	add.f64 	%fd39111, %fd8805, 0d4000000000000000;
	fma.rn.f64 	%fd33779, %fd33778, %fd8807, %fd39111;
	abs.f64 	%fd33780, %fd33779;
	setp.lt.f64 	%p6657, %fd33780, 0d39B4484BFEEBC2A0;
	div.rn.f64 	%fd33781, %fd33778, %fd8806;
	add.f64 	%fd33782, %fd39111, %fd33781;
	abs.f64 	%fd33783, %fd33782;
	setp.lt.f64 	%p6658, %fd33783, 0d39B4484BFEEBC2A0;
	selp.f64 	%fd39110, 0d39B4484BFEEBC2A0, %fd33782, %p6658;
	rcp.rn.f64 	%fd33784, %fd33779;
	selp.f64 	%fd39109, 0d46293E5939A08CE9, %fd33784, %p6657;
	mul.f64 	%fd33785, %fd39109, %fd39110;
	mul.f64 	%fd39112, %fd39112, %fd33785;
	add.f64 	%fd33786, %fd33785, 0dBFF0000000000000;
	abs.f64 	%fd33787, %fd33786;
	setp.lt.f64 	%p6659, %fd33787, 0d3E9421F5F40D8376;
	@%p6659 bra 	$L__BB3_6030;
	add.s32 	%r15983, %r15983, 4;
	setp.eq.s32 	%p6660, %r15983, 100000001;
	@%p6660 bra 	$L__BB3_6029;
$L__BB3_6028:
	neg.s32 	%r13633, %r15983;
	cvt.rn.f64.s32 	%fd33736, %r13633;
	cvt.rn.f64.u32 	%fd33737, %r15983;
	sub.f64 	%fd33738, %fd33737, %fd33205;
	mul.f64 	%fd33739, %fd33738, %fd33736;
	add.f64 	%fd8817, %fd39111, 0d4000000000000000;
	fma.rn.f64 	%fd33740, %fd33739, %fd39109, %fd8817;
	abs.f64 	%fd33741, %fd33740;
	setp.lt.f64 	%p6648, %fd33741, 0d39B4484BFEEBC2A0;
	div.rn.f64 	%fd33742, %fd33739, %fd39110;
	add.f64 	%fd33743, %fd8817, %fd33742;
	abs.f64 	%fd33744, %fd33743;
	setp.lt.f64 	%p6649, %fd33744, 0d39B4484BFEEBC2A0;
	selp.f64 	%fd8818, 0d39B4484BFEEBC2A0, %fd33743, %p6649;
	rcp.rn.f64 	%fd33745, %fd33740;
	selp.f64 	%fd8819, 0d46293E5939A08CE9, %fd33745, %p6648;
	mul.f64 	%fd33746, %fd8819, %fd8818;
	mul.f64 	%fd39112, %fd39112, %fd33746;
	add.f64 	%fd33747, %fd33746, 0dBFF0000000000000;
	abs.f64 	%fd33748, %fd33747;
	setp.lt.f64 	%p6650, %fd33748, 0d3E9421F5F40D8376;
	@%p6650 bra 	$L__BB3_6030;
	bra.uni 	$L__BB3_6024;
$L__BB3_6029:
	mov.u64 	%rd429, $str$3;
	cvta.global.u64 	%rd430, %rd429;
	{ // callseq 905, 0
	.param .b64 param0;
	st.param.b64 	[param0], %rd430;
	.param .b64 param1;
	st.param.b64 	[param1], 0;
	.param .b32 retval0;
	call.uni (retval0), 
	vprintf, 
	(
	param0, 
	param1
	);
	ld.param.b32 	%r13640, [retval0];
	} // callseq 905
$L__BB3_6030:
	{
	.reg .b32 %temp; 
	mov.b64 	{%temp, %r15984}, %fd1900;
	}
	{
	.reg .b32 %temp; 
	mov.b64 	{%r15985, %temp}, %fd1900;
	}
	setp.gt.s32 	%p6661, %r15984, 1048575;
	mov.b32 	%r15986, -1023;
	mov.f64 	%fd39113, %fd1900;
	@%p6661 bra 	$L__BB3_6032;
	mul.f64 	%fd39113, %fd1900, 0d4350000000000000;
	{
	.reg .b32 %temp; 
	mov.b64 	{%temp, %r15984}, %fd39113;
	}
	{
	.reg .b32 %temp; 
	mov.b64 	{%r15985, %temp}, %fd39113;
	}
	mov.b32 	%r15986, -1077;
$L__BB3_6032:
	add.s32 	%r13644, %r15984, -1;
	setp.gt.u32 	%p6662, %r13644, 2146435070;
	@%p6662 bra 	$L__BB3_6036;
	shr.u32 	%r13647, %r15984, 20;
	add.s32 	%r15987, %r15986, %r13647;
	and.b32  	%r13648, %r15984, 1048575;
	or.b32  	%r13649, %r13648, 1072693248;
	mov.b64 	%fd39114, {%r15985, %r13649};
	setp.lt.u32 	%p6664, %r13649, 1073127583;
	@%p6664 bra 	$L__BB3_6035;
	{
	.reg .b32 %temp; 
	mov.b64 	{%r13650, %temp}, %fd39114;
	}
	{
	.reg .b32 %temp; 
	mov.b64 	{%temp, %r13651}, %fd39114;
	}
	add.s32 	%r13652, %r13651, -1048576;
	mov.b64 	%fd39114, {%r13650, %r13652};
	add.s32 	%r15987, %r15987, 1;
$L__BB3_6035:
	add.f64 	%fd33789, %fd39114, 0dBFF0000000000000;
	add.f64 	%fd33790, %fd39114, 0d3FF0000000000000;
	rcp.approx.ftz.f64 	%fd33791, %fd33790;
	neg.f64 	%fd33792, %fd33790;
	fma.rn.f64 	%fd33793, %fd33792, %fd33791, 0d3FF0000000000000;
	fma.rn.f64 	%fd33794, %fd33793, %fd33793, %fd33793;
	fma.rn.f64 	%fd33795, %fd33794, %fd33791, %fd33791;
	mul.f64 	%fd33796, %fd33789, %fd33795;
	fma.rn.f64 	%fd33797, %fd33789, %fd33795, %fd33796;
	mul.f64 	%fd33798, %fd33797, %fd33797;
	fma.rn.f64 	%fd33799, %fd33798, 0d3EB1380B3AE80F1E, 0d3ED0EE258B7A8B04;
	fma.rn.f64 	%fd33800, %fd33799, %fd33798, 0d3EF3B2669F02676F;
	fma.rn.f64 	%fd33801, %fd33800, %fd33798, 0d3F1745CBA9AB0956;
	fma.rn.f64 	%fd33802, %fd33801, %fd33798, 0d3F3C71C72D1B5154;
	fma.rn.f64 	%fd33803, %fd33802, %fd33798, 0d3F624924923BE72D;
	fma.rn.f64 	%fd33804, %fd33803, %fd33798, 0d3F8999999999A3C4;
	fma.rn.f64 	%fd33805, %fd33804, %fd33798, 0d3FB5555555555554;
	sub.f64 	%fd33806, %fd33789, %fd33797;
	add.f64 	%fd33807, %fd33806, %fd33806;
	neg.f64 	%fd33808, %fd33797;
	fma.rn.f64 	%fd33809, %fd33808, %fd33789, %fd33807;
	mul.f64 	%fd33810, %fd33795, %fd33809;
	mul.f64 	%fd33811, %fd33798, %fd33805;
	fma.rn.f64 	%fd33812, %fd33811, %fd33797, %fd33810;
	xor.b32  	%r13653, %r15987, -2147483648;
	mov.b32 	%r13654, 1127219200;
	mov.b64 	%fd33813, {%r13653, %r13654};
	sub.f64 	%fd33814, %fd33813, %fd159;
	fma.rn.f64 	%fd33815, %fd33814, 0d3FE62E42FEFA39EF, %fd33797;
	fma.rn.f64 	%fd33816, %fd33814, 0dBFE62E42FEFA39EF, %fd33815;
	sub.f64 	%fd33817, %fd33816, %fd33797;
	sub.f64 	%fd33818, %fd33812, %fd33817;
	fma.rn.f64 	%fd33819, %fd33814, 0d3C7ABC9E3B39803F, %fd33818;
	add.f64 	%fd39115, %fd33815, %fd33819;
	bra.uni 	$L__BB3_6037;
$L__BB3_6036:
	fma.rn.f64 	%fd33788, %fd39113, 0d7FF0000000000000, 0d7FF0000000000000;
	{
	.reg .b32 %temp; 
	mov.b64 	{%temp, %r13645}, %fd39113;
	}
	and.b32  	%r13646, %r13645, 2147483647;
	setp.eq.s32 	%p6663, %r13646, 0;
	selp.f64 	%fd39115, 0dFFF0000000000000, %fd33788, %p6663;
$L__BB3_6037:
	mul.f64 	%fd33820, %fd33205, %fd39115;
	sub.f64 	%fd33821, %fd33820, %fd1900;
	sub.f64 	%fd8830, %fd33821, %fd8798;
	fma.rn.f64 	%fd33822, %fd8830, 0d3FF71547652B82FE, 0d4338000000000000;
	{
	.reg .b32 %temp; 
	mov.b64 	{%r3428, %temp}, %fd33822;
	}
	mov.f64 	%fd33823, 0dC338000000000000;
	add.rn.f64 	%fd33824, %fd33822, %fd33823;
	fma.rn.f64 	%fd33825, %fd33824, 0dBFE62E42FEFA39EF, %fd8830;
	fma.rn.f64 	%fd33826, %fd33824, 0dBC7ABC9E3B39803F, %fd33825;
	fma.rn.f64 	%fd33827, %fd33826, 0d3E5ADE1569CE2BDF, 0d3E928AF3FCA213EA;
	fma.rn.f64 	%fd33828, %fd33827, %fd33826, 0d3EC71DEE62401315;
	fma.rn.f64 	%fd33829, %fd33828, %fd33826, 0d3EFA01997C89EB71;
	fma.rn.f64 	%fd33830, %fd33829, %fd33826, 0d3F2A01A014761F65;
	fma.rn.f64 	%fd33831, %fd33830, %fd33826, 0d3F56C16C1852B7AF;
	fma.rn.f64 	%fd33832, %fd33831, %fd33826, 0d3F81111111122322;
	fma.rn.f64 	%fd33833, %fd33832, %fd33826, 0d3FA55555555502A1;
	fma.rn.f64 	%fd33834, %fd33833, %fd33826, 0d3FC5555555555511;
	fma.rn.f64 	%fd33835, %fd33834, %fd33826, 0d3FE000000000000B;
	fma.rn.f64 	%fd33836, %fd33835, %fd33826, 0d3FF0000000000000;
	fma.rn.f64 	%fd33837, %fd33836, %fd33826, 0d3FF0000000000000;
	{
	.reg .b32 %temp; 
	mov.b64 	{%r3429, %temp}, %fd33837;
	}
	{
	.reg .b32 %temp; 
	mov.b64 	{%temp, %r3430}, %fd33837;
	}
	shl.b32 	%r13655, %r3428, 20;
	add.s32 	%r13656, %r13655, %r3430;
	mov.b64 	%fd39116, {%r3429, %r13656};
	{
	.reg .b32 %temp; 
	mov.b64 	{%temp, %r13657}, %fd8830;
	}
	mov.b32 	%f333, %r13657;
	abs.f32 	%f158, %f333;
	setp.lt.f32 	%p6665, %f158, 0f4086232B;
	@%p6665 bra 	$L__BB3_6040;
	setp.lt.f64 	%p6666, %fd8830, 0d0000000000000000;
	add.f64 	%fd33838, %fd8830, 0d7FF0000000000000;
	selp.f64 	%fd39116, 0d0000000000000000, %fd33838, %p6666;
	setp.geu.f32 	%p6667, %f158, 0f40874800;
	@%p6667 bra 	$L__BB3_6040;
	shr.u32 	%r13658, %r3428, 31;
	add.s32 	%r13659, %r3428, %r13658;
	shr.s32 	%r13660, %r13659, 1;
	shl.b32 	%r13661, %r13660, 20;
	add.s32 	%r13662, %r3430, %r13661;
	mov.b64 	%fd33839, {%r3429, %r13662};
	sub.s32 	%r13663, %r3428, %r13660;
	shl.b32 	%r13664, %r13663, 20;
	add.s32 	%r13665, %r13664, 1072693248;
	mov.b32 	%r13666, 0;
	mov.b64 	%fd33840, {%r13666, %r13665};
	mul.f64 	%fd39116, %fd33840, %fd33839;
$L__BB3_6040:
	mul.f64 	%fd33841, %fd39112, %fd39116;
	mov.f64 	%fd33842, 0d3FF0000000000000;
	sub.f64 	%fd39117, %fd33842, %fd33841;
$L__BB3_6041:
	mul.f64 	%fd39119, %fd8534, %fd39117;
	setp.eq.f64 	%p6702, %fd8692, 0d0000000000000000;
	@%p6702 bra 	$L__BB3_6048;
	add.f64 	%fd34056, %fd1840, 0dBFF0000000000000;
	mul.f64 	%fd34057, %fd34056, %fd1900;
	mov.f64 	%fd34058, 0d4005BF0A8B145769;
	{
	.reg .b32 %temp; 
	mov.b64 	{%temp, %r13723}, %fd34058;
	}
	{
	.reg .b32 %temp; 
	mov.b64 	{%temp, %r3431}, %fd34057;
	}
	shr.u32 	%r13724, %r3431, 20;
	and.b32  	%r13725, %r13724, 2047;
	add.s32 	%r13726, %r13725, -1012;
	mov.b64 	%rd435, %fd34057;
	shl.b64 	%rd436, %rd435, %r13726;
	setp.eq.s64 	%p6703, %rd436, -9223372036854775808;
	{ // callseq 908, 0
	.param .b64 param0;
	st.param.f64 	[param0], 0d4005BF0A8B145769;
	.param .b64 param1;
	st.param.f64 	[param1], %fd34057;
	.param .b64 retval0;
	call.uni (retval0), 
	__internal_accurate_pow, 
	(
	param0, 
	param1
	);
	ld.param.f64 	%fd34059, [retval0];
	} // callseq 908
	setp.lt.s32 	%p6704, %r13723, 0;
	neg.f64 	%fd34061, %fd34059;
	selp.f64 	%fd34062, %fd34061, %fd34059, %p6703;
	selp.f64 	%fd34063, %fd34062, %fd34059, %p6704;
	cvt.rzi.f64.f64 	%fd34064, %fd34057;
	setp.neu.f64 	%p6705, %fd34057, %fd34064;
	selp.f64 	%fd34066, 0dFFF8000000000000, %fd34063, %p6705;
	selp.f64 	%fd39118, %fd34066, %fd34063, %p6704;
	add.f64 	%fd34067, %fd34057, 0d4005BF0A8B145769;
	{
	.reg .b32 %temp; 
	mov.b64 	{%temp, %r13727}, %fd34067;
	}
	and.b32  	%r13728, %r13727, 2146435072;
	setp.ne.s32 	%p6706, %r13728, 2146435072;
	@%p6706 bra 	$L__BB3_6047;
	setp.num.f64 	%p6707, %fd34057, %fd34057;
	@%p6707 bra 	$L__BB3_6045;
	mov.f64 	%fd34069, 0d4005BF0A8B145769;
	add.rn.f64 	%fd39118, %fd34069, %fd34057;
	bra.uni 	$L__BB3_6047;
$L__BB3_6045:
	abs.f64 	%fd34068, %fd34057;
	setp.neu.f64 	%p6708, %fd34068, 0d7FF0000000000000;
	@%p6708 bra 	$L__BB3_6047;
	setp.lt.s32 	%p6709, %r3431, 0;
	selp.b32 	%r13729, 0, 2146435072, %p6709;
	mov.b32 	%r13730, 0;
	mov.b64 	%fd39118, {%r13730, %r13729};
$L__BB3_6047:
	setp.eq.f64 	%p6710, %fd34057, 0d0000000000000000;
	selp.f64 	%fd34070, 0d3FF0000000000000, %fd39118, %p6710;
	fma.rn.f64 	%fd39119, %fd8692, %fd34070, %fd39119;
$L__BB3_6048:
	fma.rn.f64 	%fd34073, %fd39045, %fd39119, %fd599;
	mul.f64 	%fd34074, %fd3316, %fd34073;
	add.f64 	%fd34075, %fd3, %fd3;
	mul.f64 	%fd34076, %fd34075, 0d3AE9BBD25BC98409;
	fma.rn.f64 	%fd34077, %fd1, %fd34076, %fd34074;
	mul.f64 	%fd34078, %fd34077, 0d4008000000000000;
	fma.rn.f64 	%fd8845, %fd34078, 0d3FE0000000000000, %fd6633;
	mov.f64 	%fd39123, 0d4024000000000000;
	mov.f64 	%fd39122, 0d4034000000000000;
	mov.f64 	%fd39120, %fd39304;
	mov.f64 	%fd39121, %fd39305;
$L__BB3_6049:
	mov.f64 	%fd8849, %fd39123;
	mov.f64 	%fd8848, %fd39122;
	mul.f64 	%fd34079, %fd39121, %fd39120;
	setp.gt.f64 	%p6711, %fd34079, 0d0000000000000000;
	setp.leu.f64 	%p6712, %fd34079, 0d0000000000000000;
	mul.f64 	%fd39123, %fd8849, 0d3FE0000000000000;
	add.f64 	%fd39122, %fd8848, %fd8848;
	selp.f64 	%fd34080, %fd8849, %fd39123, %p6712;
	selp.f64 	%fd34081, %fd8848, %fd39122, %p6712;
	{ // callseq 909, 0
	.param .b64 param0;
	st.param.f64 	[param0], %fd1;
	.param .b64 param1;
	st.param.f64 	[param1], %fd34080;
	.param .b64 param2;
	st.param.f64 	[param2], %fd3;
	.param .b64 param3;
	st.param.f64 	[param3], %fd4;
	.param .b64 param4;
	st.param.f64 	[param4], %fd2;
	.param .b64 retval0;
	call.uni (retval0), 
	_Z7trans_fddddd, 
	(
	param0, 
	param1, 
	param2, 
	param3, 
	param4
	);
	ld.param.f64 	%fd39121, [retval0];
	} // callseq 909
	{ // callseq 910, 0
	.param .b64 param0;
	st.param.f64 	[param0], %fd1;
	.param .b64 param1;
	st.param.f64 	[param1], %fd34081;
	.param .b64 param2;
	st.param.f64 	[param2], %fd3;
	.param .b64 param3;
	st.param.f64 	[param3], %fd4;
	.param .b64 param4;
	st.param.f64 	[param4], %fd2;
	.param .b64 retval0;
	call.uni (retval0), 
	_Z7trans_fddddd, 
	(
	param0, 
	param1, 
	param2, 
	param3, 
	param4
	);
	ld.param.f64 	%fd39120, [retval0];
	} // callseq 910
	@%p6711 bra 	$L__BB3_6049;
	abs.f64 	%fd34084, %fd39121;
	abs.f64 	%fd34085, %fd39120;
	setp.lt.f64 	%p6713, %fd34084, %fd34085;
	selp.f64 	%fd39127, %fd39120, %fd39121, %p6713;
	selp.f64 	%fd39126, %fd39121, %fd39120, %p6713;
	selp.f64 	%fd39125, %fd8848, %fd8849, %p6713;
	selp.f64 	%fd39124, %fd8849, %fd8848, %p6713;
	mov.b32 	%r15988, 1;
	bra.uni 	$L__BB3_6059;
$L__BB3_6051:
	sub.f64 	%fd34093, %fd39124, %fd8876;
	mul.f64 	%fd34094, %fd34090, %fd34093;
	sub.f64 	%fd34095, %fd34090, %fd39126;
	div.rn.f64 	%fd34096, %fd34094, %fd34095;
	add.f64 	%fd8858, %fd8876, %fd34096;
	{ // callseq 912, 0
	.param .b64 param0;
	st.param.f64 	[param0], %fd1;
	.param .b64 param1;
	st.param.f64 	[param1], %fd8858;
	.param .b64 param2;
	st.param.f64 	[param2], %fd3;
	.param .b64 param3;
	st.param.f64 	[param3], %fd4;
	.param .b64 param4;
	st.param.f64 	[param4], %fd2;
	.param .b64 retval0;
	call.uni (retval0), 
	_Z7trans_fddddd, 
	(
	param0, 
	param1, 
	param2, 
	param3, 
	param4
	);
	ld.param.f64 	%fd34097, [retval0];
	} // callseq 912
	abs.f64 	%fd34099, %fd34096;
	setp.lt.f64 	%p6717, %fd34099, 0d3EE4F8B588E368F1;
	setp.eq.f64 	%p6718, %fd34097, 0d0000000000000000;
	or.pred  	%p6719, %p6717, %p6718;
	mov.f64 	%fd39128, %fd8858;
	@%p6719 bra 	$L__BB3_6060;
	sub.f64 	%fd34100, %fd8876, %fd8858;
	mul.f64 	%fd34101, %fd34097, %fd34100;
	sub.f64 	%fd34102, %fd34097, %fd34090;
	div.rn.f64 	%fd34103, %fd34101, %fd34102;
	add.f64 	%fd8860, %fd8858, %fd34103;
	{ // callseq 913, 0
	.param .b64 param0;
	st.param.f64 	[param0], %fd1;
	.param .b64 param1;
	st.param.f64 	[param1], %fd8860;
	.param .b64 param2;
	st.param.f64 	[param2], %fd3;
	.param .b64 param3;
	st.param.f64 	[param3], %fd4;
	.param .b64 param4;
	st.param.f64 	[param4], %fd2;
	.param .b64 retval0;
	call.uni (retval0), 
	_Z7trans_fddddd, 
	(
	param0, 
	param1, 
	param2, 
	param3, 
	param4
	);
	ld.param.f64 	%fd34104, [retval0];
	} // callseq 913
	abs.f64 	%fd34106, %fd34103;
	setp.lt.f64 	%p6720, %fd34106, 0d3EE4F8B588E368F1;
	setp.eq.f64 	%p6721, %fd34104, 0d0000000000000000;
	or.pred  	%p6722, %p6720, %p6721;
	mov.f64 	%fd39128, %fd8860;
	@%p6722 bra 	$L__BB3_6060;
	sub.f64 	%fd34107, %fd8858, %fd8860;
	mul.f64 	%fd34108, %fd34104, %fd34107;
	sub.f64 	%fd34109, %fd34104, %fd34097;
	div.rn.f64 	%fd34110, %fd34108, %fd34109;
	add.f64 	%fd8862, %fd8860, %fd34110;
	{ // callseq 914, 0
	.param .b64 param0;
	st.param.f64 	[param0], %fd1;
	.param .b64 param1;
	st.param.f64 	[param1], %fd8862;
	.param .b64 param2;
	st.param.f64 	[param2], %fd3;
	.param .b64 param3;
	st.param.f64 	[param3], %fd4;
	.param .b64 param4;
	st.param.f64 	[param4], %fd2;
	.param .b64 retval0;
	call.uni (retval0), 
	_Z7trans_fddddd, 
	(
	param0, 
	param1, 
	param2, 
	param3, 
	param4
	);
	ld.param.f64 	%fd34111, [retval0];
	} // callseq 914
	abs.f64 	%fd34113, %fd34110;
	setp.lt.f64 	%p6723, %fd34113, 0d3EE4F8B588E368F1;
	setp.eq.f64 	%p6724, %fd34111, 0d0000000000000000;
	or.pred  	%p6725, %p6723, %p6724;
	mov.f64 	%fd39128, %fd8862;
	@%p6725 bra 	$L__BB3_6060;
	sub.f64 	%fd34114, %fd8860, %fd8862;
	mul.f64 	%fd34115, %fd34111, %fd34114;
	sub.f64 	%fd34116, %fd34111, %fd34104;
	div.rn.f64 	%fd34117, %fd34115, %fd34116;
	add.f64 	%fd8864, %fd8862, %fd34117;
	{ // callseq 915, 0
	.param .b64 param0;
	st.param.f64 	[param0], %fd1;
	.param .b64 param1;
	st.param.f64 	[param1], %fd8864;
	.param .b64 param2;
	st.param.f64 	[param2], %fd3;
	.param .b64 param3;
	st.param.f64 	[param3], %fd4;
	.param .b64 param4;
	st.param.f64 	[param4], %fd2;
	.param .b64 retval0;
	call.uni (retval0), 
	_Z7trans_fddddd, 
	(
	param0, 
	param1, 
	param2, 
	param3, 
	param4
	);
	ld.param.f64 	%fd34118, [retval0];
	} // callseq 915
	abs.f64 	%fd34120, %fd34117;
	setp.lt.f64 	%p6726, %fd34120, 0d3EE4F8B588E368F1;
	setp.eq.f64 	%p6727, %fd34118, 0d0000000000000000;
	or.pred  	%p6728, %p6726, %p6727;
	mov.f64 	%fd39128, %fd8864;
	@%p6728 bra 	$L__BB3_6060;
	sub.f64 	%fd34121, %fd8862, %fd8864;
	mul.f64 	%fd34122, %fd34118, %fd34121;
	sub.f64 	%fd34123, %fd34118, %fd34111;
	div.rn.f64 	%fd34124, %fd34122, %fd34123;
	add.f64 	%fd8866, %fd8864, %fd34124;
	{ // callseq 916, 0
	.param .b64 param0;
	st.param.f64 	[param0], %fd1;
	.param .b64 param1;
	st.param.f64 	[param1], %fd8866;
	.param .b64 param2;
	st.param.f64 	[param2], %fd3;
	.param .b64 param3;
	st.param.f64 	[param3], %fd4;
	.param .b64 param4;
	st.param.f64 	[param4], %fd2;
	.param .b64 retval0;
	call.uni (retval0), 
	_Z7trans_fddddd, 
	(
	param0, 
	param1, 
	param2, 
	param3, 
	param4
	);
	ld.param.f64 	%fd34125, [retval0];
	} // callseq 916
	abs.f64 	%fd34127, %fd34124;
	setp.lt.f64 	%p6729, %fd34127, 0d3EE4F8B588E368F1;
	setp.eq.f64 	%p6730, %fd34125, 0d0000000000000000;
	or.pred  	%p6731, %p6729, %p6730;
	mov.f64 	%fd39128, %fd8866;
	@%p6731 bra 	$L__BB3_6060;
	sub.f64 	%fd34128, %fd8864, %fd8866;
	mul.f64 	%fd34129, %fd34125, %fd34128;
	sub.f64 	%fd34130, %fd34125, %fd34118;
	div.rn.f64 	%fd34131, %fd34129, %fd34130;
	add.f64 	%fd39125, %fd8866, %fd34131;
	{ // callseq 917, 0
	.param .b64 param0;
	st.param.f64 	[param0], %fd1;
	.param .b64 param1;
	st.param.f64 	[param1], %fd39125;
	.param .b64 param2;
	st.param.f64 	[param2], %fd3;
	.param .b64 param3;
	st.param.f64 	[param3], %fd4;
	.param .b64 param4;
	st.param.f64 	[param4], %fd2;
	.param .b64 retval0;
	call.uni (retval0), 
	_Z7trans_fddddd, 
	(
	param0, 
	param1, 
	param2, 
	param3, 
	param4
	);
	ld.param.f64 	%fd39127, [retval0];
	} // callseq 917
	abs.f64 	%fd34134, %fd34131;
	setp.lt.f64 	%p6732, %fd34134, 0d3EE4F8B588E368F1;
	setp.eq.f64 	%p6733, %fd39127, 0d0000000000000000;
	or.pred  	%p6734, %p6732, %p6733;
	mov.f64 	%fd39128, %fd39125;
	@%p6734 bra 	$L__BB3_6060;
	sub.f64 	%fd34135, %fd8866, %fd39125;
	mul.f64 	%fd34136, %fd39127, %fd34135;
	sub.f64 	%fd34137, %fd39127, %fd34125;
	div.rn.f64 	%fd34138, %fd34136, %fd34137;
	add.f64 	%fd39128, %fd39125, %fd34138;
	{ // callseq 918, 0
	.param .b64 param0;
	st.param.f64 	[param0], %fd1;
	.param .b64 param1;
	st.param.f64 	[param1], %fd39128;
	.param .b64 param2;
	st.param.f64 	[param2], %fd3;
	.param .b64 param3;
	st.param.f64 	[param3], %fd4;
	.param .b64 param4;
	st.param.f64 	[param4], %fd2;
	.param .b64 retval0;
	call.uni (retval0), 
	_Z7trans_fddddd, 
	(
	param0, 
	param1, 
	param2, 
	param3, 
	param4
	);
	ld.param.f64 	%fd39126, [retval0];
	} // callseq 918
	abs.f64 	%fd34141, %fd34138;
	setp.lt.f64 	%p6735, %fd34141, 0d3EE4F8B588E368F1;
	setp.eq.f64 	%p6736, %fd39126, 0d0000000000000000;
	or.pred  	%p6737, %p6735, %p6736;
	@%p6737 bra 	$L__BB3_6060;
	add.s32 	%r15988, %r15988, 8;
	setp.eq.s32 	%p6738, %r15988, 100000001;
	mov.f64 	%fd34142, 0d0000000000000000;
	mov.f64 	%fd39124, %fd39128;
	mov.f64 	%fd39128, %fd34142;
	@%p6738 bra 	$L__BB3_6060;
$L__BB3_6059:
	sub.f64 	%fd34086, %fd39125, %fd39124;
	mul.f64 	%fd34087, %fd39126, %fd34086;
	sub.f64 	%fd34088, %fd39126, %fd39127;
	div.rn.f64 	%fd34089, %fd34087, %fd34088;
	add.f64 	%fd8876, %fd39124, %fd34089;
	{ // callseq 911, 0
	.param .b64 param0;
	st.param.f64 	[param0], %fd1;
	.param .b64 param1;
	st.param.f64 	[param1], %fd8876;
	.param .b64 param2;
	st.param.f64 	[param2], %fd3;
	.param .b64 param3;
	st.param.f64 	[param3], %fd4;
	.param .b64 param4;
	st.param.f64 	[param4], %fd2;
	.param .b64 retval0;
	call.uni (retval0), 
	_Z7trans_fddddd, 
	(
	param0, 
	param1, 
	param2, 
	param3, 
	param4
	);
	ld.param.f64 	%fd34090, [retval0];
	} // callseq 911
	abs.f64 	%fd34092, %fd34089;
	setp.geu.f64 	%p6714, %fd34092, 0d3EE4F8B588E368F1;
	setp.neu.f64 	%p6715, %fd34090, 0d0000000000000000;
	and.pred  	%p6716, %p6714, %p6715;
	mov.f64 	%fd39128, %fd8876;
	@%p6716 bra 	$L__BB3_6051;
$L__BB3_6060:
	mul.f64 	%fd8879, %fd608, %fd39128;
	setp.neu.f64 	%p6739, %fd8879, 0d0000000000000000;
	@%p6739 bra 	$L__BB3_6062;
	add.u64 	%rd438, %SP, 0;
	add.u64 	%rd439, %SPL, 0;
	st.local.v2.f64 	[%rd439], {%fd1, %fd2};
	st.local.v2.f64 	[%rd439+16], {%fd3, %fd4};
	mov.u64 	%rd440, $str$8;
	cvta.global.u64 	%rd441, %rd440;
	{ // callseq 919, 0
	.param .b64 param0;
	st.param.b64 	[param0], %rd441;
	.param .b64 param1;
	st.param.b64 	[param1], %rd438;
	.param .b32 retval0;
	call.uni (retval0), 
	vprintf, 
	(
	param0, 
	param1
	);
	ld.param.b32 	%r13732, [retval0];
	} // callseq 919
$L__BB3_6062:
	and.b32  	%r3434, %r3914, 2146435072;
	and.b32  	%r3435, %r8264, 2146435072;
	setp.lt.s32 	%p6740, %r93, 0;
	selp.b32 	%r3436, 0, 2146435072, %p6740;
	setp.lt.s32 	%p6741, %r3910, 0;
	selp.b32 	%r3437, 0, 2146435072, %p6741;
	and.b32  	%r3438, %r93, 2146435072;
	and.b32  	%r3439, %r3910, 2146435072;
	setp.leu.f64 	%p6742, %fd6, 0d3FE0000000000000;
	@%p6742 bra 	$L__BB3_6333;
	setp.eq.s32 	%p6987, %r3439, 1073741824;
	and.b32  	%r14128, %r3910, 2147483647;
	setp.ne.s32 	%p6988, %r14128, 1071644672;
	and.pred  	%p6, %p6987, %p6988;
	setp.eq.f64 	%p6989, %fd8879, 0d0000000000000000;
	{
	.reg .b32 %temp; 
	mov.b64 	{%temp, %r3440}, %fd8879;
	}
	abs.f64 	%fd8880, %fd8879;
	{ // callseq 938, 0
	.param .b64 param0;
	st.param.f64 	[param0], %fd8880;
	.param .b64 param1;
	st.param.f64 	[param1], 0d4008000000000000;
	.param .b64 retval0;
	call.uni (retval0), 
	__internal_accurate_pow, 
	(
	param0, 
	param1
	);
	ld.param.f64 	%fd35018, [retval0];
	} // callseq 938
	setp.lt.s32 	%p6993, %r3440, 0;
	neg.f64 	%fd35020, %fd35018;
	selp.f64 	%fd35021, %fd35020, %fd35018, %p6987;
	selp.f64 	%fd35022, %fd35021, %fd35018, %p6993;
	selp.b32 	%r14129, %r3440, 0, %p6987;
	or.b32  	%r14130, %r14129, 2146435072;
	selp.b32 	%r14131, %r14130, %r14129, %p6741;
	mov.b32 	%r14132, 0;
	mov.b64 	%fd35023, {%r14132, %r14131};
	selp.f64 	%fd39129, %fd35023, %fd35022, %p6989;
	add.f64 	%fd35024, %fd8879, 0d4008000000000000;
	{
	.reg .b32 %temp; 
	mov.b64 	{%temp, %r14133}, %fd35024;
	}
	and.b32  	%r14134, %r14133, 2146435072;
	setp.ne.s32 	%p6994, %r14134, 2146435072;
	@%p6994 bra 	$L__BB3_6068;
	setp.num.f64 	%p6995, %fd8879, %fd8879;
	@%p6995 bra 	$L__BB3_6066;
	mov.f64 	%fd35025, 0d4008000000000000;
	add.rn.f64 	%fd39129, %fd8879, %fd35025;
	bra.uni 	$L__BB3_6068;
$L__BB3_6066:
	setp.neu.f64 	%p6996, %fd8880, 0d7FF0000000000000;
	@%p6996 bra 	$L__BB3_6068;
	or.b32  	%r14135, %r3437, -2147483648;
	selp.b32 	%r14136, %r14135, %r3437, %p6;
	selp.b32 	%r14137, %r14136, %r3437, %p6993;
	mov.b32 	%r14138, 0;
	mov.b64 	%fd39129, {%r14138, %r14137};
$L__BB3_6068:
	add.f64 	%fd8885, %fd157, 0d7FF0000000000000;
	setp.gtu.f64 	%p6998, %fd157, 0d4000000000000000;
	setp.lt.s32 	%p6999, %r1, 0;
	setp.eq.f64 	%p7000, %fd8879, 0d3FF0000000000000;
	selp.f64 	%fd35026, 0d3FF0000000000000, %fd39129, %p7000;
	mul.f64 	%fd35027, %fd4, 0d3CCF412AAC30D1B7;
	mul.f64 	%fd35028, %fd35027, %fd35026;
	mul.f64 	%fd35029, %fd1, 0d4008000000000000;
	mul.f64 	%fd35030, %fd35029, %fd5;
	div.rn.f64 	%fd8886, %fd35028, %fd35030;
	mov.f64 	%fd35031, 0dC03C000000000000;
	{
	.reg .b32 %temp; 
	mov.b64 	{%temp, %r14139}, %fd35031;
	}
	and.b32  	%r14141, %r14139, 2146435072;
	setp.eq.s32 	%p7001, %r14141, 1074790400;
	{ // callseq 939, 0
	.param .b64 param0;
	st.param.f64 	[param0], 0d4024000000000000;
	.param .b64 param1;
	st.param.f64 	[param1], 0dC03C000000000000;
	.param .b64 retval0;
	call.uni (retval0), 
	__internal_accurate_pow, 
	(
	param0, 
	param1
	);
	ld.param.f64 	%fd35032, [retval0];
	} // callseq 939
	neg.f64 	%fd35034, %fd35032;
	selp.f64 	%fd35035, %fd35034, %fd35032, %p7001;
	selp.f64 	%fd35036, %fd35035, %fd35032, %p6999;
	mul.f64 	%fd8887, %fd35036, 0d401B0A3D70A3D70A;
	@%p6998 bra 	$L__BB3_6079;
	setp.gt.u32 	%p7002, %r97, 2146435070;
	mov.f64 	%fd39131, %fd39137;
	@%p7002 bra 	$L__BB3_6073;
	setp.lt.u32 	%p7003, %r99, 1073127583;
	mov.f64 	%fd39130, %fd39136;
	mov.u32 	%r15989, %r15990;
	@%p7003 bra 	$L__BB3_6072;
	add.s32 	%r15989, %r15990, 1;
	mov.f64 	%fd39130, %fd179;
$L__BB3_6072:
	add.f64 	%fd35037, %fd39130, 0dBFF0000000000000;
	add.f64 	%fd35038, %fd39130, 0d3FF0000000000000;
	rcp.approx.ftz.f64 	%fd35039, %fd35038;
	neg.f64 	%fd35040, %fd35038;
	fma.rn.f64 	%fd35041, %fd35040, %fd35039, 0d3FF0000000000000;
	fma.rn.f64 	%fd35042, %fd35041, %fd35041, %fd35041;
	fma.rn.f64 	%fd35043, %fd35042, %fd35039, %fd35039;
	mul.f64 	%fd35044, %fd35037, %fd35043;
	fma.rn.f64 	%fd35045, %fd35037, %fd35043, %fd35044;
	mul.f64 	%fd35046, %fd35045, %fd35045;
	fma.rn.f64 	%fd35047, %fd35046, 0d3EB1380B3AE80F1E, 0d3ED0EE258B7A8B04;
	fma.rn.f64 	%fd35048, %fd35047, %fd35046, 0d3EF3B2669F02676F;
	fma.rn.f64 	%fd35049, %fd35048, %fd35046, 0d3F1745CBA9AB0956;
	fma.rn.f64 	%fd35050, %fd35049, %fd35046, 0d3F3C71C72D1B5154;
	fma.rn.f64 	%fd35051, %fd35050, %fd35046, 0d3F624924923BE72D;
	fma.rn.f64 	%fd35052, %fd35051, %fd35046, 0d3F8999999999A3C4;
	fma.rn.f64 	%fd35053, %fd35052, %fd35046, 0d3FB5555555555554;
	sub.f64 	%fd35054, %fd35037, %fd35045;
	add.f64 	%fd35055, %fd35054, %fd35054;
	neg.f64 	%fd35056, %fd35045;
	fma.rn.f64 	%fd35057, %fd35056, %fd35037, %fd35055;
	mul.f64 	%fd35058, %fd35043, %fd35057;
	mul.f64 	%fd35059, %fd35046, %fd35053;
	fma.rn.f64 	%fd35060, %fd35059, %fd35045, %fd35058;
	xor.b32  	%r14142, %r15989, -2147483648;
	mov.b32 	%r14143, 1127219200;
	mov.b64 	%fd35061, {%r14142, %r14143};
	sub.f64 	%fd35062, %fd35061, %fd159;
	fma.rn.f64 	%fd35063, %fd35062, 0d3FE62E42FEFA39EF, %fd35045;
	fma.rn.f64 	%fd35064, %fd35062, 0dBFE62E42FEFA39EF, %fd35063;
	sub.f64 	%fd35065, %fd35064, %fd35045;
	sub.f64 	%fd35066, %fd35060, %fd35065;
	fma.rn.f64 	%fd35067, %fd35062, 0d3C7ABC9E3B39803F, %fd35066;
	add.f64 	%fd39131, %fd35063, %fd35067;
$L__BB3_6073:
	setp.lt.f64 	%p7004, %fd157, 0d400E000000000000;
	@%p7004 bra 	$L__BB3_6078;
	setp.lt.f32 	%p7005, %f13, 0f4086232B;
	mov.f64 	%fd39132, %fd39138;
	@%p7005 bra 	$L__BB3_6077;
	setp.geu.f32 	%p7006, %f13, 0f40874800;
	mov.f64 	%fd39132, %fd8885;
	@%p7006 bra 	$L__BB3_6077;
	mov.f64 	%fd39132, %fd161;
$L__BB3_6077:
	div.rn.f64 	%fd35068, %fd39132, %fd162;
	mul.f64 	%fd39133, %fd163, %fd35068;
$L__BB3_6078:
	mul.f64 	%fd35069, %fd39131, %fd39133;
	sub.f64 	%fd39135, %fd165, %fd35069;
	bra.uni 	$L__BB3_6083;
$L__BB3_6079:
	setp.lt.f32 	%p7007, %f14, 0f4086232B;
	mov.f64 	%fd39134, %fd39140;
	@%p7007 bra 	$L__BB3_6082;
	setp.geu.f32 	%p7008, %f14, 0f40874800;
	mov.f64 	%fd39134, 0d0000000000000000;
	@%p7008 bra 	$L__BB3_6082;
	mov.f64 	%fd39134, %fd167;
$L__BB3_6082:
	div.rn.f64 	%fd35071, %fd39134, %fd162;
	mul.f64 	%fd39135, %fd168, %fd35071;
$L__BB3_6083:
	setp.gtu.f64 	%p7009, %fd157, 0d4000000000000000;
	@%p7009 bra 	$L__BB3_6094;
	setp.gt.u32 	%p7010, %r97, 2146435070;
	@%p7010 bra 	$L__BB3_6088;
	setp.lt.u32 	%p7011, %r99, 1073127583;
	@%p7011 bra 	$L__BB3_6087;
	add.s32 	%r15990, %r15990, 1;
	mov.f64 	%fd39136, %fd179;
$L__BB3_6087:
	add.f64 	%fd35072, %fd39136, 0dBFF0000000000000;
	add.f64 	%fd35073, %fd39136, 0d3FF0000000000000;
	rcp.approx.ftz.f64 	%fd35074, %fd35073;
	neg.f64 	%fd35075, %fd35073;
	fma.rn.f64 	%fd35076, %fd35075, %fd35074, 0d3FF0000000000000;
	fma.rn.f64 	%fd35077, %fd35076, %fd35076, %fd35076;
	fma.rn.f64 	%fd35078, %fd35077, %fd35074, %fd35074;
	mul.f64 	%fd35079, %fd35072, %fd35078;
	fma.rn.f64 	%fd35080, %fd35072, %fd35078, %fd35079;
	mul.f64 	%fd35081, %fd35080, %fd35080;
	fma.rn.f64 	%fd35082, %fd35081, 0d3EB1380B3AE80F1E, 0d3ED0EE258B7A8B04;
	fma.rn.f64 	%fd35083, %fd35082, %fd35081, 0d3EF3B2669F02676F;
	fma.rn.f64 	%fd35084, %fd35083, %fd35081, 0d3F1745CBA9AB0956;
	fma.rn.f64 	%fd35085, %fd35084, %fd35081, 0d3F3C71C72D1B5154;
	fma.rn.f64 	%fd35086, %fd35085, %fd35081, 0d3F624924923BE72D;
	fma.rn.f64 	%fd35087, %fd35086, %fd35081, 0d3F8999999999A3C4;
	fma.rn.f64 	%fd35088, %fd35087, %fd35081, 0d3FB5555555555554;
	sub.f64 	%fd35089, %fd35072, %fd35080;
	add.f64 	%fd35090, %fd35089, %fd35089;
	neg.f64 	%fd35091, %fd35080;
	fma.rn.f64 	%fd35092, %fd35091, %fd35072, %fd35090;
	mul.f64 	%fd35093, %fd35078, %fd35092;
	mul.f64 	%fd35094, %fd35081, %fd35088;
	fma.rn.f64 	%fd35095, %fd35094, %fd35080, %fd35093;
	xor.b32  	%r14144, %r15990, -2147483648;
	mov.b32 	%r14145, 1127219200;
	mov.b64 	%fd35096, {%r14144, %r14145};
	sub.f64 	%fd35097, %fd35096, %fd159;
	fma.rn.f64 	%fd35098, %fd35097, 0d3FE62E42FEFA39EF, %fd35080;
	fma.rn.f64 	%fd35099, %fd35097, 0dBFE62E42FEFA39EF, %fd35098;
	sub.f64 	%fd35100, %fd35099, %fd35080;
	sub.f64 	%fd35101, %fd35095, %fd35100;
	fma.rn.f64 	%fd35102, %fd35097, 0d3C7ABC9E3B39803F, %fd35101;
	add.f64 	%fd39137, %fd35098, %fd35102;
$L__BB3_6088:
	setp.lt.f64 	%p7012, %fd157, 0d400E000000000000;
	@%p7012 bra 	$L__BB3_6093;
	setp.lt.f32 	%p7013, %f13, 0f4086232B;
	@%p7013 bra 	$L__BB3_6092;
	setp.geu.f32 	%p7014, %f13, 0f40874800;
	mov.f64 	%fd39138, %fd8885;
	@%p7014 bra 	$L__BB3_6092;
	mov.f64 	%fd39138, %fd161;
$L__BB3_6092:
	div.rn.f64 	%fd35103, %fd39138, %fd162;
	mul.f64 	%fd39139, %fd169, %fd35103;
$L__BB3_6093:
	fma.rn.f64 	%fd39141, %fd39137, %fd39139, %fd171;
	bra.uni 	$L__BB3_6098;
$L__BB3_6094:
	setp.lt.f32 	%p7015, %f14, 0f4086232B;
	@%p7015 bra 	$L__BB3_6097;
	setp.geu.f32 	%p7016, %f14, 0f40874800;
	mov.f64 	%fd39140, 0d0000000000000000;
	@%p7016 bra 	$L__BB3_6097;
	mov.f64 	%fd39140, %fd167;
$L__BB3_6097:
	div.rn.f64 	%fd35105, %fd39140, %fd162;
	mul.f64 	%fd39141, %fd172, %fd35105;
$L__BB3_6098:
	setp.neu.f64 	%p7017, %fd849, 0d0000000000000000;
	fma.rn.f64 	%fd8908, %fd158, %fd39141, %fd39135;
	mov.f64 	%fd35106, 0d3FC5555555555555;
	{
	.reg .b32 %temp; 
	mov.b64 	{%temp, %r3445}, %fd35106;
	}
	and.b32  	%r3446, %r3445, 2146435072;
	@%p7017 bra 	$L__BB3_6100;
	setp.eq.s32 	%p7019, %r3446, 1127219200;
	selp.b32 	%r14146, %r210, 0, %p7019;
	setp.lt.s32 	%p7020, %r3445, 0;
	or.b32  	%r14147, %r14146, 2146435072;
	selp.b32 	%r14148, %r14147, %r14146, %p7020;
	mov.b32 	%r14149, 0;
	mov.b64 	%fd39143, {%r14149, %r14148};
	bra.uni 	$L__BB3_6101;
$L__BB3_6100:
	setp.lt.s32 	%p7018, %r210, 0;
	{ // callseq 940, 0
	.param .b64 param0;
	st.param.f64 	[param0], %fd850;
	.param .b64 param1;
	st.param.f64 	[param1], 0d3FC5555555555555;
	.param .b64 retval0;
	call.uni (retval0), 
	__internal_accurate_pow, 
	(
	param0, 
	param1
	);
	ld.param.f64 	%fd35107, [retval0];
	} // callseq 940
	selp.f64 	%fd39143, 0dFFF8000000000000, %fd35107, %p7018;
$L__BB3_6101:
	add.f64 	%fd35109, %fd849, 0d3FC5555555555555;
	{
	.reg .b32 %temp; 
	mov.b64 	{%temp, %r14150}, %fd35109;
	}
	and.b32  	%r14151, %r14150, 2146435072;
	setp.ne.s32 	%p7021, %r14151, 2146435072;
	@%p7021 bra 	$L__BB3_6106;
	setp.num.f64 	%p7022, %fd849, %fd849;
	@%p7022 bra 	$L__BB3_6104;
	mov.f64 	%fd35110, 0d3FC5555555555555;
	add.rn.f64 	%fd39143, %fd849, %fd35110;
	bra.uni 	$L__BB3_6106;
$L__BB3_6104:
	setp.neu.f64 	%p7023, %fd850, 0d7FF0000000000000;
	@%p7023 bra 	$L__BB3_6106;
	setp.eq.s32 	%p7024, %r3446, 1127219200;
	setp.lt.s32 	%p7025, %r210, 0;
	setp.lt.s32 	%p7026, %r3445, 0;
	selp.b32 	%r14153, 0, 2146435072, %p7026;
	and.b32  	%r14154, %r3445, 2147483647;
	setp.ne.s32 	%p7027, %r14154, 1071644672;
	or.b32  	%r14155, %r14153, -2147483648;
	selp.b32 	%r14156, %r14155, %r14153, %p7027;
	selp.b32 	%r14157, %r14156, %r14153, %p7024;
	selp.b32 	%r14158, %r14157, %r14153, %p7025;
	mov.b32 	%r14159, 0;
	mov.b64 	%fd39143, {%r14159, %r14158};
$L__BB3_6106:
	setp.eq.f64 	%p7028, %fd849, 0d3FF0000000000000;
	selp.f64 	%fd35111, 0d3FF0000000000000, %fd39143, %p7028;
	mul.f64 	%fd35112, %fd8908, %fd35111;
	mul.f64 	%fd35113, %fd3, %fd8887;
	div.rn.f64 	%fd8915, %fd35113, %fd35112;
	{
	.reg .b32 %temp; 
	mov.b64 	{%temp, %r3447}, %fd869;
	}
	mov.f64 	%fd35114, 0d4016000000000000;
	{
	.reg .b32 %temp; 
	mov.b64 	{%temp, %r3448}, %fd35114;
	}
	and.b32  	%r3449, %r3448, 2146435072;
	abs.f64 	%fd8916, %fd869;
	setp.neu.f64 	%p7029, %fd869, 0d0000000000000000;
	@%p7029 bra 	$L__BB3_6108;
	setp.eq.s32 	%p7031, %r3449, 1075838976;
	selp.b32 	%r14160, %r3447, 0, %p7031;
	setp.lt.s32 	%p7032, %r3448, 0;
	or.b32  	%r14161, %r14160, 2146435072;
	selp.b32 	%r14162, %r14161, %r14160, %p7032;
	mov.b32 	%r14163, 0;
	mov.b64 	%fd39145, {%r14163, %r14162};
	bra.uni 	$L__BB3_6109;
$L__BB3_6108:
	setp.lt.s32 	%p7030, %r3447, 0;
	{ // callseq 941, 0
	.param .b64 param0;
	st.param.f64 	[param0], %fd8916;
	.param .b64 param1;
	st.param.f64 	[param1], 0d4016000000000000;
	.param .b64 retval0;
	call.uni (retval0), 
	__internal_accurate_pow, 
	(
	param0, 
	param1
	);
	ld.param.f64 	%fd35115, [retval0];
	} // callseq 941
	selp.f64 	%fd39145, 0dFFF8000000000000, %fd35115, %p7030;
$L__BB3_6109:
	add.f64 	%fd35117, %fd869, 0d4016000000000000;
	{
	.reg .b32 %temp; 
	mov.b64 	{%temp, %r14164}, %fd35117;
	}
	and.b32  	%r14165, %r14164, 2146435072;
	setp.ne.s32 	%p7033, %r14165, 2146435072;
	@%p7033 bra 	$L__BB3_6114;
	setp.num.f64 	%p7034, %fd869, %fd869;
	@%p7034 bra 	$L__BB3_6112;
	mov.f64 	%fd35118, 0d4016000000000000;
	add.rn.f64 	%fd39145, %fd869, %fd35118;
	bra.uni 	$L__BB3_6114;
$L__BB3_6112:
	setp.neu.f64 	%p7035, %fd8916, 0d7FF0000000000000;
	@%p7035 bra 	$L__BB3_6114;
	setp.lt.s32 	%p7036, %r3447, 0;
	setp.eq.s32 	%p7037, %r3449, 1075838976;
	setp.lt.s32 	%p7038, %r3448, 0;
	selp.b32 	%r14167, 0, 2146435072, %p7038;
	and.b32  	%r14168, %r3448, 2147483647;
	setp.ne.s32 	%p7039, %r14168, 1071644672;
	or.b32  	%r14169, %r14167, -2147483648;
	selp.b32 	%r14170, %r14169, %r14167, %p7039;
	selp.b32 	%r14171, %r14170, %r14167, %p7037;
	selp.b32 	%r14172, %r14171, %r14167, %p7036;
	mov.b32 	%r14173, 0;
	mov.b64 	%fd39145, {%r14173, %r14172};
$L__BB3_6114:
	mov.f64 	%fd39146, 0d4026000000000000;
	{
	.reg .b32 %temp; 
	mov.b64 	{%temp, %r15991}, %fd39146;
	}
	{
	.reg .b32 %temp; 
	mov.b64 	{%r15992, %temp}, %fd39146;
	}
	setp.gt.s32 	%p7040, %r15991, 1048575;
	mov.b32 	%r15993, -1023;
	@%p7040 bra 	$L__BB3_6116;
	mov.f64 	%fd39146, 0d4386000000000000;
	{
	.reg .b32 %temp; 
	mov.b64 	{%temp, %r15991}, %fd39146;
	}
	{
	.reg .b32 %temp; 
	mov.b64 	{%r15992, %temp}, %fd39146;
	}
	mov.b32 	%r15993, -1077;
$L__BB3_6116:
	add.s32 	%r14176, %r15991, -1;
	setp.gt.u32 	%p7041, %r14176, 2146435070;
	@%p7041 bra 	$L__BB3_6120;
	shr.u32 	%r14179, %r15991, 20;
	add.s32 	%r15994, %r15993, %r14179;
	and.b32  	%r14180, %r15991, 1048575;
	or.b32  	%r14181, %r14180, 1072693248;
	mov.b64 	%fd39147, {%r15992, %r14181};
	setp.lt.u32 	%p7043, %r14181, 1073127583;
	@%p7043 bra 	$L__BB3_6119;
	{
	.reg .b32 %temp; 
	mov.b64 	{%r14182, %temp}, %fd39147;
	}
	{
	.reg .b32 %temp; 
	mov.b64 	{%temp, %r14183}, %fd39147;
	}
	add.s32 	%r14184, %r14183, -1048576;
	mov.b64 	%fd39147, {%r14182, %r14184};
	add.s32 	%r15994, %r15994, 1;
$L__BB3_6119:
	add.f64 	%fd35122, %fd39147, 0dBFF0000000000000;
	add.f64 	%fd35123, %fd39147, 0d3FF0000000000000;
	rcp.approx.ftz.f64 	%fd35124, %fd35123;
	neg.f64 	%fd35125, %fd35123;
	fma.rn.f64 	%fd35126, %fd35125, %fd35124, 0d3FF0000000000000;
	fma.rn.f64 	%fd35127, %fd35126, %fd35126, %fd35126;
	fma.rn.f64 	%fd35128, %fd35127, %fd35124, %fd35124;
	mul.f64 	%fd35129, %fd35122, %fd35128;
	fma.rn.f64 	%fd35130, %fd35122, %fd35128, %fd35129;
	mul.f64 	%fd35131, %fd35130, %fd35130;
	fma.rn.f64 	%fd35132, %fd35131, 0d3EB1380B3AE80F1E, 0d3ED0EE258B7A8B04;
	fma.rn.f64 	%fd35133, %fd35132, %fd35131, 0d3EF3B2669F02676F;
	fma.rn.f64 	%fd35134, %fd35133, %fd35131, 0d3F1745CBA9AB0956;
	fma.rn.f64 	%fd35135, %fd35134, %fd35131, 0d3F3C71C72D1B5154;
	fma.rn.f64 	%fd35136, %fd35135, %fd35131, 0d3F624924923BE72D;
	fma.rn.f64 	%fd35137, %fd35136, %fd35131, 0d3F8999999999A3C4;
	fma.rn.f64 	%fd35138, %fd35137, %fd35131, 0d3FB5555555555554;
	sub.f64 	%fd35139, %fd35122, %fd35130;
	add.f64 	%fd35140, %fd35139, %fd35139;
	neg.f64 	%fd35141, %fd35130;
	fma.rn.f64 	%fd35142, %fd35141, %fd35122, %fd35140;
	mul.f64 	%fd35143, %fd35128, %fd35142;
	mul.f64 	%fd35144, %fd35131, %fd35138;
	fma.rn.f64 	%fd35145, %fd35144, %fd35130, %fd35143;
	xor.b32  	%r14185, %r15994, -2147483648;
	mov.b32 	%r14186, 1127219200;
	mov.b64 	%fd35146, {%r14185, %r14186};
	sub.f64 	%fd35147, %fd35146, %fd159;
	fma.rn.f64 	%fd35148, %fd35147, 0d3FE62E42FEFA39EF, %fd35130;
	fma.rn.f64 	%fd35149, %fd35147, 0dBFE62E42FEFA39EF, %fd35148;
	sub.f64 	%fd35150, %fd35149, %fd35130;
	sub.f64 	%fd35151, %fd35145, %fd35150;
	fma.rn.f64 	%fd35152, %fd35147, 0d3C7ABC9E3B39803F, %fd35151;
	add.f64 	%fd39148, %fd35148, %fd35152;
	bra.uni 	$L__BB3_6121;
$L__BB3_6120:
	fma.rn.f64 	%fd35121, %fd39146, 0d7FF0000000000000, 0d7FF0000000000000;
	{
	.reg .b32 %temp; 
	mov.b64 	{%temp, %r14177}, %fd39146;
	}
	and.b32  	%r14178, %r14177, 2147483647;
	setp.eq.s32 	%p7042, %r14178, 0;
	selp.f64 	%fd39148, 0dFFF0000000000000, %fd35121, %p7042;
$L__BB3_6121:
	fma.rn.f64 	%fd8930, %fd39148, 0dC018000000000000, 0d4026000000000000;
	mov.f64 	%fd39149, 0d3FFC4E06B9F096A3;
	{
	.reg .b32 %temp; 
	mov.b64 	{%temp, %r15999}, %fd39149;
	}
	{
	.reg .b32 %temp; 
	mov.b64 	{%r16000, %temp}, %fd39149;
	}
	setp.gt.s32 	%p7044, %r15999, 1048575;
	mov.b32 	%r15997, -1023;
	mov.u32 	%r15995, %r15999;
	mov.u32 	%r15996, %r16000;
	@%p7044 bra 	$L__BB3_6123;
	mov.f64 	%fd39149, 0d435C4E06B9F096A3;
	{
	.reg .b32 %temp; 
	mov.b64 	{%temp, %r15995}, %fd39149;
	}
	{
	.reg .b32 %temp; 
	mov.b64 	{%r15996, %temp}, %fd39149;
	}
	mov.b32 	%r15997, -1077;
$L__BB3_6123:
	add.s32 	%r14189, %r15995, -1;
	setp.gt.u32 	%p7045, %r14189, 2146435070;
	@%p7045 bra 	$L__BB3_6127;
	shr.u32 	%r14192, %r15995, 20;
	add.s32 	%r15998, %r15997, %r14192;
	and.b32  	%r14193, %r15995, 1048575;
	or.b32  	%r14194, %r14193, 1072693248;
	mov.b64 	%fd39150, {%r15996, %r14194};
	setp.lt.u32 	%p7047, %r14194, 1073127583;
	@%p7047 bra 	$L__BB3_6126;
	{
	.reg .b32 %temp; 
	mov.b64 	{%r14195, %temp}, %fd39150;
	}
	{
	.reg .b32 %temp; 
	mov.b64 	{%temp, %r14196}, %fd39150;
	}
	add.s32 	%r14197, %r14196, -1048576;
	mov.b64 	%fd39150, {%r14195, %r14197};
	add.s32 	%r15998, %r15998, 1;
$L__BB3_6126:
	add.f64 	%fd35156, %fd39150, 0dBFF0000000000000;
	add.f64 	%fd35157, %fd39150, 0d3FF0000000000000;
	rcp.approx.ftz.f64 	%fd35158, %fd35157;
	neg.f64 	%fd35159, %fd35157;
	fma.rn.f64 	%fd35160, %fd35159, %fd35158, 0d3FF0000000000000;
	fma.rn.f64 	%fd35161, %fd35160, %fd35160, %fd35160;
	fma.rn.f64 	%fd35162, %fd35161, %fd35158, %fd35158;
	mul.f64 	%fd35163, %fd35156, %fd35162;
	fma.rn.f64 	%fd35164, %fd35156, %fd35162, %fd35163;
	mul.f64 	%fd35165, %fd35164, %fd35164;
	fma.rn.f64 	%fd35166, %fd35165, 0d3EB1380B3AE80F1E, 0d3ED0EE258B7A8B04;
	fma.rn.f64 	%fd35167, %fd35166, %fd35165, 0d3EF3B2669F02676F;
	fma.rn.f64 	%fd35168, %fd35167, %fd35165, 0d3F1745CBA9AB0956;
	fma.rn.f64 	%fd35169, %fd35168, %fd35165, 0d3F3C71C72D1B5154;
	fma.rn.f64 	%fd35170, %fd35169, %fd35165, 0d3F624924923BE72D;
	fma.rn.f64 	%fd35171, %fd35170, %fd35165, 0d3F8999999999A3C4;
	fma.rn.f64 	%fd35172, %fd35171, %fd35165, 0d3FB5555555555554;
	sub.f64 	%fd35173, %fd35156, %fd35164;
	add.f64 	%fd35174, %fd35173, %fd35173;
	neg.f64 	%fd35175, %fd35164;
	fma.rn.f64 	%fd35176, %fd35175, %fd35156, %fd35174;
	mul.f64 	%fd35177, %fd35162, %fd35176;
	mul.f64 	%fd35178, %fd35165, %fd35172;
	fma.rn.f64 	%fd35179, %fd35178, %fd35164, %fd35177;
	xor.b32  	%r14198, %r15998, -2147483648;
	mov.b32 	%r14199, 1127219200;
	mov.b64 	%fd35180, {%r14198, %r14199};
	sub.f64 	%fd35181, %fd35180, %fd159;
	fma.rn.f64 	%fd35182, %fd35181, 0d3FE62E42FEFA39EF, %fd35164;
	fma.rn.f64 	%fd35183, %fd35181, 0dBFE62E42FEFA39EF, %fd35182;
	sub.f64 	%fd35184, %fd35183, %fd35164;
	sub.f64 	%fd35185, %fd35179, %fd35184;
	fma.rn.f64 	%fd35186, %fd35181, 0d3C7ABC9E3B39803F, %fd35185;
	add.f64 	%fd39151, %fd35182, %fd35186;
	bra.uni 	$L__BB3_6128;
$L__BB3_6127:
	fma.rn.f64 	%fd35155, %fd39149, 0d7FF0000000000000, 0d7FF0000000000000;
	{
	.reg .b32 %temp; 
	mov.b64 	{%temp, %r14190}, %fd39149;
	}
	and.b32  	%r14191, %r14190, 2147483647;
	setp.eq.s32 	%p7046, %r14191, 0;
	selp.f64 	%fd39151, 0dFFF0000000000000, %fd35155, %p7046;
$L__BB3_6128:
	sub.f64 	%fd8938, %fd39151, %fd8930;
	fma.rn.f64 	%fd35187, %fd8938, 0d3FF71547652B82FE, 0d4338000000000000;
	{
	.reg .b32 %temp; 
	mov.b64 	{%r3470, %temp}, %fd35187;
	}
	mov.f64 	%fd35188, 0dC338000000000000;
	add.rn.f64 	%fd35189, %fd35187, %fd35188;
	fma.rn.f64 	%fd35190, %fd35189, 0dBFE62E42FEFA39EF, %fd8938;
	fma.rn.f64 	%fd35191, %fd35189, 0dBC7ABC9E3B39803F, %fd35190;
	fma.rn.f64 	%fd35192, %fd35191, 0d3E5ADE1569CE2BDF, 0d3E928AF3FCA213EA;
	fma.rn.f64 	%fd35193, %fd35192, %fd35191, 0d3EC71DEE62401315;
	fma.rn.f64 	%fd35194, %fd35193, %fd35191, 0d3EFA01997C89EB71;
	fma.rn.f64 	%fd35195, %fd35194, %fd35191, 0d3F2A01A014761F65;
	fma.rn.f64 	%fd35196, %fd35195, %fd35191, 0d3F56C16C1852B7AF;
	fma.rn.f64 	%fd35197, %fd35196, %fd35191, 0d3F81111111122322;
	fma.rn.f64 	%fd35198, %fd35197, %fd35191, 0d3FA55555555502A1;
	fma.rn.f64 	%fd35199, %fd35198, %fd35191, 0d3FC5555555555511;
	fma.rn.f64 	%fd35200, %fd35199, %fd35191, 0d3FE000000000000B;
	fma.rn.f64 	%fd35201, %fd35200, %fd35191, 0d3FF0000000000000;
	fma.rn.f64 	%fd35202, %fd35201, %fd35191, 0d3FF0000000000000;
	{
	.reg .b32 %temp; 
	mov.b64 	{%r3471, %temp}, %fd35202;
	}
	{
	.reg .b32 %temp; 
	mov.b64 	{%temp, %r3472}, %fd35202;
	}
	shl.b32 	%r14200, %r3470, 20;
	add.s32 	%r14201, %r14200, %r3472;
	mov.b64 	%fd39152, {%r3471, %r14201};
	{
	.reg .b32 %temp; 
	mov.b64 	{%temp, %r14202}, %fd8938;
	}
	mov.b32 	%f342, %r14202;
	abs.f32 	%f159, %f342;
	setp.lt.f32 	%p7048, %f159, 0f4086232B;
	@%p7048 bra 	$L__BB3_6131;
	setp.lt.f64 	%p7049, %fd8938, 0d0000000000000000;
	add.f64 	%fd35203, %fd8938, 0d7FF0000000000000;
	selp.f64 	%fd39152, 0d0000000000000000, %fd35203, %p7049;
	setp.geu.f32 	%p7050, %f159, 0f40874800;
	@%p7050 bra 	$L__BB3_6131;
	shr.u32 	%r14203, %r3470, 31;
	add.s32 	%r14204, %r3470, %r14203;
	shr.s32 	%r14205, %r14204, 1;
	shl.b32 	%r14206, %r14205, 20;
	add.s32 	%r14207, %r3472, %r14206;
	mov.b64 	%fd35204, {%r3471, %r14207};
	sub.s32 	%r14208, %r3470, %r14205;
	shl.b32 	%r14209, %r14208, 20;
	add.s32 	%r14210, %r14209, 1072693248;
	mov.b32 	%r14211, 0;
	mov.b64 	%fd35205, {%r14211, %r14210};
	mul.f64 	%fd39152, %fd35205, %fd35204;
$L__BB3_6131:
	setp.neu.f64 	%p7051, %fd8879, 0d0000000000000000;
	rcp.rn.f64 	%fd35206, %fd39145;
	setp.eq.f64 	%p7052, %fd869, 0d3FF0000000000000;
	selp.f64 	%fd35207, 0d3FF0000000000000, %fd35206, %p7052;
	mul.f64 	%fd8943, %fd35207, %fd39152;
	@%p7051 bra 	$L__BB3_6133;
	setp.lt.s32 	%p7054, %r93, 0;
	setp.eq.s32 	%p7055, %r3438, 1127219200;
	selp.b32 	%r14212, %r3440, 0, %p7055;
	or.b32  	%r14213, %r14212, 2146435072;
	selp.b32 	%r14214, %r14213, %r14212, %p7054;
	mov.b32 	%r14215, 0;
	mov.b64 	%fd39154, {%r14215, %r14214};
	bra.uni 	$L__BB3_6134;
$L__BB3_6133:
	setp.lt.s32 	%p7053, %r3440, 0;
	{ // callseq 942, 0
	.param .b64 param0;
	st.param.f64 	[param0], %fd8880;
	.param .b64 param1;
	st.param.f64 	[param1], 0d3FD5555555555555;
	.param .b64 retval0;
	call.uni (retval0), 
	__internal_accurate_pow, 
	(
	param0, 
	param1
	);
	ld.param.f64 	%fd35208, [retval0];
	} // callseq 942
	selp.f64 	%fd39154, 0dFFF8000000000000, %fd35208, %p7053;
$L__BB3_6134:
	add.f64 	%fd35210, %fd8879, 0d3FD5555555555555;
	{
	.reg .b32 %temp; 
	mov.b64 	{%temp, %r14216}, %fd35210;
	}
	and.b32  	%r14217, %r14216, 2146435072;
	setp.ne.s32 	%p7056, %r14217, 2146435072;
	@%p7056 bra 	$L__BB3_6139;
	setp.num.f64 	%p7057, %fd8879, %fd8879;
	@%p7057 bra 	$L__BB3_6137;
	mov.f64 	%fd35211, 0d3FD5555555555555;
	add.rn.f64 	%fd39154, %fd8879, %fd35211;
	bra.uni 	$L__BB3_6139;
$L__BB3_6137:
	setp.neu.f64 	%p7058, %fd8880, 0d7FF0000000000000;
	@%p7058 bra 	$L__BB3_6139;
	setp.lt.s32 	%p7059, %r3440, 0;
	or.b32  	%r14218, %r3436, -2147483648;
	selp.b32 	%r14219, %r14218, %r3436, %p5;
	selp.b32 	%r14220, %r14219, %r3436, %p7059;
	mov.b32 	%r14221, 0;
	mov.b64 	%fd39154, {%r14221, %r14220};
$L__BB3_6139:
	setp.eq.f64 	%p7060, %fd8879, 0d3FF0000000000000;
	selp.f64 	%fd8950, 0d3FF0000000000000, %fd39154, %p7060;
	mul.f64 	%fd8951, %fd869, %fd8950;
	setp.geu.f64 	%p7061, %fd8951, 0d0000000000000000;
	@%p7061 bra 	$L__BB3_6141;
	mov.u64 	%rd458, $str$7;
	cvta.global.u64 	%rd459, %rd458;
	{ // callseq 943, 0
	.param .b64 param0;
	st.param.b64 	[param0], %rd459;
	.param .b64 param1;
	st.param.b64 	[param1], 0;
	.param .b32 retval0;
	call.uni (retval0), 
	vprintf, 
	(
	param0, 
	param1
	);
	ld.param.b32 	%r14222, [retval0];
	} // callseq 943
$L__BB3_6141:
	setp.geu.f64 	%p7062, %fd8951, 0d401A000000000000;
	@%p7062 bra 	$L__BB3_6183;
	setp.gt.s32 	%p7087, %r15999, 1048575;
	mov.b32 	%r16001, -1023;
	mov.f64 	%fd39155, 0d3FFC4E06B9F096A3;
	@%p7087 bra 	$L__BB3_6144;
	mov.f64 	%fd39155, 0d435C4E06B9F096A3;
	{
	.reg .b32 %temp; 
	mov.b64 	{%temp, %r15999}, %fd39155;
	}
	{
	.reg .b32 %temp; 
	mov.b64 	{%r16000, %temp}, %fd39155;
	}
	mov.b32 	%r16001, -1077;
$L__BB3_6144:
	add.s32 	%r14274, %r15999, -1;
	setp.gt.u32 	%p7088, %r14274, 2146435070;
	@%p7088 bra 	$L__BB3_6148;
	shr.u32 	%r14277, %r15999, 20;
	add.s32 	%r16002, %r16001, %r14277;
	and.b32  	%r14278, %r15999, 1048575;
	or.b32  	%r14279, %r14278, 1072693248;
	mov.b64 	%fd39156, {%r16000, %r14279};
	setp.lt.u32 	%p7090, %r14279, 1073127583;
	@%p7090 bra 	$L__BB3_6147;
	{
	.reg .b32 %temp; 
	mov.b64 	{%r14280, %temp}, %fd39156;
	}
	{
	.reg .b32 %temp; 
	mov.b64 	{%temp, %r14281}, %fd39156;
	}
	add.s32 	%r14282, %r14281, -1048576;
	mov.b64 	%fd39156, {%r14280, %r14282};
	add.s32 	%r16002, %r16002, 1;
$L__BB3_6147:
	add.f64 	%fd35357, %fd39156, 0dBFF0000000000000;
	add.f64 	%fd35358, %fd39156, 0d3FF0000000000000;
	rcp.approx.ftz.f64 	%fd35359, %fd35358;
	neg.f64 	%fd35360, %fd35358;
	fma.rn.f64 	%fd35361, %fd35360, %fd35359, 0d3FF0000000000000;
	fma.rn.f64 	%fd35362, %fd35361, %fd35361, %fd35361;
	fma.rn.f64 	%fd35363, %fd35362, %fd35359, %fd35359;
	mul.f64 	%fd35364, %fd35357, %fd35363;
	fma.rn.f64 	%fd35365, %fd35357, %fd35363, %fd35364;
	mul.f64 	%fd35366, %fd35365, %fd35365;
	fma.rn.f64 	%fd35367, %fd35366, 0d3EB1380B3AE80F1E, 0d3ED0EE258B7A8B04;
	fma.rn.f64 	%fd35368, %fd35367, %fd35366, 0d3EF3B2669F02676F;
	fma.rn.f64 	%fd35369, %fd35368, %fd35366, 0d3F1745CBA9AB0956;
	fma.rn.f64 	%fd35370, %fd35369, %fd35366, 0d3F3C71C72D1B5154;
	fma.rn.f64 	%fd35371, %fd35370, %fd35366, 0d3F624924923BE72D;
	fma.rn.f64 	%fd35372, %fd35371, %fd35366, 0d3F8999999999A3C4;
	fma.rn.f64 	%fd35373, %fd35372, %fd35366, 0d3FB5555555555554;
	sub.f64 	%fd35374, %fd35357, %fd35365;
	add.f64 	%fd35375, %fd35374, %fd35374;
	neg.f64 	%fd35376, %fd35365;
	fma.rn.f64 	%fd35377, %fd35376, %fd35357, %fd35375;
	mul.f64 	%fd35378, %fd35363, %fd35377;
	mul.f64 	%fd35379, %fd35366, %fd35373;
	fma.rn.f64 	%fd35380, %fd35379, %fd35365, %fd35378;
	xor.b32  	%r14283, %r16002, -2147483648;
	mov.b32 	%r14284, 1127219200;
	mov.b64 	%fd35381, {%r14283, %r14284};
	sub.f64 	%fd35382, %fd35381, %fd159;
	fma.rn.f64 	%fd35383, %fd35382, 0d3FE62E42FEFA39EF, %fd35365;
	fma.rn.f64 	%fd35384, %fd35382, 0dBFE62E42FEFA39EF, %fd35383;
	sub.f64 	%fd35385, %fd35384, %fd35365;
	sub.f64 	%fd35386, %fd35380, %fd35385;
	fma.rn.f64 	%fd35387, %fd35382, 0d3C7ABC9E3B39803F, %fd35386;
	add.f64 	%fd39157, %fd35383, %fd35387;
	bra.uni 	$L__BB3_6149;
$L__BB3_6148:
	fma.rn.f64 	%fd35356, %fd39155, 0d7FF0000000000000, 0d7FF0000000000000;
	{
	.reg .b32 %temp; 
	mov.b64 	{%temp, %r14275}, %fd39155;
	}
	and.b32  	%r14276, %r14275, 2147483647;
	setp.eq.s32 	%p7089, %r14276, 0;
	selp.f64 	%fd39157, 0dFFF0000000000000, %fd35356, %p7089;
$L__BB3_6149:
	setp.le.f64 	%p7091, %fd8951, 0d0000000000000000;
	mov.f64 	%fd39166, 0d0000000000000000;
	@%p7091 bra 	$L__BB3_6151;
	mov.b32 	%r16003, 1;
	mov.f64 	%fd39159, 0d3FC745D1745D1746;
	mov.f64 	%fd39158, 0d4016000000000000;
	mov.f64 	%fd39161, %fd39159;
	bra.uni 	$L__BB3_6169;
$L__BB3_6151:
	setp.geu.f64 	%p7092, %fd8951, 0d0000000000000000;
	@%p7092 bra 	$L__BB3_6182;
	mov.u64 	%rd462, $str$4;
	cvta.global.u64 	%rd463, %rd462;
	{ // callseq 945, 0
	.param .b64 param0;
	st.param.b64 	[param0], %rd463;
	.param .b64 param1;
	st.param.b64 	[param1], 0;
	.param .b32 retval0;
	call.uni (retval0), 
	vprintf, 
	(
	param0, 
	param1
	);
	ld.param.b32 	%r14285, [retval0];
	} // callseq 945
	bra.uni 	$L__BB3_6182;
$L__BB3_6153:
	add.f64 	%fd8959, %fd9007, 0d3FF0000000000000;
	div.rn.f64 	%fd35396, %fd8951, %fd8959;
	mul.f64 	%fd8960, %fd9008, %fd35396;
	add.f64 	%fd39161, %fd39161, %fd8960;
	abs.f64 	%fd35397, %fd8960;
	abs.f64 	%fd35398, %fd39161;
	mul.f64 	%fd35399, %fd35398, 0d3E9421F5F40D8376;
	setp.lt.f64 	%p7094, %fd35397, %fd35399;
	@%p7094 bra 	$L__BB3_6170;
	add.f64 	%fd8962, %fd8959, 0d3FF0000000000000;
	div.rn.f64 	%fd35400, %fd8951, %fd8962;
	mul.f64 	%fd8963, %fd8960, %fd35400;
	add.f64 	%fd39161, %fd39161, %fd8963;
	abs.f64 	%fd35401, %fd8963;
	abs.f64 	%fd35402, %fd39161;
	mul.f64 	%fd35403, %fd35402, 0d3E9421F5F40D8376;
	setp.lt.f64 	%p7095, %fd35401, %fd35403;
	@%p7095 bra 	$L__BB3_6170;
	add.f64 	%fd8965, %fd8962, 0d3FF0000000000000;
	div.rn.f64 	%fd35404, %fd8951, %fd8965;
	mul.f64 	%fd8966, %fd8963, %fd35404;
	add.f64 	%fd39161, %fd39161, %fd8966;
	abs.f64 	%fd35405, %fd8966;
	abs.f64 	%fd35406, %fd39161;
	mul.f64 	%fd35407, %fd35406, 0d3E9421F5F40D8376;
	setp.lt.f64 	%p7096, %fd35405, %fd35407;
	@%p7096 bra 	$L__BB3_6170;
	add.f64 	%fd8968, %fd8965, 0d3FF0000000000000;
	div.rn.f64 	%fd35408, %fd8951, %fd8968;
	mul.f64 	%fd8969, %fd8966, %fd35408;
	add.f64 	%fd39161, %fd39161, %fd8969;
	abs.f64 	%fd35409, %fd8969;
	abs.f64 	%fd35410, %fd39161;
	mul.f64 	%fd35411, %fd35410, 0d3E9421F5F40D8376;
	setp.lt.f64 	%p7097, %fd35409, %fd35411;
	@%p7097 bra 	$L__BB3_6170;
	add.f64 	%fd8971, %fd8968, 0d3FF0000000000000;
	div.rn.f64 	%fd35412, %fd8951, %fd8971;
	mul.f64 	%fd8972, %fd8969, %fd35412;
	add.f64 	%fd39161, %fd39161, %fd8972;
	abs.f64 	%fd35413, %fd8972;
	abs.f64 	%fd35414, %fd39161;
	mul.f64 	%fd35415, %fd35414, 0d3E9421F5F40D8376;
	setp.lt.f64 	%p7098, %fd35413, %fd35415;
	@%p7098 bra 	$L__BB3_6170;
	add.f64 	%fd8974, %fd8971, 0d3FF0000000000000;
	div.rn.f64 	%fd35416, %fd8951, %fd8974;
	mul.f64 	%fd8975, %fd8972, %fd35416;
	add.f64 	%fd39161, %fd39161, %fd8975;
	abs.f64 	%fd35417, %fd8975;
	abs.f64 	%fd35418, %fd39161;
	mul.f64 	%fd35419, %fd35418, 0d3E9421F5F40D8376;
	setp.lt.f64 	%p7099, %fd35417, %fd35419;
	@%p7099 bra 	$L__BB3_6170;
	add.f64 	%fd8977, %fd8974, 0d3FF0000000000000;
	div.rn.f64 	%fd35420, %fd8951, %fd8977;
	mul.f64 	%fd8978, %fd8975, %fd35420;
	add.f64 	%fd39161, %fd39161, %fd8978;
	abs.f64 	%fd35421, %fd8978;
	abs.f64 	%fd35422, %fd39161;
	mul.f64 	%fd35423, %fd35422, 0d3E9421F5F40D8376;
	setp.lt.f64 	%p7100, %fd35421, %fd35423;
	@%p7100 bra 	$L__BB3_6170;
	add.f64 	%fd8980, %fd8977, 0d3FF0000000000000;
	div.rn.f64 	%fd35424, %fd8951, %fd8980;
	mul.f64 	%fd8981, %fd8978, %fd35424;
	add.f64 	%fd39161, %fd39161, %fd8981;
	abs.f64 	%fd35425, %fd8981;
	abs.f64 	%fd35426, %fd39161;
	mul.f64 	%fd35427, %fd35426, 0d3E9421F5F40D8376;
	setp.lt.f64 	%p7101, %fd35425, %fd35427;
	@%p7101 bra 	$L__BB3_6170;
	add.f64 	%fd8983, %fd8980, 0d3FF0000000000000;
	div.rn.f64 	%fd35428, %fd8951, %fd8983;
	mul.f64 	%fd8984, %fd8981, %fd35428;
	add.f64 	%fd39161, %fd39161, %fd8984;
	abs.f64 	%fd35429, %fd8984;
	abs.f64 	%fd35430, %fd39161;
	mul.f64 	%fd35431, %fd35430, 0d3E9421F5F40D8376;
	setp.lt.f64 	%p7102, %fd35429, %fd35431;
	@%p7102 bra 	$L__BB3_6170;
	add.f64 	%fd8986, %fd8983, 0d3FF0000000000000;
	div.rn.f64 	%fd35432, %fd8951, %fd8986;
	mul.f64 	%fd8987, %fd8984, %fd35432;
	add.f64 	%fd39161, %fd39161, %fd8987;
	abs.f64 	%fd35433, %fd8987;
	abs.f64 	%fd35434, %fd39161;
	mul.f64 	%fd35435, %fd35434, 0d3E9421F5F40D8376;
	setp.lt.f64 	%p7103, %fd35433, %fd35435;
	@%p7103 bra 	$L__BB3_6170;
	add.f64 	%fd8989, %fd8986, 0d3FF0000000000000;
	div.rn.f64 	%fd35436, %fd8951, %fd8989;
	mul.f64 	%fd8990, %fd8987, %fd35436;
	add.f64 	%fd39161, %fd39161, %fd8990;
	abs.f64 	%fd35437, %fd8990;
	abs.f64 	%fd35438, %fd39161;
	mul.f64 	%fd35439, %fd35438, 0d3E9421F5F40D8376;
	setp.lt.f64 	%p7104, %fd35437, %fd35439;
	@%p7104 bra 	$L__BB3_6170;
	add.f64 	%fd8992, %fd8989, 0d3FF0000000000000;
	div.rn.f64 	%fd35440, %fd8951, %fd8992;
	mul.f64 	%fd8993, %fd8990, %fd35440;
	add.f64 	%fd39161, %fd39161, %fd8993;
	abs.f64 	%fd35441, %fd8993;
	abs.f64 	%fd35442, %fd39161;
	mul.f64 	%fd35443, %fd35442, 0d3E9421F5F40D8376;
	setp.lt.f64 	%p7105, %fd35441, %fd35443;
	@%p7105 bra 	$L__BB3_6170;
	add.f64 	%fd8995, %fd8992, 0d3FF0000000000000;
	div.rn.f64 	%fd35444, %fd8951, %fd8995;
	mul.f64 	%fd8996, %fd8993, %fd35444;
	add.f64 	%fd39161, %fd39161, %fd8996;
	abs.f64 	%fd35445, %fd8996;
	abs.f64 	%fd35446, %fd39161;
	mul.f64 	%fd35447, %fd35446, 0d3E9421F5F40D8376;
	setp.lt.f64 	%p7106, %fd35445, %fd35447;
	@%p7106 bra 	$L__BB3_6170;
	add.f64 	%fd8998, %fd8995, 0d3FF0000000000000;
	div.rn.f64 	%fd35448, %fd8951, %fd8998;
	mul.f64 	%fd8999, %fd8996, %fd35448;
	add.f64 	%fd39161, %fd39161, %fd8999;
	abs.f64 	%fd35449, %fd8999;
	abs.f64 	%fd35450, %fd39161;
	mul.f64 	%fd35451, %fd35450, 0d3E9421F5F40D8376;
	setp.lt.f64 	%p7107, %fd35449, %fd35451;
	@%p7107 bra 	$L__BB3_6170;
	add.f64 	%fd39158, %fd8998, 0d3FF0000000000000;
	div.rn.f64 	%fd35452, %fd8951, %fd39158;
	mul.f64 	%fd39159, %fd8999, %fd35452;
	add.f64 	%fd39161, %fd39161, %fd39159;
	abs.f64 	%fd35453, %fd39159;
	abs.f64 	%fd35454, %fd39161;
	mul.f64 	%fd35455, %fd35454, 0d3E9421F5F40D8376;
	setp.lt.f64 	%p7108, %fd35453, %fd35455;
	@%p7108 bra 	$L__BB3_6170;
	add.s32 	%r16003, %r16003, 16;
	setp.eq.s32 	%p7109, %r16003, 100000001;
	@%p7109 bra 	$L__BB3_6181;
$L__BB3_6169:
	add.f64 	%fd9007, %fd39158, 0d3FF0000000000000;
	div.rn.f64 	%fd35392, %fd8951, %fd9007;
	mul.f64 	%fd9008, %fd39159, %fd35392;
	add.f64 	%fd39161, %fd39161, %fd9008;
	abs.f64 	%fd35393, %fd9008;
	abs.f64 	%fd35394, %fd39161;
	mul.f64 	%fd35395, %fd35394, 0d3E9421F5F40D8376;
	setp.geu.f64 	%p7093, %fd35393, %fd35395;
	@%p7093 bra 	$L__BB3_6153;
$L__BB3_6170:
	{
	.reg .b32 %temp; 
	mov.b64 	{%temp, %r16004}, %fd8951;
	}
	{
	.reg .b32 %temp; 
	mov.b64 	{%r16005, %temp}, %fd8951;
	}
	setp.gt.s32 	%p7110, %r16004, 1048575;
	mov.b32 	%r16006, -1023;
	mov.f64 	%fd39162, %fd8951;
	@%p7110 bra 	$L__BB3_6172;
	mul.f64 	%fd39162, %fd8951, 0d4350000000000000;
	{
	.reg .b32 %temp; 
	mov.b64 	{%temp, %r16004}, %fd39162;
	}
	{
	.reg .b32 %temp; 
	mov.b64 	{%r16005, %temp}, %fd39162;
	}
	mov.b32 	%r16006, -1077;
$L__BB3_6172:
	add.s32 	%r14292, %r16004, -1;
	setp.gt.u32 	%p7111, %r14292, 2146435070;
	@%p7111 bra 	$L__BB3_6176;
	shr.u32 	%r14295, %r16004, 20;
	add.s32 	%r16007, %r16006, %r14295;
	and.b32  	%r14296, %r16004, 1048575;
	or.b32  	%r14297, %r14296, 1072693248;
	mov.b64 	%fd39163, {%r16005, %r14297};
	setp.lt.u32 	%p7113, %r14297, 1073127583;
	@%p7113 bra 	$L__BB3_6175;
	{
	.reg .b32 %temp; 
	mov.b64 	{%r14298, %temp}, %fd39163;
	}
	{
	.reg .b32 %temp; 
	mov.b64 	{%temp, %r14299}, %fd39163;
	}
	add.s32 	%r14300, %r14299, -1048576;
	mov.b64 	%fd39163, {%r14298, %r14300};
	add.s32 	%r16007, %r16007, 1;
$L__BB3_6175:
	add.f64 	%fd35458, %fd39163, 0dBFF0000000000000;
	add.f64 	%fd35459, %fd39163, 0d3FF0000000000000;
	rcp.approx.ftz.f64 	%fd35460, %fd35459;
	neg.f64 	%fd35461, %fd35459;
	fma.rn.f64 	%fd35462, %fd35461, %fd35460, 0d3FF0000000000000;
	fma.rn.f64 	%fd35463, %fd35462, %fd35462, %fd35462;
	fma.rn.f64 	%fd35464, %fd35463, %fd35460, %fd35460;
	mul.f64 	%fd35465, %fd35458, %fd35464;
	fma.rn.f64 	%fd35466, %fd35458, %fd35464, %fd35465;
	mul.f64 	%fd35467, %fd35466, %fd35466;
	fma.rn.f64 	%fd35468, %fd35467, 0d3EB1380B3AE80F1E, 0d3ED0EE258B7A8B04;
	fma.rn.f64 	%fd35469, %fd35468, %fd35467, 0d3EF3B2669F02676F;
	fma.rn.f64 	%fd35470, %fd35469, %fd35467, 0d3F1745CBA9AB0956;
	fma.rn.f64 	%fd35471, %fd35470, %fd35467, 0d3F3C71C72D1B5154;
	fma.rn.f64 	%fd35472, %fd35471, %fd35467, 0d3F624924923BE72D;
	fma.rn.f64 	%fd35473, %fd35472, %fd35467, 0d3F8999999999A3C4;
	fma.rn.f64 	%fd35474, %fd35473, %fd35467, 0d3FB5555555555554;
	sub.f64 	%fd35475, %fd35458, %fd35466;
	add.f64 	%fd35476, %fd35475, %fd35475;
	neg.f64 	%fd35477, %fd35466;
	fma.rn.f64 	%fd35478, %fd35477, %fd35458, %fd35476;
	mul.f64 	%fd35479, %fd35464, %fd35478;
	mul.f64 	%fd35480, %fd35467, %fd35474;
	fma.rn.f64 	%fd35481, %fd35480, %fd35466, %fd35479;
	xor.b32  	%r14301, %r16007, -2147483648;
	mov.b32 	%r14302, 1127219200;
	mov.b64 	%fd35482, {%r14301, %r14302};
	sub.f64 	%fd35483, %fd35482, %fd159;
	fma.rn.f64 	%fd35484, %fd35483, 0d3FE62E42FEFA39EF, %fd35466;
	fma.rn.f64 	%fd35485, %fd35483, 0dBFE62E42FEFA39EF, %fd35484;
	sub.f64 	%fd35486, %fd35485, %fd35466;
	sub.f64 	%fd35487, %fd35481, %fd35486;
	fma.rn.f64 	%fd35488, %fd35483, 0d3C7ABC9E3B39803F, %fd35487;
	add.f64 	%fd39164, %fd35484, %fd35488;
	bra.uni 	$L__BB3_6177;
$L__BB3_6176:
	fma.rn.f64 	%fd35457, %fd39162, 0d7FF0000000000000, 0d7FF0000000000000;
	{
	.reg .b32 %temp; 
	mov.b64 	{%temp, %r14293}, %fd39162;
	}
	and.b32  	%r14294, %r14293, 2147483647;
	setp.eq.s32 	%p7112, %r14294, 0;
	selp.f64 	%fd39164, 0dFFF0000000000000, %fd35457, %p7112;
$L__BB3_6177:
	mul.f64 	%fd35489, %fd39164, 0d4016000000000000;
	sub.f64 	%fd35490, %fd35489, %fd8951;
	sub.f64 	%fd35491, %fd8930, %fd39157;
	add.f64 	%fd9019, %fd35491, %fd35490;
	fma.rn.f64 	%fd35492, %fd9019, 0d3FF71547652B82FE, 0d4338000000000000;
	{
	.reg .b32 %temp; 
	mov.b64 	{%r3493, %temp}, %fd35492;
	}
	mov.f64 	%fd35493, 0dC338000000000000;
	add.rn.f64 	%fd35494, %fd35492, %fd35493;
	fma.rn.f64 	%fd35495, %fd35494, 0dBFE62E42FEFA39EF, %fd9019;
	fma.rn.f64 	%fd35496, %fd35494, 0dBC7ABC9E3B39803F, %fd35495;
	fma.rn.f64 	%fd35497, %fd35496, 0d3E5ADE1569CE2BDF, 0d3E928AF3FCA213EA;
	fma.rn.f64 	%fd35498, %fd35497, %fd35496, 0d3EC71DEE62401315;
	fma.rn.f64 	%fd35499, %fd35498, %fd35496, 0d3EFA01997C89EB71;
	fma.rn.f64 	%fd35500, %fd35499, %fd35496, 0d3F2A01A014761F65;
	fma.rn.f64 	%fd35501, %fd35500, %fd35496, 0d3F56C16C1852B7AF;
	fma.rn.f64 	%fd35502, %fd35501, %fd35496, 0d3F81111111122322;
	fma.rn.f64 	%fd35503, %fd35502, %fd35496, 0d3FA55555555502A1;
	fma.rn.f64 	%fd35504, %fd35503, %fd35496, 0d3FC5555555555511;
	fma.rn.f64 	%fd35505, %fd35504, %fd35496, 0d3FE000000000000B;
	fma.rn.f64 	%fd35506, %fd35505, %fd35496, 0d3FF0000000000000;
	fma.rn.f64 	%fd35507, %fd35506, %fd35496, 0d3FF0000000000000;
	{
	.reg .b32 %temp; 
	mov.b64 	{%r3494, %temp}, %fd35507;
	}
	{
	.reg .b32 %temp; 
	mov.b64 	{%temp, %r3495}, %fd35507;
	}
	shl.b32 	%r14303, %r3493, 20;
	add.s32 	%r14304, %r14303, %r3495;
	mov.b64 	%fd39165, {%r3494, %r14304};
	{
	.reg .b32 %temp; 
	mov.b64 	{%temp, %r14305}, %fd9019;
	}
	mov.b32 	%f344, %r14305;
	abs.f32 	%f160, %f344;
	setp.lt.f32 	%p7114, %f160, 0f4086232B;
	@%p7114 bra 	$L__BB3_6180;
	setp.lt.f64 	%p7115, %fd9019, 0d0000000000000000;
	add.f64 	%fd35508, %fd9019, 0d7FF0000000000000;
	selp.f64 	%fd39165, 0d0000000000000000, %fd35508, %p7115;
	setp.geu.f32 	%p7116, %f160, 0f40874800;
	@%p7116 bra 	$L__BB3_6180;
	shr.u32 	%r14306, %r3493, 31;
	add.s32 	%r14307, %r3493, %r14306;
	shr.s32 	%r14308, %r14307, 1;
	shl.b32 	%r14309, %r14308, 20;
	add.s32 	%r14310, %r3495, %r14309;
	mov.b64 	%fd35509, {%r3494, %r14310};
	sub.s32 	%r14311, %r3493, %r14308;
	shl.b32 	%r14312, %r14311, 20;
	add.s32 	%r14313, %r14312, 1072693248;
	mov.b32 	%r14314, 0;
	mov.b64 	%fd35510, {%r14314, %r14313};
	mul.f64 	%fd39165, %fd35510, %fd35509;
$L__BB3_6180:
	mul.f64 	%fd39166, %fd39161, %fd39165;
	bra.uni 	$L__BB3_6182;
$L__BB3_6181:
	mov.u64 	%rd464, $str$5;
	cvta.global.u64 	%rd465, %rd464;
	{ // callseq 946, 0
	.param .b64 param0;
	st.param.b64 	[param0], %rd465;
	.param .b64 param1;
	st.param.b64 	[param1], 0;
	.param .b32 retval0;
	call.uni (retval0), 
	vprintf, 
	(
	param0, 
	param1
	);
	ld.param.b32 	%r14288, [retval0];
	} // callseq 946
$L__BB3_6182:
	mov.f64 	%fd35511, 0d3FF0000000000000;
	sub.f64 	%fd39179, %fd35511, %fd39166;
	bra.uni 	$L__BB3_6208;
$L__BB3_6183:
	setp.gt.s32 	%p7063, %r15999, 1048575;
	mov.b32 	%r16010, -1023;
	mov.f64 	%fd39167, 0d3FFC4E06B9F096A3;
	@%p7063 bra 	$L__BB3_6185;
	mov.f64 	%fd39167, 0d435C4E06B9F096A3;
	{
	.reg .b32 %temp; 
	mov.b64 	{%temp, %r15999}, %fd39167;
	}
	{
	.reg .b32 %temp; 
	mov.b64 	{%r16000, %temp}, %fd39167;
	}
	mov.b32 	%r16010, -1077;
$L__BB3_6185:
	add.s32 	%r14226, %r15999, -1;
	setp.gt.u32 	%p7064, %r14226, 2146435070;
	@%p7064 bra 	$L__BB3_6189;
	shr.u32 	%r14229, %r15999, 20;
	add.s32 	%r16011, %r16010, %r14229;
	and.b32  	%r14230, %r15999, 1048575;
	or.b32  	%r14231, %r14230, 1072693248;
	mov.b64 	%fd39168, {%r16000, %r14231};
	setp.lt.u32 	%p7066, %r14231, 1073127583;
	@%p7066 bra 	$L__BB3_6188;
	{
	.reg .b32 %temp; 
	mov.b64 	{%r14232, %temp}, %fd39168;
	}
	{
	.reg .b32 %temp; 
	mov.b64 	{%temp, %r14233}, %fd39168;
	}
	add.s32 	%r14234, %r14233, -1048576;
	mov.b64 	%fd39168, {%r14232, %r14234};
	add.s32 	%r16011, %r16011, 1;
$L__BB3_6188:
	add.f64 	%fd35215, %fd39168, 0dBFF0000000000000;
	add.f64 	%fd35216, %fd39168, 0d3FF0000000000000;
	rcp.approx.ftz.f64 	%fd35217, %fd35216;
	neg.f64 	%fd35218, %fd35216;
	fma.rn.f64 	%fd35219, %fd35218, %fd35217, 0d3FF0000000000000;
	fma.rn.f64 	%fd35220, %fd35219, %fd35219, %fd35219;
	fma.rn.f64 	%fd35221, %fd35220, %fd35217, %fd35217;
	mul.f64 	%fd35222, %fd35215, %fd35221;
	fma.rn.f64 	%fd35223, %fd35215, %fd35221, %fd35222;
	mul.f64 	%fd35224, %fd35223, %fd35223;
	fma.rn.f64 	%fd35225, %fd35224, 0d3EB1380B3AE80F1E, 0d3ED0EE258B7A8B04;
	fma.rn.f64 	%fd35226, %fd35225, %fd35224, 0d3EF3B2669F02676F;
	fma.rn.f64 	%fd35227, %fd35226, %fd35224, 0d3F1745CBA9AB0956;
	fma.rn.f64 	%fd35228, %fd35227, %fd35224, 0d3F3C71C72D1B5154;
	fma.rn.f64 	%fd35229, %fd35228, %fd35224, 0d3F624924923BE72D;
	fma.rn.f64 	%fd35230, %fd35229, %fd35224, 0d3F8999999999A3C4;
	fma.rn.f64 	%fd35231, %fd35230, %fd35224, 0d3FB5555555555554;
	sub.f64 	%fd35232, %fd35215, %fd35223;
	add.f64 	%fd35233, %fd35232, %fd35232;
	neg.f64 	%fd35234, %fd35223;
	fma.rn.f64 	%fd35235, %fd35234, %fd35215, %fd35233;
	mul.f64 	%fd35236, %fd35221, %fd35235;
	mul.f64 	%fd35237, %fd35224, %fd35231;
	fma.rn.f64 	%fd35238, %fd35237, %fd35223, %fd35236;
	xor.b32  	%r14235, %r16011, -2147483648;
	mov.b32 	%r14236, 1127219200;
	mov.b64 	%fd35239, {%r14235, %r14236};
	sub.f64 	%fd35240, %fd35239, %fd159;
	fma.rn.f64 	%fd35241, %fd35240, 0d3FE62E42FEFA39EF, %fd35223;
	fma.rn.f64 	%fd35242, %fd35240, 0dBFE62E42FEFA39EF, %fd35241;
	sub.f64 	%fd35243, %fd35242, %fd35223;
	sub.f64 	%fd35244, %fd35238, %fd35243;
	fma.rn.f64 	%fd35245, %fd35240, 0d3C7ABC9E3B39803F, %fd35244;
	add.f64 	%fd39169, %fd35241, %fd35245;
	bra.uni 	$L__BB3_6190;
$L__BB3_6189:
	fma.rn.f64 	%fd35214, %fd39167, 0d7FF0000000000000, 0d7FF0000000000000;
	{
	.reg .b32 %temp; 
	mov.b64 	{%temp, %r14227}, %fd39167;
	}
	and.b32  	%r14228, %r14227, 2147483647;
	setp.eq.s32 	%p7065, %r14228, 0;
	selp.f64 	%fd39169, 0dFFF0000000000000, %fd35214, %p7065;
$L__BB3_6190:
	add.f64 	%fd35247, %fd8951, 0d3FF0000000000000;
	add.f64 	%fd39173, %fd35247, 0dC016000000000000;
	rcp.rn.f64 	%fd39174, %fd39173;
	mov.b32 	%r16012, 1;
	mov.f64 	%fd39172, 0d46293E5939A08CE9;
	mov.f64 	%fd39171, %fd39174;
	bra.uni 	$L__BB3_6195;
$L__BB3_6191:
	add.s32 	%r14239, %r16012, 1;
	not.b32 	%r14240, %r16012;
	cvt.rn.f64.s32 	%fd35261, %r14240;
	cvt.rn.f64.u32 	%fd35262, %r14239;
	add.f64 	%fd35263, %fd35262, 0dC016000000000000;
	mul.f64 	%fd35264, %fd35263, %fd35261;
	add.f64 	%fd9036, %fd9052, 0d4000000000000000;
	fma.rn.f64 	%fd35265, %fd35264, %fd9054, %fd9036;
	abs.f64 	%fd35266, %fd35265;
	setp.lt.f64 	%p7070, %fd35266, 0d39B4484BFEEBC2A0;
	div.rn.f64 	%fd35267, %fd35264, %fd9053;
	add.f64 	%fd35268, %fd9036, %fd35267;
	abs.f64 	%fd35269, %fd35268;
	setp.lt.f64 	%p7071, %fd35269, 0d39B4484BFEEBC2A0;
	selp.f64 	%fd9037, 0d39B4484BFEEBC2A0, %fd35268, %p7071;
	rcp.rn.f64 	%fd35270, %fd35265;
	selp.f64 	%fd9038, 0d46293E5939A08CE9, %fd35270, %p7070;
	mul.f64 	%fd35271, %fd9038, %fd9037;
	mul.f64 	%fd39174, %fd39174, %fd35271;
	add.f64 	%fd35272, %fd35271, 0dBFF0000000000000;
	abs.f64 	%fd35273, %fd35272;
	setp.lt.f64 	%p7072, %fd35273, 0d3E9421F5F40D8376;
	@%p7072 bra 	$L__BB3_6197;
	add.s32 	%r14241, %r16012, 2;
	sub.s32 	%r14242, -2, %r16012;
	cvt.rn.f64.s32 	%fd35274, %r14242;
	cvt.rn.f64.u32 	%fd35275, %r14241;
	add.f64 	%fd35276, %fd35275, 0dC016000000000000;
	mul.f64 	%fd35277, %fd35276, %fd35274;
	add.f64 	%fd9040, %fd9036, 0d4000000000000000;
	fma.rn.f64 	%fd35278, %fd35277, %fd9038, %fd9040;
	abs.f64 	%fd35279, %fd35278;
	setp.lt.f64 	%p7073, %fd35279, 0d39B4484BFEEBC2A0;
	div.rn.f64 	%fd35280, %fd35277, %fd9037;
	add.f64 	%fd35281, %fd9040, %fd35280;
	abs.f64 	%fd35282, %fd35281;
	setp.lt.f64 	%p7074, %fd35282, 0d39B4484BFEEBC2A0;
	selp.f64 	%fd9041, 0d39B4484BFEEBC2A0, %fd35281, %p7074;
	rcp.rn.f64 	%fd35283, %fd35278;
	selp.f64 	%fd9042, 0d46293E5939A08CE9, %fd35283, %p7073;
	mul.f64 	%fd35284, %fd9042, %fd9041;
	mul.f64 	%fd39174, %fd39174, %fd35284;
	add.f64 	%fd35285, %fd35284, 0dBFF0000000000000;
	abs.f64 	%fd35286, %fd35285;
	setp.lt.f64 	%p7075, %fd35286, 0d3E9421F5F40D8376;
	@%p7075 bra 	$L__BB3_6197;
	add.s32 	%r14243, %r16012, 3;
	sub.s32 	%r14244, -3, %r16012;
	cvt.rn.f64.s32 	%fd35287, %r14244;
	cvt.rn.f64.u32 	%fd35288, %r14243;
	add.f64 	%fd35289, %fd35288, 0dC016000000000000;
	mul.f64 	%fd35290, %fd35289, %fd35287;
	add.f64 	%fd39173, %fd9040, 0d4000000000000000;
	fma.rn.f64 	%fd35291, %fd35290, %fd9042, %fd39173;
	abs.f64 	%fd35292, %fd35291;
	setp.lt.f64 	%p7076, %fd35292, 0d39B4484BFEEBC2A0;
	div.rn.f64 	%fd35293, %fd35290, %fd9041;
	add.f64 	%fd35294, %fd39173, %fd35293;
	abs.f64 	%fd35295, %fd35294;
	setp.lt.f64 	%p7077, %fd35295, 0d39B4484BFEEBC2A0;
	selp.f64 	%fd39172, 0d39B4484BFEEBC2A0, %fd35294, %p7077;
	rcp.rn.f64 	%fd35296, %fd35291;
	selp.f64 	%fd39171, 0d46293E5939A08CE9, %fd35296, %p7076;
	mul.f64 	%fd35297, %fd39171, %fd39172;
	mul.f64 	%fd39174, %fd39174, %fd35297;
	add.f64 	%fd35298, %fd35297, 0dBFF0000000000000;
	abs.f64 	%fd35299, %fd35298;
	setp.lt.f64 	%p7078, %fd35299, 0d3E9421F5F40D8376;
	@%p7078 bra 	$L__BB3_6197;
	add.s32 	%r16012, %r16012, 4;
	setp.eq.s32 	%p7079, %r16012, 100000001;
	@%p7079 bra 	$L__BB3_6196;
$L__BB3_6195:
	neg.s32 	%r14238, %r16012;
	cvt.rn.f64.s32 	%fd35248, %r14238;
	cvt.rn.f64.u32 	%fd35249, %r16012;
	add.f64 	%fd35250, %fd35249, 0dC016000000000000;
	mul.f64 	%fd35251, %fd35250, %fd35248;
	add.f64 	%fd9052, %fd39173, 0d4000000000000000;
	fma.rn.f64 	%fd35252, %fd35251, %fd39171, %fd9052;
	abs.f64 	%fd35253, %fd35252;
	setp.lt.f64 	%p7067, %fd35253, 0d39B4484BFEEBC2A0;
	div.rn.f64 	%fd35254, %fd35251, %fd39172;
	add.f64 	%fd35255, %fd9052, %fd35254;
	abs.f64 	%fd35256, %fd35255;
	setp.lt.f64 	%p7068, %fd35256, 0d39B4484BFEEBC2A0;
	selp.f64 	%fd9053, 0d39B4484BFEEBC2A0, %fd35255, %p7068;
	rcp.rn.f64 	%fd35257, %fd35252;
	selp.f64 	%fd9054, 0d46293E5939A08CE9, %fd35257, %p7067;
	mul.f64 	%fd35258, %fd9054, %fd9053;
	mul.f64 	%fd39174, %fd39174, %fd35258;
	add.f64 	%fd35259, %fd35258, 0dBFF0000000000000;
	abs.f64 	%fd35260, %fd35259;
	setp.lt.f64 	%p7069, %fd35260, 0d3E9421F5F40D8376;
	@%p7069 bra 	$L__BB3_6197;
	bra.uni 	$L__BB3_6191;
$L__BB3_6196:
	mov.u64 	%rd460, $str$3;
	cvta.global.u64 	%rd461, %rd460;
	{ // callseq 944, 0
	.param .b64 param0;
	st.param.b64 	[param0], %rd461;
	.param .b64 param1;
	st.param.b64 	[param1], 0;
	.param .b32 retval0;
	call.uni (retval0), 
	vprintf, 
	(
	param0, 
	param1
	);
	ld.param.b32 	%r14245, [retval0];
	} // callseq 944
$L__BB3_6197:
	{
	.reg .b32 %temp; 
	mov.b64 	{%temp, %r16013}, %fd8951;
	}
	{
	.reg .b32 %temp; 
	mov.b64 	{%r16014, %temp}, %fd8951;
	}
	setp.gt.s32 	%p7080, %r16013, 1048575;
	mov.b32 	%r16015, -1023;
	mov.f64 	%fd39175, %fd8951;
	@%p7080 bra 	$L__BB3_6199;
	mul.f64 	%fd39175, %fd8951, 0d4350000000000000;
	{
	.reg .b32 %temp; 
	mov.b64 	{%temp, %r16013}, %fd39175;
	}
	{
	.reg .b32 %temp; 
	mov.b64 	{%r16014, %temp}, %fd39175;
	}
	mov.b32 	%r16015, -1077;
$L__BB3_6199:
	add.s32 	%r14249, %r16013, -1;
	setp.gt.u32 	%p7081, %r14249, 2146435070;
	@%p7081 bra 	$L__BB3_6203;
	shr.u32 	%r14252, %r16013, 20;
	add.s32 	%r16016, %r16015, %r14252;
	and.b32  	%r14253, %r16013, 1048575;
	or.b32  	%r14254, %r14253, 1072693248;
	mov.b64 	%fd39176, {%r16014, %r14254};
	setp.lt.u32 	%p7083, %r14254, 1073127583;
	@%p7083 bra 	$L__BB3_6202;
	{
	.reg .b32 %temp; 
	mov.b64 	{%r14255, %temp}, %fd39176;
	}
	{
	.reg .b32 %temp; 
	mov.b64 	{%temp, %r14256}, %fd39176;
	}
	add.s32 	%r14257, %r14256, -1048576;
	mov.b64 	%fd39176, {%r14255, %r14257};
	add.s32 	%r16016, %r16016, 1;
$L__BB3_6202:
	add.f64 	%fd35301, %fd39176, 0dBFF0000000000000;
	add.f64 	%fd35302, %fd39176, 0d3FF0000000000000;
	rcp.approx.ftz.f64 	%fd35303, %fd35302;
	neg.f64 	%fd35304, %fd35302;
	fma.rn.f64 	%fd35305, %fd35304, %fd35303, 0d3FF0000000000000;
	fma.rn.f64 	%fd35306, %fd35305, %fd35305, %fd35305;
	fma.rn.f64 	%fd35307, %fd35306, %fd35303, %fd35303;
	mul.f64 	%fd35308, %fd35301, %fd35307;
	fma.rn.f64 	%fd35309, %fd35301, %fd35307, %fd35308;
	mul.f64 	%fd35310, %fd35309, %fd35309;
	fma.rn.f64 	%fd35311, %fd35310, 0d3EB1380B3AE80F1E, 0d3ED0EE258B7A8B04;
	fma.rn.f64 	%fd35312, %fd35311, %fd35310, 0d3EF3B2669F02676F;
	fma.rn.f64 	%fd35313, %fd35312, %fd35310, 0d3F1745CBA9AB0956;
	fma.rn.f64 	%fd35314, %fd35313, %fd35310, 0d3F3C71C72D1B5154;
	fma.rn.f64 	%fd35315, %fd35314, %fd35310, 0d3F624924923BE72D;
	fma.rn.f64 	%fd35316, %fd35315, %fd35310, 0d3F8999999999A3C4;
	fma.rn.f64 	%fd35317, %fd35316, %fd35310, 0d3FB5555555555554;
	sub.f64 	%fd35318, %fd35301, %fd35309;
	add.f64 	%fd35319, %fd35318, %fd35318;
	neg.f64 	%fd35320, %fd35309;
	fma.rn.f64 	%fd35321, %fd35320, %fd35301, %fd35319;
	mul.f64 	%fd35322, %fd35307, %fd35321;
	mul.f64 	%fd35323, %fd35310, %fd35317;
	fma.rn.f64 	%fd35324, %fd35323, %fd35309, %fd35322;
	xor.b32  	%r14258, %r16016, -2147483648;
	mov.b32 	%r14259, 1127219200;
	mov.b64 	%fd35325, {%r14258, %r14259};
	sub.f64 	%fd35326, %fd35325, %fd159;
	fma.rn.f64 	%fd35327, %fd35326, 0d3FE62E42FEFA39EF, %fd35309;
	fma.rn.f64 	%fd35328, %fd35326, 0dBFE62E42FEFA39EF, %fd35327;
	sub.f64 	%fd35329, %fd35328, %fd35309;
	sub.f64 	%fd35330, %fd35324, %fd35329;
	fma.rn.f64 	%fd35331, %fd35326, 0d3C7ABC9E3B39803F, %fd35330;
	add.f64 	%fd39177, %fd35327, %fd35331;
	bra.uni 	$L__BB3_6204;
$L__BB3_6203:
	fma.rn.f64 	%fd35300, %fd39175, 0d7FF0000000000000, 0d7FF0000000000000;
	{
	.reg .b32 %temp; 
	mov.b64 	{%temp, %r14250}, %fd39175;
	}
	and.b32  	%r14251, %r14250, 2147483647;
	setp.eq.s32 	%p7082, %r14251, 0;
	selp.f64 	%fd39177, 0dFFF0000000000000, %fd35300, %p7082;
$L__BB3_6204:
	mul.f64 	%fd35332, %fd39177, 0d4016000000000000;
	sub.f64 	%fd35333, %fd35332, %fd8951;
	sub.f64 	%fd35334, %fd8930, %fd39169;
	add.f64 	%fd9065, %fd35334, %fd35333;
	fma.rn.f64 	%fd35335, %fd9065, 0d3FF71547652B82FE, 0d4338000000000000;
	{
	.reg .b32 %temp; 
	mov.b64 	{%r3516, %temp}, %fd35335;
	}
	mov.f64 	%fd35336, 0dC338000000000000;
	add.rn.f64 	%fd35337, %fd35335, %fd35336;
	fma.rn.f64 	%fd35338, %fd35337, 0dBFE62E42FEFA39EF, %fd9065;
	fma.rn.f64 	%fd35339, %fd35337, 0dBC7ABC9E3B39803F, %fd35338;
	fma.rn.f64 	%fd35340, %fd35339, 0d3E5ADE1569CE2BDF, 0d3E928AF3FCA213EA;
	fma.rn.f64 	%fd35341, %fd35340, %fd35339, 0d3EC71DEE62401315;
	fma.rn.f64 	%fd35342, %fd35341, %fd35339, 0d3EFA01997C89EB71;
	fma.rn.f64 	%fd35343, %fd35342, %fd35339, 0d3F2A01A014761F65;
	fma.rn.f64 	%fd35344, %fd35343, %fd35339, 0d3F56C16C1852B7AF;
	fma.rn.f64 	%fd35345, %fd35344, %fd35339, 0d3F81111111122322;
	fma.rn.f64 	%fd35346, %fd35345, %fd35339, 0d3FA55555555502A1;
	fma.rn.f64 	%fd35347, %fd35346, %fd35339, 0d3FC5555555555511;
	fma.rn.f64 	%fd35348, %fd35347, %fd35339, 0d3FE000000000000B;
	fma.rn.f64 	%fd35349, %fd35348, %fd35339, 0d3FF0000000000000;
	fma.rn.f64 	%fd35350, %fd35349, %fd35339, 0d3FF0000000000000;
	{
	.reg .b32 %temp; 
	mov.b64 	{%r3517, %temp}, %fd35350;
	}
	{
	.reg .b32 %temp; 
	mov.b64 	{%temp, %r3518}, %fd35350;
	}
	shl.b32 	%r14260, %r3516, 20;
	add.s32 	%r14261, %r14260, %r3518;
	mov.b64 	%fd39178, {%r3517, %r14261};
	{
	.reg .b32 %temp; 
	mov.b64 	{%temp, %r14262}, %fd9065;
	}
	mov.b32 	%f343, %r14262;
	abs.f32 	%f161, %f343;
	setp.lt.f32 	%p7084, %f161, 0f4086232B;
	@%p7084 bra 	$L__BB3_6207;
	setp.lt.f64 	%p7085, %fd9065, 0d0000000000000000;
	add.f64 	%fd35351, %fd9065, 0d7FF0000000000000;
	selp.f64 	%fd39178, 0d0000000000000000, %fd35351, %p7085;
	setp.geu.f32 	%p7086, %f161, 0f40874800;
	@%p7086 bra 	$L__BB3_6207;
	shr.u32 	%r14263, %r3516, 31;
	add.s32 	%r14264, %r3516, %r14263;
	shr.s32 	%r14265, %r14264, 1;
	shl.b32 	%r14266, %r14265, 20;
	add.s32 	%r14267, %r3518, %r14266;
	mov.b64 	%fd35352, {%r3517, %r14267};
	sub.s32 	%r14268, %r3516, %r14265;
	shl.b32 	%r14269, %r14268, 20;
	add.s32 	%r14270, %r14269, 1072693248;
	mov.b32 	%r14271, 0;
	mov.b64 	%fd35353, {%r14271, %r14270};
	mul.f64 	%fd39178, %fd35353, %fd35352;
$L__BB3_6207:
	mul.f64 	%fd39179, %fd39174, %fd39178;
$L__BB3_6208:
	setp.neu.f64 	%p7117, %fd869, 0d0000000000000000;
	mul.f64 	%fd9072, %fd8943, %fd39179;
	mov.f64 	%fd35512, 0d4013000000000000;
	{
	.reg .b32 %temp; 
	mov.b64 	{%temp, %r3519}, %fd35512;
	}
	and.b32  	%r3520, %r3519, 2146435072;
	@%p7117 bra 	$L__BB3_6210;
	setp.eq.s32 	%p7119, %r3520, 1076887552;
	selp.b32 	%r14315, %r3447, 0, %p7119;
	setp.lt.s32 	%p7120, %r3519, 0;
	or.b32  	%r14316, %r14315, 2146435072;
	selp.b32 	%r14317, %r14316, %r14315, %p7120;
	mov.b32 	%r14318, 0;
	mov.b64 	%fd39181, {%r14318, %r14317};
	bra.uni 	$L__BB3_6211;
$L__BB3_6210:
	setp.lt.s32 	%p7118, %r3447, 0;
	{ // callseq 947, 0
	.param .b64 param0;
	st.param.f64 	[param0], %fd8916;
	.param .b64 param1;
	st.param.f64 	[param1], 0d4013000000000000;
	.param .b64 retval0;
	call.uni (retval0), 
	__internal_accurate_pow, 
	(
	param0, 
	param1
	);
	ld.param.f64 	%fd35513, [retval0];
	} // callseq 947
	selp.f64 	%fd39181, 0dFFF8000000000000, %fd35513, %p7118;
$L__BB3_6211:
	add.f64 	%fd35515, %fd869, 0d4013000000000000;
	{
	.reg .b32 %temp; 
	mov.b64 	{%temp, %r14319}, %fd35515;
	}
	and.b32  	%r14320, %r14319, 2146435072;
	setp.ne.s32 	%p7121, %r14320, 2146435072;
	@%p7121 bra 	$L__BB3_6216;
	setp.num.f64 	%p7122, %fd869, %fd869;
	@%p7122 bra 	$L__BB3_6214;
	mov.f64 	%fd35516, 0d4013000000000000;
	add.rn.f64 	%fd39181, %fd869, %fd35516;
	bra.uni 	$L__BB3_6216;
$L__BB3_6214:
	setp.neu.f64 	%p7123, %fd8916, 0d7FF0000000000000;
	@%p7123 bra 	$L__BB3_6216;
	setp.eq.s32 	%p7124, %r3520, 1076887552;
	setp.lt.s32 	%p7125, %r3447, 0;
	setp.lt.s32 	%p7126, %r3519, 0;
	selp.b32 	%r14322, 0, 2146435072, %p7126;
	and.b32  	%r14323, %r3519, 2147483647;
	setp.ne.s32 	%p7127, %r14323, 1071644672;
	or.b32  	%r14324, %r14322, -2147483648;
	selp.b32 	%r14325, %r14324, %r14322, %p7127;
	selp.b32 	%r14326, %r14325, %r14322, %p7124;
	selp.b32 	%r14327, %r14326, %r14322, %p7125;
	mov.b32 	%r14328, 0;
	mov.b64 	%fd39181, {%r14328, %r14327};
$L__BB3_6216:
	setp.eq.f64 	%p7128, %fd869, 0d3FF0000000000000;
	selp.f64 	%fd35518, 0d3FF0000000000000, %fd39181, %p7128;
	div.rn.f64 	%fd9079, %fd857, %fd35518;
	mov.f64 	%fd39182, 0d4024800000000000;
	{
	.reg .b32 %temp; 
	mov.b64 	{%temp, %r16017}, %fd39182;
	}
	{
	.reg .b32 %temp; 
	mov.b64 	{%r16018, %temp}, %fd39182;
	}
	setp.gt.s32 	%p7129, %r16017, 1048575;
	mov.b32 	%r16019, -1023;
	@%p7129 bra 	$L__BB3_6218;
	mov.f64 	%fd39182, 0d4384800000000000;
	{
	.reg .b32 %temp; 
	mov.b64 	{%temp, %r16017}, %fd39182;
	}
	{
	.reg .b32 %temp; 
	mov.b64 	{%r16018, %temp}, %fd39182;
	}
	mov.b32 	%r16019, -1077;
$L__BB3_6218:
	add.s32 	%r14331, %r16017, -1;
	setp.gt.u32 	%p7130, %r14331, 2146435070;
	@%p7130 bra 	$L__BB3_6222;
	shr.u32 	%r14334, %r16017, 20;
	add.s32 	%r16020, %r16019, %r14334;
	and.b32  	%r14335, %r16017, 1048575;
	or.b32  	%r14336, %r14335, 1072693248;
	mov.b64 	%fd39183, {%r16018, %r14336};
	setp.lt.u32 	%p7132, %r14336, 1073127583;
	@%p7132 bra 	$L__BB3_6221;
	{
	.reg .b32 %temp; 
	mov.b64 	{%r14337, %temp}, %fd39183;
	}
	{
	.reg .b32 %temp; 
	mov.b64 	{%temp, %r14338}, %fd39183;
	}
	add.s32 	%r14339, %r14338, -1048576;
	mov.b64 	%fd39183, {%r14337, %r14339};
	add.s32 	%r16020, %r16020, 1;
$L__BB3_6221:
	add.f64 	%fd35521, %fd39183, 0dBFF0000000000000;
	add.f64 	%fd35522, %fd39183, 0d3FF0000000000000;
	rcp.approx.ftz.f64 	%fd35523, %fd35522;
	neg.f64 	%fd35524, %fd35522;
	fma.rn.f64 	%fd35525, %fd35524, %fd35523, 0d3FF0000000000000;
	fma.rn.f64 	%fd35526, %fd35525, %fd35525, %fd35525;
	fma.rn.f64 	%fd35527, %fd35526, %fd35523, %fd35523;
	mul.f64 	%fd35528, %fd35521, %fd35527;
	fma.rn.f64 	%fd35529, %fd35521, %fd35527, %fd35528;
	mul.f64 	%fd35530, %fd35529, %fd35529;
	fma.rn.f64 	%fd35531, %fd35530, 0d3EB1380B3AE80F1E, 0d3ED0EE258B7A8B04;
	fma.rn.f64 	%fd35532, %fd35531, %fd35530, 0d3EF3B2669F02676F;
	fma.rn.f64 	%fd35533, %fd35532, %fd35530, 0d3F1745CBA9AB0956;
	fma.rn.f64 	%fd35534, %fd35533, %fd35530, 0d3F3C71C72D1B5154;
	fma.rn.f64 	%fd35535, %fd35534, %fd35530, 0d3F624924923BE72D;
	fma.rn.f64 	%fd35536, %fd35535, %fd35530, 0d3F8999999999A3C4;
	fma.rn.f64 	%fd35537, %fd35536, %fd35530, 0d3FB5555555555554;
	sub.f64 	%fd35538, %fd35521, %fd35529;
	add.f64 	%fd35539, %fd35538, %fd35538;
	neg.f64 	%fd35540, %fd35529;
	fma.rn.f64 	%fd35541, %fd35540, %fd35521, %fd35539;
	mul.f64 	%fd35542, %fd35527, %fd35541;
	mul.f64 	%fd35543, %fd35530, %fd35537;
	fma.rn.f64 	%fd35544, %fd35543, %fd35529, %fd35542;
	xor.b32  	%r14340, %r16020, -2147483648;
	mov.b32 	%r14341, 1127219200;
	mov.b64 	%fd35545, {%r14340, %r14341};
	sub.f64 	%fd35546, %fd35545, %fd159;
	fma.rn.f64 	%fd35547, %fd35546, 0d3FE62E42FEFA39EF, %fd35529;
	fma.rn.f64 	%fd35548, %fd35546, 0dBFE62E42FEFA39EF, %fd35547;
	sub.f64 	%fd35549, %fd35548, %fd35529;
	sub.f64 	%fd35550, %fd35544, %fd35549;
	fma.rn.f64 	%fd35551, %fd35546, 0d3C7ABC9E3B39803F, %fd35550;
	add.f64 	%fd39184, %fd35547, %fd35551;
	bra.uni 	$L__BB3_6223;
$L__BB3_6222:
	fma.rn.f64 	%fd35520, %fd39182, 0d7FF0000000000000, 0d7FF0000000000000;
	{
	.reg .b32 %temp; 
	mov.b64 	{%temp, %r14332}, %fd39182;
	}
	and.b32  	%r14333, %r14332, 2147483647;
	setp.eq.s32 	%p7131, %r14333, 0;
	selp.f64 	%fd39184, 0dFFF0000000000000, %fd35520, %p7131;
$L__BB3_6223:
	fma.rn.f64 	%fd9087, %fd39184, 0dC015000000000000, 0d4024800000000000;
	mov.f64 	%fd39185, 0d400289A4E5827C1E;
	{
	.reg .b32 %temp; 
	mov.b64 	{%temp, %r16025}, %fd39185;
	}
	{
	.reg .b32 %temp; 
	mov.b64 	{%r16026, %temp}, %fd39185;
	}
	setp.gt.s32 	%p7133, %r16025, 1048575;
	mov.b32 	%r16023, -1023;
	mov.u32 	%r16021, %r16025;
	mov.u32 	%r16022, %r16026;
	@%p7133 bra 	$L__BB3_6225;
	mov.f64 	%fd39185, 0d436289A4E5827C1E;
	{
	.reg .b32 %temp; 
	mov.b64 	{%temp, %r16021}, %fd39185;
	}
	{
	.reg .b32 %temp; 
	mov.b64 	{%r16022, %temp}, %fd39185;
	}
	mov.b32 	%r16023, -1077;
$L__BB3_6225:
	add.s32 	%r14344, %r16021, -1;
	setp.gt.u32 	%p7134, %r14344, 2146435070;
	@%p7134 bra 	$L__BB3_6229;
	shr.u32 	%r14347, %r16021, 20;
	add.s32 	%r16024, %r16023, %r14347;
	and.b32  	%r14348, %r16021, 1048575;
	or.b32  	%r14349, %r14348, 1072693248;
	mov.b64 	%fd39186, {%r16022, %r14349};
	setp.lt.u32 	%p7136, %r14349, 1073127583;
	@%p7136 bra 	$L__BB3_6228;
	{
	.reg .b32 %temp; 
	mov.b64 	{%r14350, %temp}, %fd39186;
	}
	{
	.reg .b32 %temp; 
	mov.b64 	{%temp, %r14351}, %fd39186;
	}
	add.s32 	%r14352, %r14351, -1048576;
	mov.b64 	%fd39186, {%r14350, %r14352};
	add.s32 	%r16024, %r16024, 1;
$L__BB3_6228:
	add.f64 	%fd35555, %fd39186, 0dBFF0000000000000;
	add.f64 	%fd35556, %fd39186, 0d3FF0000000000000;
	rcp.approx.ftz.f64 	%fd35557, %fd35556;
	neg.f64 	%fd35558, %fd35556;
	fma.rn.f64 	%fd35559, %fd35558, %fd35557, 0d3FF0000000000000;
	fma.rn.f64 	%fd35560, %fd35559, %fd35559, %fd35559;
	fma.rn.f64 	%fd35561, %fd35560, %fd35557, %fd35557;
	mul.f64 	%fd35562, %fd35555, %fd35561;
	fma.rn.f64 	%fd35563, %fd35555, %fd35561, %fd35562;
	mul.f64 	%fd35564, %fd35563, %fd35563;
	fma.rn.f64 	%fd35565, %fd35564, 0d3EB1380B3AE80F1E, 0d3ED0EE258B7A8B04;
	fma.rn.f64 	%fd35566, %fd35565, %fd35564, 0d3EF3B2669F02676F;
	fma.rn.f64 	%fd35567, %fd35566, %fd35564, 0d3F1745CBA9AB0956;
	fma.rn.f64 	%fd35568, %fd35567, %fd35564, 0d3F3C71C72D1B5154;
	fma.rn.f64 	%fd35569, %fd35568, %fd35564, 0d3F624924923BE72D;
	fma.rn.f64 	%fd35570, %fd35569, %fd35564, 0d3F8999999999A3C4;
	fma.rn.f64 	%fd35571, %fd35570, %fd35564, 0d3FB5555555555554;
	sub.f64 	%fd35572, %fd35555, %fd35563;
	add.f64 	%fd35573, %fd35572, %fd35572;
	neg.f64 	%fd35574, %fd35563;
	fma.rn.f64 	%fd35575, %fd35574, %fd35555, %fd35573;
	mul.f64 	%fd35576, %fd35561, %fd35575;
	mul.f64 	%fd35577, %fd35564, %fd35571;
	fma.rn.f64 	%fd35578, %fd35577, %fd35563, %fd35576;
	xor.b32  	%r14353, %r16024, -2147483648;
	mov.b32 	%r14354, 1127219200;
	mov.b64 	%fd35579, {%r14353, %r14354};
	sub.f64 	%fd35580, %fd35579, %fd159;
	fma.rn.f64 	%fd35581, %fd35580, 0d3FE62E42FEFA39EF, %fd35563;
	fma.rn.f64 	%fd35582, %fd35580, 0dBFE62E42FEFA39EF, %fd35581;
	sub.f64 	%fd35583, %fd35582, %fd35563;
	sub.f64 	%fd35584, %fd35578, %fd35583;
	fma.rn.f64 	%fd35585, %fd35580, 0d3C7ABC9E3B39803F, %fd35584;
	add.f64 	%fd39187, %fd35581, %fd35585;
	bra.uni 	$L__BB3_6230;
$L__BB3_6229:
	fma.rn.f64 	%fd35554, %fd39185, 0d7FF0000000000000, 0d7FF0000000000000;
	{
	.reg .b32 %temp; 
	mov.b64 	{%temp, %r14345}, %fd39185;
	}
	and.b32  	%r14346, %r14345, 2147483647;
	setp.eq.s32 	%p7135, %r14346, 0;
	selp.f64 	%fd39187, 0dFFF0000000000000, %fd35554, %p7135;
$L__BB3_6230:
	sub.f64 	%fd9095, %fd39187, %fd9087;
	fma.rn.f64 	%fd35586, %fd9095, 0d3FF71547652B82FE, 0d4338000000000000;
	{
	.reg .b32 %temp; 
	mov.b64 	{%r3541, %temp}, %fd35586;
	}
	mov.f64 	%fd35587, 0dC338000000000000;
	add.rn.f64 	%fd35588, %fd35586, %fd35587;
	fma.rn.f64 	%fd35589, %fd35588, 0dBFE62E42FEFA39EF, %fd9095;
	fma.rn.f64 	%fd35590, %fd35588, 0dBC7ABC9E3B39803F, %fd35589;
	fma.rn.f64 	%fd35591, %fd35590, 0d3E5ADE1569CE2BDF, 0d3E928AF3FCA213EA;
	fma.rn.f64 	%fd35592, %fd35591, %fd35590, 0d3EC71DEE62401315;
	fma.rn.f64 	%fd35593, %fd35592, %fd35590, 0d3EFA01997C89EB71;
	fma.rn.f64 	%fd35594, %fd35593, %fd35590, 0d3F2A01A014761F65;
	fma.rn.f64 	%fd35595, %fd35594, %fd35590, 0d3F56C16C1852B7AF;
	fma.rn.f64 	%fd35596, %fd35595, %fd35590, 0d3F81111111122322;
	fma.rn.f64 	%fd35597, %fd35596, %fd35590, 0d3FA55555555502A1;
	fma.rn.f64 	%fd35598, %fd35597, %fd35590, 0d3FC5555555555511;
	fma.rn.f64 	%fd35599, %fd35598, %fd35590, 0d3FE000000000000B;
	fma.rn.f64 	%fd35600, %fd35599, %fd35590, 0d3FF0000000000000;
	fma.rn.f64 	%fd35601, %fd35600, %fd35590, 0d3FF0000000000000;
	{
	.reg .b32 %temp; 
	mov.b64 	{%r3542, %temp}, %fd35601;
	}
	{
	.reg .b32 %temp; 
	mov.b64 	{%temp, %r3543}, %fd35601;
	}
	shl.b32 	%r14355, %r3541, 20;
	add.s32 	%r14356, %r14355, %r3543;
	mov.b64 	%fd39188, {%r3542, %r14356};
	{
	.reg .b32 %temp; 
	mov.b64 	{%temp, %r14357}, %fd9095;
	}
	mov.b32 	%f345, %r14357;
	abs.f32 	%f162, %f345;
	setp.lt.f32 	%p7137, %f162, 0f4086232B;
	@%p7137 bra 	$L__BB3_6233;
	setp.lt.f64 	%p7138, %fd9095, 0d0000000000000000;
	add.f64 	%fd35602, %fd9095, 0d7FF0000000000000;
	selp.f64 	%fd39188, 0d0000000000000000, %fd35602, %p7138;
	setp.geu.f32 	%p7139, %f162, 0f40874800;
	@%p7139 bra 	$L__BB3_6233;
	shr.u32 	%r14358, %r3541, 31;
	add.s32 	%r14359, %r3541, %r14358;
	shr.s32 	%r14360, %r14359, 1;
	shl.b32 	%r14361, %r14360, 20;
	add.s32 	%r14362, %r3543, %r14361;
	mov.b64 	%fd35603, {%r3542, %r14362};
	sub.s32 	%r14363, %r3541, %r14360;
	shl.b32 	%r14364, %r14363, 20;
	add.s32 	%r14365, %r14364, 1072693248;
	mov.b32 	%r14366, 0;
	mov.b64 	%fd35604, {%r14366, %r14365};
	mul.f64 	%fd39188, %fd35604, %fd35603;
$L__BB3_6233:
	setp.geu.f64 	%p7140, %fd8951, 0d0000000000000000;
	mul.f64 	%fd9100, %fd9079, %fd39188;
	@%p7140 bra 	$L__BB3_6235;
	mov.u64 	%rd466, $str$7;
	cvta.global.u64 	%rd467, %rd466;
	{ // callseq 948, 0
	.param .b64 param0;
	st.param.b64 	[param0], %rd467;
	.param .b64 param1;
	st.param.b64 	[param1], 0;
	.param .b32 retval0;
	call.uni (retval0), 
	vprintf, 
	(
	param0, 
	param1
	);
	ld.param.b32 	%r14367, [retval0];
	} // callseq 948
$L__BB3_6235:
	setp.geu.f64 	%p7141, %fd8951, 0d4017000000000000;
	@%p7141 bra 	$L__BB3_6277;
	setp.gt.s32 	%p7166, %r16025, 1048575;
	mov.b32 	%r16027, -1023;
	mov.f64 	%fd39189, 0d400289A4E5827C1E;
	@%p7166 bra 	$L__BB3_6238;
	mov.f64 	%fd39189, 0d436289A4E5827C1E;
	{
	.reg .b32 %temp; 
	mov.b64 	{%temp, %r16025}, %fd39189;
	}
	{
	.reg .b32 %temp; 
	mov.b64 	{%r16026, %temp}, %fd39189;
	}
	mov.b32 	%r16027, -1077;
$L__BB3_6238:
	add.s32 	%r14419, %r16025, -1;
	setp.gt.u32 	%p7167, %r14419, 2146435070;
	@%p7167 bra 	$L__BB3_6242;
	shr.u32 	%r14422, %r16025, 20;
	add.s32 	%r16028, %r16027, %r14422;
	and.b32  	%r14423, %r16025, 1048575;
	or.b32  	%r14424, %r14423, 1072693248;
	mov.b64 	%fd39190, {%r16026, %r14424};
	setp.lt.u32 	%p7169, %r14424, 1073127583;
	@%p7169 bra 	$L__BB3_6241;
	{
	.reg .b32 %temp; 
	mov.b64 	{%r14425, %temp}, %fd39190;
	}
	{
	.reg .b32 %temp; 
	mov.b64 	{%temp, %r14426}, %fd39190;
	}
	add.s32 	%r14427, %r14426, -1048576;
	mov.b64 	%fd39190, {%r14425, %r14427};
	add.s32 	%r16028, %r16028, 1;
$L__BB3_6241:
	add.f64 	%fd35750, %fd39190, 0dBFF0000000000000;
	add.f64 	%fd35751, %fd39190, 0d3FF0000000000000;
	rcp.approx.ftz.f64 	%fd35752, %fd35751;
	neg.f64 	%fd35753, %fd35751;
	fma.rn.f64 	%fd35754, %fd35753, %fd35752, 0d3FF0000000000000;
	fma.rn.f64 	%fd35755, %fd35754, %fd35754, %fd35754;
	fma.rn.f64 	%fd35756, %fd35755, %fd35752, %fd35752;
	mul.f64 	%fd35757, %fd35750, %fd35756;
	fma.rn.f64 	%fd35758, %fd35750, %fd35756, %fd35757;
	mul.f64 	%fd35759, %fd35758, %fd35758;
	fma.rn.f64 	%fd35760, %fd35759, 0d3EB1380B3AE80F1E, 0d3ED0EE258B7A8B04;
	fma.rn.f64 	%fd35761, %fd35760, %fd35759, 0d3EF3B2669F02676F;
	fma.rn.f64 	%fd35762, %fd35761, %fd35759, 0d3F1745CBA9AB0956;
	fma.rn.f64 	%fd35763, %fd35762, %fd35759, 0d3F3C71C72D1B5154;
	fma.rn.f64 	%fd35764, %fd35763, %fd35759, 0d3F624924923BE72D;
	fma.rn.f64 	%fd35765, %fd35764, %fd35759, 0d3F8999999999A3C4;
	fma.rn.f64 	%fd35766, %fd35765, %fd35759, 0d3FB5555555555554;
	sub.f64 	%fd35767, %fd35750, %fd35758;
	add.f64 	%fd35768, %fd35767, %fd35767;
	neg.f64 	%fd35769, %fd35758;
	fma.rn.f64 	%fd35770, %fd35769, %fd35750, %fd35768;
	mul.f64 	%fd35771, %fd35756, %fd35770;
	mul.f64 	%fd35772, %fd35759, %fd35766;
	fma.rn.f64 	%fd35773, %fd35772, %fd35758, %fd35771;
	xor.b32  	%r14428, %r16028, -2147483648;
	mov.b32 	%r14429, 1127219200;
	mov.b64 	%fd35774, {%r14428, %r14429};
	sub.f64 	%fd35775, %fd35774, %fd159;
	fma.rn.f64 	%fd35776, %fd35775, 0d3FE62E42FEFA39EF, %fd35758;
	fma.rn.f64 	%fd35777, %fd35775, 0dBFE62E42FEFA39EF, %fd35776;
	sub.f64 	%fd35778, %fd35777, %fd35758;
	sub.f64 	%fd35779, %fd35773, %fd35778;
	fma.rn.f64 	%fd35780, %fd35775, 0d3C7ABC9E3B39803F, %fd35779;
	add.f64 	%fd39191, %fd35776, %fd35780;
	bra.uni 	$L__BB3_6243;
$L__BB3_6242:
	fma.rn.f64 	%fd35749, %fd39189, 0d7FF0000000000000, 0d7FF0000000000000;
	{
	.reg .b32 %temp; 
	mov.b64 	{%temp, %r14420}, %fd39189;
	}
	and.b32  	%r14421, %r14420, 2147483647;
	setp.eq.s32 	%p7168, %r14421, 0;
	selp.f64 	%fd39191, 0dFFF0000000000000, %fd35749, %p7168;
$L__BB3_6243:
	setp.le.f64 	%p7170, %fd8951, 0d0000000000000000;
	mov.f64 	%fd39200, 0d0000000000000000;
	@%p7170 bra 	$L__BB3_6245;
	mov.b32 	%r16029, 1;
	mov.f64 	%fd39193, 0d3FCAF286BCA1AF28;
	mov.f64 	%fd39192, 0d4013000000000000;
	mov.f64 	%fd39195, %fd39193;
	bra.uni 	$L__BB3_6263;
$L__BB3_6245:
	setp.geu.f64 	%p7171, %fd8951, 0d0000000000000000;
	@%p7171 bra 	$L__BB3_6276;
	mov.u64 	%rd470, $str$4;
	cvta.global.u64 	%rd471, %rd470;
	{ // callseq 950, 0
	.param .b64 param0;
	st.param.b64 	[param0], %rd471;
	.param .b64 param1;
	st.param.b64 	[param1], 0;
	.param .b32 retval0;
	call.uni (retval0), 
	vprintf, 
	(
	param0, 
	param1
	);
	ld.param.b32 	%r14430, [retval0];
	} // callseq 950
	bra.uni 	$L__BB3_6276;
$L__BB3_6247:
	add.f64 	%fd9108, %fd9156, 0d3FF0000000000000;
	div.rn.f64 	%fd35789, %fd8951, %fd9108;
	mul.f64 	%fd9109, %fd9157, %fd35789;
	add.f64 	%fd39195, %fd39195, %fd9109;
	abs.f64 	%fd35790, %fd9109;
	abs.f64 	%fd35791, %fd39195;
	mul.f64 	%fd35792, %fd35791, 0d3E9421F5F40D8376;
	setp.lt.f64 	%p7173, %fd35790, %fd35792;
	@%p7173 bra 	$L__BB3_6264;
	add.f64 	%fd9111, %fd9108, 0d3FF0000000000000;
	div.rn.f64 	%fd35793, %fd8951, %fd9111;
	mul.f64 	%fd9112, %fd9109, %fd35793;
	add.f64 	%fd39195, %fd39195, %fd9112;
	abs.f64 	%fd35794, %fd9112;
	abs.f64 	%fd35795, %fd39195;
	mul.f64 	%fd35796, %fd35795, 0d3E9421F5F40D8376;
	setp.lt.f64 	%p7174, %fd35794, %fd35796;
	@%p7174 bra 	$L__BB3_6264;
	add.f64 	%fd9114, %fd9111, 0d3FF0000000000000;
	div.rn.f64 	%fd35797, %fd8951, %fd9114;
	mul.f64 	%fd9115, %fd9112, %fd35797;
	add.f64 	%fd39195, %fd39195, %fd9115;
	abs.f64 	%fd35798, %fd9115;
	abs.f64 	%fd35799, %fd39195;
	mul.f64 	%fd35800, %fd35799, 0d3E9421F5F40D8376;
	setp.lt.f64 	%p7175, %fd35798, %fd35800;
	@%p7175 bra 	$L__BB3_6264;
	add.f64 	%fd9117, %fd9114, 0d3FF0000000000000;
	div.rn.f64 	%fd35801, %fd8951, %fd9117;
	mul.f64 	%fd9118, %fd9115, %fd35801;
	add.f64 	%fd39195, %fd39195, %fd9118;
	abs.f64 	%fd35802, %fd9118;
	abs.f64 	%fd35803, %fd39195;
	mul.f64 	%fd35804, %fd35803, 0d3E9421F5F40D8376;
	setp.lt.f64 	%p7176, %fd35802, %fd35804;
	@%p7176 bra 	$L__BB3_6264;
	add.f64 	%fd9120, %fd9117, 0d3FF0000000000000;
	div.rn.f64 	%fd35805, %fd8951, %fd9120;
	mul.f64 	%fd9121, %fd9118, %fd35805;
	add.f64 	%fd39195, %fd39195, %fd9121;
	abs.f64 	%fd35806, %fd9121;
	abs.f64 	%fd35807, %fd39195;
	mul.f64 	%fd35808, %fd35807, 0d3E9421F5F40D8376;
	setp.lt.f64 	%p7177, %fd35806, %fd35808;
	@%p7177 bra 	$L__BB3_6264;
	add.f64 	%fd9123, %fd9120, 0d3FF0000000000000;
	div.rn.f64 	%fd35809, %fd8951, %fd9123;
	mul.f64 	%fd9124, %fd9121, %fd35809;
	add.f64 	%fd39195, %fd39195, %fd9124;
	abs.f64 	%fd35810, %fd9124;
	abs.f64 	%fd35811, %fd39195;
	mul.f64 	%fd35812, %fd35811, 0d3E9421F5F40D8376;
	setp.lt.f64 	%p7178, %fd35810, %fd35812;
	@%p7178 bra 	$L__BB3_6264;
	add.f64 	%fd9126, %fd9123, 0d3FF0000000000000;
	div.rn.f64 	%fd35813, %fd8951, %fd9126;
	mul.f64 	%fd9127, %fd9124, %fd35813;
	add.f64 	%fd39195, %fd39195, %fd9127;
	abs.f64 	%fd35814, %fd9127;
	abs.f64 	%fd35815, %fd39195;
	mul.f64 	%fd35816, %fd35815, 0d3E9421F5F40D8376;
	setp.lt.f64 	%p7179, %fd35814, %fd35816;
	@%p7179 bra 	$L__BB3_6264;
	add.f64 	%fd9129, %fd9126, 0d3FF0000000000000;
	div.rn.f64 	%fd35817, %fd8951, %fd9129;
	mul.f64 	%fd9130, %fd9127, %fd35817;
	add.f64 	%fd39195, %fd39195, %fd9130;
	abs.f64 	%fd35818, %fd9130;
	abs.f64 	%fd35819, %fd39195;
	mul.f64 	%fd35820, %fd35819, 0d3E9421F5F40D8376;
	setp.lt.f64 	%p7180, %fd35818, %fd35820;
	@%p7180 bra 	$L__BB3_6264;
	add.f64 	%fd9132, %fd9129, 0d3FF0000000000000;
	div.rn.f64 	%fd35821, %fd8951, %fd9132;
	mul.f64 	%fd9133, %fd9130, %fd35821;
	add.f64 	%fd39195, %fd39195, %fd9133;
	abs.f64 	%fd35822, %fd9133;
	abs.f64 	%fd35823, %fd39195;
	mul.f64 	%fd35824, %fd35823, 0d3E9421F5F40D8376;
	setp.lt.f64 	%p7181, %fd35822, %fd35824;
	@%p7181 bra 	$L__BB3_6264;
	add.f64 	%fd9135, %fd9132, 0d3FF0000000000000;
	div.rn.f64 	%fd35825, %fd8951, %fd9135;
	mul.f64 	%fd9136, %fd9133, %fd35825;
	add.f64 	%fd39195, %fd39195, %fd9136;
	abs.f64 	%fd35826, %fd9136;
	abs.f64 	%fd35827, %fd39195;
	mul.f64 	%fd35828, %fd35827, 0d3E9421F5F40D8376;
	setp.lt.f64 	%p7182, %fd35826, %fd35828;
	@%p7182 bra 	$L__BB3_6264;
	add.f64 	%fd9138, %fd9135, 0d3FF0000000000000;
	div.rn.f64 	%fd35829, %fd8951, %fd9138;
	mul.f64 	%fd9139, %fd9136, %fd35829;
	add.f64 	%fd39195, %fd39195, %fd9139;
	abs.f64 	%fd35830, %fd9139;
	abs.f64 	%fd35831, %fd39195;
	mul.f64 	%fd35832, %fd35831, 0d3E9421F5F40D8376;
	setp.lt.f64 	%p7183, %fd35830, %fd35832;
	@%p7183 bra 	$L__BB3_6264;
	add.f64 	%fd9141, %fd9138, 0d3FF0000000000000;
	div.rn.f64 	%fd35833, %fd8951, %fd9141;
	mul.f64 	%fd9142, %fd9139, %fd35833;
	add.f64 	%fd39195, %fd39195, %fd9142;
	abs.f64 	%fd35834, %fd9142;
	abs.f64 	%fd35835, %fd39195;
	mul.f64 	%fd35836, %fd35835, 0d3E9421F5F40D8376;
	setp.lt.f64 	%p7184, %fd35834, %fd35836;
	@%p7184 bra 	$L__BB3_6264;
	add.f64 	%fd9144, %fd9141, 0d3FF0000000000000;
	div.rn.f64 	%fd35837, %fd8951, %fd9144;
	mul.f64 	%fd9145, %fd9142, %fd35837;
	add.f64 	%fd39195, %fd39195, %fd9145;
	abs.f64 	%fd35838, %fd9145;
	abs.f64 	%fd35839, %fd39195;
	mul.f64 	%fd35840, %fd35839, 0d3E9421F5F40D8376;
	setp.lt.f64 	%p7185, %fd35838, %fd35840;
	@%p7185 bra 	$L__BB3_6264;
	add.f64 	%fd9147, %fd9144, 0d3FF0000000000000;
	div.rn.f64 	%fd35841, %fd8951, %fd9147;
	mul.f64 	%fd9148, %fd9145, %fd35841;
	add.f64 	%fd39195, %fd39195, %fd9148;
	abs.f64 	%fd35842, %fd9148;
	abs.f64 	%fd35843, %fd39195;
	mul.f64 	%fd35844, %fd35843, 0d3E9421F5F40D8376;
	setp.lt.f64 	%p7186, %fd35842, %fd35844;
	@%p7186 bra 	$L__BB3_6264;
	add.f64 	%fd39192, %fd9147, 0d3FF0000000000000;
	div.rn.f64 	%fd35845, %fd8951, %fd39192;
	mul.f64 	%fd39193, %fd9148, %fd35845;
	add.f64 	%fd39195, %fd39195, %fd39193;
	abs.f64 	%fd35846, %fd39193;
	abs.f64 	%fd35847, %fd39195;
	mul.f64 	%fd35848, %fd35847, 0d3E9421F5F40D8376;
	setp.lt.f64 	%p7187, %fd35846, %fd35848;
	@%p7187 bra 	$L__BB3_6264;
	add.s32 	%r16029, %r16029, 16;
	setp.eq.s32 	%p7188, %r16029, 100000001;
	@%p7188 bra 	$L__BB3_6275;
$L__BB3_6263:
	add.f64 	%fd9156, %fd39192, 0d3FF0000000000000;
	div.rn.f64 	%fd35785, %fd8951, %fd9156;
	mul.f64 	%fd9157, %fd39193, %fd35785;
	add.f64 	%fd39195, %fd39195, %fd9157;
	abs.f64 	%fd35786, %fd9157;
	abs.f64 	%fd35787, %fd39195;
	mul.f64 	%fd35788, %fd35787, 0d3E9421F5F40D8376;
	setp.geu.f64 	%p7172, %fd35786, %fd35788;
	@%p7172 bra 	$L__BB3_6247;
$L__BB3_6264:
	{
	.reg .b32 %temp; 
	mov.b64 	{%temp, %r16030}, %fd8951;
	}
	{
	.reg .b32 %temp; 
	mov.b64 	{%r16031, %temp}, %fd8951;
	}
	setp.gt.s32 	%p7189, %r16030, 1048575;
	mov.b32 	%r16032, -1023;
	mov.f64 	%fd39196, %fd8951;
	@%p7189 bra 	$L__BB3_6266;
	mul.f64 	%fd39196, %fd8951, 0d4350000000000000;
	{
	.reg .b32 %temp; 
	mov.b64 	{%temp, %r16030}, %fd39196;
	}
	{
	.reg .b32 %temp; 
	mov.b64 	{%r16031, %temp}, %fd39196;
	}
	mov.b32 	%r16032, -1077;
$L__BB3_6266:
	add.s32 	%r14437, %r16030, -1;
	setp.gt.u32 	%p7190, %r14437, 2146435070;
	@%p7190 bra 	$L__BB3_6270;
	shr.u32 	%r14440, %r16030, 20;
	add.s32 	%r16033, %r16032, %r14440;
	and.b32  	%r14441, %r16030, 1048575;
	or.b32  	%r14442, %r14441, 1072693248;
	mov.b64 	%fd39197, {%r16031, %r14442};
	setp.lt.u32 	%p7192, %r14442, 1073127583;
	@%p7192 bra 	$L__BB3_6269;
	{
	.reg .b32 %temp; 
	mov.b64 	{%r14443, %temp}, %fd39197;
	}
	{
	.reg .b32 %temp; 
	mov.b64 	{%temp, %r14444}, %fd39197;
	}
	add.s32 	%r14445, %r14444, -1048576;
	mov.b64 	%fd39197, {%r14443, %r14445};
	add.s32 	%r16033, %r16033, 1;
$L__BB3_6269:
	add.f64 	%fd35851, %fd39197, 0dBFF0000000000000;
	add.f64 	%fd35852, %fd39197, 0d3FF0000000000000;
	rcp.approx.ftz.f64 	%fd35853, %fd35852;
	neg.f64 	%fd35854, %fd35852;
	fma.rn.f64 	%fd35855, %fd35854, %fd35853, 0d3FF0000000000000;
	fma.rn.f64 	%fd35856, %fd35855, %fd35855, %fd35855;
	fma.rn.f64 	%fd35857, %fd35856, %fd35853, %fd35853;
	mul.f64 	%fd35858, %fd35851, %fd35857;
	fma.rn.f64 	%fd35859, %fd35851, %fd35857, %fd35858;
	mul.f64 	%fd35860, %fd35859, %fd35859;
	fma.rn.f64 	%fd35861, %fd35860, 0d3EB1380B3AE80F1E, 0d3ED0EE258B7A8B04;
	fma.rn.f64 	%fd35862, %fd35861, %fd35860, 0d3EF3B2669F02676F;
	fma.rn.f64 	%fd35863, %fd35862, %fd35860, 0d3F1745CBA9AB0956;
	fma.rn.f64 	%fd35864, %fd35863, %fd35860, 0d3F3C71C72D1B5154;
	fma.rn.f64 	%fd35865, %fd35864, %fd35860, 0d3F624924923BE72D;
	fma.rn.f64 	%fd35866, %fd35865, %fd35860, 0d3F8999999999A3C4;
	fma.rn.f64 	%fd35867, %fd35866, %fd35860, 0d3FB5555555555554;
	sub.f64 	%fd35868, %fd35851, %fd35859;
	add.f64 	%fd35869, %fd35868, %fd35868;
	neg.f64 	%fd35870, %fd35859;
	fma.rn.f64 	%fd35871, %fd35870, %fd35851, %fd35869;
	mul.f64 	%fd35872, %fd35857, %fd35871;
	mul.f64 	%fd35873, %fd35860, %fd35867;
	fma.rn.f64 	%fd35874, %fd35873, %fd35859, %fd35872;
	xor.b32  	%r14446, %r16033, -2147483648;
	mov.b32 	%r14447, 1127219200;
	mov.b64 	%fd35875, {%r14446, %r14447};
	sub.f64 	%fd35876, %fd35875, %fd159;
	fma.rn.f64 	%fd35877, %fd35876, 0d3FE62E42FEFA39EF, %fd35859;
	fma.rn.f64 	%fd35878, %fd35876, 0dBFE62E42FEFA39EF, %fd35877;
	sub.f64 	%fd35879, %fd35878, %fd35859;
	sub.f64 	%fd35880, %fd35874, %fd35879;
	fma.rn.f64 	%fd35881, %fd35876, 0d3C7ABC9E3B39803F, %fd35880;
	add.f64 	%fd39198, %fd35877, %fd35881;
	bra.uni 	$L__BB3_6271;
$L__BB3_6270:
	fma.rn.f64 	%fd35850, %fd39196, 0d7FF0000000000000, 0d7FF0000000000000;
	{
	.reg .b32 %temp; 
	mov.b64 	{%temp, %r14438}, %fd39196;
	}
	and.b32  	%r14439, %r14438, 2147483647;
	setp.eq.s32 	%p7191, %r14439, 0;
	selp.f64 	%fd39198, 0dFFF0000000000000, %fd35850, %p7191;
$L__BB3_6271:
	mul.f64 	%fd35882, %fd39198, 0d4013000000000000;
	sub.f64 	%fd35883, %fd35882, %fd8951;
	sub.f64 	%fd35884, %fd9087, %fd39191;
	add.f64 	%fd9168, %fd35884, %fd35883;
	fma.rn.f64 	%fd35885, %fd9168, 0d3FF71547652B82FE, 0d4338000000000000;
	{
	.reg .b32 %temp; 
	mov.b64 	{%r3564, %temp}, %fd35885;
	}
	mov.f64 	%fd35886, 0dC338000000000000;
	add.rn.f64 	%fd35887, %fd35885, %fd35886;
	fma.rn.f64 	%fd35888, %fd35887, 0dBFE62E42FEFA39EF, %fd9168;
	fma.rn.f64 	%fd35889, %fd35887, 0dBC7ABC9E3B39803F, %fd35888;
	fma.rn.f64 	%fd35890, %fd35889, 0d3E5ADE1569CE2BDF, 0d3E928AF3FCA213EA;
	fma.rn.f64 	%fd35891, %fd35890, %fd35889, 0d3EC71DEE62401315;
	fma.rn.f64 	%fd35892, %fd35891, %fd35889, 0d3EFA01997C89EB71;
	fma.rn.f64 	%fd35893, %fd35892, %fd35889, 0d3F2A01A014761F65;
	fma.rn.f64 	%fd35894, %fd35893, %fd35889, 0d3F56C16C1852B7AF;
	fma.rn.f64 	%fd35895, %fd35894, %fd35889, 0d3F81111111122322;
	fma.rn.f64 	%fd35896, %fd35895, %fd35889, 0d3FA55555555502A1;
	fma.rn.f64 	%fd35897, %fd35896, %fd35889, 0d3FC5555555555511;
	fma.rn.f64 	%fd35898, %fd35897, %fd35889, 0d3FE000000000000B;
	fma.rn.f64 	%fd35899, %fd35898, %fd35889, 0d3FF0000000000000;
	fma.rn.f64 	%fd35900, %fd35899, %fd35889, 0d3FF0000000000000;
	{
	.reg .b32 %temp; 
	mov.b64 	{%r3565, %temp}, %fd35900;
	}
	{
	.reg .b32 %temp; 
	mov.b64 	{%temp, %r3566}, %fd35900;
	}
	shl.b32 	%r14448, %r3564, 20;
	add.s32 	%r14449, %r14448, %r3566;
	mov.b64 	%fd39199, {%r3565, %r14449};
	{
	.reg .b32 %temp; 
	mov.b64 	{%temp, %r14450}, %fd9168;
	}
	mov.b32 	%f347, %r14450;
	abs.f32 	%f163, %f347;
	setp.lt.f32 	%p7193, %f163, 0f4086232B;
	@%p7193 bra 	$L__BB3_6274;
	setp.lt.f64 	%p7194, %fd9168, 0d0000000000000000;
	add.f64 	%fd35901, %fd9168, 0d7FF0000000000000;
	selp.f64 	%fd39199, 0d0000000000000000, %fd35901, %p7194;
	setp.geu.f32 	%p7195, %f163, 0f40874800;
	@%p7195 bra 	$L__BB3_6274;
	shr.u32 	%r14451, %r3564, 31;
	add.s32 	%r14452, %r3564, %r14451;
	shr.s32 	%r14453, %r14452, 1;
	shl.b32 	%r14454, %r14453, 20;
	add.s32 	%r14455, %r3566, %r14454;
	mov.b64 	%fd35902, {%r3565, %r14455};
	sub.s32 	%r14456, %r3564, %r14453;
	shl.b32 	%r14457, %r14456, 20;
	add.s32 	%r14458, %r14457, 1072693248;
	mov.b32 	%r14459, 0;
	mov.b64 	%fd35903, {%r14459, %r14458};
	mul.f64 	%fd39199, %fd35903, %fd35902;
$L__BB3_6274:
	mul.f64 	%fd39200, %fd39195, %fd39199;
	bra.uni 	$L__BB3_6276;
$L__BB3_6275:
	mov.u64 	%rd472, $str$5;
	cvta.global.u64 	%rd473, %rd472;
	{ // callseq 951, 0
	.param .b64 param0;
	st.param.b64 	[param0], %rd473;
	.param .b64 param1;
	st.param.b64 	[param1], 0;
	.param .b32 retval0;
	call.uni (retval0), 
	vprintf, 
	(
	param0, 
	param1
	);
	ld.param.b32 	%r14433, [retval0];
	} // callseq 951
$L__BB3_6276:
	mov.f64 	%fd35904, 0d3FF0000000000000;
	sub.f64 	%fd39213, %fd35904, %fd39200;
	bra.uni 	$L__BB3_6302;
$L__BB3_6277:
	setp.gt.s32 	%p7142, %r16025, 1048575;
	mov.b32 	%r16036, -1023;
	mov.f64 	%fd39201, 0d400289A4E5827C1E;
	@%p7142 bra 	$L__BB3_6279;
	mov.f64 	%fd39201, 0d436289A4E5827C1E;
	{
	.reg .b32 %temp; 
	mov.b64 	{%temp, %r16025}, %fd39201;
	}
	{
	.reg .b32 %temp; 
	mov.b64 	{%r16026, %temp}, %fd39201;
	}
	mov.b32 	%r16036, -1077;
$L__BB3_6279:
	add.s32 	%r14371, %r16025, -1;
	setp.gt.u32 	%p7143, %r14371, 2146435070;
	@%p7143 bra 	$L__BB3_6283;
	shr.u32 	%r14374, %r16025, 20;
	add.s32 	%r16037, %r16036, %r14374;
	and.b32  	%r14375, %r16025, 1048575;
	or.b32  	%r14376, %r14375, 1072693248;
	mov.b64 	%fd39202, {%r16026, %r14376};
	setp.lt.u32 	%p7145, %r14376, 1073127583;
	@%p7145 bra 	$L__BB3_6282;
	{
	.reg .b32 %temp; 
	mov.b64 	{%r14377, %temp}, %fd39202;
	}
	{
	.reg .b32 %temp; 
	mov.b64 	{%temp, %r14378}, %fd39202;
	}
	add.s32 	%r14379, %r14378, -1048576;
	mov.b64 	%fd39202, {%r14377, %r14379};
	add.s32 	%r16037, %r16037, 1;
$L__BB3_6282:
	add.f64 	%fd35608, %fd39202, 0dBFF0000000000000;
	add.f64 	%fd35609, %fd39202, 0d3FF0000000000000;
	rcp.approx.ftz.f64 	%fd35610, %fd35609;
	neg.f64 	%fd35611, %fd35609;
	fma.rn.f64 	%fd35612, %fd35611, %fd35610, 0d3FF0000000000000;
	fma.rn.f64 	%fd35613, %fd35612, %fd35612, %fd35612;
	fma.rn.f64 	%fd35614, %fd35613, %fd35610, %fd35610;
	mul.f64 	%fd35615, %fd35608, %fd35614;
	fma.rn.f64 	%fd35616, %fd35608, %fd35614, %fd35615;
	mul.f64 	%fd35617, %fd35616, %fd35616;
	fma.rn.f64 	%fd35618, %fd35617, 0d3EB1380B3AE80F1E, 0d3ED0EE258B7A8B04;
	fma.rn.f64 	%fd35619, %fd35618, %fd35617, 0d3EF3B2669F02676F;
	fma.rn.f64 	%fd35620, %fd35619, %fd35617, 0d3F1745CBA9AB0956;
	fma.rn.f64 	%fd35621, %fd35620, %fd35617, 0d3F3C71C72D1B5154;
	fma.rn.f64 	%fd35622, %fd35621, %fd35617, 0d3F624924923BE72D;
	fma.rn.f64 	%fd35623, %fd35622, %fd35617, 0d3F8999999999A3C4;
	fma.rn.f64 	%fd35624, %fd35623, %fd35617, 0d3FB5555555555554;
	sub.f64 	%fd35625, %fd35608, %fd35616;
	add.f64 	%fd35626, %fd35625, %fd35625;
	neg.f64 	%fd35627, %fd35616;
	fma.rn.f64 	%fd35628, %fd35627, %fd35608, %fd35626;
	mul.f64 	%fd35629, %fd35614, %fd35628;
	mul.f64 	%fd35630, %fd35617, %fd35624;
	fma.rn.f64 	%fd35631, %fd35630, %fd35616, %fd35629;
	xor.b32  	%r14380, %r16037, -2147483648;
	mov.b32 	%r14381, 1127219200;
	mov.b64 	%fd35632, {%r14380, %r14381};
	sub.f64 	%fd35633, %fd35632, %fd159;
	fma.rn.f64 	%fd35634, %fd35633, 0d3FE62E42FEFA39EF, %fd35616;
	fma.rn.f64 	%fd35635, %fd35633, 0dBFE62E42FEFA39EF, %fd35634;
	sub.f64 	%fd35636, %fd35635, %fd35616;
	sub.f64 	%fd35637, %fd35631, %fd35636;
	fma.rn.f64 	%fd35638, %fd35633, 0d3C7ABC9E3B39803F, %fd35637;
	add.f64 	%fd39203, %fd35634, %fd35638;
	bra.uni 	$L__BB3_6284;
$L__BB3_6283:
	fma.rn.f64 	%fd35607, %fd39201, 0d7FF0000000000000, 0d7FF0000000000000;
	{
	.reg .b32 %temp; 
	mov.b64 	{%temp, %r14372}, %fd39201;
	}
	and.b32  	%r14373, %r14372, 2147483647;
	setp.eq.s32 	%p7144, %r14373, 0;
	selp.f64 	%fd39203, 0dFFF0000000000000, %fd35607, %p7144;
$L__BB3_6284:
	add.f64 	%fd35640, %fd8951, 0d3FF0000000000000;
	add.f64 	%fd39207, %fd35640, 0dC013000000000000;
	rcp.rn.f64 	%fd39208, %fd39207;
	mov.b32 	%r16038, 1;
	mov.f64 	%fd39206, 0d46293E5939A08CE9;
	mov.f64 	%fd39205, %fd39208;
	bra.uni 	$L__BB3_6289;
$L__BB3_6285:
	add.s32 	%r14384, %r16038, 1;
	not.b32 	%r14385, %r16038;
	cvt.rn.f64.s32 	%fd35654, %r14385;
	cvt.rn.f64.u32 	%fd35655, %r14384;
	add.f64 	%fd35656, %fd35655, 0dC013000000000000;
	mul.f64 	%fd35657, %fd35656, %fd35654;
	add.f64 	%fd9185, %fd9201, 0d4000000000000000;
	fma.rn.f64 	%fd35658, %fd35657, %fd9203, %fd9185;
	abs.f64 	%fd35659, %fd35658;
	setp.lt.f64 	%p7149, %fd35659, 0d39B4484BFEEBC2A0;
	div.rn.f64 	%fd35660, %fd35657, %fd9202;
	add.f64 	%fd35661, %fd9185, %fd35660;
	abs.f64 	%fd35662, %fd35661;
	setp.lt.f64 	%p7150, %fd35662, 0d39B4484BFEEBC2A0;
	selp.f64 	%fd9186, 0d39B4484BFEEBC2A0, %fd35661, %p7150;
	rcp.rn.f64 	%fd35663, %fd35658;
	selp.f64 	%fd9187, 0d46293E5939A08CE9, %fd35663, %p7149;
	mul.f64 	%fd35664, %fd9187, %fd9186;
	mul.f64 	%fd39208, %fd39208, %fd35664;
	add.f64 	%fd35665, %fd35664, 0dBFF0000000000000;
	abs.f64 	%fd35666, %fd35665;
	setp.lt.f64 	%p7151, %fd35666, 0d3E9421F5F40D8376;
	@%p7151 bra 	$L__BB3_6291;
	add.s32 	%r14386, %r16038, 2;
	sub.s32 	%r14387, -2, %r16038;
	cvt.rn.f64.s32 	%fd35667, %r14387;
	cvt.rn.f64.u32 	%fd35668, %r14386;
	add.f64 	%fd35669, %fd35668, 0dC013000000000000;
	mul.f64 	%fd35670, %fd35669, %fd35667;
	add.f64 	%fd9189, %fd9185, 0d4000000000000000;
	fma.rn.f64 	%fd35671, %fd35670, %fd9187, %fd9189;
	abs.f64 	%fd35672, %fd35671;
	setp.lt.f64 	%p7152, %fd35672, 0d39B4484BFEEBC2A0;
	div.rn.f64 	%fd35673, %fd35670, %fd9186;
	add.f64 	%fd35674, %fd9189, %fd35673;
	abs.f64 	%fd35675, %fd35674;
	setp.lt.f64 	%p7153, %fd35675, 0d39B4484BFEEBC2A0;
	selp.f64 	%fd9190, 0d39B4484BFEEBC2A0, %fd35674, %p7153;
	rcp.rn.f64 	%fd35676, %fd35671;
	selp.f64 	%fd9191, 0d46293E5939A08CE9, %fd35676, %p7152;
	mul.f64 	%fd35677, %fd9191, %fd9190;
	mul.f64 	%fd39208, %fd39208, %fd35677;
	add.f64 	%fd35678, %fd35677, 0dBFF0000000000000;
	abs.f64 	%fd35679, %fd35678;
	setp.lt.f64 	%p7154, %fd35679, 0d3E9421F5F40D8376;
	@%p7154 bra 	$L__BB3_6291;
	add.s32 	%r14388, %r16038, 3;
	sub.s32 	%r14389, -3, %r16038;
	cvt.rn.f64.s32 	%fd35680, %r14389;
	cvt.rn.f64.u32 	%fd35681, %r14388;
	add.f64 	%fd35682, %fd35681, 0dC013000000000000;
	mul.f64 	%fd35683, %fd35682, %fd35680;
	add.f64 	%fd39207, %fd9189, 0d4000000000000000;
	fma.rn.f64 	%fd35684, %fd35683, %fd9191, %fd39207;
	abs.f64 	%fd35685, %fd35684;
	setp.lt.f64 	%p7155, %fd35685, 0d39B4484BFEEBC2A0;
	div.rn.f64 	%fd35686, %fd35683, %fd9190;
	add.f64 	%fd35687, %fd39207, %fd35686;
	abs.f64 	%fd35688, %fd35687;
	setp.lt.f64 	%p7156, %fd35688, 0d39B4484BFEEBC2A0;
	selp.f64 	%fd39206, 0d39B4484BFEEBC2A0, %fd35687, %p7156;
	rcp.rn.f64 	%fd35689, %fd35684;
	selp.f64 	%fd39205, 0d46293E5939A08CE9, %fd35689, %p7155;
	mul.f64 	%fd35690, %fd39205, %fd39206;
	mul.f64 	%fd39208, %fd39208, %fd35690;
	add.f64 	%fd35691, %fd35690, 0dBFF0000000000000;
	abs.f64 	%fd35692, %fd35691;
	setp.lt.f64 	%p7157, %fd35692, 0d3E9421F5F40D8376;
	@%p7157 bra 	$L__BB3_6291;
	add.s32 	%r16038, %r16038, 4;
	setp.eq.s32 	%p7158, %r16038, 100000001;
	@%p7158 bra 	$L__BB3_6290;
$L__BB3_6289:
	neg.s32 	%r14383, %r16038;
	cvt.rn.f64.s32 	%fd35641, %r14383;
	cvt.rn.f64.u32 	%fd35642, %r16038;
	add.f64 	%fd35643, %fd35642, 0dC013000000000000;
	mul.f64 	%fd35644, %fd35643, %fd35641;
	add.f64 	%fd9201, %fd39207, 0d4000000000000000;
	fma.rn.f64 	%fd35645, %fd35644, %fd39205, %fd9201;
	abs.f64 	%fd35646, %fd35645;
	setp.lt.f64 	%p7146, %fd35646, 0d39B4484BFEEBC2A0;
	div.rn.f64 	%fd35647, %fd35644, %fd39206;
	add.f64 	%fd35648, %fd9201, %fd35647;
	abs.f64 	%fd35649, %fd35648;
	setp.lt.f64 	%p7147, %fd35649, 0d39B4484BFEEBC2A0;
	selp.f64 	%fd9202, 0d39B4484BFEEBC2A0, %fd35648, %p7147;
	rcp.rn.f64 	%fd35650, %fd35645;
	selp.f64 	%fd9203, 0d46293E5939A08CE9, %fd35650, %p7146;
	mul.f64 	%fd35651, %fd9203, %fd9202;
	mul.f64 	%fd39208, %fd39208, %fd35651;
	add.f64 	%fd35652, %fd35651, 0dBFF0000000000000;
	abs.f64 	%fd35653, %fd35652;
	setp.lt.f64 	%p7148, %fd35653, 0d3E9421F5F40D8376;
	@%p7148 bra 	$L__BB3_6291;
	bra.uni 	$L__BB3_6285;
$L__BB3_6290:
	mov.u64 	%rd468, $str$3;
	cvta.global.u64 	%rd469, %rd468;
	{ // callseq 949, 0
	.param .b64 param0;
	st.param.b64 	[param0], %rd469;
	.param .b64 param1;
	st.param.b64 	[param1], 0;
	.param .b32 retval0;
	call.uni (retval0), 
	vprintf, 
	(
	param0, 
	param1
	);
	ld.param.b32 	%r14390, [retval0];
	} // callseq 949
$L__BB3_6291:
	{
	.reg .b32 %temp; 
	mov.b64 	{%temp, %r16039}, %fd8951;
	}
	{
	.reg .b32 %temp; 
	mov.b64 	{%r16040, %temp}, %fd8951;
	}
	setp.gt.s32 	%p7159, %r16039, 1048575;
	mov.b32 	%r16041, -1023;
	mov.f64 	%fd39209, %fd8951;
	@%p7159 bra 	$L__BB3_6293;
	mul.f64 	%fd39209, %fd8951, 0d4350000000000000;
	{
	.reg .b32 %temp; 
	mov.b64 	{%temp, %r16039}, %fd39209;
	}
	{
	.reg .b32 %temp; 
	mov.b64 	{%r16040, %temp}, %fd39209;
	}
	mov.b32 	%r16041, -1077;
$L__BB3_6293:
	add.s32 	%r14394, %r16039, -1;
	setp.gt.u32 	%p7160, %r14394, 2146435070;
	@%p7160 bra 	$L__BB3_6297;
	shr.u32 	%r14397, %r16039, 20;
	add.s32 	%r16042, %r16041, %r14397;
	and.b32  	%r14398, %r16039, 1048575;
	or.b32  	%r14399, %r14398, 1072693248;
	mov.b64 	%fd39210, {%r16040, %r14399};
	setp.lt.u32 	%p7162, %r14399, 1073127583;
	@%p7162 bra 	$L__BB3_6296;
	{
	.reg .b32 %temp; 
	mov.b64 	{%r14400, %temp}, %fd39210;
	}
	{
	.reg .b32 %temp; 
	mov.b64 	{%temp, %r14401}, %fd39210;
	}
	add.s32 	%r14402, %r14401, -1048576;
	mov.b64 	%fd39210, {%r14400, %r14402};
	add.s32 	%r16042, %r16042, 1;
$L__BB3_6296:
	add.f64 	%fd35694, %fd39210, 0dBFF0000000000000;
	add.f64 	%fd35695, %fd39210, 0d3FF0000000000000;
	rcp.approx.ftz.f64 	%fd35696, %fd35695;
	neg.f64 	%fd35697, %fd35695;
	fma.rn.f64 	%fd35698, %fd35697, %fd35696, 0d3FF0000000000000;
	fma.rn.f64 	%fd35699, %fd35698, %fd35698, %fd35698;
	fma.rn.f64 	%fd35700, %fd35699, %fd35696, %fd35696;
	mul.f64 	%fd35701, %fd35694, %fd35700;
	fma.rn.f64 	%fd35702, %fd35694, %fd35700, %fd35701;
	mul.f64 	%fd35703, %fd35702, %fd35702;
	fma.rn.f64 	%fd35704, %fd35703, 0d3EB1380B3AE80F1E, 0d3ED0EE258B7A8B04;
	fma.rn.f64 	%fd35705, %fd35704, %fd35703, 0d3EF3B2669F02676F;
	fma.rn.f64 	%fd35706, %fd35705, %fd35703, 0d3F1745CBA9AB0956;
	fma.rn.f64 	%fd35707, %fd35706, %fd35703, 0d3F3C71C72D1B5154;
	fma.rn.f64 	%fd35708, %fd35707, %fd35703, 0d3F624924923BE72D;
	fma.rn.f64 	%fd35709, %fd35708, %fd35703, 0d3F8999999999A3C4;
	fma.rn.f64 	%fd35710, %fd35709, %fd35703, 0d3FB5555555555554;
	sub.f64 	%fd35711, %fd35694, %fd35702;
	add.f64 	%fd35712, %fd35711, %fd35711;
	neg.f64 	%fd35713, %fd35702;
	fma.rn.f64 	%fd35714, %fd35713, %fd35694, %fd35712;
	mul.f64 	%fd35715, %fd35700, %fd35714;
	mul.f64 	%fd35716, %fd35703, %fd35710;
	fma.rn.f64 	%fd35717, %fd35716, %fd35702, %fd35715;
	xor.b32  	%r14403, %r16042, -2147483648;
	mov.b32 	%r14404, 1127219200;
	mov.b64 	%fd35718, {%r14403, %r14404};
	sub.f64 	%fd35719, %fd35718, %fd159;
	fma.rn.f64 	%fd35720, %fd35719, 0d3FE62E42FEFA39EF, %fd35702;
	fma.rn.f64 	%fd35721, %fd35719, 0dBFE62E42FEFA39EF, %fd35720;
	sub.f64 	%fd35722, %fd35721, %fd35702;
	sub.f64 	%fd35723, %fd35717, %fd35722;
	fma.rn.f64 	%fd35724, %fd35719, 0d3C7ABC9E3B39803F, %fd35723;
	add.f64 	%fd39211, %fd35720, %fd35724;
	bra.uni 	$L__BB3_6298;
$L__BB3_6297:
	fma.rn.f64 	%fd35693, %fd39209, 0d7FF0000000000000, 0d7FF0000000000000;
	{
	.reg .b32 %temp; 
	mov.b64 	{%temp, %r14395}, %fd39209;
	}
	and.b32  	%r14396, %r14395, 2147483647;
	setp.eq.s32 	%p7161, %r14396, 0;
	selp.f64 	%fd39211, 0dFFF0000000000000, %fd35693, %p7161;
$L__BB3_6298:
	mul.f64 	%fd35725, %fd39211, 0d4013000000000000;
	sub.f64 	%fd35726, %fd35725, %fd8951;
	sub.f64 	%fd35727, %fd9087, %fd39203;
	add.f64 	%fd9214, %fd35727, %fd35726;
	fma.rn.f64 	%fd35728, %fd9214, 0d3FF71547652B82FE, 0d4338000000000000;
	{
	.reg .b32 %temp; 
	mov.b64 	{%r3587, %temp}, %fd35728;
	}
	mov.f64 	%fd35729, 0dC338000000000000;
	add.rn.f64 	%fd35730, %fd35728, %fd35729;
	fma.rn.f64 	%fd35731, %fd35730, 0dBFE62E42FEFA39EF, %fd9214;
	fma.rn.f64 	%fd35732, %fd35730, 0dBC7ABC9E3B39803F, %fd35731;
	fma.rn.f64 	%fd35733, %fd35732, 0d3E5ADE1569CE2BDF, 0d3E928AF3FCA213EA;
	fma.rn.f64 	%fd35734, %fd35733, %fd35732, 0d3EC71DEE62401315;
	fma.rn.f64 	%fd35735, %fd35734, %fd35732, 0d3EFA01997C89EB71;
	fma.rn.f64 	%fd35736, %fd35735, %fd35732, 0d3F2A01A014761F65;
	fma.rn.f64 	%fd35737, %fd35736, %fd35732, 0d3F56C16C1852B7AF;
	fma.rn.f64 	%fd35738, %fd35737, %fd35732, 0d3F81111111122322;
	fma.rn.f64 	%fd35739, %fd35738, %fd35732, 0d3FA55555555502A1;
	fma.rn.f64 	%fd35740, %fd35739, %fd35732, 0d3FC5555555555511;
	fma.rn.f64 	%fd35741, %fd35740, %fd35732, 0d3FE000000000000B;
	fma.rn.f64 	%fd35742, %fd35741, %fd35732, 0d3FF0000000000000;
	fma.rn.f64 	%fd35743, %fd35742, %fd35732, 0d3FF0000000000000;
	{
	.reg .b32 %temp; 
	mov.b64 	{%r3588, %temp}, %fd35743;
	}
	{
	.reg .b32 %temp; 
	mov.b64 	{%temp, %r3589}, %fd35743;
	}
	shl.b32 	%r14405, %r3587, 20;
	add.s32 	%r14406, %r14405, %r3589;
	mov.b64 	%fd39212, {%r3588, %r14406};
	{
	.reg .b32 %temp; 
	mov.b64 	{%temp, %r14407}, %fd9214;
	}
	mov.b32 	%f346, %r14407;
	abs.f32 	%f164, %f346;
	setp.lt.f32 	%p7163, %f164, 0f4086232B;
	@%p7163 bra 	$L__BB3_6301;
	setp.lt.f64 	%p7164, %fd9214, 0d0000000000000000;
	add.f64 	%fd35744, %fd9214, 0d7FF0000000000000;
	selp.f64 	%fd39212, 0d0000000000000000, %fd35744, %p7164;
	setp.geu.f32 	%p7165, %f164, 0f40874800;
	@%p7165 bra 	$L__BB3_6301;
	shr.u32 	%r14408, %r3587, 31;
	add.s32 	%r14409, %r3587, %r14408;
	shr.s32 	%r14410, %r14409, 1;
	shl.b32 	%r14411, %r14410, 20;
	add.s32 	%r14412, %r3589, %r14411;
	mov.b64 	%fd35745, {%r3588, %r14412};
	sub.s32 	%r14413, %r3587, %r14410;
	shl.b32 	%r14414, %r14413, 20;
	add.s32 	%r14415, %r14414, 1072693248;
	mov.b32 	%r14416, 0;
	mov.b64 	%fd35746, {%r14416, %r14415};
	mul.f64 	%fd39212, %fd35746, %fd35745;
$L__BB3_6301:
	mul.f64 	%fd39213, %fd39208, %fd39212;
$L__BB3_6302:
	setp.neu.f64 	%p7196, %fd869, 0d0000000000000000;
	setp.lt.s32 	%p7197, %r3447, 0;
	setp.eq.s32 	%p7198, %r3435, 1072693248;
	mul.f64 	%fd9221, %fd9100, %fd39213;
	{ // callseq 952, 0
	.param .b64 param0;
	st.param.f64 	[param0], %fd8916;
	.param .b64 param1;
	st.param.f64 	[param1], 0d4010000000000000;
	.param .b64 retval0;
	call.uni (retval0), 
	__internal_accurate_pow, 
	(
	param0, 
	param1
	);
	ld.param.f64 	%fd35905, [retval0];
	} // callseq 952
	neg.f64 	%fd35907, %fd35905;
	selp.f64 	%fd35908, %fd35907, %fd35905, %p7198;
	selp.f64 	%fd39215, %fd35908, %fd35905, %p7197;
	@%p7196 bra 	$L__BB3_6304;
	setp.eq.s32 	%p7199, %r3435, 1072693248;
	selp.b32 	%r14461, %r3447, 0, %p7199;
	setp.lt.s32 	%p7200, %r8264, 0;
	or.b32  	%r14462, %r14461, 2146435072;
	selp.b32 	%r14463, %r14462, %r14461, %p7200;
	mov.b32 	%r14464, 0;
	mov.b64 	%fd39215, {%r14464, %r14463};
$L__BB3_6304:
	add.f64 	%fd35909, %fd869, 0d4010000000000000;
	{
	.reg .b32 %temp; 
	mov.b64 	{%temp, %r14465}, %fd35909;
	}
	and.b32  	%r14466, %r14465, 2146435072;
	setp.ne.s32 	%p7201, %r14466, 2146435072;
	@%p7201 bra 	$L__BB3_6309;
	setp.num.f64 	%p7202, %fd869, %fd869;
	@%p7202 bra 	$L__BB3_6307;
	mov.f64 	%fd35910, 0d4010000000000000;
	add.rn.f64 	%fd39215, %fd869, %fd35910;
	bra.uni 	$L__BB3_6309;
$L__BB3_6307:
	setp.neu.f64 	%p7203, %fd8916, 0d7FF0000000000000;
	@%p7203 bra 	$L__BB3_6309;
	setp.lt.s32 	%p7204, %r3447, 0;
	setp.eq.s32 	%p7205, %r3435, 1072693248;
	setp.lt.s32 	%p7206, %r8264, 0;
	selp.b32 	%r14468, 0, 2146435072, %p7206;
	and.b32  	%r14469, %r8264, 2147483647;
	setp.ne.s32 	%p7207, %r14469, 1071644672;
	or.b32  	%r14470, %r14468, -2147483648;
	selp.b32 	%r14471, %r14470, %r14468, %p7207;
	selp.b32 	%r14472, %r14471, %r14468, %p7205;
	selp.b32 	%r14473, %r14472, %r14468, %p7204;
	mov.b32 	%r14474, 0;
	mov.b64 	%fd39215, {%r14474, %r14473};
$L__BB3_6309:
	setp.eq.f64 	%p7208, %fd869, 0d3FF0000000000000;
	setp.eq.f64 	%p7209, %fd869, 0d0000000000000000;
	setp.lt.s32 	%p7210, %r3447, 0;
	setp.lt.s32 	%p7211, %r3910, 0;
	setp.eq.s32 	%p7212, %r3439, 1073741824;
	selp.f64 	%fd35911, 0d3FF0000000000000, %fd39215, %p7208;
	div.rn.f64 	%fd9228, %fd862, %fd35911;
	{ // callseq 953, 0
	.param .b64 param0;
	st.param.f64 	[param0], %fd8916;
	.param .b64 param1;
	st.param.f64 	[param1], 0d4008000000000000;
	.param .b64 retval0;
	call.uni (retval0), 
	__internal_accurate_pow, 
	(
	param0, 
	param1
	);
	ld.param.f64 	%fd35912, [retval0];
	} // callseq 953
	neg.f64 	%fd35914, %fd35912;
	selp.f64 	%fd35915, %fd35914, %fd35912, %p7212;
	selp.f64 	%fd35916, %fd35915, %fd35912, %p7210;
	selp.b32 	%r14476, %r3447, 0, %p7212;
	or.b32  	%r14477, %r14476, 2146435072;
	selp.b32 	%r14478, %r14477, %r14476, %p7211;
	mov.b32 	%r14479, 0;
	mov.b64 	%fd35917, {%r14479, %r14478};
	selp.f64 	%fd39216, %fd35917, %fd35916, %p7209;
	add.f64 	%fd35918, %fd869, 0d4008000000000000;
	{
	.reg .b32 %temp; 
	mov.b64 	{%temp, %r14480}, %fd35918;
	}
	and.b32  	%r14481, %r14480, 2146435072;
	setp.ne.s32 	%p7213, %r14481, 2146435072;
	@%p7213 bra 	$L__BB3_6314;
	setp.num.f64 	%p7214, %fd869, %fd869;
	@%p7214 bra 	$L__BB3_6312;
	mov.f64 	%fd35919, 0d4008000000000000;
	add.rn.f64 	%fd39216, %fd869, %fd35919;
	bra.uni 	$L__BB3_6314;
$L__BB3_6312:
	setp.neu.f64 	%p7215, %fd8916, 0d7FF0000000000000;
	@%p7215 bra 	$L__BB3_6314;
	setp.lt.s32 	%p7216, %r3447, 0;
	or.b32  	%r14482, %r3437, -2147483648;
	selp.b32 	%r14483, %r14482, %r3437, %p6;
	selp.b32 	%r14484, %r14483, %r3437, %p7216;
	mov.b32 	%r14485, 0;
	mov.b64 	%fd39216, {%r14485, %r14484};
$L__BB3_6314:
	setp.eq.f64 	%p7217, %fd869, 0d3FF0000000000000;
	setp.neu.f64 	%p7218, %fd869, 0d0000000000000000;
	setp.lt.s32 	%p7219, %r3447, 0;
	setp.eq.s32 	%p7220, %r3434, 1062207488;
	selp.f64 	%fd9233, 0d3FF0000000000000, %fd39216, %p7217;
	{ // callseq 954, 0
	.param .b64 param0;
	st.param.f64 	[param0], %fd8916;
	.param .b64 param1;
	st.param.f64 	[param1], 0d4000000000000000;
	.param .b64 retval0;
	call.uni (retval0), 
	__internal_accurate_pow, 
	(
	param0, 
	param1
	);
	ld.param.f64 	%fd35920, [retval0];
	} // callseq 954
	neg.f64 	%fd35922, %fd35920;
	selp.f64 	%fd35923, %fd35922, %fd35920, %p7220;
	selp.f64 	%fd39218, %fd35923, %fd35920, %p7219;
	@%p7218 bra 	$L__BB3_6316;
	setp.eq.s32 	%p7221, %r3434, 1062207488;
	selp.b32 	%r14487, %r3447, 0, %p7221;
	setp.lt.s32 	%p7222, %r3914, 0;
	or.b32  	%r14488, %r14487, 2146435072;
	selp.b32 	%r14489, %r14488, %r14487, %p7222;
	mov.b32 	%r14490, 0;
	mov.b64 	%fd39218, {%r14490, %r14489};
$L__BB3_6316:
	add.f64 	%fd35924, %fd869, 0d4000000000000000;
	{
	.reg .b32 %temp; 
	mov.b64 	{%temp, %r14491}, %fd35924;
	}
	and.b32  	%r14492, %r14491, 2146435072;
	setp.ne.s32 	%p7223, %r14492, 2146435072;
	@%p7223 bra 	$L__BB3_6321;
	setp.num.f64 	%p7224, %fd869, %fd869;
	@%p7224 bra 	$L__BB3_6319;
	mov.f64 	%fd35925, 0d4000000000000000;
	add.rn.f64 	%fd39218, %fd869, %fd35925;
	bra.uni 	$L__BB3_6321;
$L__BB3_6319:
	setp.neu.f64 	%p7225, %fd8916, 0d7FF0000000000000;
	@%p7225 bra 	$L__BB3_6321;
	setp.lt.s32 	%p7226, %r3447, 0;
	setp.eq.s32 	%p7227, %r3434, 1062207488;
	setp.lt.s32 	%p7228, %r3914, 0;
	selp.b32 	%r14494, 0, 2146435072, %p7228;
	and.b32  	%r14495, %r3914, 2147483647;
	setp.ne.s32 	%p7229, %r14495, 1071644672;
	or.b32  	%r14496, %r14494, -2147483648;
	selp.b32 	%r14497, %r14496, %r14494, %p7229;
	selp.b32 	%r14498, %r14497, %r14494, %p7227;
	selp.b32 	%r14499, %r14498, %r14494, %p7226;
	mov.b32 	%r14500, 0;
	mov.b64 	%fd39218, {%r14500, %r14499};
$L__BB3_6321:
	setp.neu.f64 	%p7230, %fd8879, 0d0000000000000000;
	mov.f64 	%fd35926, 0d3FE5555555555555;
	{
	.reg .b32 %temp; 
	mov.b64 	{%temp, %r3590}, %fd35926;
	}
	and.b32  	%r3591, %r3590, 2146435072;
	@%p7230 bra 	$L__BB3_6323;
	setp.eq.s32 	%p7232, %r3591, 1127219200;
	selp.b32 	%r14501, %r3440, 0, %p7232;
	setp.lt.s32 	%p7233, %r3590, 0;
	or.b32  	%r14502, %r14501, 2146435072;
	selp.b32 	%r14503, %r14502, %r14501, %p7233;
	mov.b32 	%r14504, 0;
	mov.b64 	%fd39220, {%r14504, %r14503};
	bra.uni 	$L__BB3_6324;
$L__BB3_6323:
	setp.lt.s32 	%p7231, %r3440, 0;
	{ // callseq 955, 0
	.param .b64 param0;
	st.param.f64 	[param0], %fd8880;
	.param .b64 param1;
	st.param.f64 	[param1], 0d3FE5555555555555;
	.param .b64 retval0;
	call.uni (retval0), 
	__internal_accurate_pow, 
	(
	param0, 
	param1
	);
	ld.param.f64 	%fd35927, [retval0];
	} // callseq 955
	selp.f64 	%fd39220, 0dFFF8000000000000, %fd35927, %p7231;
$L__BB3_6324:
	add.f64 	%fd35929, %fd8879, 0d3FE5555555555555;
	{
	.reg .b32 %temp; 
	mov.b64 	{%temp, %r14505}, %fd35929;
	}
	and.b32  	%r14506, %r14505, 2146435072;
	setp.ne.s32 	%p7234, %r14506, 2146435072;
	@%p7234 bra 	$L__BB3_6329;
	setp.num.f64 	%p7235, %fd8879, %fd8879;
	@%p7235 bra 	$L__BB3_6327;
	mov.f64 	%fd35930, 0d3FE5555555555555;
	add.rn.f64 	%fd39220, %fd8879, %fd35930;
	bra.uni 	$L__BB3_6329;
$L__BB3_6327:
	setp.neu.f64 	%p7236, %fd8880, 0d7FF0000000000000;
	@%p7236 bra 	$L__BB3_6329;
	setp.eq.s32 	%p7237, %r3591, 1127219200;
	setp.lt.s32 	%p7238, %r3440, 0;
	setp.lt.s32 	%p7239, %r3590, 0;
	selp.b32 	%r14508, 0, 2146435072, %p7239;
	and.b32  	%r14509, %r3590, 2147483647;
	setp.ne.s32 	%p7240, %r14509, 1071644672;
	or.b32  	%r14510, %r14508, -2147483648;
	selp.b32 	%r14511, %r14510, %r14508, %p7240;
	selp.b32 	%r14512, %r14511, %r14508, %p7237;
	selp.b32 	%r14513, %r14512, %r14508, %p7238;
	mov.b32 	%r14514, 0;
	mov.b64 	%fd39220, {%r14514, %r14513};
$L__BB3_6329:
	setp.eq.f64 	%p7241, %fd8879, 0d3FF0000000000000;
	selp.f64 	%fd35931, 0d3FF0000000000000, %fd39220, %p7241;
	mul.f64 	%fd35932, %fd39218, 0d4008000000000000;
	setp.eq.f64 	%p7242, %fd869, 0d3FF0000000000000;
	selp.f64 	%fd35933, 0d4008000000000000, %fd35932, %p7242;
	mul.f64 	%fd35934, %fd35933, %fd35931;
	fma.rn.f64 	%fd35935, %fd8879, %fd9233, %fd35934;
	mul.f64 	%fd35936, %fd869, 0d4018000000000000;
	fma.rn.f64 	%fd35937, %fd35936, %fd8950, %fd35935;
	add.f64 	%fd35938, %fd35937, 0d4018000000000000;
	mul.f64 	%fd9246, %fd9228, %fd35938;
	neg.f64 	%fd35939, %fd869;
	mul.f64 	%fd9247, %fd8950, %fd35939;
	fma.rn.f64 	%fd35940, %fd9247, 0d3FF71547652B82FE, 0d4338000000000000;
	{
	.reg .b32 %temp; 
	mov.b64 	{%r3592, %temp}, %fd35940;
	}
	mov.f64 	%fd35941, 0dC338000000000000;
	add.rn.f64 	%fd35942, %fd35940, %fd35941;
	fma.rn.f64 	%fd35943, %fd35942, 0dBFE62E42FEFA39EF, %fd9247;
	fma.rn.f64 	%fd35944, %fd35942, 0dBC7ABC9E3B39803F, %fd35943;
	fma.rn.f64 	%fd35945, %fd35944, 0d3E5ADE1569CE2BDF, 0d3E928AF3FCA213EA;
	fma.rn.f64 	%fd35946, %fd35945, %fd35944, 0d3EC71DEE62401315;
	fma.rn.f64 	%fd35947, %fd35946, %fd35944, 0d3EFA01997C89EB71;
	fma.rn.f64 	%fd35948, %fd35947, %fd35944, 0d3F2A01A014761F65;
	fma.rn.f64 	%fd35949, %fd35948, %fd35944, 0d3F56C16C1852B7AF;
	fma.rn.f64 	%fd35950, %fd35949, %fd35944, 0d3F81111111122322;
	fma.rn.f64 	%fd35951, %fd35950, %fd35944, 0d3FA55555555502A1;
	fma.rn.f64 	%fd35952, %fd35951, %fd35944, 0d3FC5555555555511;
	fma.rn.f64 	%fd35953, %fd35952, %fd35944, 0d3FE000000000000B;
	fma.rn.f64 	%fd35954, %fd35953, %fd35944, 0d3FF0000000000000;
	fma.rn.f64 	%fd35955, %fd35954, %fd35944, 0d3FF0000000000000;
	{
	.reg .b32 %temp; 
	mov.b64 	{%r3593, %temp}, %fd35955;
	}
	{
	.reg .b32 %temp; 
	mov.b64 	{%temp, %r3594}, %fd35955;
	}
	shl.b32 	%r14515, %r3592, 20;
	add.s32 	%r14516, %r14515, %r3594;
	mov.b64 	%fd39221, {%r3593, %r14516};
	{
	.reg .b32 %temp; 
	mov.b64 	{%temp, %r14517}, %fd9247;
	}
	mov.b32 	%f348, %r14517;
	abs.f32 	%f165, %f348;
	setp.lt.f32 	%p7243, %f165, 0f4086232B;
	@%p7243 bra 	$L__BB3_6332;
	setp.lt.f64 	%p7244, %fd9247, 0d0000000000000000;
	add.f64 	%fd35956, %fd9247, 0d7FF0000000000000;
	selp.f64 	%fd39221, 0d0000000000000000, %fd35956, %p7244;
	setp.geu.f32 	%p7245, %f165, 0f40874800;
	@%p7245 bra 	$L__BB3_6332;
	shr.u32 	%r14518, %r3592, 31;
	add.s32 	%r14519, %r3592, %r14518;
	shr.s32 	%r14520, %r14519, 1;
	shl.b32 	%r14521, %r14520, 20;
	add.s32 	%r14522, %r3594, %r14521;
	mov.b64 	%fd35957, {%r3593, %r14522};
	sub.s32 	%r14523, %r3592, %r14520;
	shl.b32 	%r14524, %r14523, 20;
	add.s32 	%r14525, %r14524, 1072693248;
	mov.b32 	%r14526, 0;
	mov.b64 	%fd35958, {%r14526, %r14525};
	mul.f64 	%fd39221, %fd35958, %fd35957;
$L__BB3_6332:
	add.f64 	%fd35959, %fd9072, %fd9221;
	fma.rn.f64 	%fd35960, %fd9246, %fd39221, %fd35959;
	fma.rn.f64 	%fd39303, %fd8915, %fd35960, %fd8886;
	bra.uni 	$L__BB3_6573;
$L__BB3_6333:
	setp.eq.s32 	%p6743, %r3439, 1073741824;
	and.b32  	%r13735, %r3910, 2147483647;
	setp.ne.s32 	%p6744, %r13735, 1071644672;
	and.pred  	%p7, %p6743, %p6744;
	or.b32  	%r3595, %r3437, -2147483648;
	setp.eq.f64 	%p6745, %fd8879, 0d0000000000000000;
	setp.lt.s32 	%p6746, %r3910, 0;
	{
	.reg .b32 %temp; 
	mov.b64 	{%temp, %r3596}, %fd8879;
	}
	abs.f64 	%fd9253, %fd8879;
	{ // callseq 920, 0
	.param .b64 param0;
	st.param.f64 	[param0], %fd9253;
	.param .b64 param1;
	st.param.f64 	[param1], 0d4008000000000000;
	.param .b64 retval0;
	call.uni (retval0), 
	__internal_accurate_pow, 
	(
	param0, 
	param1
	);
	ld.param.f64 	%fd34143, [retval0];
	} // callseq 920
	setp.lt.s32 	%p6749, %r3596, 0;
	neg.f64 	%fd34145, %fd34143;
	selp.f64 	%fd34146, %fd34145, %fd34143, %p6743;
	selp.f64 	%fd34147, %fd34146, %fd34143, %p6749;
	selp.b32 	%r13736, %r3596, 0, %p6743;
	or.b32  	%r13737, %r13736, 2146435072;
	selp.b32 	%r13738, %r13737, %r13736, %p6746;
	mov.b32 	%r13739, 0;
	mov.b64 	%fd34148, {%r13739, %r13738};
	selp.f64 	%fd39222, %fd34148, %fd34147, %p6745;
	add.f64 	%fd34149, %fd8879, 0d4008000000000000;
	{
	.reg .b32 %temp; 
	mov.b64 	{%temp, %r13740}, %fd34149;
	}
	and.b32  	%r13741, %r13740, 2146435072;
	setp.ne.s32 	%p6750, %r13741, 2146435072;
	@%p6750 bra 	$L__BB3_6338;
	setp.num.f64 	%p6751, %fd8879, %fd8879;
	@%p6751 bra 	$L__BB3_6336;
	mov.f64 	%fd34150, 0d4008000000000000;
	add.rn.f64 	%fd39222, %fd8879, %fd34150;
	bra.uni 	$L__BB3_6338;
$L__BB3_6336:
	setp.neu.f64 	%p6752, %fd9253, 0d7FF0000000000000;
	@%p6752 bra 	$L__BB3_6338;
	setp.lt.s32 	%p6753, %r3596, 0;
	selp.b32 	%r13742, %r3595, %r3437, %p7;
	selp.b32 	%r13743, %r13742, %r3437, %p6753;
	mov.b32 	%r13744, 0;
	mov.b64 	%fd39222, {%r13744, %r13743};
$L__BB3_6338:
	setp.neu.f64 	%p6754, %fd849, 0d0000000000000000;
	setp.lt.s32 	%p6755, %r1, 0;
	setp.eq.f64 	%p6756, %fd8879, 0d3FF0000000000000;
	selp.f64 	%fd34151, 0d3FF0000000000000, %fd39222, %p6756;
	mul.f64 	%fd34152, %fd4, 0d3CCF412AAC30D1B7;
	mul.f64 	%fd34153, %fd34152, %fd34151;
	mul.f64 	%fd34154, %fd1, 0d4008000000000000;
	mul.f64 	%fd34155, %fd34154, %fd5;
	div.rn.f64 	%fd9258, %fd34153, %fd34155;
	mov.f64 	%fd34156, 0dC03C000000000000;
	{
	.reg .b32 %temp; 
	mov.b64 	{%temp, %r13745}, %fd34156;
	}
	and.b32  	%r13747, %r13745, 2146435072;
	setp.eq.s32 	%p6757, %r13747, 1074790400;
	{ // callseq 921, 0
	.param .b64 param0;
	st.param.f64 	[param0], 0d4024000000000000;
	.param .b64 param1;
	st.param.f64 	[param1], 0dC03C000000000000;
	.param .b64 retval0;
	call.uni (retval0), 
	__internal_accurate_pow, 
	(
	param0, 
	param1
	);
	ld.param.f64 	%fd34157, [retval0];
	} // callseq 921
	neg.f64 	%fd34159, %fd34157;
	selp.f64 	%fd34160, %fd34159, %fd34157, %p6757;
	selp.f64 	%fd34161, %fd34160, %fd34157, %p6755;
	mul.f64 	%fd9259, %fd34161, 0d401B0A3D70A3D70A;
	mov.f64 	%fd34162, 0d3FC5555555555555;
	{
	.reg .b32 %temp; 
	mov.b64 	{%temp, %r3597}, %fd34162;
	}
	and.b32  	%r3598, %r3597, 2146435072;
	@%p6754 bra 	$L__BB3_6340;
	setp.eq.s32 	%p6759, %r3598, 1127219200;
	selp.b32 	%r13748, %r210, 0, %p6759;
	setp.lt.s32 	%p6760, %r3597, 0;
	or.b32  	%r13749, %r13748, 2146435072;
	selp.b32 	%r13750, %r13749, %r13748, %p6760;
	mov.b32 	%r13751, 0;
	mov.b64 	%fd39224, {%r13751, %r13750};
	bra.uni 	$L__BB3_6341;
$L__BB3_6340:
	setp.lt.s32 	%p6758, %r210, 0;
	{ // callseq 922, 0
	.param .b64 param0;
	st.param.f64 	[param0], %fd850;
	.param .b64 param1;
	st.param.f64 	[param1], 0d3FC5555555555555;
	.param .b64 retval0;
	call.uni (retval0), 
	__internal_accurate_pow, 
	(
	param0, 
	param1
	);
	ld.param.f64 	%fd34163, [retval0];
	} // callseq 922
	selp.f64 	%fd39224, 0dFFF8000000000000, %fd34163, %p6758;
$L__BB3_6341:
	add.f64 	%fd34165, %fd849, 0d3FC5555555555555;
	{
	.reg .b32 %temp; 
	mov.b64 	{%temp, %r13752}, %fd34165;
	}
	and.b32  	%r13753, %r13752, 2146435072;
	setp.ne.s32 	%p6761, %r13753, 2146435072;
	@%p6761 bra 	$L__BB3_6346;
	setp.num.f64 	%p6762, %fd849, %fd849;
	@%p6762 bra 	$L__BB3_6344;
	mov.f64 	%fd34166, 0d3FC5555555555555;
	add.rn.f64 	%fd39224, %fd849, %fd34166;
	bra.uni 	$L__BB3_6346;
$L__BB3_6344:
	setp.neu.f64 	%p6763, %fd850, 0d7FF0000000000000;
	@%p6763 bra 	$L__BB3_6346;
	setp.eq.s32 	%p6764, %r3598, 1127219200;
	setp.lt.s32 	%p6765, %r210, 0;
	setp.lt.s32 	%p6766, %r3597, 0;
	selp.b32 	%r13755, 0, 2146435072, %p6766;
	and.b32  	%r13756, %r3597, 2147483647;
	setp.ne.s32 	%p6767, %r13756, 1071644672;
	or.b32  	%r13757, %r13755, -2147483648;
	selp.b32 	%r13758, %r13757, %r13755, %p6767;
	selp.b32 	%r13759, %r13758, %r13755, %p6764;
	selp.b32 	%r13760, %r13759, %r13755, %p6765;
	mov.b32 	%r13761, 0;
	mov.b64 	%fd39224, {%r13761, %r13760};
$L__BB3_6346:
	setp.eq.f64 	%p6768, %fd849, 0d3FF0000000000000;
	selp.f64 	%fd34167, 0d3FF0000000000000, %fd39224, %p6768;
	add.f64 	%fd34168, %fd607, %fd607;
	mul.f64 	%fd34169, %fd34168, %fd34167;
	mul.f64 	%fd34170, %fd3, %fd9259;
	div.rn.f64 	%fd9266, %fd34170, %fd34169;
	{
	.reg .b32 %temp; 
	mov.b64 	{%temp, %r3599}, %fd869;
	}
	mov.f64 	%fd34171, 0d4016000000000000;
	{
	.reg .b32 %temp; 
	mov.b64 	{%temp, %r3600}, %fd34171;
	}
	and.b32  	%r3601, %r3600, 2146435072;
	abs.f64 	%fd9267, %fd869;
	setp.neu.f64 	%p6769, %fd869, 0d0000000000000000;
	@%p6769 bra 	$L__BB3_6348;
	setp.eq.s32 	%p6771, %r3601, 1075838976;
	selp.b32 	%r13762, %r3599, 0, %p6771;
	setp.lt.s32 	%p6772, %r3600, 0;
	or.b32  	%r13763, %r13762, 2146435072;
	selp.b32 	%r13764, %r13763, %r13762, %p6772;
	mov.b32 	%r13765, 0;
	mov.b64 	%fd39226, {%r13765, %r13764};
	bra.uni 	$L__BB3_6349;
$L__BB3_6348:
	setp.lt.s32 	%p6770, %r3599, 0;
	{ // callseq 923, 0
	.param .b64 param0;
	st.param.f64 	[param0], %fd9267;
	.param .b64 param1;
	st.param.f64 	[param1], 0d4016000000000000;
	.param .b64 retval0;
	call.uni (retval0), 
	__internal_accurate_pow, 
	(
	param0, 
	param1
	);
	ld.param.f64 	%fd34172, [retval0];
	} // callseq 923
	selp.f64 	%fd39226, 0dFFF8000000000000, %fd34172, %p6770;
$L__BB3_6349:
	add.f64 	%fd34174, %fd869, 0d4016000000000000;
	{
	.reg .b32 %temp; 
	mov.b64 	{%temp, %r13766}, %fd34174;
	}
	and.b32  	%r13767, %r13766, 2146435072;
	setp.ne.s32 	%p6773, %r13767, 2146435072;
	@%p6773 bra 	$L__BB3_6354;
	setp.num.f64 	%p6774, %fd869, %fd869;
	@%p6774 bra 	$L__BB3_6352;
	mov.f64 	%fd34175, 0d4016000000000000;
	add.rn.f64 	%fd39226, %fd869, %fd34175;
	bra.uni 	$L__BB3_6354;
$L__BB3_6352:
	setp.neu.f64 	%p6775, %fd9267, 0d7FF0000000000000;
	@%p6775 bra 	$L__BB3_6354;
	setp.lt.s32 	%p6776, %r3599, 0;
	setp.eq.s32 	%p6777, %r3601, 1075838976;
	setp.lt.s32 	%p6778, %r3600, 0;
	selp.b32 	%r13769, 0, 2146435072, %p6778;
	and.b32  	%r13770, %r3600, 2147483647;
	setp.ne.s32 	%p6779, %r13770, 1071644672;
	or.b32  	%r13771, %r13769, -2147483648;
	selp.b32 	%r13772, %r13771, %r13769, %p6779;
	selp.b32 	%r13773, %r13772, %r13769, %p6777;
	selp.b32 	%r13774, %r13773, %r13769, %p6776;
	mov.b32 	%r13775, 0;
	mov.b64 	%fd39226, {%r13775, %r13774};
$L__BB3_6354:
	mov.f64 	%fd39227, 0d4026000000000000;
	{
	.reg .b32 %temp; 
	mov.b64 	{%temp, %r16043}, %fd39227;
	}
	{
	.reg .b32 %temp; 
	mov.b64 	{%r16044, %temp}, %fd39227;
	}
	setp.gt.s32 	%p6780, %r16043, 1048575;
	mov.b32 	%r16045, -1023;
	@%p6780 bra 	$L__BB3_6356;
	mov.f64 	%fd39227, 0d4386000000000000;
	{
	.reg .b32 %temp; 
	mov.b64 	{%temp, %r16043}, %fd39227;
	}
	{
	.reg .b32 %temp; 
	mov.b64 	{%r16044, %temp}, %fd39227;
	}
	mov.b32 	%r16045, -1077;
$L__BB3_6356:
	add.s32 	%r13778, %r16043, -1;
	setp.gt.u32 	%p6781, %r13778, 2146435070;
	@%p6781 bra 	$L__BB3_6360;
	shr.u32 	%r13781, %r16043, 20;
	add.s32 	%r16046, %r16045, %r13781;
	and.b32  	%r13782, %r16043, 1048575;
	or.b32  	%r13783, %r13782, 1072693248;
	mov.b64 	%fd39228, {%r16044, %r13783};
	setp.lt.u32 	%p6783, %r13783, 1073127583;
	@%p6783 bra 	$L__BB3_6359;
	{
	.reg .b32 %temp; 
	mov.b64 	{%r13784, %temp}, %fd39228;
	}
	{
	.reg .b32 %temp; 
	mov.b64 	{%temp, %r13785}, %fd39228;
	}
	add.s32 	%r13786, %r13785, -1048576;
	mov.b64 	%fd39228, {%r13784, %r13786};
	add.s32 	%r16046, %r16046, 1;
$L__BB3_6359:
	add.f64 	%fd34179, %fd39228, 0dBFF0000000000000;
	add.f64 	%fd34180, %fd39228, 0d3FF0000000000000;
	rcp.approx.ftz.f64 	%fd34181, %fd34180;
	neg.f64 	%fd34182, %fd34180;
	fma.rn.f64 	%fd34183, %fd34182, %fd34181, 0d3FF0000000000000;
	fma.rn.f64 	%fd34184, %fd34183, %fd34183, %fd34183;
	fma.rn.f64 	%fd34185, %fd34184, %fd34181, %fd34181;
	mul.f64 	%fd34186, %fd34179, %fd34185;
	fma.rn.f64 	%fd34187, %fd34179, %fd34185, %fd34186;
	mul.f64 	%fd34188, %fd34187, %fd34187;
	fma.rn.f64 	%fd34189, %fd34188, 0d3EB1380B3AE80F1E, 0d3ED0EE258B7A8B04;
	fma.rn.f64 	%fd34190, %fd34189, %fd34188, 0d3EF3B2669F02676F;
	fma.rn.f64 	%fd34191, %fd34190, %fd34188, 0d3F1745CBA9AB0956;
	fma.rn.f64 	%fd34192, %fd34191, %fd34188, 0d3F3C71C72D1B5154;
	fma.rn.f64 	%fd34193, %fd34192, %fd34188, 0d3F624924923BE72D;
	fma.rn.f64 	%fd34194, %fd34193, %fd34188, 0d3F8999999999A3C4;
	fma.rn.f64 	%fd34195, %fd34194, %fd34188, 0d3FB5555555555554;
	sub.f64 	%fd34196, %fd34179, %fd34187;
	add.f64 	%fd34197, %fd34196, %fd34196;
	neg.f64 	%fd34198, %fd34187;
	fma.rn.f64 	%fd34199, %fd34198, %fd34179, %fd34197;
	mul.f64 	%fd34200, %fd34185, %fd34199;
	mul.f64 	%fd34201, %fd34188, %fd34195;
	fma.rn.f64 	%fd34202, %fd34201, %fd34187, %fd34200;
	xor.b32  	%r13787, %r16046, -2147483648;
	mov.b32 	%r13788, 1127219200;
	mov.b64 	%fd34203, {%r13787, %r13788};
	sub.f64 	%fd34204, %fd34203, %fd159;
	fma.rn.f64 	%fd34205, %fd34204, 0d3FE62E42FEFA39EF, %fd34187;
	fma.rn.f64 	%fd34206, %fd34204, 0dBFE62E42FEFA39EF, %fd34205;
	sub.f64 	%fd34207, %fd34206, %fd34187;
	sub.f64 	%fd34208, %fd34202, %fd34207;
	fma.rn.f64 	%fd34209, %fd34204, 0d3C7ABC9E3B39803F, %fd34208;
	add.f64 	%fd39229, %fd34205, %fd34209;
	bra.uni 	$L__BB3_6361;
$L__BB3_6360:
	fma.rn.f64 	%fd34178, %fd39227, 0d7FF0000000000000, 0d7FF0000000000000;
	{
	.reg .b32 %temp; 
	mov.b64 	{%temp, %r13779}, %fd39227;
	}
	and.b32  	%r13780, %r13779, 2147483647;
	setp.eq.s32 	%p6782, %r13780, 0;
	selp.f64 	%fd39229, 0dFFF0000000000000, %fd34178, %p6782;
$L__BB3_6361:
	fma.rn.f64 	%fd9281, %fd39229, 0dC018000000000000, 0d4026000000000000;
	mov.f64 	%fd39230, 0d3FFC4E06B9F096A3;
	{
	.reg .b32 %temp; 
	mov.b64 	{%temp, %r16051}, %fd39230;
	}
	{
	.reg .b32 %temp; 
	mov.b64 	{%r16052, %temp}, %fd39230;
	}
	setp.gt.s32 	%p6784, %r16051, 1048575;
	mov.b32 	%r16049, -1023;
	mov.u32 	%r16047, %r16051;
	mov.u32 	%r16048, %r16052;
	@%p6784 bra 	$L__BB3_6363;
	mov.f64 	%fd39230, 0d435C4E06B9F096A3;
	{
	.reg .b32 %temp; 
	mov.b64 	{%temp, %r16047}, %fd39230;
	}
	{
	.reg .b32 %temp; 
	mov.b64 	{%r16048, %temp}, %fd39230;
	}
	mov.b32 	%r16049, -1077;
$L__BB3_6363:
	add.s32 	%r13791, %r16047, -1;
	setp.gt.u32 	%p6785, %r13791, 2146435070;
	@%p6785 bra 	$L__BB3_6367;
	shr.u32 	%r13794, %r16047, 20;
	add.s32 	%r16050, %r16049, %r13794;
	and.b32  	%r13795, %r16047, 1048575;
	or.b32  	%r13796, %r13795, 1072693248;
	mov.b64 	%fd39231, {%r16048, %r13796};
	setp.lt.u32 	%p6787, %r13796, 1073127583;
	@%p6787 bra 	$L__BB3_6366;
	{
	.reg .b32 %temp; 
	mov.b64 	{%r13797, %temp}, %fd39231;
	}
	{
	.reg .b32 %temp; 
	mov.b64 	{%temp, %r13798}, %fd39231;
	}
	add.s32 	%r13799, %r13798, -1048576;
	mov.b64 	%fd39231, {%r13797, %r13799};
	add.s32 	%r16050, %r16050, 1;
$L__BB3_6366:
	add.f64 	%fd34213, %fd39231, 0dBFF0000000000000;
	add.f64 	%fd34214, %fd39231, 0d3FF0000000000000;
	rcp.approx.ftz.f64 	%fd34215, %fd34214;
	neg.f64 	%fd34216, %fd34214;
	fma.rn.f64 	%fd34217, %fd34216, %fd34215, 0d3FF0000000000000;
	fma.rn.f64 	%fd34218, %fd34217, %fd34217, %fd34217;
	fma.rn.f64 	%fd34219, %fd34218, %fd34215, %fd34215;
	mul.f64 	%fd34220, %fd34213, %fd34219;
	fma.rn.f64 	%fd34221, %fd34213, %fd34219, %fd34220;
	mul.f64 	%fd34222, %fd34221, %fd34221;
	fma.rn.f64 	%fd34223, %fd34222, 0d3EB1380B3AE80F1E, 0d3ED0EE258B7A8B04;
	fma.rn.f64 	%fd34224, %fd34223, %fd34222, 0d3EF3B2669F02676F;
	fma.rn.f64 	%fd34225, %fd34224, %fd34222, 0d3F1745CBA9AB0956;
	fma.rn.f64 	%fd34226, %fd34225, %fd34222, 0d3F3C71C72D1B5154;
	fma.rn.f64 	%fd34227, %fd34226, %fd34222, 0d3F624924923BE72D;
	fma.rn.f64 	%fd34228, %fd34227, %fd34222, 0d3F8999999999A3C4;
	fma.rn.f64 	%fd34229, %fd34228, %fd34222, 0d3FB5555555555554;
	sub.f64 	%fd34230, %fd34213, %fd34221;
	add.f64 	%fd34231, %fd34230, %fd34230;
	neg.f64 	%fd34232, %fd34221;
	fma.rn.f64 	%fd34233, %fd34232, %fd34213, %fd34231;
	mul.f64 	%fd34234, %fd34219, %fd34233;
	mul.f64 	%fd34235, %fd34222, %fd34229;
	fma.rn.f64 	%fd34236, %fd34235, %fd34221, %fd34234;
	xor.b32  	%r13800, %r16050, -2147483648;
	mov.b32 	%r13801, 1127219200;
	mov.b64 	%fd34237, {%r13800, %r13801};
	sub.f64 	%fd34238, %fd34237, %fd159;
	fma.rn.f64 	%fd34239, %fd34238, 0d3FE62E42FEFA39EF, %fd34221;
	fma.rn.f64 	%fd34240, %fd34238, 0dBFE62E42FEFA39EF, %fd34239;
	sub.f64 	%fd34241, %fd34240, %fd34221;
	sub.f64 	%fd34242, %fd34236, %fd34241;
	fma.rn.f64 	%fd34243, %fd34238, 0d3C7ABC9E3B39803F, %fd34242;
	add.f64 	%fd39232, %fd34239, %fd34243;
	bra.uni 	$L__BB3_6368;
$L__BB3_6367:
	fma.rn.f64 	%fd34212, %fd39230, 0d7FF0000000000000, 0d7FF0000000000000;
	{
	.reg .b32 %temp; 
	mov.b64 	{%temp, %r13792}, %fd39230;
	}
	and.b32  	%r13793, %r13792, 2147483647;
	setp.eq.s32 	%p6786, %r13793, 0;
	selp.f64 	%fd39232, 0dFFF0000000000000, %fd34212, %p6786;
$L__BB3_6368:
	sub.f64 	%fd9289, %fd39232, %fd9281;
	fma.rn.f64 	%fd34244, %fd9289, 0d3FF71547652B82FE, 0d4338000000000000;
	{
	.reg .b32 %temp; 
	mov.b64 	{%r3622, %temp}, %fd34244;
	}
	mov.f64 	%fd34245, 0dC338000000000000;
	add.rn.f64 	%fd34246, %fd34244, %fd34245;
	fma.rn.f64 	%fd34247, %fd34246, 0dBFE62E42FEFA39EF, %fd9289;
	fma.rn.f64 	%fd34248, %fd34246, 0dBC7ABC9E3B39803F, %fd34247;
	fma.rn.f64 	%fd34249, %fd34248, 0d3E5ADE1569CE2BDF, 0d3E928AF3FCA213EA;
	fma.rn.f64 	%fd34250, %fd34249, %fd34248, 0d3EC71DEE62401315;
	fma.rn.f64 	%fd34251, %fd34250, %fd34248, 0d3EFA01997C89EB71;
	fma.rn.f64 	%fd34252, %fd34251, %fd34248, 0d3F2A01A014761F65;
	fma.rn.f64 	%fd34253, %fd34252, %fd34248, 0d3F56C16C1852B7AF;
	fma.rn.f64 	%fd34254, %fd34253, %fd34248, 0d3F81111111122322;
	fma.rn.f64 	%fd34255, %fd34254, %fd34248, 0d3FA55555555502A1;
	fma.rn.f64 	%fd34256, %fd34255, %fd34248, 0d3FC5555555555511;
	fma.rn.f64 	%fd34257, %fd34256, %fd34248, 0d3FE000000000000B;
	fma.rn.f64 	%fd34258, %fd34257, %fd34248, 0d3FF0000000000000;
	fma.rn.f64 	%fd34259, %fd34258, %fd34248, 0d3FF0000000000000;
	{
	.reg .b32 %temp; 
	mov.b64 	{%r3623, %temp}, %fd34259;
	}
	{
	.reg .b32 %temp; 
	mov.b64 	{%temp, %r3624}, %fd34259;
	}
	shl.b32 	%r13802, %r3622, 20;
	add.s32 	%r13803, %r13802, %r3624;
	mov.b64 	%fd39233, {%r3623, %r13803};
	{
	.reg .b32 %temp; 
	mov.b64 	{%temp, %r13804}, %fd9289;
	}
	mov.b32 	%f335, %r13804;
	abs.f32 	%f166, %f335;
	setp.lt.f32 	%p6788, %f166, 0f4086232B;
	@%p6788 bra 	$L__BB3_6371;
	setp.lt.f64 	%p6789, %fd9289, 0d0000000000000000;
	add.f64 	%fd34260, %fd9289, 0d7FF0000000000000;
	selp.f64 	%fd39233, 0d0000000000000000, %fd34260, %p6789;
	setp.geu.f32 	%p6790, %f166, 0f40874800;
	@%p6790 bra 	$L__BB3_6371;
	shr.u32 	%r13805, %r3622, 31;
	add.s32 	%r13806, %r3622, %r13805;
	shr.s32 	%r13807, %r13806, 1;
	shl.b32 	%r13808, %r13807, 20;
	add.s32 	%r13809, %r3624, %r13808;
	mov.b64 	%fd34261, {%r3623, %r13809};
	sub.s32 	%r13810, %r3622, %r13807;
	shl.b32 	%r13811, %r13810, 20;
	add.s32 	%r13812, %r13811, 1072693248;
	mov.b32 	%r13813, 0;
	mov.b64 	%fd34262, {%r13813, %r13812};
	mul.f64 	%fd39233, %fd34262, %fd34261;
$L__BB3_6371:
	setp.neu.f64 	%p6791, %fd8879, 0d0000000000000000;
	rcp.rn.f64 	%fd34263, %fd39226;
	setp.eq.f64 	%p6792, %fd869, 0d3FF0000000000000;
	selp.f64 	%fd34264, 0d3FF0000000000000, %fd34263, %p6792;
	mul.f64 	%fd9294, %fd34264, %fd39233;
	@%p6791 bra 	$L__BB3_6373;
	setp.lt.s32 	%p6794, %r93, 0;
	setp.eq.s32 	%p6795, %r3438, 1127219200;
	selp.b32 	%r13814, %r3596, 0, %p6795;
	or.b32  	%r13815, %r13814, 2146435072;
	selp.b32 	%r13816, %r13815, %r13814, %p6794;
	mov.b32 	%r13817, 0;
	mov.b64 	%fd39235, {%r13817, %r13816};
	bra.uni 	$L__BB3_6374;
$L__BB3_6373:
	setp.lt.s32 	%p6793, %r3596, 0;
	{ // callseq 924, 0
	.param .b64 param0;
	st.param.f64 	[param0], %fd9253;
	.param .b64 param1;
	st.param.f64 	[param1], 0d3FD5555555555555;
	.param .b64 retval0;
	call.uni (retval0), 
	__internal_accurate_pow, 
	(
	param0, 
	param1
	);
	ld.param.f64 	%fd34265, [retval0];
	} // callseq 924
	selp.f64 	%fd39235, 0dFFF8000000000000, %fd34265, %p6793;
$L__BB3_6374:
	add.f64 	%fd34267, %fd8879, 0d3FD5555555555555;
	{
	.reg .b32 %temp; 
	mov.b64 	{%temp, %r13818}, %fd34267;
	}
	and.b32  	%r13819, %r13818, 2146435072;
	setp.ne.s32 	%p6796, %r13819, 2146435072;
	@%p6796 bra 	$L__BB3_6379;
	setp.num.f64 	%p6797, %fd8879, %fd8879;
	@%p6797 bra 	$L__BB3_6377;
	mov.f64 	%fd34268, 0d3FD5555555555555;
	add.rn.f64 	%fd39235, %fd8879, %fd34268;
	bra.uni 	$L__BB3_6379;
$L__BB3_6377:
	setp.neu.f64 	%p6798, %fd9253, 0d7FF0000000000000;
	@%p6798 bra 	$L__BB3_6379;
	setp.lt.s32 	%p6799, %r3596, 0;
	or.b32  	%r13820, %r3436, -2147483648;
	selp.b32 	%r13821, %r13820, %r3436, %p5;
	selp.b32 	%r13822, %r13821, %r3436, %p6799;
	mov.b32 	%r13823, 0;
	mov.b64 	%fd39235, {%r13823, %r13822};
$L__BB3_6379:
	setp.eq.f64 	%p6800, %fd8879, 0d3FF0000000000000;
	selp.f64 	%fd9301, 0d3FF0000000000000, %fd39235, %p6800;
	mul.f64 	%fd9302, %fd869, %fd9301;
	setp.geu.f64 	%p6801, %fd9302, 0d0000000000000000;
	@%p6801 bra 	$L__BB3_6381;
	mov.u64 	%rd442, $str$7;
	cvta.global.u64 	%rd443, %rd442;
	{ // callseq 925, 0
	.param .b64 param0;
	st.param.b64 	[param0], %rd443;
	.param .b64 param1;
	st.param.b64 	[param1], 0;
	.param .b32 retval0;
	call.uni (retval0), 
	vprintf, 
	(
	param0, 
	param1
	);
	ld.param.b32 	%r13824, [retval0];
	} // callseq 925
$L__BB3_6381:
	setp.geu.f64 	%p6802, %fd9302, 0d401A000000000000;
	@%p6802 bra 	$L__BB3_6423;
	setp.gt.s32 	%p6827, %r16051, 1048575;
	mov.b32 	%r16053, -1023;
	mov.f64 	%fd39236, 0d3FFC4E06B9F096A3;
	@%p6827 bra 	$L__BB3_6384;
	mov.f64 	%fd39236, 0d435C4E06B9F096A3;
	{
	.reg .b32 %temp; 
	mov.b64 	{%temp, %r16051}, %fd39236;
	}
	{
	.reg .b32 %temp; 
	mov.b64 	{%r16052, %temp}, %fd39236;
	}
	mov.b32 	%r16053, -1077;
$L__BB3_6384:
	add.s32 	%r13876, %r16051, -1;
	setp.gt.u32 	%p6828, %r13876, 2146435070;
	@%p6828 bra 	$L__BB3_6388;
	shr.u32 	%r13879, %r16051, 20;
	add.s32 	%r16054, %r16053, %r13879;
	and.b32  	%r13880, %r16051, 1048575;
	or.b32  	%r13881, %r13880, 1072693248;
	mov.b64 	%fd39237, {%r16052, %r13881};
	setp.lt.u32 	%p6830, %r13881, 1073127583;
	@%p6830 bra 	$L__BB3_6387;
	{
	.reg .b32 %temp; 
	mov.b64 	{%r13882, %temp}, %fd39237;
	}
	{
	.reg .b32 %temp; 
	mov.b64 	{%temp, %r13883}, %fd39237;
	}
	add.s32 	%r13884, %r13883, -1048576;
	mov.b64 	%fd39237, {%r13882, %r13884};
	add.s32 	%r16054, %r16054, 1;
$L__BB3_6387:
	add.f64 	%fd34414, %fd39237, 0dBFF0000000000000;
	add.f64 	%fd34415, %fd39237, 0d3FF0000000000000;
	rcp.approx.ftz.f64 	%fd34416, %fd34415;
	neg.f64 	%fd34417, %fd34415;
	fma.rn.f64 	%fd34418, %fd34417, %fd34416, 0d3FF0000000000000;
	fma.rn.f64 	%fd34419, %fd34418, %fd34418, %fd34418;
	fma.rn.f64 	%fd34420, %fd34419, %fd34416, %fd34416;
	mul.f64 	%fd34421, %fd34414, %fd34420;
	fma.rn.f64 	%fd34422, %fd34414, %fd34420, %fd34421;
	mul.f64 	%fd34423, %fd34422, %fd34422;
	fma.rn.f64 	%fd34424, %fd34423, 0d3EB1380B3AE80F1E, 0d3ED0EE258B7A8B04;
	fma.rn.f64 	%fd34425, %fd34424, %fd34423, 0d3EF3B2669F02676F;
	fma.rn.f64 	%fd34426, %fd34425, %fd34423, 0d3F1745CBA9AB0956;
	fma.rn.f64 	%fd34427, %fd34426, %fd34423, 0d3F3C71C72D1B5154;
	fma.rn.f64 	%fd34428, %fd34427, %fd34423, 0d3F624924923BE72D;
	fma.rn.f64 	%fd34429, %fd34428, %fd34423, 0d3F8999999999A3C4;
	fma.rn.f64 	%fd34430, %fd34429, %fd34423, 0d3FB5555555555554;
	sub.f64 	%fd34431, %fd34414, %fd34422;
	add.f64 	%fd34432, %fd34431, %fd34431;
	neg.f64 	%fd34433, %fd34422;
	fma.rn.f64 	%fd34434, %fd34433, %fd34414, %fd34432;
	mul.f64 	%fd34435, %fd34420, %fd34434;
	mul.f64 	%fd34436, %fd34423, %fd34430;
	fma.rn.f64 	%fd34437, %fd34436, %fd34422, %fd34435;
	xor.b32  	%r13885, %r16054, -2147483648;
	mov.b32 	%r13886, 1127219200;
	mov.b64 	%fd34438, {%r13885, %r13886};
	sub.f64 	%fd34439, %fd34438, %fd159;
	fma.rn.f64 	%fd34440, %fd34439, 0d3FE62E42FEFA39EF, %fd34422;
	fma.rn.f64 	%fd34441, %fd34439, 0dBFE62E42FEFA39EF, %fd34440;
	sub.f64 	%fd34442, %fd34441, %fd34422;
	sub.f64 	%fd34443, %fd34437, %fd34442;
	fma.rn.f64 	%fd34444, %fd34439, 0d3C7ABC9E3B39803F, %fd34443;
	add.f64 	%fd39238, %fd34440, %fd34444;
	bra.uni 	$L__BB3_6389;
$L__BB3_6388:
	fma.rn.f64 	%fd34413, %fd39236, 0d7FF0000000000000, 0d7FF0000000000000;
	{
	.reg .b32 %temp; 
	mov.b64 	{%temp, %r13877}, %fd39236;
	}
	and.b32  	%r13878, %r13877, 2147483647;
	setp.eq.s32 	%p6829, %r13878, 0;
	selp.f64 	%fd39238, 0dFFF0000000000000, %fd34413, %p6829;
$L__BB3_6389:
	setp.le.f64 	%p6831, %fd9302, 0d0000000000000000;
	mov.f64 	%fd39247, 0d0000000000000000;
	@%p6831 bra 	$L__BB3_6391;
	mov.b32 	%r16055, 1;
	mov.f64 	%fd39240, 0d3FC745D1745D1746;
	mov.f64 	%fd39239, 0d4016000000000000;
	mov.f64 	%fd39242, %fd39240;
	bra.uni 	$L__BB3_6409;
$L__BB3_6391:
	setp.geu.f64 	%p6832, %fd9302, 0d0000000000000000;
	@%p6832 bra 	$L__BB3_6422;
	mov.u64 	%rd446, $str$4;
	cvta.global.u64 	%rd447, %rd446;
	{ // callseq 927, 0
	.param .b64 param0;
	st.param.b64 	[param0], %rd447;
	.param .b64 param1;
	st.param.b64 	[param1], 0;
	.param .b32 retval0;
	call.uni (retval0), 
	vprintf, 
	(
	param0, 
	param1
	);
	ld.param.b32 	%r13887, [retval0];
	} // callseq 927
	bra.uni 	$L__BB3_6422;
$L__BB3_6393:
	add.f64 	%fd9310, %fd9358, 0d3FF0000000000000;
	div.rn.f64 	%fd34453, %fd9302, %fd9310;
	mul.f64 	%fd9311, %fd9359, %fd34453;
	add.f64 	%fd39242, %fd39242, %fd9311;
	abs.f64 	%fd34454, %fd9311;
	abs.f64 	%fd34455, %fd39242;
	mul.f64 	%fd34456, %fd34455, 0d3E9421F5F40D8376;
	setp.lt.f64 	%p6834, %fd34454, %fd34456;
	@%p6834 bra 	$L__BB3_6410;
	add.f64 	%fd9313, %fd9310, 0d3FF0000000000000;
	div.rn.f64 	%fd34457, %fd9302, %fd9313;
	mul.f64 	%fd9314, %fd9311, %fd34457;
	add.f64 	%fd39242, %fd39242, %fd9314;
	abs.f64 	%fd34458, %fd9314;
	abs.f64 	%fd34459, %fd39242;
	mul.f64 	%fd34460, %fd34459, 0d3E9421F5F40D8376;
	setp.lt.f64 	%p6835, %fd34458, %fd34460;
	@%p6835 bra 	$L__BB3_6410;
	add.f64 	%fd9316, %fd9313, 0d3FF0000000000000;
	div.rn.f64 	%fd34461, %fd9302, %fd9316;
	mul.f64 	%fd9317, %fd9314, %fd34461;
	add.f64 	%fd39242, %fd39242, %fd9317;
	abs.f64 	%fd34462, %fd9317;
	abs.f64 	%fd34463, %fd39242;
	mul.f64 	%fd34464, %fd34463, 0d3E9421F5F40D8376;
	setp.lt.f64 	%p6836, %fd34462, %fd34464;
	@%p6836 bra 	$L__BB3_6410;
	add.f64 	%fd9319, %fd9316, 0d3FF0000000000000;
	div.rn.f64 	%fd34465, %fd9302, %fd9319;
	mul.f64 	%fd9320, %fd9317, %fd34465;
	add.f64 	%fd39242, %fd39242, %fd9320;
	abs.f64 	%fd34466, %fd9320;
	abs.f64 	%fd34467, %fd39242;
	mul.f64 	%fd34468, %fd34467, 0d3E9421F5F40D8376;
	setp.lt.f64 	%p6837, %fd34466, %fd34468;
	@%p6837 bra 	$L__BB3_6410;
	add.f64 	%fd9322, %fd9319, 0d3FF0000000000000;
	div.rn.f64 	%fd34469, %fd9302, %fd9322;
	mul.f64 	%fd9323, %fd9320, %fd34469;
	add.f64 	%fd39242, %fd39242, %fd9323;
	abs.f64 	%fd34470, %fd9323;
	abs.f64 	%fd34471, %fd39242;
	mul.f64 	%fd34472, %fd34471, 0d3E9421F5F40D8376;
	setp.lt.f64 	%p6838, %fd34470, %fd34472;
	@%p6838 bra 	$L__BB3_6410;
	add.f64 	%fd9325, %fd9322, 0d3FF0000000000000;
	div.rn.f64 	%fd34473, %fd9302, %fd9325;
	mul.f64 	%fd9326, %fd9323, %fd34473;
	add.f64 	%fd39242, %fd39242, %fd9326;
	abs.f64 	%fd34474, %fd9326;
	abs.f64 	%fd34475, %fd39242;
	mul.f64 	%fd34476, %fd34475, 0d3E9421F5F40D8376;
	setp.lt.f64 	%p6839, %fd34474, %fd34476;
	@%p6839 bra 	$L__BB3_6410;
	add.f64 	%fd9328, %fd9325, 0d3FF0000000000000;
	div.rn.f64 	%fd34477, %fd9302, %fd9328;
	mul.f64 	%fd9329, %fd9326, %fd34477;
	add.f64 	%fd39242, %fd39242, %fd9329;
	abs.f64 	%fd34478, %fd9329;
	abs.f64 	%fd34479, %fd39242;
	mul.f64 	%fd34480, %fd34479, 0d3E9421F5F40D8376;
	setp.lt.f64 	%p6840, %fd34478, %fd34480;
	@%p6840 bra 	$L__BB3_6410;
	add.f64 	%fd9331, %fd9328, 0d3FF0000000000000;
	div.rn.f64 	%fd34481, %fd9302, %fd9331;
	mul.f64 	%fd9332, %fd9329, %fd34481;
	add.f64 	%fd39242, %fd39242, %fd9332;
	abs.f64 	%fd34482, %fd9332;
	abs.f64 	%fd34483, %fd39242;
	mul.f64 	%fd34484, %fd34483, 0d3E9421F5F40D8376;
	setp.lt.f64 	%p6841, %fd34482, %fd34484;
	@%p6841 bra 	$L__BB3_6410;
	add.f64 	%fd9334, %fd9331, 0d3FF0000000000000;
	div.rn.f64 	%fd34485, %fd9302, %fd9334;
	mul.f64 	%fd9335, %fd9332, %fd34485;
	add.f64 	%fd39242, %fd39242, %fd9335;
	abs.f64 	%fd34486, %fd9335;
	abs.f64 	%fd34487, %fd39242;
	mul.f64 	%fd34488, %fd34487, 0d3E9421F5F40D8376;
	setp.lt.f64 	%p6842, %fd34486, %fd34488;
	@%p6842 bra 	$L__BB3_6410;
	add.f64 	%fd9337, %fd9334, 0d3FF0000000000000;
	div.rn.f64 	%fd34489, %fd9302, %fd9337;
	mul.f64 	%fd9338, %fd9335, %fd34489;
	add.f64 	%fd39242, %fd39242, %fd9338;
	abs.f64 	%fd34490, %fd9338;
	abs.f64 	%fd34491, %fd39242;
	mul.f64 	%fd34492, %fd34491, 0d3E9421F5F40D8376;
	setp.lt.f64 	%p6843, %fd34490, %fd34492;
	@%p6843 bra 	$L__BB3_6410;
	add.f64 	%fd9340, %fd9337, 0d3FF0000000000000;
	div.rn.f64 	%fd34493, %fd9302, %fd9340;
	mul.f64 	%fd9341, %fd9338, %fd34493;
	add.f64 	%fd39242, %fd39242, %fd9341;
	abs.f64 	%fd34494, %fd9341;
	abs.f64 	%fd34495, %fd39242;
	mul.f64 	%fd34496, %fd34495, 0d3E9421F5F40D8376;
	setp.lt.f64 	%p6844, %fd34494, %fd34496;
	@%p6844 bra 	$L__BB3_6410;
	add.f64 	%fd9343, %fd9340, 0d3FF0000000000000;
	div.rn.f64 	%fd34497, %fd9302, %fd9343;
	mul.f64 	%fd9344, %fd9341, %fd34497;
	add.f64 	%fd39242, %fd39242, %fd9344;
	abs.f64 	%fd34498, %fd9344;
	abs.f64 	%fd34499, %fd39242;
	mul.f64 	%fd34500, %fd34499, 0d3E9421F5F40D8376;
	setp.lt.f64 	%p6845, %fd34498, %fd34500;
	@%p6845 bra 	$L__BB3_6410;
	add.f64 	%fd9346, %fd9343, 0d3FF0000000000000;
	div.rn.f64 	%fd34501, %fd9302, %fd9346;
	mul.f64 	%fd9347, %fd9344, %fd34501;
	add.f64 	%fd39242, %fd39242, %fd9347;
	abs.f64 	%fd34502, %fd9347;
	abs.f64 	%fd34503, %fd39242;
	mul.f64 	%fd34504, %fd34503, 0d3E9421F5F40D8376;
	setp.lt.f64 	%p6846, %fd34502, %fd34504;
	@%p6846 bra 	$L__BB3_6410;
	add.f64 	%fd9349, %fd9346, 0d3FF0000000000000;
	div.rn.f64 	%fd34505, %fd9302, %fd9349;
	mul.f64 	%fd9350, %fd9347, %fd34505;
	add.f64 	%fd39242, %fd39242, %fd9350;
	abs.f64 	%fd34506, %fd9350;
	abs.f64 	%fd34507, %fd39242;
	mul.f64 	%fd34508, %fd34507, 0d3E9421F5F40D8376;
	setp.lt.f64 	%p6847, %fd34506, %fd34508;
	@%p6847 bra 	$L__BB3_6410;
	add.f64 	%fd39239, %fd9349, 0d3FF0000000000000;
	div.rn.f64 	%fd34509, %fd9302, %fd39239;
	mul.f64 	%fd39240, %fd9350, %fd34509;
	add.f64 	%fd39242, %fd39242, %fd39240;
	abs.f64 	%fd34510, %fd39240;
	abs.f64 	%fd34511, %fd39242;
	mul.f64 	%fd34512, %fd34511, 0d3E9421F5F40D8376;
	setp.lt.f64 	%p6848, %fd34510, %fd34512;
	@%p6848 bra 	$L__BB3_6410;
	add.s32 	%r16055, %r16055, 16;
	setp.eq.s32 	%p6849, %r16055, 100000001;
	@%p6849 bra 	$L__BB3_6421;
$L__BB3_6409:
	add.f64 	%fd9358, %fd39239, 0d3FF0000000000000;
	div.rn.f64 	%fd34449, %fd9302, %fd9358;
	mul.f64 	%fd9359, %fd39240, %fd34449;
	add.f64 	%fd39242, %fd39242, %fd9359;
	abs.f64 	%fd34450, %fd9359;
	abs.f64 	%fd34451, %fd39242;
	mul.f64 	%fd34452, %fd34451, 0d3E9421F5F40D8376;
	setp.geu.f64 	%p6833, %fd34450, %fd34452;
	@%p6833 bra 	$L__BB3_6393;
$L__BB3_6410:
	{
	.reg .b32 %temp; 
	mov.b64 	{%temp, %r16056}, %fd9302;
	}
	{
	.reg .b32 %temp; 
	mov.b64 	{%r16057, %temp}, %fd9302;
	}
	setp.gt.s32 	%p6850, %r16056, 1048575;
	mov.b32 	%r16058, -1023;
	mov.f64 	%fd39243, %fd9302;
	@%p6850 bra 	$L__BB3_6412;
	mul.f64 	%fd39243, %fd9302, 0d4350000000000000;
	{
	.reg .b32 %temp; 
	mov.b64 	{%temp, %r16056}, %fd39243;
	}
	{
	.reg .b32 %temp; 
	mov.b64 	{%r16057, %temp}, %fd39243;
	}
	mov.b32 	%r16058, -1077;
$L__BB3_6412:
	add.s32 	%r13894, %r16056, -1;
	setp.gt.u32 	%p6851, %r13894, 2146435070;
	@%p6851 bra 	$L__BB3_6416;
	shr.u32 	%r13897, %r16056, 20;
	add.s32 	%r16059, %r16058, %r13897;
	and.b32  	%r13898, %r16056, 1048575;
	or.b32  	%r13899, %r13898, 1072693248;
	mov.b64 	%fd39244, {%r16057, %r13899};
	setp.lt.u32 	%p6853, %r13899, 1073127583;
	@%p6853 bra 	$L__BB3_6415;
	{
	.reg .b32 %temp; 
	mov.b64 	{%r13900, %temp}, %fd39244;
	}
	{
	.reg .b32 %temp; 
	mov.b64 	{%temp, %r13901}, %fd39244;
	}
	add.s32 	%r13902, %r13901, -1048576;
	mov.b64 	%fd39244, {%r13900, %r13902};
	add.s32 	%r16059, %r16059, 1;
$L__BB3_6415:
	add.f64 	%fd34515, %fd39244, 0dBFF0000000000000;
	add.f64 	%fd34516, %fd39244, 0d3FF0000000000000;
	rcp.approx.ftz.f64 	%fd34517, %fd34516;
	neg.f64 	%fd34518, %fd34516;
	fma.rn.f64 	%fd34519, %fd34518, %fd34517, 0d3FF0000000000000;
	fma.rn.f64 	%fd34520, %fd34519, %fd34519, %fd34519;
	fma.rn.f64 	%fd34521, %fd34520, %fd34517, %fd34517;
	mul.f64 	%fd34522, %fd34515, %fd34521;
	fma.rn.f64 	%fd34523, %fd34515, %fd34521, %fd34522;
	mul.f64 	%fd34524, %fd34523, %fd34523;
	fma.rn.f64 	%fd34525, %fd34524, 0d3EB1380B3AE80F1E, 0d3ED0EE258B7A8B04;
	fma.rn.f64 	%fd34526, %fd34525, %fd34524, 0d3EF3B2669F02676F;
	fma.rn.f64 	%fd34527, %fd34526, %fd34524, 0d3F1745CBA9AB0956;
	fma.rn.f64 	%fd34528, %fd34527, %fd34524, 0d3F3C71C72D1B5154;
	fma.rn.f64 	%fd34529, %fd34528, %fd34524, 0d3F624924923BE72D;
	fma.rn.f64 	%fd34530, %fd34529, %fd34524, 0d3F8999999999A3C4;
	fma.rn.f64 	%fd34531, %fd34530, %fd34524, 0d3FB5555555555554;
	sub.f64 	%fd34532, %fd34515, %fd34523;
	add.f64 	%fd34533, %fd34532, %fd34532;
	neg.f64 	%fd34534, %fd34523;
	fma.rn.f64 	%fd34535, %fd34534, %fd34515, %fd34533;
	mul.f64 	%fd34536, %fd34521, %fd34535;
	mul.f64 	%fd34537, %fd34524, %fd34531;
	fma.rn.f64 	%fd34538, %fd34537, %fd34523, %fd34536;
	xor.b32  	%r13903, %r16059, -2147483648;
	mov.b32 	%r13904, 1127219200;
	mov.b64 	%fd34539, {%r13903, %r13904};
	sub.f64 	%fd34540, %fd34539, %fd159;
	fma.rn.f64 	%fd34541, %fd34540, 0d3FE62E42FEFA39EF, %fd34523;
	fma.rn.f64 	%fd34542, %fd34540, 0dBFE62E42FEFA39EF, %fd34541;
	sub.f64 	%fd34543, %fd34542, %fd34523;
	sub.f64 	%fd34544, %fd34538, %fd34543;
	fma.rn.f64 	%fd34545, %fd34540, 0d3C7ABC9E3B39803F, %fd34544;
	add.f64 	%fd39245, %fd34541, %fd34545;
	bra.uni 	$L__BB3_6417;
$L__BB3_6416:
	fma.rn.f64 	%fd34514, %fd39243, 0d7FF0000000000000, 0d7FF0000000000000;
	{
	.reg .b32 %temp; 
	mov.b64 	{%temp, %r13895}, %fd39243;
	}
	and.b32  	%r13896, %r13895, 2147483647;
	setp.eq.s32 	%p6852, %r13896, 0;
	selp.f64 	%fd39245, 0dFFF0000000000000, %fd34514, %p6852;
$L__BB3_6417:
	mul.f64 	%fd34546, %fd39245, 0d4016000000000000;
	sub.f64 	%fd34547, %fd34546, %fd9302;
	sub.f64 	%fd34548, %fd9281, %fd39238;
	add.f64 	%fd9370, %fd34548, %fd34547;
	fma.rn.f64 	%fd34549, %fd9370, 0d3FF71547652B82FE, 0d4338000000000000;
	{
	.reg .b32 %temp; 
	mov.b64 	{%r3645, %temp}, %fd34549;
	}
	mov.f64 	%fd34550, 0dC338000000000000;
	add.rn.f64 	%fd34551, %fd34549, %fd34550;
	fma.rn.f64 	%fd34552, %fd34551, 0dBFE62E42FEFA39EF, %fd9370;
	fma.rn.f64 	%fd34553, %fd34551, 0dBC7ABC9E3B39803F, %fd34552;
	fma.rn.f64 	%fd34554, %fd34553, 0d3E5ADE1569CE2BDF, 0d3E928AF3FCA213EA;
	fma.rn.f64 	%fd34555, %fd34554, %fd34553, 0d3EC71DEE62401315;
	fma.rn.f64 	%fd34556, %fd34555, %fd34553, 0d3EFA01997C89EB71;
	fma.rn.f64 	%fd34557, %fd34556, %fd34553, 0d3F2A01A014761F65;
	fma.rn.f64 	%fd34558, %fd34557, %fd34553, 0d3F56C16C1852B7AF;
	fma.rn.f64 	%fd34559, %fd34558, %fd34553, 0d3F81111111122322;
	fma.rn.f64 	%fd34560, %fd34559, %fd34553, 0d3FA55555555502A1;
	fma.rn.f64 	%fd34561, %fd34560, %fd34553, 0d3FC5555555555511;
	fma.rn.f64 	%fd34562, %fd34561, %fd34553, 0d3FE000000000000B;
	fma.rn.f64 	%fd34563, %fd34562, %fd34553, 0d3FF0000000000000;
	fma.rn.f64 	%fd34564, %fd34563, %fd34553, 0d3FF0000000000000;
	{
	.reg .b32 %temp; 
	mov.b64 	{%r3646, %temp}, %fd34564;
	}
	{
	.reg .b32 %temp; 
	mov.b64 	{%temp, %r3647}, %fd34564;
	}
	shl.b32 	%r13905, %r3645, 20;
	add.s32 	%r13906, %r13905, %r3647;
	mov.b64 	%fd39246, {%r3646, %r13906};
	{
	.reg .b32 %temp; 
	mov.b64 	{%temp, %r13907}, %fd9370;
	}
	mov.b32 	%f337, %r13907;
	abs.f32 	%f167, %f337;
	setp.lt.f32 	%p6854, %f167, 0f4086232B;
	@%p6854 bra 	$L__BB3_6420;
	setp.lt.f64 	%p6855, %fd9370, 0d0000000000000000;
	add.f64 	%fd34565, %fd9370, 0d7FF0000000000000;
	selp.f64 	%fd39246, 0d0000000000000000, %fd34565, %p6855;
	setp.geu.f32 	%p6856, %f167, 0f40874800;
	@%p6856 bra 	$L__BB3_6420;
	shr.u32 	%r13908, %r3645, 31;
	add.s32 	%r13909, %r3645, %r13908;
	shr.s32 	%r13910, %r13909, 1;
	shl.b32 	%r13911, %r13910, 20;
	add.s32 	%r13912, %r3647, %r13911;
	mov.b64 	%fd34566, {%r3646, %r13912};
	sub.s32 	%r13913, %r3645, %r13910;
	shl.b32 	%r13914, %r13913, 20;
	add.s32 	%r13915, %r13914, 1072693248;
	mov.b32 	%r13916, 0;
	mov.b64 	%fd34567, {%r13916, %r13915};
	mul.f64 	%fd39246, %fd34567, %fd34566;
$L__BB3_6420:
	mul.f64 	%fd39247, %fd39242, %fd39246;
	bra.uni 	$L__BB3_6422;
$L__BB3_6421:
	mov.u64 	%rd448, $str$5;
	cvta.global.u64 	%rd449, %rd448;
	{ // callseq 928, 0
	.param .b64 param0;
	st.param.b64 	[param0], %rd449;
	.param .b64 param1;
	st.param.b64 	[param1], 0;
	.param .b32 retval0;
	call.uni (retval0), 
	vprintf, 
	(
	param0, 
	param1
	);
	ld.param.b32 	%r13890, [retval0];
	} // callseq 928
$L__BB3_6422:
	mov.f64 	%fd34568, 0d3FF0000000000000;
	sub.f64 	%fd39260, %fd34568, %fd39247;
	bra.uni 	$L__BB3_6448;
$L__BB3_6423:
	setp.gt.s32 	%p6803, %r16051, 1048575;
	mov.b32 	%r16062, -1023;
	mov.f64 	%fd39248, 0d3FFC4E06B9F096A3;
	@%p6803 bra 	$L__BB3_6425;
	mov.f64 	%fd39248, 0d435C4E06B9F096A3;
	{
	.reg .b32 %temp; 
	mov.b64 	{%temp, %r16051}, %fd39248;
	}
	{
	.reg .b32 %temp; 
	mov.b64 	{%r16052, %temp}, %fd39248;
	}
	mov.b32 	%r16062, -1077;
$L__BB3_6425:
	add.s32 	%r13828, %r16051, -1;
	setp.gt.u32 	%p6804, %r13828, 2146435070;
	@%p6804 bra 	$L__BB3_6429;
	shr.u32 	%r13831, %r16051, 20;
	add.s32 	%r16063, %r16062, %r13831;
	and.b32  	%r13832, %r16051, 1048575;
	or.b32  	%r13833, %r13832, 1072693248;
	mov.b64 	%fd39249, {%r16052, %r13833};
	setp.lt.u32 	%p6806, %r13833, 1073127583;
	@%p6806 bra 	$L__BB3_6428;
	{
	.reg .b32 %temp; 
	mov.b64 	{%r13834, %temp}, %fd39249;
	}
	{
	.reg .b32 %temp; 
	mov.b64 	{%temp, %r13835}, %fd39249;
	}
	add.s32 	%r13836, %r13835, -1048576;
	mov.b64 	%fd39249, {%r13834, %r13836};
	add.s32 	%r16063, %r16063, 1;
$L__BB3_6428:
	add.f64 	%fd34272, %fd39249, 0dBFF0000000000000;
	add.f64 	%fd34273, %fd39249, 0d3FF0000000000000;
	rcp.approx.ftz.f64 	%fd34274, %fd34273;
	neg.f64 	%fd34275, %fd34273;
	fma.rn.f64 	%fd34276, %fd34275, %fd34274, 0d3FF0000000000000;
	fma.rn.f64 	%fd34277, %fd34276, %fd34276, %fd34276;
	fma.rn.f64 	%fd34278, %fd34277, %fd34274, %fd34274;
	mul.f64 	%fd34279, %fd34272, %fd34278;
	fma.rn.f64 	%fd34280, %fd34272, %fd34278, %fd34279;
	mul.f64 	%fd34281, %fd34280, %fd34280;
	fma.rn.f64 	%fd34282, %fd34281, 0d3EB1380B3AE80F1E, 0d3ED0EE258B7A8B04;
	fma.rn.f64 	%fd34283, %fd34282, %fd34281, 0d3EF3B2669F02676F;
	fma.rn.f64 	%fd34284, %fd34283, %fd34281, 0d3F1745CBA9AB0956;
	fma.rn.f64 	%fd34285, %fd34284, %fd34281, 0d3F3C71C72D1B5154;
	fma.rn.f64 	%fd34286, %fd34285, %fd34281, 0d3F624924923BE72D;
	fma.rn.f64 	%fd34287, %fd34286, %fd34281, 0d3F8999999999A3C4;
	fma.rn.f64 	%fd34288, %fd34287, %fd34281, 0d3FB5555555555554;
	sub.f64 	%fd34289, %fd34272, %fd34280;
	add.f64 	%fd34290, %fd34289, %fd34289;
	neg.f64 	%fd34291, %fd34280;
	fma.rn.f64 	%fd34292, %fd34291, %fd34272, %fd34290;
	mul.f64 	%fd34293, %fd34278, %fd34292;
	mul.f64 	%fd34294, %fd34281, %fd34288;
	fma.rn.f64 	%fd34295, %fd34294, %fd34280, %fd34293;
	xor.b32  	%r13837, %r16063, -2147483648;
	mov.b32 	%r13838, 1127219200;
	mov.b64 	%fd34296, {%r13837, %r13838};
	sub.f64 	%fd34297, %fd34296, %fd159;
	fma.rn.f64 	%fd34298, %fd34297, 0d3FE62E42FEFA39EF, %fd34280;
	fma.rn.f64 	%fd34299, %fd34297, 0dBFE62E42FEFA39EF, %fd34298;
	sub.f64 	%fd34300, %fd34299, %fd34280;
	sub.f64 	%fd34301, %fd34295, %fd34300;
	fma.rn.f64 	%fd34302, %fd34297, 0d3C7ABC9E3B39803F, %fd34301;
	add.f64 	%fd39250, %fd34298, %fd34302;
	bra.uni 	$L__BB3_6430;
$L__BB3_6429:
	fma.rn.f64 	%fd34271, %fd39248, 0d7FF0000000000000, 0d7FF0000000000000;
	{
	.reg .b32 %temp; 
	mov.b64 	{%temp, %r13829}, %fd39248;
	}
	and.b32  	%r13830, %r13829, 2147483647;
	setp.eq.s32 	%p6805, %r13830, 0;
	selp.f64 	%fd39250, 0dFFF0000000000000, %fd34271, %p6805;
$L__BB3_6430:
	add.f64 	%fd34304, %fd9302, 0d3FF0000000000000;
	add.f64 	%fd39254, %fd34304, 0dC016000000000000;
	rcp.rn.f64 	%fd39255, %fd39254;
	mov.b32 	%r16064, 1;
	mov.f64 	%fd39253, 0d46293E5939A08CE9;
	mov.f64 	%fd39252, %fd39255;
	bra.uni 	$L__BB3_6435;
$L__BB3_6431:
	add.s32 	%r13841, %r16064, 1;
	not.b32 	%r13842, %r16064;
	cvt.rn.f64.s32 	%fd34318, %r13842;
	cvt.rn.f64.u32 	%fd34319, %r13841;
	add.f64 	%fd34320, %fd34319, 0dC016000000000000;
	mul.f64 	%fd34321, %fd34320, %fd34318;
	add.f64 	%fd9387, %fd9403, 0d4000000000000000;
	fma.rn.f64 	%fd34322, %fd34321, %fd9405, %fd9387;
	abs.f64 	%fd34323, %fd34322;
	setp.lt.f64 	%p6810, %fd34323, 0d39B4484BFEEBC2A0;
	div.rn.f64 	%fd34324, %fd34321, %fd9404;
	add.f64 	%fd34325, %fd9387, %fd34324;
	abs.f64 	%fd34326, %fd34325;
	setp.lt.f64 	%p6811, %fd34326, 0d39B4484BFEEBC2A0;
	selp.f64 	%fd9388, 0d39B4484BFEEBC2A0, %fd34325, %p6811;
	rcp.rn.f64 	%fd34327, %fd34322;
	selp.f64 	%fd9389, 0d46293E5939A08CE9, %fd34327, %p6810;
	mul.f64 	%fd34328, %fd9389, %fd9388;
	mul.f64 	%fd39255, %fd39255, %fd34328;
	add.f64 	%fd34329, %fd34328, 0dBFF0000000000000;
	abs.f64 	%fd34330, %fd34329;
	setp.lt.f64 	%p6812, %fd34330, 0d3E9421F5F40D8376;
	@%p6812 bra 	$L__BB3_6437;
	add.s32 	%r13843, %r16064, 2;
	sub.s32 	%r13844, -2, %r16064;
	cvt.rn.f64.s32 	%fd34331, %r13844;
	cvt.rn.f64.u32 	%fd34332, %r13843;
	add.f64 	%fd34333, %fd34332, 0dC016000000000000;
	mul.f64 	%fd34334, %fd34333, %fd34331;
	add.f64 	%fd9391, %fd9387, 0d4000000000000000;
	fma.rn.f64 	%fd34335, %fd34334, %fd9389, %fd9391;
	abs.f64 	%fd34336, %fd34335;
	setp.lt.f64 	%p6813, %fd34336, 0d39B4484BFEEBC2A0;
	div.rn.f64 	%fd34337, %fd34334, %fd9388;
	add.f64 	%fd34338, %fd9391, %fd34337;
	abs.f64 	%fd34339, %fd34338;
	setp.lt.f64 	%p6814, %fd34339, 0d39B4484BFEEBC2A0;
	selp.f64 	%fd9392, 0d39B4484BFEEBC2A0, %fd34338, %p6814;
	rcp.rn.f64 	%fd34340, %fd34335;
	selp.f64 	%fd9393, 0d46293E5939A08CE9, %fd34340, %p6813;
	mul.f64 	%fd34341, %fd9393, %fd9392;
	mul.f64 	%fd39255, %fd39255, %fd34341;
	add.f64 	%fd34342, %fd34341, 0dBFF0000000000000;
	abs.f64 	%fd34343, %fd34342;
	setp.lt.f64 	%p6815, %fd34343, 0d3E9421F5F40D8376;
	@%p6815 bra 	$L__BB3_6437;
	add.s32 	%r13845, %r16064, 3;
	sub.s32 	%r13846, -3, %r16064;
	cvt.rn.f64.s32 	%fd34344, %r13846;
	cvt.rn.f64.u32 	%fd34345, %r13845;
	add.f64 	%fd34346, %fd34345, 0dC016000000000000;
	mul.f64 	%fd34347, %fd34346, %fd34344;
	add.f64 	%fd39254, %fd9391, 0d4000000000000000;
	fma.rn.f64 	%fd34348, %fd34347, %fd9393, %fd39254;
	abs.f64 	%fd34349, %fd34348;
	setp.lt.f64 	%p6816, %fd34349, 0d39B4484BFEEBC2A0;
	div.rn.f64 	%fd34350, %fd34347, %fd9392;
	add.f64 	%fd34351, %fd39254, %fd34350;
	abs.f64 	%fd34352, %fd34351;
	setp.lt.f64 	%p6817, %fd34352, 0d39B4484BFEEBC2A0;
	selp.f64 	%fd39253, 0d39B4484BFEEBC2A0, %fd34351, %p6817;
	rcp.rn.f64 	%fd34353, %fd34348;
	selp.f64 	%fd39252, 0d46293E5939A08CE9, %fd34353, %p6816;
	mul.f64 	%fd34354, %fd39252, %fd39253;
	mul.f64 	%fd39255, %fd39255, %fd34354;
	add.f64 	%fd34355, %fd34354, 0dBFF0000000000000;
	abs.f64 	%fd34356, %fd34355;
	setp.lt.f64 	%p6818, %fd34356, 0d3E9421F5F40D8376;
	@%p6818 bra 	$L__BB3_6437;
	add.s32 	%r16064, %r16064, 4;
	setp.eq.s32 	%p6819, %r16064, 100000001;
	@%p6819 bra 	$L__BB3_6436;
$L__BB3_6435:
	neg.s32 	%r13840, %r16064;
	cvt.rn.f64.s32 	%fd34305, %r13840;
	cvt.rn.f64.u32 	%fd34306, %r16064;
	add.f64 	%fd34307, %fd34306, 0dC016000000000000;
	mul.f64 	%fd34308, %fd34307, %fd34305;
	add.f64 	%fd9403, %fd39254, 0d4000000000000000;
	fma.rn.f64 	%fd34309, %fd34308, %fd39252, %fd9403;
	abs.f64 	%fd34310, %fd34309;
	setp.lt.f64 	%p6807, %fd34310, 0d39B4484BFEEBC2A0;
	div.rn.f64 	%fd34311, %fd34308, %fd39253;
	add.f64 	%fd34312, %fd9403, %fd34311;
	abs.f64 	%fd34313, %fd34312;
	setp.lt.f64 	%p6808, %fd34313, 0d39B4484BFEEBC2A0;
	selp.f64 	%fd9404, 0d39B4484BFEEBC2A0, %fd34312, %p6808;
	rcp.rn.f64 	%fd34314, %fd34309;
	selp.f64 	%fd9405, 0d46293E5939A08CE9, %fd34314, %p6807;
	mul.f64 	%fd34315, %fd9405, %fd9404;
	mul.f64 	%fd39255, %fd39255, %fd34315;
	add.f64 	%fd34316, %fd34315, 0dBFF0000000000000;
	abs.f64 	%fd34317, %fd34316;
	setp.lt.f64 	%p6809, %fd34317, 0d3E9421F5F40D8376;
	@%p6809 bra 	$L__BB3_6437;
	bra.uni 	$L__BB3_6431;
$L__BB3_6436:
	mov.u64 	%rd444, $str$3;
	cvta.global.u64 	%rd445, %rd444;
	{ // callseq 926, 0
	.param .b64 param0;
	st.param.b64 	[param0], %rd445;
	.param .b64 param1;
	st.param.b64 	[param1], 0;
	.param .b32 retval0;
	call.uni (retval0), 
	vprintf, 
	(
	param0, 
	param1
	);
	ld.param.b32 	%r13847, [retval0];
	} // callseq 926
$L__BB3_6437:
	{
	.reg .b32 %temp; 
	mov.b64 	{%temp, %r16065}, %fd9302;
	}
	{
	.reg .b32 %temp; 
	mov.b64 	{%r16066, %temp}, %fd9302;
	}
	setp.gt.s32 	%p6820, %r16065, 1048575;
	mov.b32 	%r16067, -1023;
	mov.f64 	%fd39256, %fd9302;
	@%p6820 bra 	$L__BB3_6439;
	mul.f64 	%fd39256, %fd9302, 0d4350000000000000;
	{
	.reg .b32 %temp; 
	mov.b64 	{%temp, %r16065}, %fd39256;
	}
	{
	.reg .b32 %temp; 
	mov.b64 	{%r16066, %temp}, %fd39256;
	}
	mov.b32 	%r16067, -1077;
$L__BB3_6439:
	add.s32 	%r13851, %r16065, -1;
	setp.gt.u32 	%p6821, %r13851, 2146435070;
	@%p6821 bra 	$L__BB3_6443;
	shr.u32 	%r13854, %r16065, 20;
	add.s32 	%r16068, %r16067, %r13854;
	and.b32  	%r13855, %r16065, 1048575;
	or.b32  	%r13856, %r13855, 1072693248;
	mov.b64 	%fd39257, {%r16066, %r13856};
	setp.lt.u32 	%p6823, %r13856, 1073127583;
	@%p6823 bra 	$L__BB3_6442;
	{
	.reg .b32 %temp; 
	mov.b64 	{%r13857, %temp}, %fd39257;
	}
	{
	.reg .b32 %temp; 
	mov.b64 	{%temp, %r13858}, %fd39257;
	}
	add.s32 	%r13859, %r13858, -1048576;
	mov.b64 	%fd39257, {%r13857, %r13859};
	add.s32 	%r16068, %r16068, 1;
$L__BB3_6442:
	add.f64 	%fd34358, %fd39257, 0dBFF0000000000000;
	add.f64 	%fd34359, %fd39257, 0d3FF0000000000000;
	rcp.approx.ftz.f64 	%fd34360, %fd34359;
	neg.f64 	%fd34361, %fd34359;
	fma.rn.f64 	%fd34362, %fd34361, %fd34360, 0d3FF0000000000000;
	fma.rn.f64 	%fd34363, %fd34362, %fd34362, %fd34362;
	fma.rn.f64 	%fd34364, %fd34363, %fd34360, %fd34360;
	mul.f64 	%fd34365, %fd34358, %fd34364;
	fma.rn.f64 	%fd34366, %fd34358, %fd34364, %fd34365;
	mul.f64 	%fd34367, %fd34366, %fd34366;
	fma.rn.f64 	%fd34368, %fd34367, 0d3EB1380B3AE80F1E, 0d3ED0EE258B7A8B04;
	fma.rn.f64 	%fd34369, %fd34368, %fd34367, 0d3EF3B2669F02676F;
	fma.rn.f64 	%fd34370, %fd34369, %fd34367, 0d3F1745CBA9AB0956;
	fma.rn.f64 	%fd34371, %fd34370, %fd34367, 0d3F3C71C72D1B5154;
	fma.rn.f64 	%fd34372, %fd34371, %fd34367, 0d3F624924923BE72D;
	fma.rn.f64 	%fd34373, %fd34372, %fd34367, 0d3F8999999999A3C4;
	fma.rn.f64 	%fd34374, %fd34373, %fd34367, 0d3FB5555555555554;
	sub.f64 	%fd34375, %fd34358, %fd34366;
	add.f64 	%fd34376, %fd34375, %fd34375;
	neg.f64 	%fd34377, %fd34366;
	fma.rn.f64 	%fd34378, %fd34377, %fd34358, %fd34376;
	mul.f64 	%fd34379, %fd34364, %fd34378;
	mul.f64 	%fd34380, %fd34367, %fd34374;
	fma.rn.f64 	%fd34381, %fd34380, %fd34366, %fd34379;
	xor.b32  	%r13860, %r16068, -2147483648;
	mov.b32 	%r13861, 1127219200;
	mov.b64 	%fd34382, {%r13860, %r13861};
	sub.f64 	%fd34383, %fd34382, %fd159;
	fma.rn.f64 	%fd34384, %fd34383, 0d3FE62E42FEFA39EF, %fd34366;
	fma.rn.f64 	%fd34385, %fd34383, 0dBFE62E42FEFA39EF, %fd34384;
	sub.f64 	%fd34386, %fd34385, %fd34366;
	sub.f64 	%fd34387, %fd34381, %fd34386;
	fma.rn.f64 	%fd34388, %fd34383, 0d3C7ABC9E3B39803F, %fd34387;
	add.f64 	%fd39258, %fd34384, %fd34388;
	bra.uni 	$L__BB3_6444;
$L__BB3_6443:
	fma.rn.f64 	%fd34357, %fd39256, 0d7FF0000000000000, 0d7FF0000000000000;
	{
	.reg .b32 %temp; 
	mov.b64 	{%temp, %r13852}, %fd39256;
	}
	and.b32  	%r13853, %r13852, 2147483647;
	setp.eq.s32 	%p6822, %r13853, 0;
	selp.f64 	%fd39258, 0dFFF0000000000000, %fd34357, %p6822;
$L__BB3_6444:
	mul.f64 	%fd34389, %fd39258, 0d4016000000000000;
	sub.f64 	%fd34390, %fd34389, %fd9302;
	sub.f64 	%fd34391, %fd9281, %fd39250;
	add.f64 	%fd9416, %fd34391, %fd34390;
	fma.rn.f64 	%fd34392, %fd9416, 0d3FF71547652B82FE, 0d4338000000000000;
	{
	.reg .b32 %temp; 
	mov.b64 	{%r3668, %temp}, %fd34392;
	}
	mov.f64 	%fd34393, 0dC338000000000000;
	add.rn.f64 	%fd34394, %fd34392, %fd34393;
	fma.rn.f64 	%fd34395, %fd34394, 0dBFE62E42FEFA39EF, %fd9416;
	fma.rn.f64 	%fd34396, %fd34394, 0dBC7ABC9E3B39803F, %fd34395;
	fma.rn.f64 	%fd34397, %fd34396, 0d3E5ADE1569CE2BDF, 0d3E928AF3FCA213EA;
	fma.rn.f64 	%fd34398, %fd34397, %fd34396, 0d3EC71DEE62401315;
	fma.rn.f64 	%fd34399, %fd34398, %fd34396, 0d3EFA01997C89EB71;
	fma.rn.f64 	%fd34400, %fd34399, %fd34396, 0d3F2A01A014761F65;
	fma.rn.f64 	%fd34401, %fd34400, %fd34396, 0d3F56C16C1852B7AF;
	fma.rn.f64 	%fd34402, %fd34401, %fd34396, 0d3F81111111122322;
	fma.rn.f64 	%fd34403, %fd34402, %fd34396, 0d3FA55555555502A1;
	fma.rn.f64 	%fd34404, %fd34403, %fd34396, 0d3FC5555555555511;
	fma.rn.f64 	%fd34405, %fd34404, %fd34396, 0d3FE000000000000B;
	fma.rn.f64 	%fd34406, %fd34405, %fd34396, 0d3FF0000000000000;
	fma.rn.f64 	%fd34407, %fd34406, %fd34396, 0d3FF0000000000000;
	{
	.reg .b32 %temp; 
	mov.b64 	{%r3669, %temp}, %fd34407;
	}
	{
	.reg .b32 %temp; 
	mov.b64 	{%temp, %r3670}, %fd34407;
	}
	shl.b32 	%r13862, %r3668, 20;
	add.s32 	%r13863, %r13862, %r3670;
	mov.b64 	%fd39259, {%r3669, %r13863};
	{
	.reg .b32 %temp; 
	mov.b64 	{%temp, %r13864}, %fd9416;
	}
	mov.b32 	%f336, %r13864;
	abs.f32 	%f168, %f336;
	setp.lt.f32 	%p6824, %f168, 0f4086232B;
	@%p6824 bra 	$L__BB3_6447;
	setp.lt.f64 	%p6825, %fd9416, 0d0000000000000000;
	add.f64 	%fd34408, %fd9416, 0d7FF0000000000000;
	selp.f64 	%fd39259, 0d0000000000000000, %fd34408, %p6825;
	setp.geu.f32 	%p6826, %f168, 0f40874800;
	@%p6826 bra 	$L__BB3_6447;
	shr.u32 	%r13865, %r3668, 31;
	add.s32 	%r13866, %r3668, %r13865;
	shr.s32 	%r13867, %r13866, 1;
	shl.b32 	%r13868, %r13867, 20;
	add.s32 	%r13869, %r3670, %r13868;
	mov.b64 	%fd34409, {%r3669, %r13869};
	sub.s32 	%r13870, %r3668, %r13867;
	shl.b32 	%r13871, %r13870, 20;
	add.s32 	%r13872, %r13871, 1072693248;
	mov.b32 	%r13873, 0;
	mov.b64 	%fd34410, {%r13873, %r13872};
	mul.f64 	%fd39259, %fd34410, %fd34409;
$L__BB3_6447:
	mul.f64 	%fd39260, %fd39255, %fd39259;
$L__BB3_6448:
	setp.neu.f64 	%p6857, %fd869, 0d0000000000000000;
	mul.f64 	%fd9423, %fd9294, %fd39260;
	mov.f64 	%fd34569, 0d4013000000000000;
	{
	.reg .b32 %temp; 
	mov.b64 	{%temp, %r3671}, %fd34569;
	}
	and.b32  	%r3672, %r3671, 2146435072;
	@%p6857 bra 	$L__BB3_6450;
	setp.eq.s32 	%p6859, %r3672, 1076887552;
	selp.b32 	%r13917, %r3599, 0, %p6859;
	setp.lt.s32 	%p6860, %r3671, 0;
	or.b32  	%r13918, %r13917, 2146435072;
	selp.b32 	%r13919, %r13918, %r13917, %p6860;
	mov.b32 	%r13920, 0;
	mov.b64 	%fd39262, {%r13920, %r13919};
	bra.uni 	$L__BB3_6451;
$L__BB3_6450:
	setp.lt.s32 	%p6858, %r3599, 0;
	{ // callseq 929, 0
	.param .b64 param0;
	st.param.f64 	[param0], %fd9267;
	.param .b64 param1;
	st.param.f64 	[param1], 0d4013000000000000;
	.param .b64 retval0;
	call.uni (retval0), 
	__internal_accurate_pow, 
	(
	param0, 
	param1
	);
	ld.param.f64 	%fd34570, [retval0];
	} // callseq 929
	selp.f64 	%fd39262, 0dFFF8000000000000, %fd34570, %p6858;
$L__BB3_6451:
	add.f64 	%fd34572, %fd869, 0d4013000000000000;
	{
	.reg .b32 %temp; 
	mov.b64 	{%temp, %r13921}, %fd34572;
	}
	and.b32  	%r13922, %r13921, 2146435072;
	setp.ne.s32 	%p6861, %r13922, 2146435072;
	@%p6861 bra 	$L__BB3_6456;
	setp.num.f64 	%p6862, %fd869, %fd869;
	@%p6862 bra 	$L__BB3_6454;
	mov.f64 	%fd34573, 0d4013000000000000;
	add.rn.f64 	%fd39262, %fd869, %fd34573;
	bra.uni 	$L__BB3_6456;
$L__BB3_6454:
	setp.neu.f64 	%p6863, %fd9267, 0d7FF0000000000000;
	@%p6863 bra 	$L__BB3_6456;
	setp.eq.s32 	%p6864, %r3672, 1076887552;
	setp.lt.s32 	%p6865, %r3599, 0;
	setp.lt.s32 	%p6866, %r3671, 0;
	selp.b32 	%r13924, 0, 2146435072, %p6866;
	and.b32  	%r13925, %r3671, 2147483647;
	setp.ne.s32 	%p6867, %r13925, 1071644672;
	or.b32  	%r13926, %r13924, -2147483648;
	selp.b32 	%r13927, %r13926, %r13924, %p6867;
	selp.b32 	%r13928, %r13927, %r13924, %p6864;
	selp.b32 	%r13929, %r13928, %r13924, %p6865;
	mov.b32 	%r13930, 0;
	mov.b64 	%fd39262, {%r13930, %r13929};
$L__BB3_6456:
	setp.eq.f64 	%p6868, %fd869, 0d3FF0000000000000;
	selp.f64 	%fd34575, 0d3FF0000000000000, %fd39262, %p6868;
	div.rn.f64 	%fd9430, %fd857, %fd34575;
	mov.f64 	%fd39263, 0d4024800000000000;
	{
	.reg .b32 %temp; 
	mov.b64 	{%temp, %r16069}, %fd39263;
	}
	{
	.reg .b32 %temp; 
	mov.b64 	{%r16070, %temp}, %fd39263;
	}
	setp.gt.s32 	%p6869, %r16069, 1048575;
	mov.b32 	%r16071, -1023;
	@%p6869 bra 	$L__BB3_6458;
	mov.f64 	%fd39263, 0d4384800000000000;
	{
	.reg .b32 %temp; 
	mov.b64 	{%temp, %r16069}, %fd39263;
	}
	{
	.reg .b32 %temp; 
	mov.b64 	{%r16070, %temp}, %fd39263;
	}
	mov.b32 	%r16071, -1077;
$L__BB3_6458:
	add.s32 	%r13933, %r16069, -1;
	setp.gt.u32 	%p6870, %r13933, 2146435070;
	@%p6870 bra 	$L__BB3_6462;
	shr.u32 	%r13936, %r16069, 20;
	add.s32 	%r16072, %r16071, %r13936;
	and.b32  	%r13937, %r16069, 1048575;
	or.b32  	%r13938, %r13937, 1072693248;
	mov.b64 	%fd39264, {%r16070, %r13938};
	setp.lt.u32 	%p6872, %r13938, 1073127583;
	@%p6872 bra 	$L__BB3_6461;
	{
	.reg .b32 %temp; 
	mov.b64 	{%r13939, %temp}, %fd39264;
	}
	{
	.reg .b32 %temp; 
	mov.b64 	{%temp, %r13940}, %fd39264;
	}
	add.s32 	%r13941, %r13940, -1048576;
	mov.b64 	%fd39264, {%r13939, %r13941};
	add.s32 	%r16072, %r16072, 1;
$L__BB3_6461:
	add.f64 	%fd34578, %fd39264, 0dBFF0000000000000;
	add.f64 	%fd34579, %fd39264, 0d3FF0000000000000;
	rcp.approx.ftz.f64 	%fd34580, %fd34579;
	neg.f64 	%fd34581, %fd34579;
	fma.rn.f64 	%fd34582, %fd34581, %fd34580, 0d3FF0000000000000;
	fma.rn.f64 	%fd34583, %fd34582, %fd34582, %fd34582;
	fma.rn.f64 	%fd34584, %fd34583, %fd34580, %fd34580;
	mul.f64 	%fd34585, %fd34578, %fd34584;
	fma.rn.f64 	%fd34586, %fd34578, %fd34584, %fd34585;
	mul.f64 	%fd34587, %fd34586, %fd34586;
	fma.rn.f64 	%fd34588, %fd34587, 0d3EB1380B3AE80F1E, 0d3ED0EE258B7A8B04;
	fma.rn.f64 	%fd34589, %fd34588, %fd34587, 0d3EF3B2669F02676F;
	fma.rn.f64 	%fd34590, %fd34589, %fd34587, 0d3F1745CBA9AB0956;
	fma.rn.f64 	%fd34591, %fd34590, %fd34587, 0d3F3C71C72D1B5154;
	fma.rn.f64 	%fd34592, %fd34591, %fd34587, 0d3F624924923BE72D;
	fma.rn.f64 	%fd34593, %fd34592, %fd34587, 0d3F8999999999A3C4;
	fma.rn.f64 	%fd34594, %fd34593, %fd34587, 0d3FB5555555555554;
	sub.f64 	%fd34595, %fd34578, %fd34586;
	add.f64 	%fd34596, %fd34595, %fd34595;
	neg.f64 	%fd34597, %fd34586;
	fma.rn.f64 	%fd34598, %fd34597, %fd34578, %fd34596;
	mul.f64 	%fd34599, %fd34584, %fd34598;
	mul.f64 	%fd34600, %fd34587, %fd34594;
	fma.rn.f64 	%fd34601, %fd34600, %fd34586, %fd34599;
	xor.b32  	%r13942, %r16072, -2147483648;
	mov.b32 	%r13943, 1127219200;
	mov.b64 	%fd34602, {%r13942, %r13943};
	sub.f64 	%fd34603, %fd34602, %fd159;
	fma.rn.f64 	%fd34604, %fd34603, 0d3FE62E42FEFA39EF, %fd34586;
	fma.rn.f64 	%fd34605, %fd34603, 0dBFE62E42FEFA39EF, %fd34604;
	sub.f64 	%fd34606, %fd34605, %fd34586;
	sub.f64 	%fd34607, %fd34601, %fd34606;
	fma.rn.f64 	%fd34608, %fd34603, 0d3C7ABC9E3B39803F, %fd34607;
	add.f64 	%fd39265, %fd34604, %fd34608;
	bra.uni 	$L__BB3_6463;
$L__BB3_6462:
	fma.rn.f64 	%fd34577, %fd39263, 0d7FF0000000000000, 0d7FF0000000000000;
	{
	.reg .b32 %temp; 
	mov.b64 	{%temp, %r13934}, %fd39263;
	}
	and.b32  	%r13935, %r13934, 2147483647;
	setp.eq.s32 	%p6871, %r13935, 0;
	selp.f64 	%fd39265, 0dFFF0000000000000, %fd34577, %p6871;
$L__BB3_6463:
	fma.rn.f64 	%fd9438, %fd39265, 0dC015000000000000, 0d4024800000000000;
	mov.f64 	%fd39266, 0d400289A4E5827C1E;
	{
	.reg .b32 %temp; 
	mov.b64 	{%temp, %r16077}, %fd39266;
	}
	{
	.reg .b32 %temp; 
	mov.b64 	{%r16078, %temp}, %fd39266;
	}
	setp.gt.s32 	%p6873, %r16077, 1048575;
	mov.b32 	%r16075, -1023;
	mov.u32 	%r16073, %r16077;
	mov.u32 	%r16074, %r16078;
	@%p6873 bra 	$L__BB3_6465;
	mov.f64 	%fd39266, 0d436289A4E5827C1E;
	{
	.reg .b32 %temp; 
	mov.b64 	{%temp, %r16073}, %fd39266;
	}
	{
	.reg .b32 %temp; 
	mov.b64 	{%r16074, %temp}, %fd39266;
	}
	mov.b32 	%r16075, -1077;
$L__BB3_6465:
	add.s32 	%r13946, %r16073, -1;
	setp.gt.u32 	%p6874, %r13946, 2146435070;
	@%p6874 bra 	$L__BB3_6469;
	shr.u32 	%r13949, %r16073, 20;
	add.s32 	%r16076, %r16075, %r13949;
	and.b32  	%r13950, %r16073, 1048575;
	or.b32  	%r13951, %r13950, 1072693248;
	mov.b64 	%fd39267, {%r16074, %r13951};
	setp.lt.u32 	%p6876, %r13951, 1073127583;
	@%p6876 bra 	$L__BB3_6468;
	{
	.reg .b32 %temp; 
	mov.b64 	{%r13952, %temp}, %fd39267;
	}
	{
	.reg .b32 %temp; 
	mov.b64 	{%temp, %r13953}, %fd39267;
	}
	add.s32 	%r13954, %r13953, -1048576;
	mov.b64 	%fd39267, {%r13952, %r13954};
	add.s32 	%r16076, %r16076, 1;
$L__BB3_6468:
	add.f64 	%fd34612, %fd39267, 0dBFF0000000000000;
	add.f64 	%fd34613, %fd39267, 0d3FF0000000000000;
	rcp.approx.ftz.f64 	%fd34614, %fd34613;
	neg.f64 	%fd34615, %fd34613;
	fma.rn.f64 	%fd34616, %fd34615, %fd34614, 0d3FF0000000000000;
	fma.rn.f64 	%fd34617, %fd34616, %fd34616, %fd34616;
	fma.rn.f64 	%fd34618, %fd34617, %fd34614, %fd34614;
	mul.f64 	%fd34619, %fd34612, %fd34618;
	fma.rn.f64 	%fd34620, %fd34612, %fd34618, %fd34619;
	mul.f64 	%fd34621, %fd34620, %fd34620;
	fma.rn.f64 	%fd34622, %fd34621, 0d3EB1380B3AE80F1E, 0d3ED0EE258B7A8B04;
	fma.rn.f64 	%fd34623, %fd34622, %fd34621, 0d3EF3B2669F02676F;
	fma.rn.f64 	%fd34624, %fd34623, %fd34621, 0d3F1745CBA9AB0956;
	fma.rn.f64 	%fd34625, %fd34624, %fd34621, 0d3F3C71C72D1B5154;
	fma.rn.f64 	%fd34626, %fd34625, %fd34621, 0d3F624924923BE72D;
	fma.rn.f64 	%fd34627, %fd34626, %fd34621, 0d3F8999999999A3C4;
	fma.rn.f64 	%fd34628, %fd34627, %fd34621, 0d3FB5555555555554;
	sub.f64 	%fd34629, %fd34612, %fd34620;
	add.f64 	%fd34630, %fd34629, %fd34629;
	neg.f64 	%fd34631, %fd34620;
	fma.rn.f64 	%fd34632, %fd34631, %fd34612, %fd34630;
	mul.f64 	%fd34633, %fd34618, %fd34632;
	mul.f64 	%fd34634, %fd34621, %fd34628;
	fma.rn.f64 	%fd34635, %fd34634, %fd34620, %fd34633;
	xor.b32  	%r13955, %r16076, -2147483648;
	mov.b32 	%r13956, 1127219200;
	mov.b64 	%fd34636, {%r13955, %r13956};
	sub.f64 	%fd34637, %fd34636, %fd159;
	fma.rn.f64 	%fd34638, %fd34637, 0d3FE62E42FEFA39EF, %fd34620;
	fma.rn.f64 	%fd34639, %fd34637, 0dBFE62E42FEFA39EF, %fd34638;
	sub.f64 	%fd34640, %fd34639, %fd34620;
	sub.f64 	%fd34641, %fd34635, %fd34640;
	fma.rn.f64 	%fd34642, %fd34637, 0d3C7ABC9E3B39803F, %fd34641;
	add.f64 	%fd39268, %fd34638, %fd34642;
	bra.uni 	$L__BB3_6470;
$L__BB3_6469:
	fma.rn.f64 	%fd34611, %fd39266, 0d7FF0000000000000, 0d7FF0000000000000;
	{
	.reg .b32 %temp; 
	mov.b64 	{%temp, %r13947}, %fd39266;
	}
	and.b32  	%r13948, %r13947, 2147483647;
	setp.eq.s32 	%p6875, %r13948, 0;
	selp.f64 	%fd39268, 0dFFF0000000000000, %fd34611, %p6875;
$L__BB3_6470:
	sub.f64 	%fd9446, %fd39268, %fd9438;
	fma.rn.f64 	%fd34643, %fd9446, 0d3FF71547652B82FE, 0d4338000000000000;
	{
	.reg .b32 %temp; 
	mov.b64 	{%r3693, %temp}, %fd34643;
	}
	mov.f64 	%fd34644, 0dC338000000000000;
	add.rn.f64 	%fd34645, %fd34643, %fd34644;
	fma.rn.f64 	%fd34646, %fd34645, 0dBFE62E42FEFA39EF, %fd9446;
	fma.rn.f64 	%fd34647, %fd34645, 0dBC7ABC9E3B39803F, %fd34646;
	fma.rn.f64 	%fd34648, %fd34647, 0d3E5ADE1569CE2BDF, 0d3E928AF3FCA213EA;
	fma.rn.f64 	%fd34649, %fd34648, %fd34647, 0d3EC71DEE62401315;
	fma.rn.f64 	%fd34650, %fd34649, %fd34647, 0d3EFA01997C89EB71;
	fma.rn.f64 	%fd34651, %fd34650, %fd34647, 0d3F2A01A014761F65;
	fma.rn.f64 	%fd34652, %fd34651, %fd34647, 0d3F56C16C1852B7AF;
	fma.rn.f64 	%fd34653, %fd34652, %fd34647, 0d3F81111111122322;
	fma.rn.f64 	%fd34654, %fd34653, %fd34647, 0d3FA55555555502A1;
	fma.rn.f64 	%fd34655, %fd34654, %fd34647, 0d3FC5555555555511;
	fma.rn.f64 	%fd34656, %fd34655, %fd34647, 0d3FE000000000000B;
	fma.rn.f64 	%fd34657, %fd34656, %fd34647, 0d3FF0000000000000;
	fma.rn.f64 	%fd34658, %fd34657, %fd34647, 0d3FF0000000000000;
	{
	.reg .b32 %temp; 
	mov.b64 	{%r3694, %temp}, %fd34658;
	}
	{
	.reg .b32 %temp; 
	mov.b64 	{%temp, %r3695}, %fd34658;
	}
	shl.b32 	%r13957, %r3693, 20;
	add.s32 	%r13958, %r13957, %r3695;
	mov.b64 	%fd39269, {%r3694, %r13958};
	{
	.reg .b32 %temp; 
	mov.b64 	{%temp, %r13959}, %fd9446;
	}
	mov.b32 	%f338, %r13959;
	abs.f32 	%f169, %f338;
	setp.lt.f32 	%p6877, %f169, 0f4086232B;
	@%p6877 bra 	$L__BB3_6473;
	setp.lt.f64 	%p6878, %fd9446, 0d0000000000000000;
	add.f64 	%fd34659, %fd9446, 0d7FF0000000000000;
	selp.f64 	%fd39269, 0d0000000000000000, %fd34659, %p6878;
	setp.geu.f32 	%p6879, %f169, 0f40874800;
	@%p6879 bra 	$L__BB3_6473;
	shr.u32 	%r13960, %r3693, 31;
	add.s32 	%r13961, %r3693, %r13960;
	shr.s32 	%r13962, %r13961, 1;
	shl.b32 	%r13963, %r13962, 20;
	add.s32 	%r13964, %r3695, %r13963;
	mov.b64 	%fd34660, {%r3694, %r13964};
	sub.s32 	%r13965, %r3693, %r13962;
	shl.b32 	%r13966, %r13965, 20;
	add.s32 	%r13967, %r13966, 1072693248;
	mov.b32 	%r13968, 0;
	mov.b64 	%fd34661, {%r13968, %r13967};
	mul.f64 	%fd39269, %fd34661, %fd34660;
$L__BB3_6473:
	setp.geu.f64 	%p6880, %fd9302, 0d0000000000000000;
	mul.f64 	%fd9451, %fd9430, %fd39269;
	@%p6880 bra 	$L__BB3_6475;
	mov.u64 	%rd450, $str$7;
	cvta.global.u64 	%rd451, %rd450;
	{ // callseq 930, 0
	.param .b64 param0;
	st.param.b64 	[param0], %rd451;
	.param .b64 param1;
	st.param.b64 	[param1], 0;
	.param .b32 retval0;
	call.uni (retval0), 
	vprintf, 
	(
	param0, 
	param1
	);
	ld.param.b32 	%r13969, [retval0];
	} // callseq 930
$L__BB3_6475:
	setp.geu.f64 	%p6881, %fd9302, 0d4017000000000000;
	@%p6881 bra 	$L__BB3_6517;
	setp.gt.s32 	%p6906, %r16077, 1048575;
	mov.b32 	%r16079, -1023;
	mov.f64 	%fd39270, 0d400289A4E5827C1E;
	@%p6906 bra 	$L__BB3_6478;
	mov.f64 	%fd39270, 0d436289A4E5827C1E;
	{
	.reg .b32 %temp; 
	mov.b64 	{%temp, %r16077}, %fd39270;
	}
	{
	.reg .b32 %temp; 
	mov.b64 	{%r16078, %temp}, %fd39270;
	}
	mov.b32 	%r16079, -1077;
$L__BB3_6478:
	add.s32 	%r14021, %r16077, -1;
	setp.gt.u32 	%p6907, %r14021, 2146435070;
	@%p6907 bra 	$L__BB3_6482;
	shr.u32 	%r14024, %r16077, 20;
	add.s32 	%r16080, %r16079, %r14024;
	and.b32  	%r14025, %r16077, 1048575;
	or.b32  	%r14026, %r14025, 1072693248;
	mov.b64 	%fd39271, {%r16078, %r14026};
	setp.lt.u32 	%p6909, %r14026, 1073127583;
	@%p6909 bra 	$L__BB3_6481;
	{
	.reg .b32 %temp; 
	mov.b64 	{%r14027, %temp}, %fd39271;
	}
	{
	.reg .b32 %temp; 
	mov.b64 	{%temp, %r14028}, %fd39271;
	}
	add.s32 	%r14029, %r14028, -1048576;
	mov.b64 	%fd39271, {%r14027, %r14029};
	add.s32 	%r16080, %r16080, 1;
$L__BB3_6481:
	add.f64 	%fd34807, %fd39271, 0dBFF0000000000000;
	add.f64 	%fd34808, %fd39271, 0d3FF0000000000000;
	rcp.approx.ftz.f64 	%fd34809, %fd34808;
	neg.f64 	%fd34810, %fd34808;
	fma.rn.f64 	%fd34811, %fd34810, %fd34809, 0d3FF0000000000000;
	fma.rn.f64 	%fd34812, %fd34811, %fd34811, %fd34811;
	fma.rn.f64 	%fd34813, %fd34812, %fd34809, %fd34809;
	mul.f64 	%fd34814, %fd34807, %fd34813;
	fma.rn.f64 	%fd34815, %fd34807, %fd34813, %fd34814;
	mul.f64 	%fd34816, %fd34815, %fd34815;
	fma.rn.f64 	%fd34817, %fd34816, 0d3EB1380B3AE80F1E, 0d3ED0EE258B7A8B04;
	fma.rn.f64 	%fd34818, %fd34817, %fd34816, 0d3EF3B2669F02676F;
	fma.rn.f64 	%fd34819, %fd34818, %fd34816, 0d3F1745CBA9AB0956;
	fma.rn.f64 	%fd34820, %fd34819, %fd34816, 0d3F3C71C72D1B5154;
	fma.rn.f64 	%fd34821, %fd34820, %fd34816, 0d3F624924923BE72D;
	fma.rn.f64 	%fd34822, %fd34821, %fd34816, 0d3F8999999999A3C4;
	fma.rn.f64 	%fd34823, %fd34822, %fd34816, 0d3FB5555555555554;
	sub.f64 	%fd34824, %fd34807, %fd34815;
	add.f64 	%fd34825, %fd34824, %fd34824;
	neg.f64 	%fd34826, %fd34815;
	fma.rn.f64 	%fd34827, %fd34826, %fd34807, %fd34825;
	mul.f64 	%fd34828, %fd34813, %fd34827;
	mul.f64 	%fd34829, %fd34816, %fd34823;
	fma.rn.f64 	%fd34830, %fd34829, %fd34815, %fd34828;
	xor.b32  	%r14030, %r16080, -2147483648;
	mov.b32 	%r14031, 1127219200;
	mov.b64 	%fd34831, {%r14030, %r14031};
	sub.f64 	%fd34832, %fd34831, %fd159;
	fma.rn.f64 	%fd34833, %fd34832, 0d3FE62E42FEFA39EF, %fd34815;
	fma.rn.f64 	%fd34834, %fd34832, 0dBFE62E42FEFA39EF, %fd34833;
	sub.f64 	%fd34835, %fd34834, %fd34815;
	sub.f64 	%fd34836, %fd34830, %fd34835;
	fma.rn.f64 	%fd34837, %fd34832, 0d3C7ABC9E3B39803F, %fd34836;
	add.f64 	%fd39272, %fd34833, %fd34837;
	bra.uni 	$L__BB3_6483;
$L__BB3_6482:
	fma.rn.f64 	%fd34806, %fd39270, 0d7FF0000000000000, 0d7FF0000000000000;
	{
	.reg .b32 %temp; 
	mov.b64 	{%temp, %r14022}, %fd39270;
	}
	and.b32  	%r14023, %r14022, 2147483647;
	setp.eq.s32 	%p6908, %r14023, 0;
	selp.f64 	%fd39272, 0dFFF0000000000000, %fd34806, %p6908;
$L__BB3_6483:
	setp.le.f64 	%p6910, %fd9302, 0d0000000000000000;
	mov.f64 	%fd39281, 0d0000000000000000;
	@%p6910 bra 	$L__BB3_6485;
	mov.b32 	%r16081, 1;
	mov.f64 	%fd39274, 0d3FCAF286BCA1AF28;
	mov.f64 	%fd39273, 0d4013000000000000;
	mov.f64 	%fd39276, %fd39274;
	bra.uni 	$L__BB3_6503;
$L__BB3_6485:
	setp.geu.f64 	%p6911, %fd9302, 0d0000000000000000;
	@%p6911 bra 	$L__BB3_6516;
	mov.u64 	%rd454, $str$4;
	cvta.global.u64 	%rd455, %rd454;
	{ // callseq 932, 0
	.param .b64 param0;
	st.param.b64 	[param0], %rd455;
	.param .b64 param1;
	st.param.b64 	[param1], 0;
	.param .b32 retval0;
	call.uni (retval0), 
	vprintf, 
	(
	param0, 
	param1
	);
	ld.param.b32 	%r14032, [retval0];
	} // callseq 932
	bra.uni 	$L__BB3_6516;
$L__BB3_6487:
	add.f64 	%fd9459, %fd9507, 0d3FF0000000000000;
	div.rn.f64 	%fd34846, %fd9302, %fd9459;
	mul.f64 	%fd9460, %fd9508, %fd34846;
	add.f64 	%fd39276, %fd39276, %fd9460;
	abs.f64 	%fd34847, %fd9460;
	abs.f64 	%fd34848, %fd39276;
	mul.f64 	%fd34849, %fd34848, 0d3E9421F5F40D8376;
	setp.lt.f64 	%p6913, %fd34847, %fd34849;
	@%p6913 bra 	$L__BB3_6504;
	add.f64 	%fd9462, %fd9459, 0d3FF0000000000000;
	div.rn.f64 	%fd34850, %fd9302, %fd9462;
	mul.f64 	%fd9463, %fd9460, %fd34850;
	add.f64 	%fd39276, %fd39276, %fd9463;
	abs.f64 	%fd34851, %fd9463;
	abs.f64 	%fd34852, %fd39276;
	mul.f64 	%fd34853, %fd34852, 0d3E9421F5F40D8376;
	setp.lt.f64 	%p6914, %fd34851, %fd34853;
	@%p6914 bra 	$L__BB3_6504;
	add.f64 	%fd9465, %fd9462, 0d3FF0000000000000;
	div.rn.f64 	%fd34854, %fd9302, %fd9465;
	mul.f64 	%fd9466, %fd9463, %fd34854;
	add.f64 	%fd39276, %fd39276, %fd9466;
	abs.f64 	%fd34855, %fd9466;
	abs.f64 	%fd34856, %fd39276;
	mul.f64 	%fd34857, %fd34856, 0d3E9421F5F40D8376;
	setp.lt.f64 	%p6915, %fd34855, %fd34857;
	@%p6915 bra 	$L__BB3_6504;
	add.f64 	%fd9468, %fd9465, 0d3FF0000000000000;
	div.rn.f64 	%fd34858, %fd9302, %fd9468;
	mul.f64 	%fd9469, %fd9466, %fd34858;
	add.f64 	%fd39276, %fd39276, %fd9469;
	abs.f64 	%fd34859, %fd9469;
	abs.f64 	%fd34860, %fd39276;
	mul.f64 	%fd34861, %fd34860, 0d3E9421F5F40D8376;
	setp.lt.f64 	%p6916, %fd34859, %fd34861;
	@%p6916 bra 	$L__BB3_6504;
	add.f64 	%fd9471, %fd9468, 0d3FF0000000000000;
	div.rn.f64 	%fd34862, %fd9302, %fd9471;
	mul.f64 	%fd9472, %fd9469, %fd34862;
	add.f64 	%fd39276, %fd39276, %fd9472;
	abs.f64 	%fd34863, %fd9472;
	abs.f64 	%fd34864, %fd39276;
	mul.f64 	%fd34865, %fd34864, 0d3E9421F5F40D8376;
	setp.lt.f64 	%p6917, %fd34863, %fd34865;
	@%p6917 bra 	$L__BB3_6504;
	add.f64 	%fd9474, %fd9471, 0d3FF0000000000000;
	div.rn.f64 	%fd34866, %fd9302, %fd9474;
	mul.f64 	%fd9475, %fd9472, %fd34866;
	add.f64 	%fd39276, %fd39276, %fd9475;
	abs.f64 	%fd34867, %fd9475;
	abs.f64 	%fd34868, %fd39276;
	mul.f64 	%fd34869, %fd34868, 0d3E9421F5F40D8376;
	setp.lt.f64 	%p6918, %fd34867, %fd34869;
	@%p6918 bra 	$L__BB3_6504;
	add.f64 	%fd9477, %fd9474, 0d3FF0000000000000;
	div.rn.f64 	%fd34870, %fd9302, %fd9477;
	mul.f64 	%fd9478, %fd9475, %fd34870;
	add.f64 	%fd39276, %fd39276, %fd9478;
	abs.f64 	%fd34871, %fd9478;
	abs.f64 	%fd34872, %fd39276;
	mul.f64 	%fd34873, %fd34872, 0d3E9421F5F40D8376;
	setp.lt.f64 	%p6919, %fd34871, %fd34873;
	@%p6919 bra 	$L__BB3_6504;
	add.f64 	%fd9480, %fd9477, 0d3FF0000000000000;
	div.rn.f64 	%fd34874, %fd9302, %fd9480;
	mul.f64 	%fd9481, %fd9478, %fd34874;
	add.f64 	%fd39276, %fd39276, %fd9481;
	abs.f64 	%fd34875, %fd9481;
	abs.f64 	%fd34876, %fd39276;
	mul.f64 	%fd34877, %fd34876, 0d3E9421F5F40D8376;
	setp.lt.f64 	%p6920, %fd34875, %fd34877;
	@%p6920 bra 	$L__BB3_6504;
	add.f64 	%fd9483, %fd9480, 0d3FF0000000000000;
	div.rn.f64 	%fd34878, %fd9302, %fd9483;
	mul.f64 	%fd9484, %fd9481, %fd34878;
	add.f64 	%fd39276, %fd39276, %fd9484;
	abs.f64 	%fd34879, %fd9484;
	abs.f64 	%fd34880, %fd39276;
	mul.f64 	%fd34881, %fd34880, 0d3E9421F5F40D8376;
	setp.lt.f64 	%p6921, %fd34879, %fd34881;
	@%p6921 bra 	$L__BB3_6504;
	add.f64 	%fd9486, %fd9483, 0d3FF0000000000000;
	div.rn.f64 	%fd34882, %fd9302, %fd9486;
	mul.f64 	%fd9487, %fd9484, %fd34882;
	add.f64 	%fd39276, %fd39276, %fd9487;
	abs.f64 	%fd34883, %fd9487;
	abs.f64 	%fd34884, %fd39276;
	mul.f64 	%fd34885, %fd34884, 0d3E9421F5F40D8376;
	setp.lt.f64 	%p6922, %fd34883, %fd34885;
	@%p6922 bra 	$L__BB3_6504;
	add.f64 	%fd9489, %fd9486, 0d3FF0000000000000;
	div.rn.f64 	%fd34886, %fd9302, %fd9489;
	mul.f64 	%fd9490, %fd9487, %fd34886;
	add.f64 	%fd39276, %fd39276, %fd9490;
	abs.f64 	%fd34887, %fd9490;
	abs.f64 	%fd34888, %fd39276;
	mul.f64 	%fd34889, %fd34888, 0d3E9421F5F40D8376;
	setp.lt.f64 	%p6923, %fd34887, %fd34889;
	@%p6923 bra 	$L__BB3_6504;
	add.f64 	%fd9492, %fd9489, 0d3FF0000000000000;
	div.rn.f64 	%fd34890, %fd9302, %fd9492;
	mul.f64 	%fd9493, %fd9490, %fd34890;
	add.f64 	%fd39276, %fd39276, %fd9493;
	abs.f64 	%fd34891, %fd9493;
	abs.f64 	%fd34892, %fd39276;
	mul.f64 	%fd34893, %fd34892, 0d3E9421F5F40D8376;
	setp.lt.f64 	%p6924, %fd34891, %fd34893;
	@%p6924 bra 	$L__BB3_6504;
	add.f64 	%fd9495, %fd9492, 0d3FF0000000000000;
	div.rn.f64 	%fd34894, %fd9302, %fd9495;
	mul.f64 	%fd9496, %fd9493, %fd34894;
	add.f64 	%fd39276, %fd39276, %fd9496;
	abs.f64 	%fd34895, %fd9496;
	abs.f64 	%fd34896, %fd39276;
	mul.f64 	%fd34897, %fd34896, 0d3E9421F5F40D8376;
	setp.lt.f64 	%p6925, %fd34895, %fd34897;
	@%p6925 bra 	$L__BB3_6504;
	add.f64 	%fd9498, %fd9495, 0d3FF0000000000000;
	div.rn.f64 	%fd34898, %fd9302, %fd9498;
	mul.f64 	%fd9499, %fd9496, %fd34898;
	add.f64 	%fd39276, %fd39276, %fd9499;
	abs.f64 	%fd34899, %fd9499;
	abs.f64 	%fd34900, %fd39276;
	mul.f64 	%fd34901, %fd34900, 0d3E9421F5F40D8376;
	setp.lt.f64 	%p6926, %fd34899, %fd34901;
	@%p6926 bra 	$L__BB3_6504;
	add.f64 	%fd39273, %fd9498, 0d3FF0000000000000;
	div.rn.f64 	%fd34902, %fd9302, %fd39273;
	mul.f64 	%fd39274, %fd9499, %fd34902;
	add.f64 	%fd39276, %fd39276, %fd39274;
	abs.f64 	%fd34903, %fd39274;
	abs.f64 	%fd34904, %fd39276;
	mul.f64 	%fd34905, %fd34904, 0d3E9421F5F40D8376;
	setp.lt.f64 	%p6927, %fd34903, %fd34905;
	@%p6927 bra 	$L__BB3_6504;
	add.s32 	%r16081, %r16081, 16;
	setp.eq.s32 	%p6928, %r16081, 100000001;
	@%p6928 bra 	$L__BB3_6515;
$L__BB3_6503:
	add.f64 	%fd9507, %fd39273, 0d3FF0000000000000;
	div.rn.f64 	%fd34842, %fd9302, %fd9507;
	mul.f64 	%fd9508, %fd39274, %fd34842;
	add.f64 	%fd39276, %fd39276, %fd9508;
	abs.f64 	%fd34843, %fd9508;
	abs.f64 	%fd34844, %fd39276;
	mul.f64 	%fd34845, %fd34844, 0d3E9421F5F40D8376;
	setp.geu.f64 	%p6912, %fd34843, %fd34845;
	@%p6912 bra 	$L__BB3_6487;
$L__BB3_6504:
	{
	.reg .b32 %temp; 
	mov.b64 	{%temp, %r16082}, %fd9302;
	}
	{
	.reg .b32 %temp; 
	mov.b64 	{%r16083, %temp}, %fd9302;
	}
	setp.gt.s32 	%p6929, %r16082, 1048575;
	mov.b32 	%r16084, -1023;
	mov.f64 	%fd39277, %fd9302;
	@%p6929 bra 	$L__BB3_6506;
	mul.f64 	%fd39277, %fd9302, 0d4350000000000000;
	{
	.reg .b32 %temp; 
	mov.b64 	{%temp, %r16082}, %fd39277;
	}
	{
	.reg .b32 %temp; 
	mov.b64 	{%r16083, %temp}, %fd39277;
	}
	mov.b32 	%r16084, -1077;
$L__BB3_6506:
	add.s32 	%r14039, %r16082, -1;
	setp.gt.u32 	%p6930, %r14039, 2146435070;
	@%p6930 bra 	$L__BB3_6510;
	shr.u32 	%r14042, %r16082, 20;
	add.s32 	%r16085, %r16084, %r14042;
	and.b32  	%r14043, %r16082, 1048575;
	or.b32  	%r14044, %r14043, 1072693248;
	mov.b64 	%fd39278, {%r16083, %r14044};
	setp.lt.u32 	%p6932, %r14044, 1073127583;
	@%p6932 bra 	$L__BB3_6509;
	{
	.reg .b32 %temp; 
	mov.b64 	{%r14045, %temp}, %fd39278;
	}
	{
	.reg .b32 %temp; 
	mov.b64 	{%temp, %r14046}, %fd39278;
	}
	add.s32 	%r14047, %r14046, -1048576;
	mov.b64 	%fd39278, {%r14045, %r14047};
	add.s32 	%r16085, %r16085, 1;
$L__BB3_6509:
	add.f64 	%fd34908, %fd39278, 0dBFF0000000000000;
	add.f64 	%fd34909, %fd39278, 0d3FF0000000000000;
	rcp.approx.ftz.f64 	%fd34910, %fd34909;
	neg.f64 	%fd34911, %fd34909;
	fma.rn.f64 	%fd34912, %fd34911, %fd34910, 0d3FF0000000000000;
	fma.rn.f64 	%fd34913, %fd34912, %fd34912, %fd34912;
	fma.rn.f64 	%fd34914, %fd34913, %fd34910, %fd34910;
	mul.f64 	%fd34915, %fd34908, %fd34914;
	fma.rn.f64 	%fd34916, %fd34908, %fd34914, %fd34915;
	mul.f64 	%fd34917, %fd34916, %fd34916;
	fma.rn.f64 	%fd34918, %fd34917, 0d3EB1380B3AE80F1E, 0d3ED0EE258B7A8B04;
	fma.rn.f64 	%fd34919, %fd34918, %fd34917, 0d3EF3B2669F02676F;
	fma.rn.f64 	%fd34920, %fd34919, %fd34917, 0d3F1745CBA9AB0956;
	fma.rn.f64 	%fd34921, %fd34920, %fd34917, 0d3F3C71C72D1B5154;
	fma.rn.f64 	%fd34922, %fd34921, %fd34917, 0d3F624924923BE72D;
	fma.rn.f64 	%fd34923, %fd34922, %fd34917, 0d3F8999999999A3C4;
	fma.rn.f64 	%fd34924, %fd34923, %fd34917, 0d3FB5555555555554;
	sub.f64 	%fd34925, %fd34908, %fd34916;
	add.f64 	%fd34926, %fd34925, %fd34925;
	neg.f64 	%fd34927, %fd34916;
	fma.rn.f64 	%fd34928, %fd34927, %fd34908, %fd34926;
	mul.f64 	%fd34929, %fd34914, %fd34928;
	mul.f64 	%fd34930, %fd34917, %fd34924;
	fma.rn.f64 	%fd34931, %fd34930, %fd34916, %fd34929;
	xor.b32  	%r14048, %r16085, -2147483648;
	mov.b32 	%r14049, 1127219200;
	mov.b64 	%fd34932, {%r14048, %r14049};
	sub.f64 	%fd34933, %fd34932, %fd159;
	fma.rn.f64 	%fd34934, %fd34933, 0d3FE62E42FEFA39EF, %fd34916;
	fma.rn.f64 	%fd34935, %fd34933, 0dBFE62E42FEFA39EF, %fd34934;
	sub.f64 	%fd34936, %fd34935, %fd34916;
	sub.f64 	%fd34937, %fd34931, %fd34936;
	fma.rn.f64 	%fd34938, %fd34933, 0d3C7ABC9E3B39803F, %fd34937;
	add.f64 	%fd39279, %fd34934, %fd34938;
	bra.uni 	$L__BB3_6511;
$L__BB3_6510:
	fma.rn.f64 	%fd34907, %fd39277, 0d7FF0000000000000, 0d7FF0000000000000;
	{
	.reg .b32 %temp; 
	mov.b64 	{%temp, %r14040}, %fd39277;
	}
	and.b32  	%r14041, %r14040, 2147483647;
	setp.eq.s32 	%p6931, %r14041, 0;
	selp.f64 	%fd39279, 0dFFF0000000000000, %fd34907, %p6931;
$L__BB3_6511:
	mul.f64 	%fd34939, %fd39279, 0d4013000000000000;
	sub.f64 	%fd34940, %fd34939, %fd9302;
	sub.f64 	%fd34941, %fd9438, %fd39272;
	add.f64 	%fd9519, %fd34941, %fd34940;
	fma.rn.f64 	%fd34942, %fd9519, 0d3FF71547652B82FE, 0d4338000000000000;
	{
	.reg .b32 %temp; 
	mov.b64 	{%r3716, %temp}, %fd34942;
	}
	mov.f64 	%fd34943, 0dC338000000000000;
	add.rn.f64 	%fd34944, %fd34942, %fd34943;
	fma.rn.f64 	%fd34945, %fd34944, 0dBFE62E42FEFA39EF, %fd9519;
	fma.rn.f64 	%fd34946, %fd34944, 0dBC7ABC9E3B39803F, %fd34945;
	fma.rn.f64 	%fd34947, %fd34946, 0d3E5ADE1569CE2BDF, 0d3E928AF3FCA213EA;
	fma.rn.f64 	%fd34948, %fd34947, %fd34946, 0d3EC71DEE62401315;
	fma.rn.f64 	%fd34949, %fd34948, %fd34946, 0d3EFA01997C89EB71;
	fma.rn.f64 	%fd34950, %fd34949, %fd34946, 0d3F2A01A014761F65;
	fma.rn.f64 	%fd34951, %fd34950, %fd34946, 0d3F56C16C1852B7AF;
	fma.rn.f64 	%fd34952, %fd34951, %fd34946, 0d3F81111111122322;
	fma.rn.f64 	%fd34953, %fd34952, %fd34946, 0d3FA55555555502A1;
	fma.rn.f64 	%fd34954, %fd34953, %fd34946, 0d3FC5555555555511;
	fma.rn.f64 	%fd34955, %fd34954, %fd34946, 0d3FE000000000000B;
	fma.rn.f64 	%fd34956, %fd34955, %fd34946, 0d3FF0000000000000;
	fma.rn.f64 	%fd34957, %fd34956, %fd34946, 0d3FF0000000000000;
	{
	.reg .b32 %temp; 
	mov.b64 	{%r3717, %temp}, %fd34957;
	}
	{
	.reg .b32 %temp; 
	mov.b64 	{%temp, %r3718}, %fd34957;
	}
	shl.b32 	%r14050, %r3716, 20;
	add.s32 	%r14051, %r14050, %r3718;
	mov.b64 	%fd39280, {%r3717, %r14051};
	{
	.reg .b32 %temp; 
	mov.b64 	{%temp, %r14052}, %fd9519;
	}
	mov.b32 	%f340, %r14052;
	abs.f32 	%f170, %f340;
	setp.lt.f32 	%p6933, %f170, 0f4086232B;
	@%p6933 bra 	$L__BB3_6514;
	setp.lt.f64 	%p6934, %fd9519, 0d0000000000000000;
	add.f64 	%fd34958, %fd9519, 0d7FF0000000000000;
	selp.f64 	%fd39280, 0d0000000000000000, %fd34958, %p6934;
	setp.geu.f32 	%p6935, %f170, 0f40874800;
	@%p6935 bra 	$L__BB3_6514;
	shr.u32 	%r14053, %r3716, 31;
	add.s32 	%r14054, %r3716, %r14053;
	shr.s32 	%r14055, %r14054, 1;
	shl.b32 	%r14056, %r14055, 20;
	add.s32 	%r14057, %r3718, %r14056;
	mov.b64 	%fd34959, {%r3717, %r14057};
	sub.s32 	%r14058, %r3716, %r14055;
	shl.b32 	%r14059, %r14058, 20;
	add.s32 	%r14060, %r14059, 1072693248;
	mov.b32 	%r14061, 0;
	mov.b64 	%fd34960, {%r14061, %r14060};
	mul.f64 	%fd39280, %fd34960, %fd34959;
$L__BB3_6514:
	mul.f64 	%fd39281, %fd39276, %fd39280;
	bra.uni 	$L__BB3_6516;
$L__BB3_6515:
	mov.u64 	%rd456, $str$5;
	cvta.global.u64 	%rd457, %rd456;
	{ // callseq 933, 0
	.param .b64 param0;
	st.param.b64 	[param0], %rd457;
	.param .b64 param1;
	st.param.b64 	[param1], 0;
	.param .b32 retval0;
	call.uni (retval0), 
	vprintf, 
	(
	param0, 
	param1
	);
	ld.param.b32 	%r14035, [retval0];
	} // callseq 933
$L__BB3_6516:
	mov.f64 	%fd34961, 0d3FF0000000000000;
	sub.f64 	%fd39294, %fd34961, %fd39281;
	bra.uni 	$L__BB3_6542;
$L__BB3_6517:
	setp.gt.s32 	%p6882, %r16077, 1048575;
	mov.b32 	%r16088, -1023;
	mov.f64 	%fd39282, 0d400289A4E5827C1E;
	@%p6882 bra 	$L__BB3_6519;
	mov.f64 	%fd39282, 0d436289A4E5827C1E;
	{
	.reg .b32 %temp; 
	mov.b64 	{%temp, %r16077}, %fd39282;
	}
	{
	.reg .b32 %temp; 
	mov.b64 	{%r16078, %temp}, %fd39282;
	}
	mov.b32 	%r16088, -1077;
$L__BB3_6519:
	add.s32 	%r13973, %r16077, -1;
	setp.gt.u32 	%p6883, %r13973, 2146435070;
	@%p6883 bra 	$L__BB3_6523;
	shr.u32 	%r13976, %r16077, 20;
	add.s32 	%r16089, %r16088, %r13976;
	and.b32  	%r13977, %r16077, 1048575;
	or.b32  	%r13978, %r13977, 1072693248;
	mov.b64 	%fd39283, {%r16078, %r13978};
	setp.lt.u32 	%p6885, %r13978, 1073127583;
	@%p6885 bra 	$L__BB3_6522;
	{
	.reg .b32 %temp; 
	mov.b64 	{%r13979, %temp}, %fd39283;
	}
	{
	.reg .b32 %temp; 
	mov.b64 	{%temp, %r13980}, %fd39283;
	}
	add.s32 	%r13981, %r13980, -1048576;
	mov.b64 	%fd39283, {%r13979, %r13981};
	add.s32 	%r16089, %r16089, 1;
$L__BB3_6522:
	add.f64 	%fd34665, %fd39283, 0dBFF0000000000000;
	add.f64 	%fd34666, %fd39283, 0d3FF0000000000000;
	rcp.approx.ftz.f64 	%fd34667, %fd34666;
	neg.f64 	%fd34668, %fd34666;
	fma.rn.f64 	%fd34669, %fd34668, %fd34667, 0d3FF0000000000000;
	fma.rn.f64 	%fd34670, %fd34669, %fd34669, %fd34669;
	fma.rn.f64 	%fd34671, %fd34670, %fd34667, %fd34667;
	mul.f64 	%fd34672, %fd34665, %fd34671;
	fma.rn.f64 	%fd34673, %fd34665, %fd34671, %fd34672;
	mul.f64 	%fd34674, %fd34673, %fd34673;
	fma.rn.f64 	%fd34675, %fd34674, 0d3EB1380B3AE80F1E, 0d3ED0EE258B7A8B04;
	fma.rn.f64 	%fd34676, %fd34675, %fd34674, 0d3EF3B2669F02676F;
	fma.rn.f64 	%fd34677, %fd34676, %fd34674, 0d3F1745CBA9AB0956;
	fma.rn.f64 	%fd34678, %fd34677, %fd34674, 0d3F3C71C72D1B5154;
	fma.rn.f64 	%fd34679, %fd34678, %fd34674, 0d3F624924923BE72D;
	fma.rn.f64 	%fd34680, %fd34679, %fd34674, 0d3F8999999999A3C4;
	fma.rn.f64 	%fd34681, %fd34680, %fd34674, 0d3FB5555555555554;
	sub.f64 	%fd34682, %fd34665, %fd34673;
	add.f64 	%fd34683, %fd34682, %fd34682;
	neg.f64 	%fd34684, %fd34673;
	fma.rn.f64 	%fd34685, %fd34684, %fd34665, %fd34683;
	mul.f64 	%fd34686, %fd34671, %fd34685;
	mul.f64 	%fd34687, %fd34674, %fd34681;
	fma.rn.f64 	%fd34688, %fd34687, %fd34673, %fd34686;
	xor.b32  	%r13982, %r16089, -2147483648;
	mov.b32 	%r13983, 1127219200;
	mov.b64 	%fd34689, {%r13982, %r13983};
	sub.f64 	%fd34690, %fd34689, %fd159;
	fma.rn.f64 	%fd34691, %fd34690, 0d3FE62E42FEFA39EF, %fd34673;
	fma.rn.f64 	%fd34692, %fd34690, 0dBFE62E42FEFA39EF, %fd34691;
	sub.f64 	%fd34693, %fd34692, %fd34673;
	sub.f64 	%fd34694, %fd34688, %fd34693;
	fma.rn.f64 	%fd34695, %fd34690, 0d3C7ABC9E3B39803F, %fd34694;
	add.f64 	%fd39284, %fd34691, %fd34695;
	bra.uni 	$L__BB3_6524;
$L__BB3_6523:
	fma.rn.f64 	%fd34664, %fd39282, 0d7FF0000000000000, 0d7FF0000000000000;
	{
	.reg .b32 %temp; 
	mov.b64 	{%temp, %r13974}, %fd39282;
	}
	and.b32  	%r13975, %r13974, 2147483647;
	setp.eq.s32 	%p6884, %r13975, 0;
	selp.f64 	%fd39284, 0dFFF0000000000000, %fd34664, %p6884;
$L__BB3_6524:
	add.f64 	%fd34697, %fd9302, 0d3FF0000000000000;
	add.f64 	%fd39288, %fd34697, 0dC013000000000000;
	rcp.rn.f64 	%fd39289, %fd39288;
	mov.b32 	%r16090, 1;
	mov.f64 	%fd39287, 0d46293E5939A08CE9;
	mov.f64 	%fd39286, %fd39289;
	bra.uni 	$L__BB3_6529;
$L__BB3_6525:
	add.s32 	%r13986, %r16090, 1;
	not.b32 	%r13987, %r16090;
	cvt.rn.f64.s32 	%fd34711, %r13987;
	cvt.rn.f64.u32 	%fd34712, %r13986;
	add.f64 	%fd34713, %fd34712, 0dC013000000000000;
	mul.f64 	%fd34714, %fd34713, %fd34711;
	add.f64 	%fd9536, %fd9552, 0d4000000000000000;
	fma.rn.f64 	%fd34715, %fd34714, %fd9554, %fd9536;
	abs.f64 	%fd34716, %fd34715;
	setp.lt.f64 	%p6889, %fd34716, 0d39B4484BFEEBC2A0;
	div.rn.f64 	%fd34717, %fd34714, %fd9553;
	add.f64 	%fd34718, %fd9536, %fd34717;
	abs.f64 	%fd34719, %fd34718;
	setp.lt.f64 	%p6890, %fd34719, 0d39B4484BFEEBC2A0;
	selp.f64 	%fd9537, 0d39B4484BFEEBC2A0, %fd34718, %p6890;
	rcp.rn.f64 	%fd34720, %fd34715;
	selp.f64 	%fd9538, 0d46293E5939A08CE9, %fd34720, %p6889;
	mul.f64 	%fd34721, %fd9538, %fd9537;
	mul.f64 	%fd39289, %fd39289, %fd34721;
	add.f64 	%fd34722, %fd34721, 0dBFF0000000000000;
	abs.f64 	%fd34723, %fd34722;
	setp.lt.f64 	%p6891, %fd34723, 0d3E9421F5F40D8376;
	@%p6891 bra 	$L__BB3_6531;
	add.s32 	%r13988, %r16090, 2;
	sub.s32 	%r13989, -2, %r16090;
	cvt.rn.f64.s32 	%fd34724, %r13989;
	cvt.rn.f64.u32 	%fd34725, %r13988;
	add.f64 	%fd34726, %fd34725, 0dC013000000000000;
	mul.f64 	%fd34727, %fd34726, %fd34724;
	add.f64 	%fd9540, %fd9536, 0d4000000000000000;
	fma.rn.f64 	%fd34728, %fd34727, %fd9538, %fd9540;
	abs.f64 	%fd34729, %fd34728;
	setp.lt.f64 	%p6892, %fd34729, 0d39B4484BFEEBC2A0;
	div.rn.f64 	%fd34730, %fd34727, %fd9537;
	add.f64 	%fd34731, %fd9540, %fd34730;
	abs.f64 	%fd34732, %fd34731;
	setp.lt.f64 	%p6893, %fd34732, 0d39B4484BFEEBC2A0;
	selp.f64 	%fd9541, 0d39B4484BFEEBC2A0, %fd34731, %p6893;
	rcp.rn.f64 	%fd34733, %fd34728;
	selp.f64 	%fd9542, 0d46293E5939A08CE9, %fd34733, %p6892;
	mul.f64 	%fd34734, %fd9542, %fd9541;
	mul.f64 	%fd39289, %fd39289, %fd34734;
	add.f64 	%fd34735, %fd34734, 0dBFF0000000000000;
	abs.f64 	%fd34736, %fd34735;
	setp.lt.f64 	%p6894, %fd34736, 0d3E9421F5F40D8376;
	@%p6894 bra 	$L__BB3_6531;
	add.s32 	%r13990, %r16090, 3;
	sub.s32 	%r13991, -3, %r16090;
	cvt.rn.f64.s32 	%fd34737, %r13991;
	cvt.rn.f64.u32 	%fd34738, %r13990;
	add.f64 	%fd34739, %fd34738, 0dC013000000000000;
	mul.f64 	%fd34740, %fd34739, %fd34737;
	add.f64 	%fd39288, %fd9540, 0d4000000000000000;
	fma.rn.f64 	%fd34741, %fd34740, %fd9542, %fd39288;
	abs.f64 	%fd34742, %fd34741;
	setp.lt.f64 	%p6895, %fd34742, 0d39B4484BFEEBC2A0;
	div.rn.f64 	%fd34743, %fd34740, %fd9541;
	add.f64 	%fd34744, %fd39288, %fd34743;
	abs.f64 	%fd34745, %fd34744;
	setp.lt.f64 	%p6896, %fd34745, 0d39B4484BFEEBC2A0;
	selp.f64 	%fd39287, 0d39B4484BFEEBC2A0, %fd34744, %p6896;
	rcp.rn.f64 	%fd34746, %fd34741;
	selp.f64 	%fd39286, 0d46293E5939A08CE9, %fd34746, %p6895;
	mul.f64 	%fd34747, %fd39286, %fd39287;
	mul.f64 	%fd39289, %fd39289, %fd34747;
	add.f64 	%fd34748, %fd34747, 0dBFF0000000000000;
	abs.f64 	%fd34749, %fd34748;
	setp.lt.f64 	%p6897, %fd34749, 0d3E9421F5F40D8376;
	@%p6897 bra 	$L__BB3_6531;
	add.s32 	%r16090, %r16090, 4;
	setp.eq.s32 	%p6898, %r16090, 100000001;
	@%p6898 bra 	$L__BB3_6530;
$L__BB3_6529:
	neg.s32 	%r13985, %r16090;
	cvt.rn.f64.s32 	%fd34698, %r13985;
	cvt.rn.f64.u32 	%fd34699, %r16090;
	add.f64 	%fd34700, %fd34699, 0dC013000000000000;
	mul.f64 	%fd34701, %fd34700, %fd34698;
	add.f64 	%fd9552, %fd39288, 0d4000000000000000;
	fma.rn.f64 	%fd34702, %fd34701, %fd39286, %fd9552;
	abs.f64 	%fd34703, %fd34702;
	setp.lt.f64 	%p6886, %fd34703, 0d39B4484BFEEBC2A0;
	div.rn.f64 	%fd34704, %fd34701, %fd39287;
	add.f64 	%fd34705, %fd9552, %fd34704;
	abs.f64 	%fd34706, %fd34705;
	setp.lt.f64 	%p6887, %fd34706, 0d39B4484BFEEBC2A0;
	selp.f64 	%fd9553, 0d39B4484BFEEBC2A0, %fd34705, %p6887;
	rcp.rn.f64 	%fd34707, %fd34702;
	selp.f64 	%fd9554, 0d46293E5939A08CE9, %fd34707, %p6886;
	mul.f64 	%fd34708, %fd9554, %fd9553;
	mul.f64 	%fd39289, %fd39289, %fd34708;
	add.f64 	%fd34709, %fd34708, 0dBFF0000000000000;
	abs.f64 	%fd34710, %fd34709;
	setp.lt.f64 	%p6888, %fd34710, 0d3E9421F5F40D8376;
	@%p6888 bra 	$L__BB3_6531;
	bra.uni 	$L__BB3_6525;
$L__BB3_6530:
	mov.u64 	%rd452, $str$3;
	cvta.global.u64 	%rd453, %rd452;
	{ // callseq 931, 0
	.param .b64 param0;
	st.param.b64 	[param0], %rd453;
	.param .b64 param1;
	st.param.b64 	[param1], 0;
	.param .b32 retval0;
	call.uni (retval0), 
	vprintf, 
	(
	param0, 
	param1
	);
	ld.param.b32 	%r13992, [retval0];
	} // callseq 931
$L__BB3_6531:
	{
	.reg .b32 %temp; 
	mov.b64 	{%temp, %r16091}, %fd9302;
	}
	{
	.reg .b32 %temp; 
	mov.b64 	{%r16092, %temp}, %fd9302;
	}
	setp.gt.s32 	%p6899, %r16091, 1048575;
	mov.b32 	%r16093, -1023;
	mov.f64 	%fd39290, %fd9302;
	@%p6899 bra 	$L__BB3_6533;
	mul.f64 	%fd39290, %fd9302, 0d4350000000000000;
	{
	.reg .b32 %temp; 
	mov.b64 	{%temp, %r16091}, %fd39290;
	}
	{
	.reg .b32 %temp; 
	mov.b64 	{%r16092, %temp}, %fd39290;
	}
	mov.b32 	%r16093, -1077;
$L__BB3_6533:
	add.s32 	%r13996, %r16091, -1;
	setp.gt.u32 	%p6900, %r13996, 2146435070;
	@%p6900 bra 	$L__BB3_6537;
	shr.u32 	%r13999, %r16091, 20;
	add.s32 	%r16094, %r16093, %r13999;
	and.b32  	%r14000, %r16091, 1048575;
	or.b32  	%r14001, %r14000, 1072693248;
	mov.b64 	%fd39291, {%r16092, %r14001};
	setp.lt.u32 	%p6902, %r14001, 1073127583;
	@%p6902 bra 	$L__BB3_6536;
	{
	.reg .b32 %temp; 
	mov.b64 	{%r14002, %temp}, %fd39291;
	}
	{
	.reg .b32 %temp; 
	mov.b64 	{%temp, %r14003}, %fd39291;
	}
	add.s32 	%r14004, %r14003, -1048576;
	mov.b64 	%fd39291, {%r14002, %r14004};
	add.s32 	%r16094, %r16094, 1;
$L__BB3_6536:
	add.f64 	%fd34751, %fd39291, 0dBFF0000000000000;
	add.f64 	%fd34752, %fd39291, 0d3FF0000000000000;
	rcp.approx.ftz.f64 	%fd34753, %fd34752;
	neg.f64 	%fd34754, %fd34752;
	fma.rn.f64 	%fd34755, %fd34754, %fd34753, 0d3FF0000000000000;
	fma.rn.f64 	%fd34756, %fd34755, %fd34755, %fd34755;
	fma.rn.f64 	%fd34757, %fd34756, %fd34753, %fd34753;
	mul.f64 	%fd34758, %fd34751, %fd34757;
	fma.rn.f64 	%fd34759, %fd34751, %fd34757, %fd34758;
	mul.f64 	%fd34760, %fd34759, %fd34759;
	fma.rn.f64 	%fd34761, %fd34760, 0d3EB1380B3AE80F1E, 0d3ED0EE258B7A8B04;
	fma.rn.f64 	%fd34762, %fd34761, %fd34760, 0d3EF3B2669F02676F;
	fma.rn.f64 	%fd34763, %fd34762, %fd34760, 0d3F1745CBA9AB0956;
	fma.rn.f64 	%fd34764, %fd34763, %fd34760, 0d3F3C71C72D1B5154;
	fma.rn.f64 	%fd34765, %fd34764, %fd34760, 0d3F624924923BE72D;
	fma.rn.f64 	%fd34766, %fd34765, %fd34760, 0d3F8999999999A3C4;
	fma.rn.f64 	%fd34767, %fd34766, %fd34760, 0d3FB5555555555554;
	sub.f64 	%fd34768, %fd34751, %fd34759;
	add.f64 	%fd34769, %fd34768, %fd34768;
	neg.f64 	%fd34770, %fd34759;
	fma.rn.f64 	%fd34771, %fd34770, %fd34751, %fd34769;
	mul.f64 	%fd34772, %fd34757, %fd34771;
	mul.f64 	%fd34773, %fd34760, %fd34767;
	fma.rn.f64 	%fd34774, %fd34773, %fd34759, %fd34772;
	xor.b32  	%r14005, %r16094, -2147483648;
	mov.b32 	%r14006, 1127219200;
	mov.b64 	%fd34775, {%r14005, %r14006};
	sub.f64 	%fd34776, %fd34775, %fd159;
	fma.rn.f64 	%fd34777, %fd34776, 0d3FE62E42FEFA39EF, %fd34759;
	fma.rn.f64 	%fd34778, %fd34776, 0dBFE62E42FEFA39EF, %fd34777;
	sub.f64 	%fd34779, %fd34778, %fd34759;
	sub.f64 	%fd34780, %fd34774, %fd34779;
	fma.rn.f64 	%fd34781, %fd34776, 0d3C7ABC9E3B39803F, %fd34780;
	add.f64 	%fd39292, %fd34777, %fd34781;
	bra.uni 	$L__BB3_6538;
$L__BB3_6537:
	fma.rn.f64 	%fd34750, %fd39290, 0d7FF0000000000000, 0d7FF0000000000000;
	{
	.reg .b32 %temp; 
	mov.b64 	{%temp, %r13997}, %fd39290;
	}
	and.b32  	%r13998, %r13997, 2147483647;
	setp.eq.s32 	%p6901, %r13998, 0;
	selp.f64 	%fd39292, 0dFFF0000000000000, %fd34750, %p6901;
$L__BB3_6538:
	mul.f64 	%fd34782, %fd39292, 0d4013000000000000;
	sub.f64 	%fd34783, %fd34782, %fd9302;
	sub.f64 	%fd34784, %fd9438, %fd39284;
	add.f64 	%fd9565, %fd34784, %fd34783;
	fma.rn.f64 	%fd34785, %fd9565, 0d3FF71547652B82FE, 0d4338000000000000;
	{
	.reg .b32 %temp; 
	mov.b64 	{%r3739, %temp}, %fd34785;
	}
	mov.f64 	%fd34786, 0dC338000000000000;
	add.rn.f64 	%fd34787, %fd34785, %fd34786;
	fma.rn.f64 	%fd34788, %fd34787, 0dBFE62E42FEFA39EF, %fd9565;
	fma.rn.f64 	%fd34789, %fd34787, 0dBC7ABC9E3B39803F, %fd34788;
	fma.rn.f64 	%fd34790, %fd34789, 0d3E5ADE1569CE2BDF, 0d3E928AF3FCA213EA;
	fma.rn.f64 	%fd34791, %fd34790, %fd34789, 0d3EC71DEE62401315;
	fma.rn.f64 	%fd34792, %fd34791, %fd34789, 0d3EFA01997C89EB71;
	fma.rn.f64 	%fd34793, %fd34792, %fd34789, 0d3F2A01A014761F65;
	fma.rn.f64 	%fd34794, %fd34793, %fd34789, 0d3F56C16C1852B7AF;
	fma.rn.f64 	%fd34795, %fd34794, %fd34789, 0d3F81111111122322;
	fma.rn.f64 	%fd34796, %fd34795, %fd34789, 0d3FA55555555502A1;
	fma.rn.f64 	%fd34797, %fd34796, %fd34789, 0d3FC5555555555511;
	fma.rn.f64 	%fd34798, %fd34797, %fd34789, 0d3FE000000000000B;
	fma.rn.f64 	%fd34799, %fd34798, %fd34789, 0d3FF0000000000000;
	fma.rn.f64 	%fd34800, %fd34799, %fd34789, 0d3FF0000000000000;
	{
	.reg .b32 %temp; 
	mov.b64 	{%r3740, %temp}, %fd34800;
	}
	{
	.reg .b32 %temp; 
	mov.b64 	{%temp, %r3741}, %fd34800;
	}
	shl.b32 	%r14007, %r3739, 20;
	add.s32 	%r14008, %r14007, %r3741;
	mov.b64 	%fd39293, {%r3740, %r14008};
	{
	.reg .b32 %temp; 
	mov.b64 	{%temp, %r14009}, %fd9565;
	}
	mov.b32 	%f339, %r14009;
	abs.f32 	%f171, %f339;
	setp.lt.f32 	%p6903, %f171, 0f4086232B;
	@%p6903 bra 	$L__BB3_6541;
	setp.lt.f64 	%p6904, %fd9565, 0d0000000000000000;
	add.f64 	%fd34801, %fd9565, 0d7FF0000000000000;
	selp.f64 	%fd39293, 0d0000000000000000, %fd34801, %p6904;
	setp.geu.f32 	%p6905, %f171, 0f40874800;
	@%p6905 bra 	$L__BB3_6541;
	shr.u32 	%r14010, %r3739, 31;
	add.s32 	%r14011, %r3739, %r14010;
	shr.s32 	%r14012, %r14011, 1;
	shl.b32 	%r14013, %r14012, 20;
	add.s32 	%r14014, %r3741, %r14013;
	mov.b64 	%fd34802, {%r3740, %r14014};
	sub.s32 	%r14015, %r3739, %r14012;
	shl.b32 	%r14016, %r14015, 20;
	add.s32 	%r14017, %r14016, 1072693248;
	mov.b32 	%r14018, 0;
	mov.b64 	%fd34803, {%r14018, %r14017};
	mul.f64 	%fd39293, %fd34803, %fd34802;
$L__BB3_6541:
	mul.f64 	%fd39294, %fd39289, %fd39293;
$L__BB3_6542:
	setp.neu.f64 	%p6936, %fd869, 0d0000000000000000;
	setp.lt.s32 	%p6937, %r3599, 0;
	setp.eq.s32 	%p6938, %r3435, 1072693248;
	mul.f64 	%fd9572, %fd9451, %fd39294;
	{ // callseq 934, 0
	.param .b64 param0;
	st.param.f64 	[param0], %fd9267;
	.param .b64 param1;
	st.param.f64 	[param1], 0d4010000000000000;
	.param .b64 retval0;
	call.uni (retval0), 
	__internal_accurate_pow, 
	(
	param0, 
	param1
	);
	ld.param.f64 	%fd34962, [retval0];
	} // callseq 934
	neg.f64 	%fd34964, %fd34962;
	selp.f64 	%fd34965, %fd34964, %fd34962, %p6938;
	selp.f64 	%fd39296, %fd34965, %fd34962, %p6937;
	@%p6936 bra 	$L__BB3_6544;
	setp.eq.s32 	%p6939, %r3435, 1072693248;
	selp.b32 	%r14063, %r3599, 0, %p6939;
	setp.lt.s32 	%p6940, %r8264, 0;
	or.b32  	%r14064, %r14063, 2146435072;
	selp.b32 	%r14065, %r14064, %r14063, %p6940;
	mov.b32 	%r14066, 0;
	mov.b64 	%fd39296, {%r14066, %r14065};
$L__BB3_6544:
	add.f64 	%fd34966, %fd869, 0d4010000000000000;
	{
	.reg .b32 %temp; 
	mov.b64 	{%temp, %r14067}, %fd34966;
	}
	and.b32  	%r14068, %r14067, 2146435072;
	setp.ne.s32 	%p6941, %r14068, 2146435072;
	@%p6941 bra 	$L__BB3_6549;
	setp.num.f64 	%p6942, %fd869, %fd869;
	@%p6942 bra 	$L__BB3_6547;
	mov.f64 	%fd34967, 0d4010000000000000;
	add.rn.f64 	%fd39296, %fd869, %fd34967;
	bra.uni 	$L__BB3_6549;
$L__BB3_6547:
	setp.neu.f64 	%p6943, %fd9267, 0d7FF0000000000000;
	@%p6943 bra 	$L__BB3_6549;
	setp.lt.s32 	%p6944, %r3599, 0;
	setp.eq.s32 	%p6945, %r3435, 1072693248;
	setp.lt.s32 	%p6946, %r8264, 0;
	selp.b32 	%r14070, 0, 2146435072, %p6946;
	and.b32  	%r14071, %r8264, 2147483647;
	setp.ne.s32 	%p6947, %r14071, 1071644672;
	or.b32  	%r14072, %r14070, -2147483648;
	selp.b32 	%r14073, %r14072, %r14070, %p6947;
	selp.b32 	%r14074, %r14073, %r14070, %p6945;
	selp.b32 	%r14075, %r14074, %r14070, %p6944;
	mov.b32 	%r14076, 0;
	mov.b64 	%fd39296, {%r14076, %r14075};
$L__BB3_6549:
	setp.eq.f64 	%p6948, %fd869, 0d3FF0000000000000;
	setp.eq.f64 	%p6949, %fd869, 0d0000000000000000;
	setp.lt.s32 	%p6950, %r3599, 0;
	setp.lt.s32 	%p6951, %r3910, 0;
	setp.eq.s32 	%p6952, %r3439, 1073741824;
	selp.f64 	%fd34968, 0d3FF0000000000000, %fd39296, %p6948;
	div.rn.f64 	%fd9579, %fd862, %fd34968;
	{ // callseq 935, 0
	.param .b64 param0;
	st.param.f64 	[param0], %fd9267;
	.param .b64 param1;
	st.param.f64 	[param1], 0d4008000000000000;
	.param .b64 retval0;
	call.uni (retval0), 
	__internal_accurate_pow, 
	(
	param0, 
	param1
	);
	ld.param.f64 	%fd34969, [retval0];
	} // callseq 935
	neg.f64 	%fd34971, %fd34969;
	selp.f64 	%fd34972, %fd34971, %fd34969, %p6952;
	selp.f64 	%fd34973, %fd34972, %fd34969, %p6950;
	selp.b32 	%r14077, %r3599, 0, %p6952;
	or.b32  	%r14078, %r14077, 2146435072;
	selp.b32 	%r14079, %r14078, %r14077, %p6951;
	mov.b32 	%r14080, 0;
	mov.b64 	%fd34974, {%r14080, %r14079};
	selp.f64 	%fd39297, %fd34974, %fd34973, %p6949;
	add.f64 	%fd34975, %fd869, 0d4008000000000000;
	{
	.reg .b32 %temp; 
	mov.b64 	{%temp, %r14081}, %fd34975;
	}
	and.b32  	%r14082, %r14081, 2146435072;
	setp.ne.s32 	%p6954, %r14082, 2146435072;
	@%p6954 bra 	$L__BB3_6554;
	setp.num.f64 	%p6955, %fd869, %fd869;
	@%p6955 bra 	$L__BB3_6552;
	mov.f64 	%fd34976, 0d4008000000000000;
	add.rn.f64 	%fd39297, %fd869, %fd34976;
	bra.uni 	$L__BB3_6554;
$L__BB3_6552:
	setp.neu.f64 	%p6956, %fd9267, 0d7FF0000000000000;
	@%p6956 bra 	$L__BB3_6554;
	setp.lt.s32 	%p6957, %r3599, 0;
	selp.b32 	%r14083, %r3595, %r3437, %p7;
	selp.b32 	%r14084, %r14083, %r3437, %p6957;
	mov.b32 	%r14085, 0;
	mov.b64 	%fd39297, {%r14085, %r14084};
$L__BB3_6554:
	setp.eq.f64 	%p6958, %fd869, 0d3FF0000000000000;
	setp.neu.f64 	%p6959, %fd869, 0d0000000000000000;
	setp.lt.s32 	%p6960, %r3599, 0;
	setp.eq.s32 	%p6961, %r3434, 1062207488;
	selp.f64 	%fd9584, 0d3FF0000000000000, %fd39297, %p6958;
	{ // callseq 936, 0
	.param .b64 param0;
	st.param.f64 	[param0], %fd9267;
	.param .b64 param1;
	st.param.f64 	[param1], 0d4000000000000000;
	.param .b64 retval0;
	call.uni (retval0), 
	__internal_accurate_pow, 
	(
	param0, 
	param1
	);
	ld.param.f64 	%fd34977, [retval0];
	} // callseq 936
	neg.f64 	%fd34979, %fd34977;
	selp.f64 	%fd34980, %fd34979, %fd34977, %p6961;
	selp.f64 	%fd39299, %fd34980, %fd34977, %p6960;
	@%p6959 bra 	$L__BB3_6556;
	setp.eq.s32 	%p6962, %r3434, 1062207488;
	selp.b32 	%r14087, %r3599, 0, %p6962;
	setp.lt.s32 	%p6963, %r3914, 0;
	or.b32  	%r14088, %r14087, 2146435072;
	selp.b32 	%r14089, %r14088, %r14087, %p6963;
	mov.b32 	%r14090, 0;
	mov.b64 	%fd39299, {%r14090, %r14089};
$L__BB3_6556:
	add.f64 	%fd34981, %fd869, 0d4000000000000000;
	{
	.reg .b32 %temp; 
	mov.b64 	{%temp, %r14091}, %fd34981;
	}
	and.b32  	%r14092, %r14091, 2146435072;
	setp.ne.s32 	%p6964, %r14092, 2146435072;
	@%p6964 bra 	$L__BB3_6561;
	setp.num.f64 	%p6965, %fd869, %fd869;
	@%p6965 bra 	$L__BB3_6559;
	mov.f64 	%fd34982, 0d4000000000000000;
	add.rn.f64 	%fd39299, %fd869, %fd34982;
	bra.uni 	$L__BB3_6561;
$L__BB3_6559:
	setp.neu.f64 	%p6966, %fd9267, 0d7FF0000000000000;
	@%p6966 bra 	$L__BB3_6561;
	setp.lt.s32 	%p6967, %r3599, 0;
	setp.eq.s32 	%p6968, %r3434, 1062207488;
	setp.lt.s32 	%p6969, %r3914, 0;
	selp.b32 	%r14094, 0, 2146435072, %p6969;
	and.b32  	%r14095, %r3914, 2147483647;
	setp.ne.s32 	%p6970, %r14095, 1071644672;
	or.b32  	%r14096, %r14094, -2147483648;
	selp.b32 	%r14097, %r14096, %r14094, %p6970;
	selp.b32 	%r14098, %r14097, %r14094, %p6968;
	selp.b32 	%r14099, %r14098, %r14094, %p6967;
	mov.b32 	%r14100, 0;
	mov.b64 	%fd39299, {%r14100, %r14099};
$L__BB3_6561:
	setp.neu.f64 	%p6971, %fd8879, 0d0000000000000000;
	mov.f64 	%fd34983, 0d3FE5555555555555;
	{
	.reg .b32 %temp; 
	mov.b64 	{%temp, %r3742}, %fd34983;
	}
	and.b32  	%r3743, %r3742, 2146435072;
	@%p6971 bra 	$L__BB3_6563;
	setp.eq.s32 	%p6973, %r3743, 1127219200;
	selp.b32 	%r14101, %r3596, 0, %p6973;
	setp.lt.s32 	%p6974, %r3742, 0;
	or.b32  	%r14102, %r14101, 2146435072;
	selp.b32 	%r14103, %r14102, %r14101, %p6974;
	mov.b32 	%r14104, 0;
	mov.b64 	%fd39301, {%r14104, %r14103};
	bra.uni 	$L__BB3_6564;
$L__BB3_6563:
	setp.lt.s32 	%p6972, %r3596, 0;
	{ // callseq 937, 0
	.param .b64 param0;
	st.param.f64 	[param0], %fd9253;
	.param .b64 param1;
	st.param.f64 	[param1], 0d3FE5555555555555;
	.param .b64 retval0;
	call.uni (retval0), 
	__internal_accurate_pow, 
	(
	param0, 
	param1
	);
	ld.param.f64 	%fd34984, [retval0];
	} // callseq 937
	selp.f64 	%fd39301, 0dFFF8000000000000, %fd34984, %p6972;
$L__BB3_6564:
	add.f64 	%fd34986, %fd8879, 0d3FE5555555555555;
	{
	.reg .b32 %temp; 
	mov.b64 	{%temp, %r14105}, %fd34986;
	}
	and.b32  	%r14106, %r14105, 2146435072;
	setp.ne.s32 	%p6975, %r14106, 2146435072;
	@%p6975 bra 	$L__BB3_6569;
	setp.num.f64 	%p6976, %fd8879, %fd8879;
	@%p6976 bra 	$L__BB3_6567;
	mov.f64 	%fd34987, 0d3FE5555555555555;
	add.rn.f64 	%fd39301, %fd8879, %fd34987;
	bra.uni 	$L__BB3_6569;
$L__BB3_6567:
	setp.neu.f64 	%p6977, %fd9253, 0d7FF0000000000000;
	@%p6977 bra 	$L__BB3_6569;
	setp.eq.s32 	%p6978, %r3743, 1127219200;
	setp.lt.s32 	%p6979, %r3596, 0;
	setp.lt.s32 	%p6980, %r3742, 0;
	selp.b32 	%r14108, 0, 2146435072, %p6980;
	and.b32  	%r14109, %r3742, 2147483647;
	setp.ne.s32 	%p6981, %r14109, 1071644672;
	or.b32  	%r14110, %r14108, -2147483648;
	selp.b32 	%r14111, %r14110, %r14108, %p6981;
	selp.b32 	%r14112, %r14111, %r14108, %p6978;
	selp.b32 	%r14113, %r14112, %r14108, %p6979;
	mov.b32 	%r14114, 0;
	mov.b64 	%fd39301, {%r14114, %r14113};
$L__BB3_6569:
	setp.eq.f64 	%p6982, %fd8879, 0d3FF0000000000000;
	selp.f64 	%fd34988, 0d3FF0000000000000, %fd39301, %p6982;
	mul.f64 	%fd34989, %fd39299, 0d4008000000000000;
	setp.eq.f64 	%p6983, %fd869, 0d3FF0000000000000;
	selp.f64 	%fd34990, 0d4008000000000000, %fd34989, %p6983;
	mul.f64 	%fd34991, %fd34990, %fd34988;
	fma.rn.f64 	%fd34992, %fd8879, %fd9584, %fd34991;
	mul.f64 	%fd34993, %fd869, 0d4018000000000000;
	fma.rn.f64 	%fd34994, %fd34993, %fd9301, %fd34992;
	add.f64 	%fd34995, %fd34994, 0d4018000000000000;
	mul.f64 	%fd9597, %fd9579, %fd34995;
	neg.f64 	%fd34996, %fd869;
	mul.f64 	%fd9598, %fd9301, %fd34996;
	fma.rn.f64 	%fd34997, %fd9598, 0d3FF71547652B82FE, 0d4338000000000000;
	{
	.reg .b32 %temp; 
	mov.b64 	{%r3744, %temp}, %fd34997;
	}
	mov.f64 	%fd34998, 0dC338000000000000;
	add.rn.f64 	%fd34999, %fd34997, %fd34998;
	fma.rn.f64 	%fd35000, %fd34999, 0dBFE62E42FEFA39EF, %fd9598;
	fma.rn.f64 	%fd35001, %fd34999, 0dBC7ABC9E3B39803F, %fd35000;
	fma.rn.f64 	%fd35002, %fd35001, 0d3E5ADE1569CE2BDF, 0d3E928AF3FCA213EA;
	fma.rn.f64 	%fd35003, %fd35002, %fd35001, 0d3EC71DEE62401315;
	fma.rn.f64 	%fd35004, %fd35003, %fd35001, 0d3EFA01997C89EB71;
	fma.rn.f64 	%fd35005, %fd35004, %fd35001, 0d3F2A01A014761F65;
	fma.rn.f64 	%fd35006, %fd35005, %fd35001, 0d3F56C16C1852B7AF;
	fma.rn.f64 	%fd35007, %fd35006, %fd35001, 0d3F81111111122322;
	fma.rn.f64 	%fd35008, %fd35007, %fd35001, 0d3FA55555555502A1;
	fma.rn.f64 	%fd35009, %fd35008, %fd35001, 0d3FC5555555555511;
	fma.rn.f64 	%fd35010, %fd35009, %fd35001, 0d3FE000000000000B;
	fma.rn.f64 	%fd35011, %fd35010, %fd35001, 0d3FF0000000000000;
	fma.rn.f64 	%fd35012, %fd35011, %fd35001, 0d3FF0000000000000;
	{
	.reg .b32 %temp; 
	mov.b64 	{%r3745, %temp}, %fd35012;
	}
	{
	.reg .b32 %temp; 
	mov.b64 	{%temp, %r3746}, %fd35012;
	}
	shl.b32 	%r14115, %r3744, 20;
	add.s32 	%r14116, %r14115, %r3746;
	mov.b64 	%fd39302, {%r3745, %r14116};
	{
	.reg .b32 %temp; 
	mov.b64 	{%temp, %r14117}, %fd9598;
	}
	mov.b32 	%f341, %r14117;
	abs.f32 	%f172, %f341;
	setp.lt.f32 	%p6984, %f172, 0f4086232B;
	@%p6984 bra 	$L__BB3_6572;
	setp.lt.f64 	%p6985, %fd9598, 0d0000000000000000;
	add.f64 	%fd35013, %fd9598, 0d7FF0000000000000;
	selp.f64 	%fd39302, 0d0000000000000000, %fd35013, %p6985;
	setp.geu.f32 	%p6986, %f172, 0f40874800;
	@%p6986 bra 	$L__BB3_6572;
	shr.u32 	%r14118, %r3744, 31;
	add.s32 	%r14119, %r3744, %r14118;
	shr.s32 	%r14120, %r14119, 1;
	shl.b32 	%r14121, %r14120, 20;
	add.s32 	%r14122, %r3746, %r14121;
	mov.b64 	%fd35014, {%r3745, %r14122};
	sub.s32 	%r14123, %r3744, %r14120;
	shl.b32 	%r14124, %r14123, 20;
	add.s32 	%r14125, %r14124, 1072693248;
	mov.b32 	%r14126, 0;
	mov.b64 	%fd35015, {%r14126, %r14125};
	mul.f64 	%fd39302, %fd35015, %fd35014;
$L__BB3_6572:
	add.f64 	%fd35016, %fd9423, %fd9572;
	fma.rn.f64 	%fd35017, %fd9597, %fd39302, %fd35016;
	fma.rn.f64 	%fd39303, %fd9266, %fd35017, %fd9258;
$L__BB3_6573:
	mov.f64 	%fd39307, 0d4024000000000000;
	mov.f64 	%fd39306, 0d4034000000000000;
$L__BB3_6574:
	mov.f64 	%fd9608, %fd39307;
	mov.f64 	%fd9607, %fd39306;
	mul.f64 	%fd35963, %fd39305, %fd39304;
	setp.gt.f64 	%p7246, %fd35963, 0d0000000000000000;
	setp.leu.f64 	%p7247, %fd35963, 0d0000000000000000;
	mul.f64 	%fd39307, %fd9608, 0d3FE0000000000000;
	add.f64 	%fd39306, %fd9607, %fd9607;
	selp.f64 	%fd35964, %fd9608, %fd39307, %p7247;
	selp.f64 	%fd35965, %fd9607, %fd39306, %p7247;
	{ // callseq 956, 0
	.param .b64 param0;
	st.param.f64 	[param0], %fd1;
	.param .b64 param1;
	st.param.f64 	[param1], %fd35964;
	.param .b64 param2;
	st.param.f64 	[param2], %fd3;
	.param .b64 param3;
	st.param.f64 	[param3], %fd4;
	.param .b64 param4;
	st.param.f64 	[param4], %fd2;
	.param .b64 retval0;
	call.uni (retval0), 
	_Z7trans_fddddd, 
	(
	param0, 
	param1, 
	param2, 
	param3, 
	param4
	);
	ld.param.f64 	%fd39305, [retval0];
	} // callseq 956
	{ // callseq 957, 0
	.param .b64 param0;
	st.param.f64 	[param0], %fd1;
	.param .b64 param1;
	st.param.f64 	[param1], %fd35965;
	.param .b64 param2;
	st.param.f64 	[param2], %fd3;
	.param .b64 param3;
	st.param.f64 	[param3], %fd4;
	.param .b64 param4;
	st.param.f64 	[param4], %fd2;
	.param .b64 retval0;
	call.uni (retval0), 
	_Z7trans_fddddd, 
	(
	param0, 
	param1, 
	param2, 
	param3, 
	param4
	);
	ld.param.f64 	%fd39304, [retval0];
	} // callseq 957
	@%p7246 bra 	$L__BB3_6574;
	abs.f64 	%fd35968, %fd39305;
	abs.f64 	%fd35969, %fd39304;
	setp.lt.f64 	%p7248, %fd35968, %fd35969;
	selp.f64 	%fd39311, %fd39304, %fd39305, %p7248;
	selp.f64 	%fd39310, %fd39305, %fd39304, %p7248;
	selp.f64 	%fd39309, %fd9607, %fd9608, %p7248;
	selp.f64 	%fd39308, %fd9608, %fd9607, %p7248;
	mov.b32 	%r16095, 1;
	bra.uni 	$L__BB3_6584;
$L__BB3_6576:
	sub.f64 	%fd35977, %fd39308, %fd9635;
	mul.f64 	%fd35978, %fd35974, %fd35977;
	sub.f64 	%fd35979, %fd35974, %fd39310;
	div.rn.f64 	%fd35980, %fd35978, %fd35979;
	add.f64 	%fd9617, %fd9635, %fd35980;
	{ // callseq 959, 0
	.param .b64 param0;
	st.param.f64 	[param0], %fd1;
	.param .b64 param1;
	st.param.f64 	[param1], %fd9617;
	.param .b64 param2;
	st.param.f64 	[param2], %fd3;
	.param .b64 param3;
	st.param.f64 	[param3], %fd4;
	.param .b64 param4;
	st.param.f64 	[param4], %fd2;
	.param .b64 retval0;
	call.uni (retval0), 
	_Z7trans_fddddd, 
	(
	param0, 
	param1, 
	param2, 
	param3, 
	param4
	);
	ld.param.f64 	%fd35981, [retval0];
	} // callseq 959
	abs.f64 	%fd35983, %fd35980;
	setp.lt.f64 	%p7252, %fd35983, 0d3EE4F8B588E368F1;
	setp.eq.f64 	%p7253, %fd35981, 0d0000000000000000;
	or.pred  	%p7254, %p7252, %p7253;
	mov.f64 	%fd39312, %fd9617;
	@%p7254 bra 	$L__BB3_6585;
	sub.f64 	%fd35984, %fd9635, %fd9617;
	mul.f64 	%fd35985, %fd35981, %fd35984;
	sub.f64 	%fd35986, %fd35981, %fd35974;
	div.rn.f64 	%fd35987, %fd35985, %fd35986;
	add.f64 	%fd9619, %fd9617, %fd35987;
	{ // callseq 960, 0
	.param .b64 param0;
	st.param.f64 	[param0], %fd1;
	.param .b64 param1;
	st.param.f64 	[param1], %fd9619;
	.param .b64 param2;
	st.param.f64 	[param2], %fd3;
	.param .b64 param3;
	st.param.f64 	[param3], %fd4;
	.param .b64 param4;
	st.param.f64 	[param4], %fd2;
	.param .b64 retval0;
	call.uni (retval0), 
	_Z7trans_fddddd, 
	(
	param0, 
	param1, 
	param2, 
	param3, 
	param4
	);
	ld.param.f64 	%fd35988, [retval0];
	} // callseq 960
	abs.f64 	%fd35990, %fd35987;
	setp.lt.f64 	%p7255, %fd35990, 0d3EE4F8B588E368F1;
	setp.eq.f64 	%p7256, %fd35988, 0d0000000000000000;
	or.pred  	%p7257, %p7255, %p7256;
	mov.f64 	%fd39312, %fd9619;
	@%p7257 bra 	$L__BB3_6585;
	sub.f64 	%fd35991, %fd9617, %fd9619;
	mul.f64 	%fd35992, %fd35988, %fd35991;
	sub.f64 	%fd35993, %fd35988, %fd35981;
	div.rn.f64 	%fd35994, %fd35992, %fd35993;
	add.f64 	%fd9621, %fd9619, %fd35994;
	{ // callseq 961, 0
	.param .b64 param0;
	st.param.f64 	[param0], %fd1;
	.param .b64 param1;
	st.param.f64 	[param1], %fd9621;
	.param .b64 param2;
	st.param.f64 	[param2], %fd3;
	.param .b64 param3;
	st.param.f64 	[param3], %fd4;
	.param .b64 param4;
	st.param.f64 	[param4], %fd2;
	.param .b64 retval0;
	call.uni (retval0), 
	_Z7trans_fddddd, 
	(
	param0, 
	param1, 
	param2, 
	param3, 
	param4
	);
	ld.param.f64 	%fd35995, [retval0];
	} // callseq 961
	abs.f64 	%fd35997, %fd35994;
	setp.lt.f64 	%p7258, %fd35997, 0d3EE4F8B588E368F1;
	setp.eq.f64 	%p7259, %fd35995, 0d0000000000000000;
	or.pred  	%p7260, %p7258, %p7259;
	mov.f64 	%fd39312, %fd9621;
	@%p7260 bra 	$L__BB3_6585;
	sub.f64 	%fd35998, %fd9619, %fd9621;
	mul.f64 	%fd35999, %fd35995, %fd35998;
	sub.f64 	%fd36000, %fd35995, %fd35988;
	div.rn.f64 	%fd36001, %fd35999, %fd36000;
	add.f64 	%fd9623, %fd9621, %fd36001;
	{ // callseq 962, 0
	.param .b64 param0;
	st.param.f64 	[param0], %fd1;
	.param .b64 param1;
	st.param.f64 	[param1], %fd9623;
	.param .b64 param2;
	st.param.f64 	[param2], %fd3;
	.param .b64 param3;
	st.param.f64 	[param3], %fd4;
	.param .b64 param4;
	st.param.f64 	[param4], %fd2;
	.param .b64 retval0;
	call.uni (retval0), 
	_Z7trans_fddddd, 
	(
	param0, 
	param1, 
	param2, 
	param3, 
	param4
	);
	ld.param.f64 	%fd36002, [retval0];
	} // callseq 962
	abs.f64 	%fd36004, %fd36001;
	setp.lt.f64 	%p7261, %fd36004, 0d3EE4F8B588E368F1;
	setp.eq.f64 	%p7262, %fd36002, 0d0000000000000000;
	or.pred  	%p7263, %p7261, %p7262;
	mov.f64 	%fd39312, %fd9623;
	@%p7263 bra 	$L__BB3_6585;
	sub.f64 	%fd36005, %fd9621, %fd9623;
	mul.f64 	%fd36006, %fd36002, %fd36005;
	sub.f64 	%fd36007, %fd36002, %fd35995;
	div.rn.f64 	%fd36008, %fd36006, %fd36007;
	add.f64 	%fd9625, %fd9623, %fd36008;
	{ // callseq 963, 0
	.param .b64 param0;
	st.param.f64 	[param0], %fd1;
	.param .b64 param1;
	st.param.f64 	[param1], %fd9625;
	.param .b64 param2;
	st.param.f64 	[param2], %fd3;
	.param .b64 param3;
	st.param.f64 	[param3], %fd4;
	.param .b64 param4;
	st.param.f64 	[param4], %fd2;
	.param .b64 retval0;
	call.uni (retval0), 
	_Z7trans_fddddd, 
	(
	param0, 
	param1, 
	param2, 
	param3, 
	param4
	);
	ld.param.f64 	%fd36009, [retval0];
	} // callseq 963
	abs.f64 	%fd36011, %fd36008;
	setp.lt.f64 	%p7264, %fd36011, 0d3EE4F8B588E368F1;
	setp.eq.f64 	%p7265, %fd36009, 0d0000000000000000;
	or.pred  	%p7266, %p7264, %p7265;
	mov.f64 	%fd39312, %fd9625;
	@%p7266 bra 	$L__BB3_6585;
	sub.f64 	%fd36012, %fd9623, %fd9625;
	mul.f64 	%fd36013, %fd36009, %fd36012;
	sub.f64 	%fd36014, %fd36009, %fd36002;
	div.rn.f64 	%fd36015, %fd36013, %fd36014;
	add.f64 	%fd39309, %fd9625, %fd36015;
	{ // callseq 964, 0
	.param .b64 param0;
	st.param.f64 	[param0], %fd1;
	.param .b64 param1;
	st.param.f64 	[param1], %fd39309;
	.param .b64 param2;
	st.param.f64 	[param2], %fd3;
	.param .b64 param3;
	st.param.f64 	[param3], %fd4;
	.param .b64 param4;
	st.param.f64 	[param4], %fd2;
	.param .b64 retval0;
	call.uni (retval0), 
	_Z7trans_fddddd, 
	(
	param0, 
	param1, 
	param2, 
	param3, 
	param4
	);
	ld.param.f64 	%fd39311, [retval0];
	} // callseq 964
	abs.f64 	%fd36018, %fd36015;
	setp.lt.f64 	%p7267, %fd36018, 0d3EE4F8B588E368F1;
	setp.eq.f64 	%p7268, %fd39311, 0d0000000000000000;
	or.pred  	%p7269, %p7267, %p7268;
	mov.f64 	%fd39312, %fd39309;
	@%p7269 bra 	$L__BB3_6585;
	sub.f64 	%fd36019, %fd9625, %fd39309;
	mul.f64 	%fd36020, %fd39311, %fd36019;
	sub.f64 	%fd36021, %fd39311, %fd36009;
	div.rn.f64 	%fd36022, %fd36020, %fd36021;
	add.f64 	%fd39312, %fd39309, %fd36022;
	{ // callseq 965, 0
	.param .b64 param0;
	st.param.f64 	[param0], %fd1;
	.param .b64 param1;
	st.param.f64 	[param1], %fd39312;
	.param .b64 param2;
	st.param.f64 	[param2], %fd3;
	.param .b64 param3;
	st.param.f64 	[param3], %fd4;
	.param .b64 param4;
	st.param.f64 	[param4], %fd2;
	.param .b64 retval0;
	call.uni (retval0), 
	_Z7trans_fddddd, 
	(
	param0, 
	param1, 
	param2, 
	param3, 
	param4
	);
	ld.param.f64 	%fd39310, [retval0];
	} // callseq 965
	abs.f64 	%fd36025, %fd36022;
	setp.lt.f64 	%p7270, %fd36025, 0d3EE4F8B588E368F1;
	setp.eq.f64 	%p7271, %fd39310, 0d0000000000000000;
	or.pred  	%p7272, %p7270, %p7271;
	@%p7272 bra 	$L__BB3_6585;
	add.s32 	%r16095, %r16095, 8;
	setp.eq.s32 	%p7273, %r16095, 100000001;
	mov.f64 	%fd36026, 0d0000000000000000;
	mov.f64 	%fd39308, %fd39312;
	mov.f64 	%fd39312, %fd36026;
	@%p7273 bra 	$L__BB3_6585;
$L__BB3_6584:
	sub.f64 	%fd35970, %fd39309, %fd39308;
	mul.f64 	%fd35971, %fd39310, %fd35970;
	sub.f64 	%fd35972, %fd39310, %fd39311;
	div.rn.f64 	%fd35973, %fd35971, %fd35972;
	add.f64 	%fd9635, %fd39308, %fd35973;
	{ // callseq 958, 0
	.param .b64 param0;
	st.param.f64 	[param0], %fd1;
	.param .b64 param1;
	st.param.f64 	[param1], %fd9635;
	.param .b64 param2;
	st.param.f64 	[param2], %fd3;
	.param .b64 param3;
	st.param.f64 	[param3], %fd4;
	.param .b64 param4;
	st.param.f64 	[param4], %fd2;
	.param .b64 retval0;
	call.uni (retval0), 
	_Z7trans_fddddd, 
	(
	param0, 
	param1, 
	param2, 
	param3, 
	param4
	);
	ld.param.f64 	%fd35974, [retval0];
	} // callseq 958
	abs.f64 	%fd35976, %fd35973;
	setp.geu.f64 	%p7249, %fd35976, 0d3EE4F8B588E368F1;
	setp.neu.f64 	%p7250, %fd35974, 0d0000000000000000;
	and.pred  	%p7251, %p7249, %p7250;
	mov.f64 	%fd39312, %fd9635;
	@%p7251 bra 	$L__BB3_6576;
$L__BB3_6585:
	mul.f64 	%fd36027, %fd608, %fd39312;
	mul.f64 	%fd36028, %fd36027, 0d3A8067C6380646BA;
	div.rn.f64 	%fd9638, %fd1841, %fd36028;
	{
	.reg .b32 %temp; 
	mov.b64 	{%temp, %r16096}, %fd9638;
	}
	{
	.reg .b32 %temp; 
	mov.b64 	{%r16097, %temp}, %fd9638;
	}
	setp.gt.s32 	%p7274, %r16096, 1048575;
	mov.b32 	%r16098, -1023;
	mov.f64 	%fd39313, %fd9638;
	@%p7274 bra 	$L__BB3_6587;
	mul.f64 	%fd39313, %fd9638, 0d4350000000000000;
	{
	.reg .b32 %temp; 
	mov.b64 	{%temp, %r16096}, %fd39313;
	}
	{
	.reg .b32 %temp; 
	mov.b64 	{%r16097, %temp}, %fd39313;
	}
	mov.b32 	%r16098, -1077;
$L__BB3_6587:
	add.s32 	%r14530, %r16096, -1;
	setp.gt.u32 	%p7275, %r14530, 2146435070;
	@%p7275 bra 	$L__BB3_6591;
	shr.u32 	%r14533, %r16096, 20;
	add.s32 	%r16099, %r16098, %r14533;
	and.b32  	%r14534, %r16096, 1048575;
	or.b32  	%r14535, %r14534, 1072693248;
	mov.b64 	%fd39314, {%r16097, %r14535};
	setp.lt.u32 	%p7277, %r14535, 1073127583;
	@%p7277 bra 	$L__BB3_6590;
	{
	.reg .b32 %temp; 
	mov.b64 	{%r14536, %temp}, %fd39314;
	}
	{
	.reg .b32 %temp; 
	mov.b64 	{%temp, %r14537}, %fd39314;
	}
	add.s32 	%r14538, %r14537, -1048576;
	mov.b64 	%fd39314, {%r14536, %r14538};
	add.s32 	%r16099, %r16099, 1;
$L__BB3_6590:
	add.f64 	%fd36030, %fd39314, 0dBFF0000000000000;
	add.f64 	%fd36031, %fd39314, 0d3FF0000000000000;
	rcp.approx.ftz.f64 	%fd36032, %fd36031;
	neg.f64 	%fd36033, %fd36031;
	fma.rn.f64 	%fd36034, %fd36033, %fd36032, 0d3FF0000000000000;
	fma.rn.f64 	%fd36035, %fd36034, %fd36034, %fd36034;
	fma.rn.f64 	%fd36036, %fd36035, %fd36032, %fd36032;
	mul.f64 	%fd36037, %fd36030, %fd36036;
	fma.rn.f64 	%fd36038, %fd36030, %fd36036, %fd36037;
	mul.f64 	%fd36039, %fd36038, %fd36038;
	fma.rn.f64 	%fd36040, %fd36039, 0d3EB1380B3AE80F1E, 0d3ED0EE258B7A8B04;
	fma.rn.f64 	%fd36041, %fd36040, %fd36039, 0d3EF3B2669F02676F;
	fma.rn.f64 	%fd36042, %fd36041, %fd36039, 0d3F1745CBA9AB0956;
	fma.rn.f64 	%fd36043, %fd36042, %fd36039, 0d3F3C71C72D1B5154;
	fma.rn.f64 	%fd36044, %fd36043, %fd36039, 0d3F624924923BE72D;
	fma.rn.f64 	%fd36045, %fd36044, %fd36039, 0d3F8999999999A3C4;
	fma.rn.f64 	%fd36046, %fd36045, %fd36039, 0d3FB5555555555554;
	sub.f64 	%fd36047, %fd36030, %fd36038;
	add.f64 	%fd36048, %fd36047, %fd36047;
	neg.f64 	%fd36049, %fd36038;
	fma.rn.f64 	%fd36050, %fd36049, %fd36030, %fd36048;
	mul.f64 	%fd36051, %fd36036, %fd36050;
	mul.f64 	%fd36052, %fd36039, %fd36046;
	fma.rn.f64 	%fd36053, %fd36052, %fd36038, %fd36051;
	xor.b32  	%r14539, %r16099, -2147483648;
	mov.b32 	%r14540, 1127219200;
	mov.b64 	%fd36054, {%r14539, %r14540};
	sub.f64 	%fd36055, %fd36054, %fd159;
	fma.rn.f64 	%fd36056, %fd36055, 0d3FE62E42FEFA39EF, %fd36038;
	fma.rn.f64 	%fd36057, %fd36055, 0dBFE62E42FEFA39EF, %fd36056;
	sub.f64 	%fd36058, %fd36057, %fd36038;
	sub.f64 	%fd36059, %fd36053, %fd36058;
	fma.rn.f64 	%fd36060, %fd36055, 0d3C7ABC9E3B39803F, %fd36059;
	add.f64 	%fd39315, %fd36056, %fd36060;
	bra.uni 	$L__BB3_6592;
$L__BB3_6591:
	fma.rn.f64 	%fd36029, %fd39313, 0d7FF0000000000000, 0d7FF0000000000000;
	{
	.reg .b32 %temp; 
	mov.b64 	{%temp, %r14531}, %fd39313;
	}
	and.b32  	%r14532, %r14531, 2147483647;
	setp.eq.s32 	%p7276, %r14532, 0;
	selp.f64 	%fd39315, 0dFFF0000000000000, %fd36029, %p7276;
$L__BB3_6592:
	mul.f64 	%fd9647, %fd1840, %fd1900;
	setp.geu.f64 	%p7278, %fd9647, 0d0000000000000000;
	div.rn.f64 	%fd36061, %fd39315, %fd37505;
	add.f64 	%fd36062, %fd36061, 0d3FF0000000000000;
	setp.gtu.f64 	%p7279, %fd36062, 0d0000000000000000;
	and.pred  	%p7280, %p7278, %p7279;
	@%p7280 bra 	$L__BB3_6594;
	mov.u64 	%rd474, $str$6;
	cvta.global.u64 	%rd475, %rd474;
	{ // callseq 966, 0
	.param .b64 param0;
	st.param.b64 	[param0], %rd475;
	.param .b64 param1;
	st.param.b64 	[param1], 0;
	.param .b32 retval0;
	call.uni (retval0), 
	vprintf, 
	(
	param0, 
	param1
	);
	ld.param.b32 	%r14541, [retval0];
	} // callseq 966
$L__BB3_6594:
	add.f64 	%fd9649, %fd36062, 0d3FF0000000000000;
	setp.geu.f64 	%p7281, %fd9647, %fd9649;
	@%p7281 bra 	$L__BB3_6642;
	add.f64 	%fd9650, %fd36062, 0d4016000000000000;
	{
	.reg .b32 %temp; 
	mov.b64 	{%temp, %r16100}, %fd9650;
	}
	{
	.reg .b32 %temp; 
	mov.b64 	{%r16101, %temp}, %fd9650;
	}
	setp.gt.s32 	%p7310, %r16100, 1048575;
	mov.b32 	%r16102, -1023;
	mov.f64 	%fd39316, %fd9650;
	@%p7310 bra 	$L__BB3_6597;
	mul.f64 	%fd39316, %fd9650, 0d4350000000000000;
	{
	.reg .b32 %temp; 
	mov.b64 	{%temp, %r16100}, %fd39316;
	}
	{
	.reg .b32 %temp; 
	mov.b64 	{%r16101, %temp}, %fd39316;
	}
	mov.b32 	%r16102, -1077;
$L__BB3_6597:
	add.s32 	%r14606, %r16100, -1;
	setp.gt.u32 	%p7311, %r14606, 2146435070;
	@%p7311 bra 	$L__BB3_6601;
	shr.u32 	%r14609, %r16100, 20;
	add.s32 	%r16103, %r16102, %r14609;
	and.b32  	%r14610, %r16100, 1048575;
	or.b32  	%r14611, %r14610, 1072693248;
	mov.b64 	%fd39317, {%r16101, %r14611};
	setp.lt.u32 	%p7313, %r14611, 1073127583;
	@%p7313 bra 	$L__BB3_6600;
	{
	.reg .b32 %temp; 
	mov.b64 	{%r14612, %temp}, %fd39317;
	}
	{
	.reg .b32 %temp; 
	mov.b64 	{%temp, %r14613}, %fd39317;
	}
	add.s32 	%r14614, %r14613, -1048576;
	mov.b64 	%fd39317, {%r14612, %r14614};
	add.s32 	%r16103, %r16103, 1;
$L__BB3_6600:
	add.f64 	%fd36263, %fd39317, 0dBFF0000000000000;
	add.f64 	%fd36264, %fd39317, 0d3FF0000000000000;
	rcp.approx.ftz.f64 	%fd36265, %fd36264;
	neg.f64 	%fd36266, %fd36264;
	fma.rn.f64 	%fd36267, %fd36266, %fd36265, 0d3FF0000000000000;
	fma.rn.f64 	%fd36268, %fd36267, %fd36267, %fd36267;
	fma.rn.f64 	%fd36269, %fd36268, %fd36265, %fd36265;
	mul.f64 	%fd36270, %fd36263, %fd36269;
	fma.rn.f64 	%fd36271, %fd36263, %fd36269, %fd36270;
	mul.f64 	%fd36272, %fd36271, %fd36271;
	fma.rn.f64 	%fd36273, %fd36272, 0d3EB1380B3AE80F1E, 0d3ED0EE258B7A8B04;
	fma.rn.f64 	%fd36274, %fd36273, %fd36272, 0d3EF3B2669F02676F;
	fma.rn.f64 	%fd36275, %fd36274, %fd36272, 0d3F1745CBA9AB0956;
	fma.rn.f64 	%fd36276, %fd36275, %fd36272, 0d3F3C71C72D1B5154;
	fma.rn.f64 	%fd36277, %fd36276, %fd36272, 0d3F624924923BE72D;
	fma.rn.f64 	%fd36278, %fd36277, %fd36272, 0d3F8999999999A3C4;
	fma.rn.f64 	%fd36279, %fd36278, %fd36272, 0d3FB5555555555554;
	sub.f64 	%fd36280, %fd36263, %fd36271;
	add.f64 	%fd36281, %fd36280, %fd36280;
	neg.f64 	%fd36282, %fd36271;
	fma.rn.f64 	%fd36283, %fd36282, %fd36263, %fd36281;
	mul.f64 	%fd36284, %fd36269, %fd36283;
	mul.f64 	%fd36285, %fd36272, %fd36279;
	fma.rn.f64 	%fd36286, %fd36285, %fd36271, %fd36284;
	xor.b32  	%r14615, %r16103, -2147483648;
	mov.b32 	%r14616, 1127219200;
	mov.b64 	%fd36287, {%r14615, %r14616};
	sub.f64 	%fd36288, %fd36287, %fd159;
	fma.rn.f64 	%fd36289, %fd36288, 0d3FE62E42FEFA39EF, %fd36271;
	fma.rn.f64 	%fd36290, %fd36288, 0dBFE62E42FEFA39EF, %fd36289;
	sub.f64 	%fd36291, %fd36290, %fd36271;
	sub.f64 	%fd36292, %fd36286, %fd36291;
	fma.rn.f64 	%fd36293, %fd36288, 0d3C7ABC9E3B39803F, %fd36292;
	add.f64 	%fd39318, %fd36289, %fd36293;
	bra.uni 	$L__BB3_6602;
$L__BB3_6601:
	fma.rn.f64 	%fd36262, %fd39316, 0d7FF0000000000000, 0d7FF0000000000000;
	{
	.reg .b32 %temp; 
	mov.b64 	{%temp, %r14607}, %fd39316;
	}
	and.b32  	%r14608, %r14607, 2147483647;
	setp.eq.s32 	%p7312, %r14608, 0;
	selp.f64 	%fd39318, 0dFFF0000000000000, %fd36262, %p7312;
$L__BB3_6602:
	add.f64 	%fd36294, %fd36062, 0d3FE0000000000000;
	mul.f64 	%fd36295, %fd36294, %fd39318;
	sub.f64 	%fd9659, %fd9650, %fd36295;
	mov.f64 	%fd36296, 0d40530B869F76170A;
	div.rn.f64 	%fd36297, %fd36296, %fd9649;
	add.f64 	%fd36298, %fd36297, 0d3FF00000000D0EC7;
	add.f64 	%fd36299, %fd9649, 0d3FF0000000000000;
	mov.f64 	%fd36300, 0dC055A0572B143656;
	div.rn.f64 	%fd36301, %fd36300, %fd36299;
	add.f64 	%fd36302, %fd36298, %fd36301;
	add.f64 	%fd36303, %fd36299, 0d3FF0000000000000;
	mov.f64 	%fd36304, 0d4038039BF13B4CC6;
	div.rn.f64 	%fd36305, %fd36304, %fd36303;
	add.f64 	%fd36306, %fd36302, %fd36305;
	add.f64 	%fd36307, %fd36303, 0d3FF0000000000000;
	mov.f64 	%fd36308, 0dBFF3B5348DCDCC8C;
	div.rn.f64 	%fd36309, %fd36308, %fd36307;
	add.f64 	%fd36310, %fd36306, %fd36309;
	add.f64 	%fd36311, %fd36307, 0d3FF0000000000000;
	mov.f64 	%fd36312, 0d3F53CD7319EC12D8;
	div.rn.f64 	%fd36313, %fd36312, %fd36311;
	add.f64 	%fd36314, %fd36310, %fd36313;
	add.f64 	%fd36315, %fd36311, 0d3FF0000000000000;
	mov.f64 	%fd36316, 0dBED6A1181C0E9888;
	div.rn.f64 	%fd36317, %fd36316, %fd36315;
	add.f64 	%fd36318, %fd36314, %fd36317;
	mul.f64 	%fd36319, %fd36318, 0d40040D931FF62706;
	div.rn.f64 	%fd39319, %fd36319, %fd36062;
	{
	.reg .b32 %temp; 
	mov.b64 	{%temp, %r16104}, %fd39319;
	}
	{
	.reg .b32 %temp; 
	mov.b64 	{%r16105, %temp}, %fd39319;
	}
	setp.gt.s32 	%p7314, %r16104, 1048575;
	mov.b32 	%r16106, -1023;
	@%p7314 bra 	$L__BB3_6604;
	mul.f64 	%fd39319, %fd39319, 0d4350000000000000;
	{
	.reg .b32 %temp; 
	mov.b64 	{%temp, %r16104}, %fd39319;
	}
	{
	.reg .b32 %temp; 
	mov.b64 	{%r16105, %temp}, %fd39319;
	}
	mov.b32 	%r16106, -1077;
$L__BB3_6604:
	add.s32 	%r14619, %r16104, -1;
	setp.gt.u32 	%p7315, %r14619, 2146435070;
	@%p7315 bra 	$L__BB3_6608;
	shr.u32 	%r14622, %r16104, 20;
	add.s32 	%r16107, %r16106, %r14622;
	and.b32  	%r14623, %r16104, 1048575;
	or.b32  	%r14624, %r14623, 1072693248;
	mov.b64 	%fd39320, {%r16105, %r14624};
	setp.lt.u32 	%p7317, %r14624, 1073127583;
	@%p7317 bra 	$L__BB3_6607;
	{
	.reg .b32 %temp; 
	mov.b64 	{%r14625, %temp}, %fd39320;
	}
	{
	.reg .b32 %temp; 
	mov.b64 	{%temp, %r14626}, %fd39320;
	}
	add.s32 	%r14627, %r14626, -1048576;
	mov.b64 	%fd39320, {%r14625, %r14627};
	add.s32 	%r16107, %r16107, 1;
$L__BB3_6607:
	add.f64 	%fd36321, %fd39320, 0dBFF0000000000000;
	add.f64 	%fd36322, %fd39320, 0d3FF0000000000000;
	rcp.approx.ftz.f64 	%fd36323, %fd36322;
	neg.f64 	%fd36324, %fd36322;
	fma.rn.f64 	%fd36325, %fd36324, %fd36323, 0d3FF0000000000000;
	fma.rn.f64 	%fd36326, %fd36325, %fd36325, %fd36325;
	fma.rn.f64 	%fd36327, %fd36326, %fd36323, %fd36323;
	mul.f64 	%fd36328, %fd36321, %fd36327;
	fma.rn.f64 	%fd36329, %fd36321, %fd36327, %fd36328;
	mul.f64 	%fd36330, %fd36329, %fd36329;
	fma.rn.f64 	%fd36331, %fd36330, 0d3EB1380B3AE80F1E, 0d3ED0EE258B7A8B04;
	fma.rn.f64 	%fd36332, %fd36331, %fd36330, 0d3EF3B2669F02676F;
	fma.rn.f64 	%fd36333, %fd36332, %fd36330, 0d3F1745CBA9AB0956;
	fma.rn.f64 	%fd36334, %fd36333, %fd36330, 0d3F3C71C72D1B5154;
	fma.rn.f64 	%fd36335, %fd36334, %fd36330, 0d3F624924923BE72D;
	fma.rn.f64 	%fd36336, %fd36335, %fd36330, 0d3F8999999999A3C4;
	fma.rn.f64 	%fd36337, %fd36336, %fd36330, 0d3FB5555555555554;
	sub.f64 	%fd36338, %fd36321, %fd36329;
	add.f64 	%fd36339, %fd36338, %fd36338;
	neg.f64 	%fd36340, %fd36329;
	fma.rn.f64 	%fd36341, %fd36340, %fd36321, %fd36339;
	mul.f64 	%fd36342, %fd36327, %fd36341;
	mul.f64 	%fd36343, %fd36330, %fd36337;
	fma.rn.f64 	%fd36344, %fd36343, %fd36329, %fd36342;
	xor.b32  	%r14628, %r16107, -2147483648;
	mov.b32 	%r14629, 1127219200;
	mov.b64 	%fd36345, {%r14628, %r14629};
	sub.f64 	%fd36346, %fd36345, %fd159;
	fma.rn.f64 	%fd36347, %fd36346, 0d3FE62E42FEFA39EF, %fd36329;
	fma.rn.f64 	%fd36348, %fd36346, 0dBFE62E42FEFA39EF, %fd36347;
	sub.f64 	%fd36349, %fd36348, %fd36329;
	sub.f64 	%fd36350, %fd36344, %fd36349;
	fma.rn.f64 	%fd36351, %fd36346, 0d3C7ABC9E3B39803F, %fd36350;
	add.f64 	%fd39321, %fd36347, %fd36351;
	bra.uni 	$L__BB3_6609;
$L__BB3_6608:
	fma.rn.f64 	%fd36320, %fd39319, 0d7FF0000000000000, 0d7FF0000000000000;
	{
	.reg .b32 %temp; 
	mov.b64 	{%temp, %r14620}, %fd39319;
	}
	and.b32  	%r14621, %r14620, 2147483647;
	setp.eq.s32 	%p7316, %r14621, 0;
	selp.f64 	%fd39321, 0dFFF0000000000000, %fd36320, %p7316;
$L__BB3_6609:
	setp.gtu.f64 	%p7318, %fd9647, 0d0000000000000000;
	mov.f64 	%fd39345, 0d0000000000000000;
	@%p7318 bra 	$L__BB3_6612;
	setp.geu.f64 	%p7319, %fd9647, 0d0000000000000000;
	@%p7319 bra 	$L__BB3_6674;
	mov.u64 	%rd478, $str$4;
	cvta.global.u64 	%rd479, %rd478;
	{ // callseq 968, 0
	.param .b64 param0;
	st.param.b64 	[param0], %rd479;
	.param .b64 param1;
	st.param.b64 	[param1], 0;
	.param .b32 retval0;
	call.uni (retval0), 
	vprintf, 
	(
	param0, 
	param1
	);
	ld.param.b32 	%r14630, [retval0];
	} // callseq 968
	bra.uni 	$L__BB3_6674;
$L__BB3_6612:
	rcp.rn.f64 	%fd39323, %fd36062;
	mov.b32 	%r16108, 1;
	mov.f64 	%fd39322, %fd36062;
	mov.f64 	%fd39325, %fd39323;
	bra.uni 	$L__BB3_6629;
$L__BB3_6613:
	add.f64 	%fd9670, %fd9718, 0d3FF0000000000000;
	div.rn.f64 	%fd36358, %fd9647, %fd9670;
	mul.f64 	%fd9671, %fd9719, %fd36358;
	add.f64 	%fd39325, %fd39325, %fd9671;
	abs.f64 	%fd36359, %fd9671;
	abs.f64 	%fd36360, %fd39325;
	mul.f64 	%fd36361, %fd36360, 0d3E9421F5F40D8376;
	setp.lt.f64 	%p7321, %fd36359, %fd36361;
	@%p7321 bra 	$L__BB3_6630;
	add.f64 	%fd9673, %fd9670, 0d3FF0000000000000;
	div.rn.f64 	%fd36362, %fd9647, %fd9673;
	mul.f64 	%fd9674, %fd9671, %fd36362;
	add.f64 	%fd39325, %fd39325, %fd9674;
	abs.f64 	%fd36363, %fd9674;
	abs.f64 	%fd36364, %fd39325;
	mul.f64 	%fd36365, %fd36364, 0d3E9421F5F40D8376;
	setp.lt.f64 	%p7322, %fd36363, %fd36365;
	@%p7322 bra 	$L__BB3_6630;
	add.f64 	%fd9676, %fd9673, 0d3FF0000000000000;
	div.rn.f64 	%fd36366, %fd9647, %fd9676;
	mul.f64 	%fd9677, %fd9674, %fd36366;
	add.f64 	%fd39325, %fd39325, %fd9677;
	abs.f64 	%fd36367, %fd9677;
	abs.f64 	%fd36368, %fd39325;
	mul.f64 	%fd36369, %fd36368, 0d3E9421F5F40D8376;
	setp.lt.f64 	%p7323, %fd36367, %fd36369;
	@%p7323 bra 	$L__BB3_6630;
	add.f64 	%fd9679, %fd9676, 0d3FF0000000000000;
	div.rn.f64 	%fd36370, %fd9647, %fd9679;
	mul.f64 	%fd9680, %fd9677, %fd36370;
	add.f64 	%fd39325, %fd39325, %fd9680;
	abs.f64 	%fd36371, %fd9680;
	abs.f64 	%fd36372, %fd39325;
	mul.f64 	%fd36373, %fd36372, 0d3E9421F5F40D8376;
	setp.lt.f64 	%p7324, %fd36371, %fd36373;
	@%p7324 bra 	$L__BB3_6630;
	add.f64 	%fd9682, %fd9679, 0d3FF0000000000000;
	div.rn.f64 	%fd36374, %fd9647, %fd9682;
	mul.f64 	%fd9683, %fd9680, %fd36374;
	add.f64 	%fd39325, %fd39325, %fd9683;
	abs.f64 	%fd36375, %fd9683;
	abs.f64 	%fd36376, %fd39325;
	mul.f64 	%fd36377, %fd36376, 0d3E9421F5F40D8376;
	setp.lt.f64 	%p7325, %fd36375, %fd36377;
	@%p7325 bra 	$L__BB3_6630;
	add.f64 	%fd9685, %fd9682, 0d3FF0000000000000;
	div.rn.f64 	%fd36378, %fd9647, %fd9685;
	mul.f64 	%fd9686, %fd9683, %fd36378;
	add.f64 	%fd39325, %fd39325, %fd9686;
	abs.f64 	%fd36379, %fd9686;
	abs.f64 	%fd36380, %fd39325;
	mul.f64 	%fd36381, %fd36380, 0d3E9421F5F40D8376;
	setp.lt.f64 	%p7326, %fd36379, %fd36381;
	@%p7326 bra 	$L__BB3_6630;
	add.f64 	%fd9688, %fd9685, 0d3FF0000000000000;
	div.rn.f64 	%fd36382, %fd9647, %fd9688;
	mul.f64 	%fd9689, %fd9686, %fd36382;
	add.f64 	%fd39325, %fd39325, %fd9689;
	abs.f64 	%fd36383, %fd9689;
	abs.f64 	%fd36384, %fd39325;
	mul.f64 	%fd36385, %fd36384, 0d3E9421F5F40D8376;
	setp.lt.f64 	%p7327, %fd36383, %fd36385;
	@%p7327 bra 	$L__BB3_6630;
	add.f64 	%fd9691, %fd9688, 0d3FF0000000000000;
	div.rn.f64 	%fd36386, %fd9647, %fd9691;
	mul.f64 	%fd9692, %fd9689, %fd36386;
	add.f64 	%fd39325, %fd39325, %fd9692;
	abs.f64 	%fd36387, %fd9692;
	abs.f64 	%fd36388, %fd39325;
	mul.f64 	%fd36389, %fd36388, 0d3E9421F5F40D8376;
	setp.lt.f64 	%p7328, %fd36387, %fd36389;
	@%p7328 bra 	$L__BB3_6630;
	add.f64 	%fd9694, %fd9691, 0d3FF0000000000000;
	div.rn.f64 	%fd36390, %fd9647, %fd9694;
	mul.f64 	%fd9695, %fd9692, %fd36390;
	add.f64 	%fd39325, %fd39325, %fd9695;
	abs.f64 	%fd36391, %fd9695;
	abs.f64 	%fd36392, %fd39325;
	mul.f64 	%fd36393, %fd36392, 0d3E9421F5F40D8376;
	setp.lt.f64 	%p7329, %fd36391, %fd36393;
	@%p7329 bra 	$L__BB3_6630;
	add.f64 	%fd9697, %fd9694, 0d3FF0000000000000;
	div.rn.f64 	%fd36394, %fd9647, %fd9697;
	mul.f64 	%fd9698, %fd9695, %fd36394;
	add.f64 	%fd39325, %fd39325, %fd9698;
	abs.f64 	%fd36395, %fd9698;
	abs.f64 	%fd36396, %fd39325;
	mul.f64 	%fd36397, %fd36396, 0d3E9421F5F40D8376;
	setp.lt.f64 	%p7330, %fd36395, %fd36397;
	@%p7330 bra 	$L__BB3_6630;
	add.f64 	%fd9700, %fd9697, 0d3FF0000000000000;
	div.rn.f64 	%fd36398, %fd9647, %fd9700;
	mul.f64 	%fd9701, %fd9698, %fd36398;
	add.f64 	%fd39325, %fd39325, %fd9701;
	abs.f64 	%fd36399, %fd9701;
	abs.f64 	%fd36400, %fd39325;
	mul.f64 	%fd36401, %fd36400, 0d3E9421F5F40D8376;
	setp.lt.f64 	%p7331, %fd36399, %fd36401;
	@%p7331 bra 	$L__BB3_6630;
	add.f64 	%fd9703, %fd9700, 0d3FF0000000000000;
	div.rn.f64 	%fd36402, %fd9647, %fd9703;
	mul.f64 	%fd9704, %fd9701, %fd36402;
	add.f64 	%fd39325, %fd39325, %fd9704;
	abs.f64 	%fd36403, %fd9704;
	abs.f64 	%fd36404, %fd39325;
	mul.f64 	%fd36405, %fd36404, 0d3E9421F5F40D8376;
	setp.lt.f64 	%p7332, %fd36403, %fd36405;
	@%p7332 bra 	$L__BB3_6630;
	add.f64 	%fd9706, %fd9703, 0d3FF0000000000000;
	div.rn.f64 	%fd36406, %fd9647, %fd9706;
	mul.f64 	%fd9707, %fd9704, %fd36406;
	add.f64 	%fd39325, %fd39325, %fd9707;
	abs.f64 	%fd36407, %fd9707;
	abs.f64 	%fd36408, %fd39325;
	mul.f64 	%fd36409, %fd36408, 0d3E9421F5F40D8376;
	setp.lt.f64 	%p7333, %fd36407, %fd36409;
	@%p7333 bra 	$L__BB3_6630;
	add.f64 	%fd9709, %fd9706, 0d3FF0000000000000;
	div.rn.f64 	%fd36410, %fd9647, %fd9709;
	mul.f64 	%fd9710, %fd9707, %fd36410;
	add.f64 	%fd39325, %fd39325, %fd9710;
	abs.f64 	%fd36411, %fd9710;
	abs.f64 	%fd36412, %fd39325;
	mul.f64 	%fd36413, %fd36412, 0d3E9421F5F40D8376;
	setp.lt.f64 	%p7334, %fd36411, %fd36413;
	@%p7334 bra 	$L__BB3_6630;
	add.f64 	%fd39322, %fd9709, 0d3FF0000000000000;
	div.rn.f64 	%fd36414, %fd9647, %fd39322;
	mul.f64 	%fd39323, %fd9710, %fd36414;
	add.f64 	%fd39325, %fd39325, %fd39323;
	abs.f64 	%fd36415, %fd39323;
	abs.f64 	%fd36416, %fd39325;
	mul.f64 	%fd36417, %fd36416, 0d3E9421F5F40D8376;
	setp.lt.f64 	%p7335, %fd36415, %fd36417;
	@%p7335 bra 	$L__BB3_6630;
	add.s32 	%r16108, %r16108, 16;
	setp.eq.s32 	%p7336, %r16108, 100000001;
	@%p7336 bra 	$L__BB3_6641;
$L__BB3_6629:
	add.f64 	%fd9718, %fd39322, 0d3FF0000000000000;
	div.rn.f64 	%fd36354, %fd9647, %fd9718;
	mul.f64 	%fd9719, %fd39323, %fd36354;
	add.f64 	%fd39325, %fd39325, %fd9719;
	abs.f64 	%fd36355, %fd9719;
	abs.f64 	%fd36356, %fd39325;
	mul.f64 	%fd36357, %fd36356, 0d3E9421F5F40D8376;
	setp.geu.f64 	%p7320, %fd36355, %fd36357;
	@%p7320 bra 	$L__BB3_6613;
$L__BB3_6630:
	{
	.reg .b32 %temp; 
	mov.b64 	{%temp, %r16109}, %fd9647;
	}
	{
	.reg .b32 %temp; 
	mov.b64 	{%r16110, %temp}, %fd9647;
	}
	setp.gt.s32 	%p7337, %r16109, 1048575;
	mov.b32 	%r16111, -1023;
	mov.f64 	%fd39326, %fd9647;
	@%p7337 bra 	$L__BB3_6632;
	mul.f64 	%fd39326, %fd9647, 0d4350000000000000;
	{
	.reg .b32 %temp; 
	mov.b64 	{%temp, %r16109}, %fd39326;
	}
	{
	.reg .b32 %temp; 
	mov.b64 	{%r16110, %temp}, %fd39326;
	}
	mov.b32 	%r16111, -1077;
$L__BB3_6632:
	add.s32 	%r14637, %r16109, -1;
	setp.gt.u32 	%p7338, %r14637, 2146435070;
	@%p7338 bra 	$L__BB3_6636;
	shr.u32 	%r14640, %r16109, 20;
	add.s32 	%r16112, %r16111, %r14640;
	and.b32  	%r14641, %r16109, 1048575;
	or.b32  	%r14642, %r14641, 1072693248;
	mov.b64 	%fd39327, {%r16110, %r14642};
	setp.lt.u32 	%p7340, %r14642, 1073127583;
	@%p7340 bra 	$L__BB3_6635;
	{
	.reg .b32 %temp; 
	mov.b64 	{%r14643, %temp}, %fd39327;
	}
	{
	.reg .b32 %temp; 
	mov.b64 	{%temp, %r14644}, %fd39327;
	}
	add.s32 	%r14645, %r14644, -1048576;
	mov.b64 	%fd39327, {%r14643, %r14645};
	add.s32 	%r16112, %r16112, 1;
$L__BB3_6635:
	add.f64 	%fd36420, %fd39327, 0dBFF0000000000000;
	add.f64 	%fd36421, %fd39327, 0d3FF0000000000000;
	rcp.approx.ftz.f64 	%fd36422, %fd36421;
	neg.f64 	%fd36423, %fd36421;
	fma.rn.f64 	%fd36424, %fd36423, %fd36422, 0d3FF0000000000000;
	fma.rn.f64 	%fd36425, %fd36424, %fd36424, %fd36424;
	fma.rn.f64 	%fd36426, %fd36425, %fd36422, %fd36422;
	mul.f64 	%fd36427, %fd36420, %fd36426;
	fma.rn.f64 	%fd36428, %fd36420, %fd36426, %fd36427;
	mul.f64 	%fd36429, %fd36428, %fd36428;
	fma.rn.f64 	%fd36430, %fd36429, 0d3EB1380B3AE80F1E, 0d3ED0EE258B7A8B04;
	fma.rn.f64 	%fd36431, %fd36430, %fd36429, 0d3EF3B2669F02676F;
	fma.rn.f64 	%fd36432, %fd36431, %fd36429, 0d3F1745CBA9AB0956;
	fma.rn.f64 	%fd36433, %fd36432, %fd36429, 0d3F3C71C72D1B5154;
	fma.rn.f64 	%fd36434, %fd36433, %fd36429, 0d3F624924923BE72D;
	fma.rn.f64 	%fd36435, %fd36434, %fd36429, 0d3F8999999999A3C4;
	fma.rn.f64 	%fd36436, %fd36435, %fd36429, 0d3FB5555555555554;
	sub.f64 	%fd36437, %fd36420, %fd36428;
	add.f64 	%fd36438, %fd36437, %fd36437;
	neg.f64 	%fd36439, %fd36428;
	fma.rn.f64 	%fd36440, %fd36439, %fd36420, %fd36438;
	mul.f64 	%fd36441, %fd36426, %fd36440;
	mul.f64 	%fd36442, %fd36429, %fd36436;
	fma.rn.f64 	%fd36443, %fd36442, %fd36428, %fd36441;
	xor.b32  	%r14646, %r16112, -2147483648;
	mov.b32 	%r14647, 1127219200;
	mov.b64 	%fd36444, {%r14646, %r14647};
	sub.f64 	%fd36445, %fd36444, %fd159;
	fma.rn.f64 	%fd36446, %fd36445, 0d3FE62E42FEFA39EF, %fd36428;
	fma.rn.f64 	%fd36447, %fd36445, 0dBFE62E42FEFA39EF, %fd36446;
	sub.f64 	%fd36448, %fd36447, %fd36428;
	sub.f64 	%fd36449, %fd36443, %fd36448;
	fma.rn.f64 	%fd36450, %fd36445, 0d3C7ABC9E3B39803F, %fd36449;
	add.f64 	%fd39328, %fd36446, %fd36450;
	bra.uni 	$L__BB3_6637;
$L__BB3_6636:
	fma.rn.f64 	%fd36419, %fd39326, 0d7FF0000000000000, 0d7FF0000000000000;
	{
	.reg .b32 %temp; 
	mov.b64 	{%temp, %r14638}, %fd39326;
	}
	and.b32  	%r14639, %r14638, 2147483647;
	setp.eq.s32 	%p7339, %r14639, 0;
	selp.f64 	%fd39328, 0dFFF0000000000000, %fd36419, %p7339;
$L__BB3_6637:
	mul.f64 	%fd36451, %fd36062, %fd39328;
	sub.f64 	%fd36452, %fd36451, %fd9647;
	sub.f64 	%fd36453, %fd9659, %fd39321;
	add.f64 	%fd9730, %fd36453, %fd36452;
	fma.rn.f64 	%fd36454, %fd9730, 0d3FF71547652B82FE, 0d4338000000000000;
	{
	.reg .b32 %temp; 
	mov.b64 	{%r3791, %temp}, %fd36454;
	}
	mov.f64 	%fd36455, 0dC338000000000000;
	add.rn.f64 	%fd36456, %fd36454, %fd36455;
	fma.rn.f64 	%fd36457, %fd36456, 0dBFE62E42FEFA39EF, %fd9730;
	fma.rn.f64 	%fd36458, %fd36456, 0dBC7ABC9E3B39803F, %fd36457;
	fma.rn.f64 	%fd36459, %fd36458, 0d3E5ADE1569CE2BDF, 0d3E928AF3FCA213EA;
	fma.rn.f64 	%fd36460, %fd36459, %fd36458, 0d3EC71DEE62401315;
	fma.rn.f64 	%fd36461, %fd36460, %fd36458, 0d3EFA01997C89EB71;
	fma.rn.f64 	%fd36462, %fd36461, %fd36458, 0d3F2A01A014761F65;
	fma.rn.f64 	%fd36463, %fd36462, %fd36458, 0d3F56C16C1852B7AF;
	fma.rn.f64 	%fd36464, %fd36463, %fd36458, 0d3F81111111122322;
	fma.rn.f64 	%fd36465, %fd36464, %fd36458, 0d3FA55555555502A1;
	fma.rn.f64 	%fd36466, %fd36465, %fd36458, 0d3FC5555555555511;
	fma.rn.f64 	%fd36467, %fd36466, %fd36458, 0d3FE000000000000B;
	fma.rn.f64 	%fd36468, %fd36467, %fd36458, 0d3FF0000000000000;
	fma.rn.f64 	%fd36469, %fd36468, %fd36458, 0d3FF0000000000000;
	{
	.reg .b32 %temp; 
	mov.b64 	{%r3792, %temp}, %fd36469;
	}
	{
	.reg .b32 %temp; 
	mov.b64 	{%temp, %r3793}, %fd36469;
	}
	shl.b32 	%r14648, %r3791, 20;
	add.s32 	%r14649, %r14648, %r3793;
	mov.b64 	%fd39329, {%r3792, %r14649};
	{
	.reg .b32 %temp; 
	mov.b64 	{%temp, %r14650}, %fd9730;
	}
	mov.b32 	%f350, %r14650;
	abs.f32 	%f173, %f350;
	setp.lt.f32 	%p7341, %f173, 0f4086232B;
	@%p7341 bra 	$L__BB3_6640;
	setp.lt.f64 	%p7342, %fd9730, 0d0000000000000000;
	add.f64 	%fd36470, %fd9730, 0d7FF0000000000000;
	selp.f64 	%fd39329, 0d0000000000000000, %fd36470, %p7342;
	setp.geu.f32 	%p7343, %f173, 0f40874800;
	@%p7343 bra 	$L__BB3_6640;
	shr.u32 	%r14651, %r3791, 31;
	add.s32 	%r14652, %r3791, %r14651;
	shr.s32 	%r14653, %r14652, 1;
	shl.b32 	%r14654, %r14653, 20;
	add.s32 	%r14655, %r3793, %r14654;
	mov.b64 	%fd36471, {%r3792, %r14655};
	sub.s32 	%r14656, %r3791, %r14653;
	shl.b32 	%r14657, %r14656, 20;
	add.s32 	%r14658, %r14657, 1072693248;
	mov.b32 	%r14659, 0;
	mov.b64 	%fd36472, {%r14659, %r14658};
	mul.f64 	%fd39329, %fd36472, %fd36471;
$L__BB3_6640:
	mul.f64 	%fd39345, %fd39325, %fd39329;
	bra.uni 	$L__BB3_6674;
$L__BB3_6641:
	mov.u64 	%rd480, $str$5;
	cvta.global.u64 	%rd481, %rd480;
	{ // callseq 969, 0
	.param .b64 param0;
	st.param.b64 	[param0], %rd481;
	.param .b64 param1;
	st.param.b64 	[param1], 0;
	.param .b32 retval0;
	call.uni (retval0), 
	vprintf, 
	(
	param0, 
	param1
	);
	ld.param.b32 	%r14633, [retval0];
	} // callseq 969
	bra.uni 	$L__BB3_6674;
$L__BB3_6642:
	add.f64 	%fd9736, %fd36062, 0d4016000000000000;
	{
	.reg .b32 %temp; 
	mov.b64 	{%temp, %r16113}, %fd9736;
	}
	{
	.reg .b32 %temp; 
	mov.b64 	{%r16114, %temp}, %fd9736;
	}
	setp.gt.s32 	%p7282, %r16113, 1048575;
	mov.b32 	%r16115, -1023;
	mov.f64 	%fd39330, %fd9736;
	@%p7282 bra 	$L__BB3_6644;
	mul.f64 	%fd39330, %fd9736, 0d4350000000000000;
	{
	.reg .b32 %temp; 
	mov.b64 	{%temp, %r16113}, %fd39330;
	}
	{
	.reg .b32 %temp; 
	mov.b64 	{%r16114, %temp}, %fd39330;
	}
	mov.b32 	%r16115, -1077;
$L__BB3_6644:
	add.s32 	%r14545, %r16113, -1;
	setp.gt.u32 	%p7283, %r14545, 2146435070;
	@%p7283 bra 	$L__BB3_6648;
	shr.u32 	%r14548, %r16113, 20;
	add.s32 	%r16116, %r16115, %r14548;
	and.b32  	%r14549, %r16113, 1048575;
	or.b32  	%r14550, %r14549, 1072693248;
	mov.b64 	%fd39331, {%r16114, %r14550};
	setp.lt.u32 	%p7285, %r14550, 1073127583;
	@%p7285 bra 	$L__BB3_6647;
	{
	.reg .b32 %temp; 
	mov.b64 	{%r14551, %temp}, %fd39331;
	}
	{
	.reg .b32 %temp; 
	mov.b64 	{%temp, %r14552}, %fd39331;
	}
	add.s32 	%r14553, %r14552, -1048576;
	mov.b64 	%fd39331, {%r14551, %r14553};
	add.s32 	%r16116, %r16116, 1;
$L__BB3_6647:
	add.f64 	%fd36064, %fd39331, 0dBFF0000000000000;
	add.f64 	%fd36065, %fd39331, 0d3FF0000000000000;
	rcp.approx.ftz.f64 	%fd36066, %fd36065;
	neg.f64 	%fd36067, %fd36065;
	fma.rn.f64 	%fd36068, %fd36067, %fd36066, 0d3FF0000000000000;
	fma.rn.f64 	%fd36069, %fd36068, %fd36068, %fd36068;
	fma.rn.f64 	%fd36070, %fd36069, %fd36066, %fd36066;
	mul.f64 	%fd36071, %fd36064, %fd36070;
	fma.rn.f64 	%fd36072, %fd36064, %fd36070, %fd36071;
	mul.f64 	%fd36073, %fd36072, %fd36072;
	fma.rn.f64 	%fd36074, %fd36073, 0d3EB1380B3AE80F1E, 0d3ED0EE258B7A8B04;
	fma.rn.f64 	%fd36075, %fd36074, %fd36073, 0d3EF3B2669F02676F;
	fma.rn.f64 	%fd36076, %fd36075, %fd36073, 0d3F1745CBA9AB0956;
	fma.rn.f64 	%fd36077, %fd36076, %fd36073, 0d3F3C71C72D1B5154;
	fma.rn.f64 	%fd36078, %fd36077, %fd36073, 0d3F624924923BE72D;
	fma.rn.f64 	%fd36079, %fd36078, %fd36073, 0d3F8999999999A3C4;
	fma.rn.f64 	%fd36080, %fd36079, %fd36073, 0d3FB5555555555554;
	sub.f64 	%fd36081, %fd36064, %fd36072;
	add.f64 	%fd36082, %fd36081, %fd36081;
	neg.f64 	%fd36083, %fd36072;
	fma.rn.f64 	%fd36084, %fd36083, %fd36064, %fd36082;
	mul.f64 	%fd36085, %fd36070, %fd36084;
	mul.f64 	%fd36086, %fd36073, %fd36080;
	fma.rn.f64 	%fd36087, %fd36086, %fd36072, %fd36085;
	xor.b32  	%r14554, %r16116, -2147483648;
	mov.b32 	%r14555, 1127219200;
	mov.b64 	%fd36088, {%r14554, %r14555};
	sub.f64 	%fd36089, %fd36088, %fd159;
	fma.rn.f64 	%fd36090, %fd36089, 0d3FE62E42FEFA39EF, %fd36072;
	fma.rn.f64 	%fd36091, %fd36089, 0dBFE62E42FEFA39EF, %fd36090;
	sub.f64 	%fd36092, %fd36091, %fd36072;
	sub.f64 	%fd36093, %fd36087, %fd36092;
	fma.rn.f64 	%fd36094, %fd36089, 0d3C7ABC9E3B39803F, %fd36093;
	add.f64 	%fd39332, %fd36090, %fd36094;
	bra.uni 	$L__BB3_6649;
$L__BB3_6648:
	fma.rn.f64 	%fd36063, %fd39330, 0d7FF0000000000000, 0d7FF0000000000000;
	{
	.reg .b32 %temp; 
	mov.b64 	{%temp, %r14546}, %fd39330;
	}
	and.b32  	%r14547, %r14546, 2147483647;
	setp.eq.s32 	%p7284, %r14547, 0;
	selp.f64 	%fd39332, 0dFFF0000000000000, %fd36063, %p7284;
$L__BB3_6649:
	add.f64 	%fd36095, %fd36062, 0d3FE0000000000000;
	mul.f64 	%fd36096, %fd36095, %fd39332;
	sub.f64 	%fd9745, %fd9736, %fd36096;
	mov.f64 	%fd36097, 0d40530B869F76170A;
	div.rn.f64 	%fd36098, %fd36097, %fd9649;
	add.f64 	%fd36099, %fd36098, 0d3FF00000000D0EC7;
	add.f64 	%fd36100, %fd9649, 0d3FF0000000000000;
	mov.f64 	%fd36101, 0dC055A0572B143656;
	div.rn.f64 	%fd36102, %fd36101, %fd36100;
	add.f64 	%fd36103, %fd36099, %fd36102;
	add.f64 	%fd36104, %fd36100, 0d3FF0000000000000;
	mov.f64 	%fd36105, 0d4038039BF13B4CC6;
	div.rn.f64 	%fd36106, %fd36105, %fd36104;
	add.f64 	%fd36107, %fd36103, %fd36106;
	add.f64 	%fd36108, %fd36104, 0d3FF0000000000000;
	mov.f64 	%fd36109, 0dBFF3B5348DCDCC8C;
	div.rn.f64 	%fd36110, %fd36109, %fd36108;
	add.f64 	%fd36111, %fd36107, %fd36110;
	add.f64 	%fd36112, %fd36108, 0d3FF0000000000000;
	mov.f64 	%fd36113, 0d3F53CD7319EC12D8;
	div.rn.f64 	%fd36114, %fd36113, %fd36112;
	add.f64 	%fd36115, %fd36111, %fd36114;
	add.f64 	%fd36116, %fd36112, 0d3FF0000000000000;
	mov.f64 	%fd36117, 0dBED6A1181C0E9888;
	div.rn.f64 	%fd36118, %fd36117, %fd36116;
	add.f64 	%fd36119, %fd36115, %fd36118;
	mul.f64 	%fd36120, %fd36119, 0d40040D931FF62706;
	div.rn.f64 	%fd39333, %fd36120, %fd36062;
	{
	.reg .b32 %temp; 
	mov.b64 	{%temp, %r16117}, %fd39333;
	}
	{
	.reg .b32 %temp; 
	mov.b64 	{%r16118, %temp}, %fd39333;
	}
	setp.gt.s32 	%p7286, %r16117, 1048575;
	mov.b32 	%r16119, -1023;
	@%p7286 bra 	$L__BB3_6651;
	mul.f64 	%fd39333, %fd39333, 0d4350000000000000;
	{
	.reg .b32 %temp; 
	mov.b64 	{%temp, %r16117}, %fd39333;
	}
	{
	.reg .b32 %temp; 
	mov.b64 	{%r16118, %temp}, %fd39333;
	}
	mov.b32 	%r16119, -1077;
$L__BB3_6651:
	add.s32 	%r14558, %r16117, -1;
	setp.gt.u32 	%p7287, %r14558, 2146435070;
	@%p7287 bra 	$L__BB3_6655;
	shr.u32 	%r14561, %r16117, 20;
	add.s32 	%r16120, %r16119, %r14561;
	and.b32  	%r14562, %r16117, 1048575;
	or.b32  	%r14563, %r14562, 1072693248;
	mov.b64 	%fd39334, {%r16118, %r14563};
	setp.lt.u32 	%p7289, %r14563, 1073127583;
	@%p7289 bra 	$L__BB3_6654;
	{
	.reg .b32 %temp; 
	mov.b64 	{%r14564, %temp}, %fd39334;
	}
	{
	.reg .b32 %temp; 
	mov.b64 	{%temp, %r14565}, %fd39334;
	}
	add.s32 	%r14566, %r14565, -1048576;
	mov.b64 	%fd39334, {%r14564, %r14566};
	add.s32 	%r16120, %r16120, 1;
$L__BB3_6654:
	add.f64 	%fd36122, %fd39334, 0dBFF0000000000000;
	add.f64 	%fd36123, %fd39334, 0d3FF0000000000000;
	rcp.approx.ftz.f64 	%fd36124, %fd36123;
	neg.f64 	%fd36125, %fd36123;
	fma.rn.f64 	%fd36126, %fd36125, %fd36124, 0d3FF0000000000000;
	fma.rn.f64 	%fd36127, %fd36126, %fd36126, %fd36126;
	fma.rn.f64 	%fd36128, %fd36127, %fd36124, %fd36124;
	mul.f64 	%fd36129, %fd36122, %fd36128;
	fma.rn.f64 	%fd36130, %fd36122, %fd36128, %fd36129;
	mul.f64 	%fd36131, %fd36130, %fd36130;
	fma.rn.f64 	%fd36132, %fd36131, 0d3EB1380B3AE80F1E, 0d3ED0EE258B7A8B04;
	fma.rn.f64 	%fd36133, %fd36132, %fd36131, 0d3EF3B2669F02676F;
	fma.rn.f64 	%fd36134, %fd36133, %fd36131, 0d3F1745CBA9AB0956;
	fma.rn.f64 	%fd36135, %fd36134, %fd36131, 0d3F3C71C72D1B5154;
	fma.rn.f64 	%fd36136, %fd36135, %fd36131, 0d3F624924923BE72D;
	fma.rn.f64 	%fd36137, %fd36136, %fd36131, 0d3F8999999999A3C4;
	fma.rn.f64 	%fd36138, %fd36137, %fd36131, 0d3FB5555555555554;
	sub.f64 	%fd36139, %fd36122, %fd36130;
	add.f64 	%fd36140, %fd36139, %fd36139;
	neg.f64 	%fd36141, %fd36130;
	fma.rn.f64 	%fd36142, %fd36141, %fd36122, %fd36140;
	mul.f64 	%fd36143, %fd36128, %fd36142;
	mul.f64 	%fd36144, %fd36131, %fd36138;
	fma.rn.f64 	%fd36145, %fd36144, %fd36130, %fd36143;
	xor.b32  	%r14567, %r16120, -2147483648;
	mov.b32 	%r14568, 1127219200;
	mov.b64 	%fd36146, {%r14567, %r14568};
	sub.f64 	%fd36147, %fd36146, %fd159;
	fma.rn.f64 	%fd36148, %fd36147, 0d3FE62E42FEFA39EF, %fd36130;
	fma.rn.f64 	%fd36149, %fd36147, 0dBFE62E42FEFA39EF, %fd36148;
	sub.f64 	%fd36150, %fd36149, %fd36130;
	sub.f64 	%fd36151, %fd36145, %fd36150;
	fma.rn.f64 	%fd36152, %fd36147, 0d3C7ABC9E3B39803F, %fd36151;
	add.f64 	%fd39335, %fd36148, %fd36152;
	bra.uni 	$L__BB3_6656;
$L__BB3_6655:
	fma.rn.f64 	%fd36121, %fd39333, 0d7FF0000000000000, 0d7FF0000000000000;
	{
	.reg .b32 %temp; 
	mov.b64 	{%temp, %r14559}, %fd39333;
	}
	and.b32  	%r14560, %r14559, 2147483647;
	setp.eq.s32 	%p7288, %r14560, 0;
	selp.f64 	%fd39335, 0dFFF0000000000000, %fd36121, %p7288;
$L__BB3_6656:
	sub.f64 	%fd9755, %fd39335, %fd9745;
	add.f64 	%fd36154, %fd9647, 0d3FF0000000000000;
	sub.f64 	%fd39339, %fd36154, %fd36062;
	rcp.rn.f64 	%fd39340, %fd39339;
	mov.b32 	%r16121, 1;
	mov.f64 	%fd39338, 0d46293E5939A08CE9;
	mov.f64 	%fd39337, %fd39340;
	bra.uni 	$L__BB3_6661;
$L__BB3_6657:
	add.s32 	%r14571, %r16121, 1;
	not.b32 	%r14572, %r16121;
	cvt.rn.f64.s32 	%fd36168, %r14572;
	cvt.rn.f64.u32 	%fd36169, %r14571;
	sub.f64 	%fd36170, %fd36169, %fd36062;
	mul.f64 	%fd36171, %fd36170, %fd36168;
	add.f64 	%fd9758, %fd9774, 0d4000000000000000;
	fma.rn.f64 	%fd36172, %fd36171, %fd9776, %fd9758;
	abs.f64 	%fd36173, %fd36172;
	setp.lt.f64 	%p7293, %fd36173, 0d39B4484BFEEBC2A0;
	div.rn.f64 	%fd36174, %fd36171, %fd9775;
	add.f64 	%fd36175, %fd9758, %fd36174;
	abs.f64 	%fd36176, %fd36175;
	setp.lt.f64 	%p7294, %fd36176, 0d39B4484BFEEBC2A0;
	selp.f64 	%fd9759, 0d39B4484BFEEBC2A0, %fd36175, %p7294;
	rcp.rn.f64 	%fd36177, %fd36172;
	selp.f64 	%fd9760, 0d46293E5939A08CE9, %fd36177, %p7293;
	mul.f64 	%fd36178, %fd9760, %fd9759;
	mul.f64 	%fd39340, %fd39340, %fd36178;
	add.f64 	%fd36179, %fd36178, 0dBFF0000000000000;
	abs.f64 	%fd36180, %fd36179;
	setp.lt.f64 	%p7295, %fd36180, 0d3E9421F5F40D8376;
	@%p7295 bra 	$L__BB3_6663;
	add.s32 	%r14573, %r16121, 2;
	sub.s32 	%r14574, -2, %r16121;
	cvt.rn.f64.s32 	%fd36181, %r14574;
	cvt.rn.f64.u32 	%fd36182, %r14573;
	sub.f64 	%fd36183, %fd36182, %fd36062;
	mul.f64 	%fd36184, %fd36183, %fd36181;
	add.f64 	%fd9762, %fd9758, 0d4000000000000000;
	fma.rn.f64 	%fd36185, %fd36184, %fd9760, %fd9762;
	abs.f64 	%fd36186, %fd36185;
	setp.lt.f64 	%p7296, %fd36186, 0d39B4484BFEEBC2A0;
	div.rn.f64 	%fd36187, %fd36184, %fd9759;
	add.f64 	%fd36188, %fd9762, %fd36187;
	abs.f64 	%fd36189, %fd36188;
	setp.lt.f64 	%p7297, %fd36189, 0d39B4484BFEEBC2A0;
	selp.f64 	%fd9763, 0d39B4484BFEEBC2A0, %fd36188, %p7297;
	rcp.rn.f64 	%fd36190, %fd36185;
	selp.f64 	%fd9764, 0d46293E5939A08CE9, %fd36190, %p7296;
	mul.f64 	%fd36191, %fd9764, %fd9763;
	mul.f64 	%fd39340, %fd39340, %fd36191;
	add.f64 	%fd36192, %fd36191, 0dBFF0000000000000;
	abs.f64 	%fd36193, %fd36192;
	setp.lt.f64 	%p7298, %fd36193, 0d3E9421F5F40D8376;
	@%p7298 bra 	$L__BB3_6663;
	add.s32 	%r14575, %r16121, 3;
	sub.s32 	%r14576, -3, %r16121;
	cvt.rn.f64.s32 	%fd36194, %r14576;
	cvt.rn.f64.u32 	%fd36195, %r14575;
	sub.f64 	%fd36196, %fd36195, %fd36062;
	mul.f64 	%fd36197, %fd36196, %fd36194;
	add.f64 	%fd39339, %fd9762, 0d4000000000000000;
	fma.rn.f64 	%fd36198, %fd36197, %fd9764, %fd39339;
	abs.f64 	%fd36199, %fd36198;
	setp.lt.f64 	%p7299, %fd36199, 0d39B4484BFEEBC2A0;
	div.rn.f64 	%fd36200, %fd36197, %fd9763;
	add.f64 	%fd36201, %fd39339, %fd36200;
	abs.f64 	%fd36202, %fd36201;
	setp.lt.f64 	%p7300, %fd36202, 0d39B4484BFEEBC2A0;
	selp.f64 	%fd39338, 0d39B4484BFEEBC2A0, %fd36201, %p7300;
	rcp.rn.f64 	%fd36203, %fd36198;
	selp.f64 	%fd39337, 0d46293E5939A08CE9, %fd36203, %p7299;
	mul.f64 	%fd36204, %fd39337, %fd39338;
	mul.f64 	%fd39340, %fd39340, %fd36204;
	add.f64 	%fd36205, %fd36204, 0dBFF0000000000000;
	abs.f64 	%fd36206, %fd36205;
	setp.lt.f64 	%p7301, %fd36206, 0d3E9421F5F40D8376;
	@%p7301 bra 	$L__BB3_6663;
	add.s32 	%r16121, %r16121, 4;
	setp.eq.s32 	%p7302, %r16121, 100000001;
	@%p7302 bra 	$L__BB3_6662;
$L__BB3_6661:
	neg.s32 	%r14570, %r16121;
	cvt.rn.f64.s32 	%fd36155, %r14570;
	cvt.rn.f64.u32 	%fd36156, %r16121;
	sub.f64 	%fd36157, %fd36156, %fd36062;
	mul.f64 	%fd36158, %fd36157, %fd36155;
	add.f64 	%fd9774, %fd39339, 0d4000000000000000;
	fma.rn.f64 	%fd36159, %fd36158, %fd39337, %fd9774;
	abs.f64 	%fd36160, %fd36159;
	setp.lt.f64 	%p7290, %fd36160, 0d39B4484BFEEBC2A0;
	div.rn.f64 	%fd36161, %fd36158, %fd39338;
	add.f64 	%fd36162, %fd9774, %fd36161;
	abs.f64 	%fd36163, %fd36162;
	setp.lt.f64 	%p7291, %fd36163, 0d39B4484BFEEBC2A0;
	selp.f64 	%fd9775, 0d39B4484BFEEBC2A0, %fd36162, %p7291;
	rcp.rn.f64 	%fd36164, %fd36159;
	selp.f64 	%fd9776, 0d46293E5939A08CE9, %fd36164, %p7290;
	mul.f64 	%fd36165, %fd9776, %fd9775;
	mul.f64 	%fd39340, %fd39340, %fd36165;
	add.f64 	%fd36166, %fd36165, 0dBFF0000000000000;
	abs.f64 	%fd36167, %fd36166;
	setp.lt.f64 	%p7292, %fd36167, 0d3E9421F5F40D8376;
	@%p7292 bra 	$L__BB3_6663;
	bra.uni 	$L__BB3_6657;
$L__BB3_6662:
	mov.u64 	%rd476, $str$3;
	cvta.global.u64 	%rd477, %rd476;
	{ // callseq 967, 0
	.param .b64 param0;
	st.param.b64 	[param0], %rd477;
	.param .b64 param1;
	st.param.b64 	[param1], 0;
	.param .b32 retval0;
	call.uni (retval0), 
	vprintf, 
	(
	param0, 
	param1
	);
	ld.param.b32 	%r14577, [retval0];
	} // callseq 967
$L__BB3_6663:
	{
	.reg .b32 %temp; 
	mov.b64 	{%temp, %r16122}, %fd9647;
	}
	{
	.reg .b32 %temp; 
	mov.b64 	{%r16123, %temp}, %fd9647;
	}
	setp.gt.s32 	%p7303, %r16122, 1048575;
	mov.b32 	%r16124, -1023;
	mov.f64 	%fd39341, %fd9647;
	@%p7303 bra 	$L__BB3_6665;
	mul.f64 	%fd39341, %fd9647, 0d4350000000000000;
	{
	.reg .b32 %temp; 
	mov.b64 	{%temp, %r16122}, %fd39341;
	}
	{
	.reg .b32 %temp; 
	mov.b64 	{%r16123, %temp}, %fd39341;
	}
	mov.b32 	%r16124, -1077;
$L__BB3_6665:
	add.s32 	%r14581, %r16122, -1;
	setp.gt.u32 	%p7304, %r14581, 2146435070;
	@%p7304 bra 	$L__BB3_6669;
	shr.u32 	%r14584, %r16122, 20;
	add.s32 	%r16125, %r16124, %r14584;
	and.b32  	%r14585, %r16122, 1048575;
	or.b32  	%r14586, %r14585, 1072693248;
	mov.b64 	%fd39342, {%r16123, %r14586};
	setp.lt.u32 	%p7306, %r14586, 1073127583;
	@%p7306 bra 	$L__BB3_6668;
	{
	.reg .b32 %temp; 
	mov.b64 	{%r14587, %temp}, %fd39342;
	}
	{
	.reg .b32 %temp; 
	mov.b64 	{%temp, %r14588}, %fd39342;
	}
	add.s32 	%r14589, %r14588, -1048576;
	mov.b64 	%fd39342, {%r14587, %r14589};
	add.s32 	%r16125, %r16125, 1;
$L__BB3_6668:
	add.f64 	%fd36208, %fd39342, 0dBFF0000000000000;
	add.f64 	%fd36209, %fd39342, 0d3FF0000000000000;
	rcp.approx.ftz.f64 	%fd36210, %fd36209;
	neg.f64 	%fd36211, %fd36209;
	fma.rn.f64 	%fd36212, %fd36211, %fd36210, 0d3FF0000000000000;
	fma.rn.f64 	%fd36213, %fd36212, %fd36212, %fd36212;
	fma.rn.f64 	%fd36214, %fd36213, %fd36210, %fd36210;
	mul.f64 	%fd36215, %fd36208, %fd36214;
	fma.rn.f64 	%fd36216, %fd36208, %fd36214, %fd36215;
	mul.f64 	%fd36217, %fd36216, %fd36216;
	fma.rn.f64 	%fd36218, %fd36217, 0d3EB1380B3AE80F1E, 0d3ED0EE258B7A8B04;
	fma.rn.f64 	%fd36219, %fd36218, %fd36217, 0d3EF3B2669F02676F;
	fma.rn.f64 	%fd36220, %fd36219, %fd36217, 0d3F1745CBA9AB0956;
	fma.rn.f64 	%fd36221, %fd36220, %fd36217, 0d3F3C71C72D1B5154;
	fma.rn.f64 	%fd36222, %fd36221, %fd36217, 0d3F624924923BE72D;
	fma.rn.f64 	%fd36223, %fd36222, %fd36217, 0d3F8999999999A3C4;
	fma.rn.f64 	%fd36224, %fd36223, %fd36217, 0d3FB5555555555554;
	sub.f64 	%fd36225, %fd36208, %fd36216;
	add.f64 	%fd36226, %fd36225, %fd36225;
	neg.f64 	%fd36227, %fd36216;
	fma.rn.f64 	%fd36228, %fd36227, %fd36208, %fd36226;
	mul.f64 	%fd36229, %fd36214, %fd36228;
	mul.f64 	%fd36230, %fd36217, %fd36224;
	fma.rn.f64 	%fd36231, %fd36230, %fd36216, %fd36229;
	xor.b32  	%r14590, %r16125, -2147483648;
	mov.b32 	%r14591, 1127219200;
	mov.b64 	%fd36232, {%r14590, %r14591};
	sub.f64 	%fd36233, %fd36232, %fd159;
	fma.rn.f64 	%fd36234, %fd36233, 0d3FE62E42FEFA39EF, %fd36216;
	fma.rn.f64 	%fd36235, %fd36233, 0dBFE62E42FEFA39EF, %fd36234;
	sub.f64 	%fd36236, %fd36235, %fd36216;
	sub.f64 	%fd36237, %fd36231, %fd36236;
	fma.rn.f64 	%fd36238, %fd36233, 0d3C7ABC9E3B39803F, %fd36237;
	add.f64 	%fd39343, %fd36234, %fd36238;
	bra.uni 	$L__BB3_6670;
$L__BB3_6669:
	fma.rn.f64 	%fd36207, %fd39341, 0d7FF0000000000000, 0d7FF0000000000000;
	{
	.reg .b32 %temp; 
	mov.b64 	{%temp, %r14582}, %fd39341;
	}
	and.b32  	%r14583, %r14582, 2147483647;
	setp.eq.s32 	%p7305, %r14583, 0;
	selp.f64 	%fd39343, 0dFFF0000000000000, %fd36207, %p7305;
$L__BB3_6670:
	mul.f64 	%fd36239, %fd36062, %fd39343;
	sub.f64 	%fd36240, %fd36239, %fd9647;
	sub.f64 	%fd9787, %fd36240, %fd9755;
	fma.rn.f64 	%fd36241, %fd9787, 0d3FF71547652B82FE, 0d4338000000000000;
	{
	.reg .b32 %temp; 
	mov.b64 	{%r3826, %temp}, %fd36241;
	}
	mov.f64 	%fd36242, 0dC338000000000000;
	add.rn.f64 	%fd36243, %fd36241, %fd36242;
	fma.rn.f64 	%fd36244, %fd36243, 0dBFE62E42FEFA39EF, %fd9787;
	fma.rn.f64 	%fd36245, %fd36243, 0dBC7ABC9E3B39803F, %fd36244;
	fma.rn.f64 	%fd36246, %fd36245, 0d3E5ADE1569CE2BDF, 0d3E928AF3FCA213EA;
	fma.rn.f64 	%fd36247, %fd36246, %fd36245, 0d3EC71DEE62401315;
	fma.rn.f64 	%fd36248, %fd36247, %fd36245, 0d3EFA01997C89EB71;
	fma.rn.f64 	%fd36249, %fd36248, %fd36245, 0d3F2A01A014761F65;
	fma.rn.f64 	%fd36250, %fd36249, %fd36245, 0d3F56C16C1852B7AF;
	fma.rn.f64 	%fd36251, %fd36250, %fd36245, 0d3F81111111122322;
	fma.rn.f64 	%fd36252, %fd36251, %fd36245, 0d3FA55555555502A1;
	fma.rn.f64 	%fd36253, %fd36252, %fd36245, 0d3FC5555555555511;
	fma.rn.f64 	%fd36254, %fd36253, %fd36245, 0d3FE000000000000B;
	fma.rn.f64 	%fd36255, %fd36254, %fd36245, 0d3FF0000000000000;
	fma.rn.f64 	%fd36256, %fd36255, %fd36245, 0d3FF0000000000000;
	{
	.reg .b32 %temp; 
	mov.b64 	{%r3827, %temp}, %fd36256;
	}
	{
	.reg .b32 %temp; 
	mov.b64 	{%temp, %r3828}, %fd36256;
	}
	shl.b32 	%r14592, %r3826, 20;
	add.s32 	%r14593, %r14592, %r3828;
	mov.b64 	%fd39344, {%r3827, %r14593};
	{
	.reg .b32 %temp; 
	mov.b64 	{%temp, %r14594}, %fd9787;
	}
	mov.b32 	%f349, %r14594;
	abs.f32 	%f174, %f349;
	setp.lt.f32 	%p7307, %f174, 0f4086232B;
	@%p7307 bra 	$L__BB3_6673;
	setp.lt.f64 	%p7308, %fd9787, 0d0000000000000000;
	add.f64 	%fd36257, %fd9787, 0d7FF0000000000000;
	selp.f64 	%fd39344, 0d0000000000000000, %fd36257, %p7308;
	setp.geu.f32 	%p7309, %f174, 0f40874800;
	@%p7309 bra 	$L__BB3_6673;
	shr.u32 	%r14595, %r3826, 31;
	add.s32 	%r14596, %r3826, %r14595;
	shr.s32 	%r14597, %r14596, 1;
	shl.b32 	%r14598, %r14597, 20;
	add.s32 	%r14599, %r3828, %r14598;
	mov.b64 	%fd36258, {%r3827, %r14599};
	sub.s32 	%r14600, %r3826, %r14597;
	shl.b32 	%r14601, %r14600, 20;
	add.s32 	%r14602, %r14601, 1072693248;
	mov.b32 	%r14603, 0;
	mov.b64 	%fd36259, {%r14603, %r14602};
	mul.f64 	%fd39344, %fd36259, %fd36258;
$L__BB3_6673:
	mul.f64 	%fd36260, %fd39340, %fd39344;
	mov.f64 	%fd36261, 0d3FF0000000000000;
	sub.f64 	%fd39345, %fd36261, %fd36260;
$L__BB3_6674:
	setp.gtu.f64 	%p7344, %fd36062, 0d0000000000000000;
	setp.geu.f64 	%p7345, %fd1900, 0d0000000000000000;
	mov.f64 	%fd36473, 0d3FF0000000000000;
	sub.f64 	%fd9794, %fd36473, %fd39345;
	and.pred  	%p7346, %p7345, %p7344;
	@%p7346 bra 	$L__BB3_6676;
	mov.u64 	%rd482, $str$6;
	cvta.global.u64 	%rd483, %rd482;
	{ // callseq 970, 0
	.param .b64 param0;
	st.param.b64 	[param0], %rd483;
	.param .b64 param1;
	st.param.b64 	[param1], 0;
	.param .b32 retval0;
	call.uni (retval0), 
	vprintf, 
	(
	param0, 
	param1
	);
	ld.param.b32 	%r14660, [retval0];
	} // callseq 970
$L__BB3_6676:
	setp.geu.f64 	%p7347, %fd1900, %fd9649;
	@%p7347 bra 	$L__BB3_6724;
	add.f64 	%fd9795, %fd36062, 0d4016000000000000;
	{
	.reg .b32 %temp; 
	mov.b64 	{%temp, %r16126}, %fd9795;
	}
	{
	.reg .b32 %temp; 
	mov.b64 	{%r16127, %temp}, %fd9795;
	}
	setp.gt.s32 	%p7376, %r16126, 1048575;
	mov.b32 	%r16128, -1023;
	mov.f64 	%fd39346, %fd9795;
	@%p7376 bra 	$L__BB3_6679;
	mul.f64 	%fd39346, %fd9795, 0d4350000000000000;
	{
	.reg .b32 %temp; 
	mov.b64 	{%temp, %r16126}, %fd39346;
	}
	{
	.reg .b32 %temp; 
	mov.b64 	{%r16127, %temp}, %fd39346;
	}
	mov.b32 	%r16128, -1077;
$L__BB3_6679:
	add.s32 	%r14725, %r16126, -1;
	setp.gt.u32 	%p7377, %r14725, 2146435070;
	@%p7377 bra 	$L__BB3_6683;
	shr.u32 	%r14728, %r16126, 20;
	add.s32 	%r16129, %r16128, %r14728;
	and.b32  	%r14729, %r16126, 1048575;
	or.b32  	%r14730, %r14729, 1072693248;
	mov.b64 	%fd39347, {%r16127, %r14730};
	setp.lt.u32 	%p7379, %r14730, 1073127583;
	@%p7379 bra 	$L__BB3_6682;
	{
	.reg .b32 %temp; 
	mov.b64 	{%r14731, %temp}, %fd39347;
	}
	{
	.reg .b32 %temp; 
	mov.b64 	{%temp, %r14732}, %fd39347;
	}
	add.s32 	%r14733, %r14732, -1048576;
	mov.b64 	%fd39347, {%r14731, %r14733};
	add.s32 	%r16129, %r16129, 1;
$L__BB3_6682:
	add.f64 	%fd36674, %fd39347, 0dBFF0000000000000;
	add.f64 	%fd36675, %fd39347, 0d3FF0000000000000;
	rcp.approx.ftz.f64 	%fd36676, %fd36675;
	neg.f64 	%fd36677, %fd36675;
	fma.rn.f64 	%fd36678, %fd36677, %fd36676, 0d3FF0000000000000;
	fma.rn.f64 	%fd36679, %fd36678, %fd36678, %fd36678;
	fma.rn.f64 	%fd36680, %fd36679, %fd36676, %fd36676;
	mul.f64 	%fd36681, %fd36674, %fd36680;
	fma.rn.f64 	%fd36682, %fd36674, %fd36680, %fd36681;
	mul.f64 	%fd36683, %fd36682, %fd36682;
	fma.rn.f64 	%fd36684, %fd36683, 0d3EB1380B3AE80F1E, 0d3ED0EE258B7A8B04;
	fma.rn.f64 	%fd36685, %fd36684, %fd36683, 0d3EF3B2669F02676F;
	fma.rn.f64 	%fd36686, %fd36685, %fd36683, 0d3F1745CBA9AB0956;
	fma.rn.f64 	%fd36687, %fd36686, %fd36683, 0d3F3C71C72D1B5154;
	fma.rn.f64 	%fd36688, %fd36687, %fd36683, 0d3F624924923BE72D;
	fma.rn.f64 	%fd36689, %fd36688, %fd36683, 0d3F8999999999A3C4;
	fma.rn.f64 	%fd36690, %fd36689, %fd36683, 0d3FB5555555555554;
	sub.f64 	%fd36691, %fd36674, %fd36682;
	add.f64 	%fd36692, %fd36691, %fd36691;
	neg.f64 	%fd36693, %fd36682;
	fma.rn.f64 	%fd36694, %fd36693, %fd36674, %fd36692;
	mul.f64 	%fd36695, %fd36680, %fd36694;
	mul.f64 	%fd36696, %fd36683, %fd36690;
	fma.rn.f64 	%fd36697, %fd36696, %fd36682, %fd36695;
	xor.b32  	%r14734, %r16129, -2147483648;
	mov.b32 	%r14735, 1127219200;
	mov.b64 	%fd36698, {%r14734, %r14735};
	sub.f64 	%fd36699, %fd36698, %fd159;
	fma.rn.f64 	%fd36700, %fd36699, 0d3FE62E42FEFA39EF, %fd36682;
	fma.rn.f64 	%fd36701, %fd36699, 0dBFE62E42FEFA39EF, %fd36700;
	sub.f64 	%fd36702, %fd36701, %fd36682;
	sub.f64 	%fd36703, %fd36697, %fd36702;
	fma.rn.f64 	%fd36704, %fd36699, 0d3C7ABC9E3B39803F, %fd36703;
	add.f64 	%fd39348, %fd36700, %fd36704;
	bra.uni 	$L__BB3_6684;
$L__BB3_6683:
	fma.rn.f64 	%fd36673, %fd39346, 0d7FF0000000000000, 0d7FF0000000000000;
	{
	.reg .b32 %temp; 
	mov.b64 	{%temp, %r14726}, %fd39346;
	}
	and.b32  	%r14727, %r14726, 2147483647;
	setp.eq.s32 	%p7378, %r14727, 0;
	selp.f64 	%fd39348, 0dFFF0000000000000, %fd36673, %p7378;
$L__BB3_6684:
	add.f64 	%fd36705, %fd36062, 0d3FE0000000000000;
	mul.f64 	%fd36706, %fd36705, %fd39348;
	sub.f64 	%fd9804, %fd9795, %fd36706;
	mov.f64 	%fd36707, 0d40530B869F76170A;
	div.rn.f64 	%fd36708, %fd36707, %fd9649;
	add.f64 	%fd36709, %fd36708, 0d3FF00000000D0EC7;
	add.f64 	%fd36710, %fd9649, 0d3FF0000000000000;
	mov.f64 	%fd36711, 0dC055A0572B143656;
	div.rn.f64 	%fd36712, %fd36711, %fd36710;
	add.f64 	%fd36713, %fd36709, %fd36712;
	add.f64 	%fd36714, %fd36710, 0d3FF0000000000000;
	mov.f64 	%fd36715, 0d4038039BF13B4CC6;
	div.rn.f64 	%fd36716, %fd36715, %fd36714;
	add.f64 	%fd36717, %fd36713, %fd36716;
	add.f64 	%fd36718, %fd36714, 0d3FF0000000000000;
	mov.f64 	%fd36719, 0dBFF3B5348DCDCC8C;
	div.rn.f64 	%fd36720, %fd36719, %fd36718;
	add.f64 	%fd36721, %fd36717, %fd36720;
	add.f64 	%fd36722, %fd36718, 0d3FF0000000000000;
	mov.f64 	%fd36723, 0d3F53CD7319EC12D8;
	div.rn.f64 	%fd36724, %fd36723, %fd36722;
	add.f64 	%fd36725, %fd36721, %fd36724;
	add.f64 	%fd36726, %fd36722, 0d3FF0000000000000;
	mov.f64 	%fd36727, 0dBED6A1181C0E9888;
	div.rn.f64 	%fd36728, %fd36727, %fd36726;
	add.f64 	%fd36729, %fd36725, %fd36728;
	mul.f64 	%fd36730, %fd36729, 0d40040D931FF62706;
	div.rn.f64 	%fd39349, %fd36730, %fd36062;
	{
	.reg .b32 %temp; 
	mov.b64 	{%temp, %r16130}, %fd39349;
	}
	{
	.reg .b32 %temp; 
	mov.b64 	{%r16131, %temp}, %fd39349;
	}
	setp.gt.s32 	%p7380, %r16130, 1048575;
	mov.b32 	%r16132, -1023;
	@%p7380 bra 	$L__BB3_6686;
	mul.f64 	%fd39349, %fd39349, 0d4350000000000000;
	{
	.reg .b32 %temp; 
	mov.b64 	{%temp, %r16130}, %fd39349;
	}
	{
	.reg .b32 %temp; 
	mov.b64 	{%r16131, %temp}, %fd39349;
	}
	mov.b32 	%r16132, -1077;
$L__BB3_6686:
	add.s32 	%r14738, %r16130, -1;
	setp.gt.u32 	%p7381, %r14738, 2146435070;
	@%p7381 bra 	$L__BB3_6690;
	shr.u32 	%r14741, %r16130, 20;
	add.s32 	%r16133, %r16132, %r14741;
	and.b32  	%r14742, %r16130, 1048575;
	or.b32  	%r14743, %r14742, 1072693248;
	mov.b64 	%fd39350, {%r16131, %r14743};
	setp.lt.u32 	%p7383, %r14743, 1073127583;
	@%p7383 bra 	$L__BB3_6689;
	{
	.reg .b32 %temp; 
	mov.b64 	{%r14744, %temp}, %fd39350;
	}
	{
	.reg .b32 %temp; 
	mov.b64 	{%temp, %r14745}, %fd39350;
	}
	add.s32 	%r14746, %r14745, -1048576;
	mov.b64 	%fd39350, {%r14744, %r14746};
	add.s32 	%r16133, %r16133, 1;
$L__BB3_6689:
	add.f64 	%fd36732, %fd39350, 0dBFF0000000000000;
	add.f64 	%fd36733, %fd39350, 0d3FF0000000000000;
	rcp.approx.ftz.f64 	%fd36734, %fd36733;
	neg.f64 	%fd36735, %fd36733;
	fma.rn.f64 	%fd36736, %fd36735, %fd36734, 0d3FF0000000000000;
	fma.rn.f64 	%fd36737, %fd36736, %fd36736, %fd36736;
	fma.rn.f64 	%fd36738, %fd36737, %fd36734, %fd36734;
	mul.f64 	%fd36739, %fd36732, %fd36738;
	fma.rn.f64 	%fd36740, %fd36732, %fd36738, %fd36739;
	mul.f64 	%fd36741, %fd36740, %fd36740;
	fma.rn.f64 	%fd36742, %fd36741, 0d3EB1380B3AE80F1E, 0d3ED0EE258B7A8B04;
	fma.rn.f64 	%fd36743, %fd36742, %fd36741, 0d3EF3B2669F02676F;
	fma.rn.f64 	%fd36744, %fd36743, %fd36741, 0d3F1745CBA9AB0956;
	fma.rn.f64 	%fd36745, %fd36744, %fd36741, 0d3F3C71C72D1B5154;
	fma.rn.f64 	%fd36746, %fd36745, %fd36741, 0d3F624924923BE72D;
	fma.rn.f64 	%fd36747, %fd36746, %fd36741, 0d3F8999999999A3C4;
	fma.rn.f64 	%fd36748, %fd36747, %fd36741, 0d3FB5555555555554;
	sub.f64 	%fd36749, %fd36732, %fd36740;
	add.f64 	%fd36750, %fd36749, %fd36749;
	neg.f64 	%fd36751, %fd36740;
	fma.rn.f64 	%fd36752, %fd36751, %fd36732, %fd36750;
	mul.f64 	%fd36753, %fd36738, %fd36752;
	mul.f64 	%fd36754, %fd36741, %fd36748;
	fma.rn.f64 	%fd36755, %fd36754, %fd36740, %fd36753;
	xor.b32  	%r14747, %r16133, -2147483648;
	mov.b32 	%r14748, 1127219200;
	mov.b64 	%fd36756, {%r14747, %r14748};
	sub.f64 	%fd36757, %fd36756, %fd159;
	fma.rn.f64 	%fd36758, %fd36757, 0d3FE62E42FEFA39EF, %fd36740;
	fma.rn.f64 	%fd36759, %fd36757, 0dBFE62E42FEFA39EF, %fd36758;
	sub.f64 	%fd36760, %fd36759, %fd36740;
	sub.f64 	%fd36761, %fd36755, %fd36760;
	fma.rn.f64 	%fd36762, %fd36757, 0d3C7ABC9E3B39803F, %fd36761;
	add.f64 	%fd39351, %fd36758, %fd36762;
	bra.uni 	$L__BB3_6691;
$L__BB3_6690:
	fma.rn.f64 	%fd36731, %fd39349, 0d7FF0000000000000, 0d7FF0000000000000;
	{
	.reg .b32 %temp; 
	mov.b64 	{%temp, %r14739}, %fd39349;
	}
	and.b32  	%r14740, %r14739, 2147483647;
	setp.eq.s32 	%p7382, %r14740, 0;
	selp.f64 	%fd39351, 0dFFF0000000000000, %fd36731, %p7382;
$L__BB3_6691:
	setp.gtu.f64 	%p7384, %fd1900, 0d0000000000000000;
	mov.f64 	%fd39375, 0d0000000000000000;
	@%p7384 bra 	$L__BB3_6694;
	setp.geu.f64 	%p7385, %fd1900, 0d0000000000000000;
	@%p7385 bra 	$L__BB3_6756;
	mov.u64 	%rd486, $str$4;
	cvta.global.u64 	%rd487, %rd486;
	{ // callseq 972, 0
	.param .b64 param0;
	st.param.b64 	[param0], %rd487;
	.param .b64 param1;
	st.param.b64 	[param1], 0;
	.param .b32 retval0;
	call.uni (retval0), 
	vprintf, 
	(
	param0, 
	param1
	);
	ld.param.b32 	%r14749, [retval0];
	} // callseq 972
	bra.uni 	$L__BB3_6756;
$L__BB3_6694:
	rcp.rn.f64 	%fd39353, %fd36062;
	mov.b32 	%r16134, 1;
	mov.f64 	%fd39352, %fd36062;
	mov.f64 	%fd39355, %fd39353;
	bra.uni 	$L__BB3_6711;
$L__BB3_6695:
	add.f64 	%fd9815, %fd9863, 0d3FF0000000000000;
	div.rn.f64 	%fd36769, %fd1900, %fd9815;
	mul.f64 	%fd9816, %fd9864, %fd36769;
	add.f64 	%fd39355, %fd39355, %fd9816;
	abs.f64 	%fd36770, %fd9816;
	abs.f64 	%fd36771, %fd39355;
	mul.f64 	%fd36772, %fd36771, 0d3E9421F5F40D8376;
	setp.lt.f64 	%p7387, %fd36770, %fd36772;
	@%p7387 bra 	$L__BB3_6712;
	add.f64 	%fd9818, %fd9815, 0d3FF0000000000000;
	div.rn.f64 	%fd36773, %fd1900, %fd9818;
	mul.f64 	%fd9819, %fd9816, %fd36773;
	add.f64 	%fd39355, %fd39355, %fd9819;
	abs.f64 	%fd36774, %fd9819;
	abs.f64 	%fd36775, %fd39355;
	mul.f64 	%fd36776, %fd36775, 0d3E9421F5F40D8376;
	setp.lt.f64 	%p7388, %fd36774, %fd36776;
	@%p7388 bra 	$L__BB3_6712;
	add.f64 	%fd9821, %fd9818, 0d3FF0000000000000;
	div.rn.f64 	%fd36777, %fd1900, %fd9821;
	mul.f64 	%fd9822, %fd9819, %fd36777;
	add.f64 	%fd39355, %fd39355, %fd9822;
	abs.f64 	%fd36778, %fd9822;
	abs.f64 	%fd36779, %fd39355;
	mul.f64 	%fd36780, %fd36779, 0d3E9421F5F40D8376;
	setp.lt.f64 	%p7389, %fd36778, %fd36780;
	@%p7389 bra 	$L__BB3_6712;
	add.f64 	%fd9824, %fd9821, 0d3FF0000000000000;
	div.rn.f64 	%fd36781, %fd1900, %fd9824;
	mul.f64 	%fd9825, %fd9822, %fd36781;
	add.f64 	%fd39355, %fd39355, %fd9825;
	abs.f64 	%fd36782, %fd9825;
	abs.f64 	%fd36783, %fd39355;
	mul.f64 	%fd36784, %fd36783, 0d3E9421F5F40D8376;
	setp.lt.f64 	%p7390, %fd36782, %fd36784;
	@%p7390 bra 	$L__BB3_6712;
	add.f64 	%fd9827, %fd9824, 0d3FF0000000000000;
	div.rn.f64 	%fd36785, %fd1900, %fd9827;
	mul.f64 	%fd9828, %fd9825, %fd36785;
	add.f64 	%fd39355, %fd39355, %fd9828;
	abs.f64 	%fd36786, %fd9828;
	abs.f64 	%fd36787, %fd39355;
	mul.f64 	%fd36788, %fd36787, 0d3E9421F5F40D8376;
	setp.lt.f64 	%p7391, %fd36786, %fd36788;
	@%p7391 bra 	$L__BB3_6712;
	add.f64 	%fd9830, %fd9827, 0d3FF0000000000000;
	div.rn.f64 	%fd36789, %fd1900, %fd9830;
	mul.f64 	%fd9831, %fd9828, %fd36789;
	add.f64 	%fd39355, %fd39355, %fd9831;
	abs.f64 	%fd36790, %fd9831;
	abs.f64 	%fd36791, %fd39355;
	mul.f64 	%fd36792, %fd36791, 0d3E9421F5F40D8376;
	setp.lt.f64 	%p7392, %fd36790, %fd36792;
	@%p7392 bra 	$L__BB3_6712;
	add.f64 	%fd9833, %fd9830, 0d3FF0000000000000;
	div.rn.f64 	%fd36793, %fd1900, %fd9833;
	mul.f64 	%fd9834, %fd9831, %fd36793;
	add.f64 	%fd39355, %fd39355, %fd9834;
	abs.f64 	%fd36794, %fd9834;
	abs.f64 	%fd36795, %fd39355;
	mul.f64 	%fd36796, %fd36795, 0d3E9421F5F40D8376;
	setp.lt.f64 	%p7393, %fd36794, %fd36796;
	@%p7393 bra 	$L__BB3_6712;
	add.f64 	%fd9836, %fd9833, 0d3FF0000000000000;
	div.rn.f64 	%fd36797, %fd1900, %fd9836;
	mul.f64 	%fd9837, %fd9834, %fd36797;
	add.f64 	%fd39355, %fd39355, %fd9837;
	abs.f64 	%fd36798, %fd9837;
	abs.f64 	%fd36799, %fd39355;
	mul.f64 	%fd36800, %fd36799, 0d3E9421F5F40D8376;
	setp.lt.f64 	%p7394, %fd36798, %fd36800;
	@%p7394 bra 	$L__BB3_6712;
	add.f64 	%fd9839, %fd9836, 0d3FF0000000000000;
	div.rn.f64 	%fd36801, %fd1900, %fd9839;
	mul.f64 	%fd9840, %fd9837, %fd36801;
	add.f64 	%fd39355, %fd39355, %fd9840;
	abs.f64 	%fd36802, %fd9840;
	abs.f64 	%fd36803, %fd39355;
	mul.f64 	%fd36804, %fd36803, 0d3E9421F5F40D8376;
	setp.lt.f64 	%p7395, %fd36802, %fd36804;
	@%p7395 bra 	$L__BB3_6712;
	add.f64 	%fd9842, %fd9839, 0d3FF0000000000000;
	div.rn.f64 	%fd36805, %fd1900, %fd9842;
	mul.f64 	%fd9843, %fd9840, %fd36805;
	add.f64 	%fd39355, %fd39355, %fd9843;
	abs.f64 	%fd36806, %fd9843;
	abs.f64 	%fd36807, %fd39355;
	mul.f64 	%fd36808, %fd36807, 0d3E9421F5F40D8376;
	setp.lt.f64 	%p7396, %fd36806, %fd36808;
	@%p7396 bra 	$L__BB3_6712;
	add.f64 	%fd9845, %fd9842, 0d3FF0000000000000;
	div.rn.f64 	%fd36809, %fd1900, %fd9845;
	mul.f64 	%fd9846, %fd9843, %fd36809;
	add.f64 	%fd39355, %fd39355, %fd9846;
	abs.f64 	%fd36810, %fd9846;
	abs.f64 	%fd36811, %fd39355;
	mul.f64 	%fd36812, %fd36811, 0d3E9421F5F40D8376;
	setp.lt.f64 	%p7397, %fd36810, %fd36812;
	@%p7397 bra 	$L__BB3_6712;
	add.f64 	%fd9848, %fd9845, 0d3FF0000000000000;
	div.rn.f64 	%fd36813, %fd1900, %fd9848;
	mul.f64 	%fd9849, %fd9846, %fd36813;
	add.f64 	%fd39355, %fd39355, %fd9849;
	abs.f64 	%fd36814, %fd9849;
	abs.f64 	%fd36815, %fd39355;
	mul.f64 	%fd36816, %fd36815, 0d3E9421F5F40D8376;
	setp.lt.f64 	%p7398, %fd36814, %fd36816;
	@%p7398 bra 	$L__BB3_6712;
	add.f64 	%fd9851, %fd9848, 0d3FF0000000000000;
	div.rn.f64 	%fd36817, %fd1900, %fd9851;
	mul.f64 	%fd9852, %fd9849, %fd36817;
	add.f64 	%fd39355, %fd39355, %fd9852;
	abs.f64 	%fd36818, %fd9852;
	abs.f64 	%fd36819, %fd39355;
	mul.f64 	%fd36820, %fd36819, 0d3E9421F5F40D8376;
	setp.lt.f64 	%p7399, %fd36818, %fd36820;
	@%p7399 bra 	$L__BB3_6712;
	add.f64 	%fd9854, %fd9851, 0d3FF0000000000000;
	div.rn.f64 	%fd36821, %fd1900, %fd9854;
	mul.f64 	%fd9855, %fd9852, %fd36821;
	add.f64 	%fd39355, %fd39355, %fd9855;
	abs.f64 	%fd36822, %fd9855;
	abs.f64 	%fd36823, %fd39355;
	mul.f64 	%fd36824, %fd36823, 0d3E9421F5F40D8376;
	setp.lt.f64 	%p7400, %fd36822, %fd36824;
	@%p7400 bra 	$L__BB3_6712;
	add.f64 	%fd39352, %fd9854, 0d3FF0000000000000;
	div.rn.f64 	%fd36825, %fd1900, %fd39352;
	mul.f64 	%fd39353, %fd9855, %fd36825;
	add.f64 	%fd39355, %fd39355, %fd39353;
	abs.f64 	%fd36826, %fd39353;
	abs.f64 	%fd36827, %fd39355;
	mul.f64 	%fd36828, %fd36827, 0d3E9421F5F40D8376;
	setp.lt.f64 	%p7401, %fd36826, %fd36828;
	@%p7401 bra 	$L__BB3_6712;
	add.s32 	%r16134, %r16134, 16;
	setp.eq.s32 	%p7402, %r16134, 100000001;
	@%p7402 bra 	$L__BB3_6723;
$L__BB3_6711:
	add.f64 	%fd9863, %fd39352, 0d3FF0000000000000;
	div.rn.f64 	%fd36765, %fd1900, %fd9863;
	mul.f64 	%fd9864, %fd39353, %fd36765;
	add.f64 	%fd39355, %fd39355, %fd9864;
	abs.f64 	%fd36766, %fd9864;
	abs.f64 	%fd36767, %fd39355;
	mul.f64 	%fd36768, %fd36767, 0d3E9421F5F40D8376;
	setp.geu.f64 	%p7386, %fd36766, %fd36768;
	@%p7386 bra 	$L__BB3_6695;
$L__BB3_6712:
	{
	.reg .b32 %temp; 
	mov.b64 	{%temp, %r16135}, %fd1900;
	}
	{
	.reg .b32 %temp; 
	mov.b64 	{%r16136, %temp}, %fd1900;
	}
	setp.gt.s32 	%p7403, %r16135, 1048575;
	mov.b32 	%r16137, -1023;
	mov.f64 	%fd39356, %fd1900;
	@%p7403 bra 	$L__BB3_6714;
	mul.f64 	%fd39356, %fd1900, 0d4350000000000000;
	{
	.reg .b32 %temp; 
	mov.b64 	{%temp, %r16135}, %fd39356;
	}
	{
	.reg .b32 %temp; 
	mov.b64 	{%r16136, %temp}, %fd39356;
	}
	mov.b32 	%r16137, -1077;
$L__BB3_6714:
	add.s32 	%r14756, %r16135, -1;
	setp.gt.u32 	%p7404, %r14756, 2146435070;
	@%p7404 bra 	$L__BB3_6718;
	shr.u32 	%r14759, %r16135, 20;
	add.s32 	%r16138, %r16137, %r14759;
	and.b32  	%r14760, %r16135, 1048575;
	or.b32  	%r14761, %r14760, 1072693248;
	mov.b64 	%fd39357, {%r16136, %r14761};
	setp.lt.u32 	%p7406, %r14761, 1073127583;
	@%p7406 bra 	$L__BB3_6717;
	{
	.reg .b32 %temp; 
	mov.b64 	{%r14762, %temp}, %fd39357;
	}
	{
	.reg .b32 %temp; 
	mov.b64 	{%temp, %r14763}, %fd39357;
	}
	add.s32 	%r14764, %r14763, -1048576;
	mov.b64 	%fd39357, {%r14762, %r14764};
	add.s32 	%r16138, %r16138, 1;
$L__BB3_6717:
	add.f64 	%fd36831, %fd39357, 0dBFF0000000000000;
	add.f64 	%fd36832, %fd39357, 0d3FF0000000000000;
	rcp.approx.ftz.f64 	%fd36833, %fd36832;
	neg.f64 	%fd36834, %fd36832;
	fma.rn.f64 	%fd36835, %fd36834, %fd36833, 0d3FF0000000000000;
	fma.rn.f64 	%fd36836, %fd36835, %fd36835, %fd36835;
	fma.rn.f64 	%fd36837, %fd36836, %fd36833, %fd36833;
	mul.f64 	%fd36838, %fd36831, %fd36837;
	fma.rn.f64 	%fd36839, %fd36831, %fd36837, %fd36838;
	mul.f64 	%fd36840, %fd36839, %fd36839;
	fma.rn.f64 	%fd36841, %fd36840, 0d3EB1380B3AE80F1E, 0d3ED0EE258B7A8B04;
	fma.rn.f64 	%fd36842, %fd36841, %fd36840, 0d3EF3B2669F02676F;
	fma.rn.f64 	%fd36843, %fd36842, %fd36840, 0d3F1745CBA9AB0956;
	fma.rn.f64 	%fd36844, %fd36843, %fd36840, 0d3F3C71C72D1B5154;
	fma.rn.f64 	%fd36845, %fd36844, %fd36840, 0d3F624924923BE72D;
	fma.rn.f64 	%fd36846, %fd36845, %fd36840, 0d3F8999999999A3C4;
	fma.rn.f64 	%fd36847, %fd36846, %fd36840, 0d3FB5555555555554;
	sub.f64 	%fd36848, %fd36831, %fd36839;
	add.f64 	%fd36849, %fd36848, %fd36848;
	neg.f64 	%fd36850, %fd36839;
	fma.rn.f64 	%fd36851, %fd36850, %fd36831, %fd36849;
	mul.f64 	%fd36852, %fd36837, %fd36851;
	mul.f64 	%fd36853, %fd36840, %fd36847;
	fma.rn.f64 	%fd36854, %fd36853, %fd36839, %fd36852;
	xor.b32  	%r14765, %r16138, -2147483648;
	mov.b32 	%r14766, 1127219200;
	mov.b64 	%fd36855, {%r14765, %r14766};
	sub.f64 	%fd36856, %fd36855, %fd159;
	fma.rn.f64 	%fd36857, %fd36856, 0d3FE62E42FEFA39EF, %fd36839;
	fma.rn.f64 	%fd36858, %fd36856, 0dBFE62E42FEFA39EF, %fd36857;
	sub.f64 	%fd36859, %fd36858, %fd36839;
	sub.f64 	%fd36860, %fd36854, %fd36859;
	fma.rn.f64 	%fd36861, %fd36856, 0d3C7ABC9E3B39803F, %fd36860;
	add.f64 	%fd39358, %fd36857, %fd36861;
	bra.uni 	$L__BB3_6719;
$L__BB3_6718:
	fma.rn.f64 	%fd36830, %fd39356, 0d7FF0000000000000, 0d7FF0000000000000;
	{
	.reg .b32 %temp; 
	mov.b64 	{%temp, %r14757}, %fd39356;
	}
	and.b32  	%r14758, %r14757, 2147483647;
	setp.eq.s32 	%p7405, %r14758, 0;
	selp.f64 	%fd39358, 0dFFF0000000000000, %fd36830, %p7405;
$L__BB3_6719:
	mul.f64 	%fd36862, %fd36062, %fd39358;
	sub.f64 	%fd36863, %fd36862, %fd1900;
	sub.f64 	%fd36864, %fd9804, %fd39351;
	add.f64 	%fd9875, %fd36864, %fd36863;
	fma.rn.f64 	%fd36865, %fd9875, 0d3FF71547652B82FE, 0d4338000000000000;
	{
	.reg .b32 %temp; 
	mov.b64 	{%r3861, %temp}, %fd36865;
	}
	mov.f64 	%fd36866, 0dC338000000000000;
	add.rn.f64 	%fd36867, %fd36865, %fd36866;
	fma.rn.f64 	%fd36868, %fd36867, 0dBFE62E42FEFA39EF, %fd9875;
	fma.rn.f64 	%fd36869, %fd36867, 0dBC7ABC9E3B39803F, %fd36868;
	fma.rn.f64 	%fd36870, %fd36869, 0d3E5ADE1569CE2BDF, 0d3E928AF3FCA213EA;
	fma.rn.f64 	%fd36871, %fd36870, %fd36869, 0d3EC71DEE62401315;
	fma.rn.f64 	%fd36872, %fd36871, %fd36869, 0d3EFA01997C89EB71;
	fma.rn.f64 	%fd36873, %fd36872, %fd36869, 0d3F2A01A014761F65;
	fma.rn.f64 	%fd36874, %fd36873, %fd36869, 0d3F56C16C1852B7AF;
	fma.rn.f64 	%fd36875, %fd36874, %fd36869, 0d3F81111111122322;
	fma.rn.f64 	%fd36876, %fd36875, %fd36869, 0d3FA55555555502A1;
	fma.rn.f64 	%fd36877, %fd36876, %fd36869, 0d3FC5555555555511;
	fma.rn.f64 	%fd36878, %fd36877, %fd36869, 0d3FE000000000000B;
	fma.rn.f64 	%fd36879, %fd36878, %fd36869, 0d3FF0000000000000;
	fma.rn.f64 	%fd36880, %fd36879, %fd36869, 0d3FF0000000000000;
	{
	.reg .b32 %temp; 
	mov.b64 	{%r3862, %temp}, %fd36880;
	}
	{
	.reg .b32 %temp; 
	mov.b64 	{%temp, %r3863}, %fd36880;
	}
	shl.b32 	%r14767, %r3861, 20;
	add.s32 	%r14768, %r14767, %r3863;
	mov.b64 	%fd39359, {%r3862, %r14768};
	{
	.reg .b32 %temp; 
	mov.b64 	{%temp, %r14769}, %fd9875;
	}
	mov.b32 	%f352, %r14769;
	abs.f32 	%f175, %f352;
	setp.lt.f32 	%p7407, %f175, 0f4086232B;
	@%p7407 bra 	$L__BB3_6722;
	setp.lt.f64 	%p7408, %fd9875, 0d0000000000000000;
	add.f64 	%fd36881, %fd9875, 0d7FF0000000000000;
	selp.f64 	%fd39359, 0d0000000000000000, %fd36881, %p7408;
	setp.geu.f32 	%p7409, %f175, 0f40874800;
	@%p7409 bra 	$L__BB3_6722;
	shr.u32 	%r14770, %r3861, 31;
	add.s32 	%r14771, %r3861, %r14770;
	shr.s32 	%r14772, %r14771, 1;
	shl.b32 	%r14773, %r14772, 20;
	add.s32 	%r14774, %r3863, %r14773;
	mov.b64 	%fd36882, {%r3862, %r14774};
	sub.s32 	%r14775, %r3861, %r14772;
	shl.b32 	%r14776, %r14775, 20;
	add.s32 	%r14777, %r14776, 1072693248;
	mov.b32 	%r14778, 0;
	mov.b64 	%fd36883, {%r14778, %r14777};
	mul.f64 	%fd39359, %fd36883, %fd36882;
$L__BB3_6722:
	mul.f64 	%fd39375, %fd39355, %fd39359;
	bra.uni 	$L__BB3_6756;
$L__BB3_6723:
	mov.u64 	%rd488, $str$5;
	cvta.global.u64 	%rd489, %rd488;
	{ // callseq 973, 0
	.param .b64 param0;
	st.param.b64 	[param0], %rd489;
	.param .b64 param1;
	st.param.b64 	[param1], 0;
	.param .b32 retval0;
	call.uni (retval0), 
	vprintf, 
	(
	param0, 
	param1
	);
	ld.param.b32 	%r14752, [retval0];
	} // callseq 973
	bra.uni 	$L__BB3_6756;
$L__BB3_6724:
	add.f64 	%fd9881, %fd36062, 0d4016000000000000;
	{
	.reg .b32 %temp; 
	mov.b64 	{%temp, %r16139}, %fd9881;
	}
	{
	.reg .b32 %temp; 
	mov.b64 	{%r16140, %temp}, %fd9881;
	}
	setp.gt.s32 	%p7348, %r16139, 1048575;
	mov.b32 	%r16141, -1023;
	mov.f64 	%fd39360, %fd9881;
	@%p7348 bra 	$L__BB3_6726;
	mul.f64 	%fd39360, %fd9881, 0d4350000000000000;
	{
	.reg .b32 %temp; 
	mov.b64 	{%temp, %r16139}, %fd39360;
	}
	{
	.reg .b32 %temp; 
	mov.b64 	{%r16140, %temp}, %fd39360;
	}
	mov.b32 	%r16141, -1077;
$L__BB3_6726:
	add.s32 	%r14664, %r16139, -1;
	setp.gt.u32 	%p7349, %r14664, 2146435070;
	@%p7349 bra 	$L__BB3_6730;
	shr.u32 	%r14667, %r16139, 20;
	add.s32 	%r16142, %r16141, %r14667;
	and.b32  	%r14668, %r16139, 1048575;
	or.b32  	%r14669, %r14668, 1072693248;
	mov.b64 	%fd39361, {%r16140, %r14669};
	setp.lt.u32 	%p7351, %r14669, 1073127583;
	@%p7351 bra 	$L__BB3_6729;
	{
	.reg .b32 %temp; 
	mov.b64 	{%r14670, %temp}, %fd39361;
	}
	{
	.reg .b32 %temp; 
	mov.b64 	{%temp, %r14671}, %fd39361;
	}
	add.s32 	%r14672, %r14671, -1048576;
	mov.b64 	%fd39361, {%r14670, %r14672};
	add.s32 	%r16142, %r16142, 1;
$L__BB3_6729:
	add.f64 	%fd36475, %fd39361, 0dBFF0000000000000;
	add.f64 	%fd36476, %fd39361, 0d3FF0000000000000;
	rcp.approx.ftz.f64 	%fd36477, %fd36476;
	neg.f64 	%fd36478, %fd36476;
	fma.rn.f64 	%fd36479, %fd36478, %fd36477, 0d3FF0000000000000;
	fma.rn.f64 	%fd36480, %fd36479, %fd36479, %fd36479;
	fma.rn.f64 	%fd36481, %fd36480, %fd36477, %fd36477;
	mul.f64 	%fd36482, %fd36475, %fd36481;
	fma.rn.f64 	%fd36483, %fd36475, %fd36481, %fd36482;
	mul.f64 	%fd36484, %fd36483, %fd36483;
	fma.rn.f64 	%fd36485, %fd36484, 0d3EB1380B3AE80F1E, 0d3ED0EE258B7A8B04;
	fma.rn.f64 	%fd36486, %fd36485, %fd36484, 0d3EF3B2669F02676F;
	fma.rn.f64 	%fd36487, %fd36486, %fd36484, 0d3F1745CBA9AB0956;
	fma.rn.f64 	%fd36488, %fd36487, %fd36484, 0d3F3C71C72D1B5154;
	fma.rn.f64 	%fd36489, %fd36488, %fd36484, 0d3F624924923BE72D;
	fma.rn.f64 	%fd36490, %fd36489, %fd36484, 0d3F8999999999A3C4;
	fma.rn.f64 	%fd36491, %fd36490, %fd36484, 0d3FB5555555555554;
	sub.f64 	%fd36492, %fd36475, %fd36483;
	add.f64 	%fd36493, %fd36492, %fd36492;
	neg.f64 	%fd36494, %fd36483;
	fma.rn.f64 	%fd36495, %fd36494, %fd36475, %fd36493;
	mul.f64 	%fd36496, %fd36481, %fd36495;
	mul.f64 	%fd36497, %fd36484, %fd36491;
	fma.rn.f64 	%fd36498, %fd36497, %fd36483, %fd36496;
	xor.b32  	%r14673, %r16142, -2147483648;
	mov.b32 	%r14674, 1127219200;
	mov.b64 	%fd36499, {%r14673, %r14674};
	sub.f64 	%fd36500, %fd36499, %fd159;
	fma.rn.f64 	%fd36501, %fd36500, 0d3FE62E42FEFA39EF, %fd36483;
	fma.rn.f64 	%fd36502, %fd36500, 0dBFE62E42FEFA39EF, %fd36501;
	sub.f64 	%fd36503, %fd36502, %fd36483;
	sub.f64 	%fd36504, %fd36498, %fd36503;
	fma.rn.f64 	%fd36505, %fd36500, 0d3C7ABC9E3B39803F, %fd36504;
	add.f64 	%fd39362, %fd36501, %fd36505;
	bra.uni 	$L__BB3_6731;
$L__BB3_6730:
	fma.rn.f64 	%fd36474, %fd39360, 0d7FF0000000000000, 0d7FF0000000000000;
	{
	.reg .b32 %temp; 
	mov.b64 	{%temp, %r14665}, %fd39360;
	}
	and.b32  	%r14666, %r14665, 2147483647;
	setp.eq.s32 	%p7350, %r14666, 0;
	selp.f64 	%fd39362, 0dFFF0000000000000, %fd36474, %p7350;
$L__BB3_6731:
	add.f64 	%fd36506, %fd36062, 0d3FE0000000000000;
	mul.f64 	%fd36507, %fd36506, %fd39362;
	sub.f64 	%fd9890, %fd9881, %fd36507;
	mov.f64 	%fd36508, 0d40530B869F76170A;
	div.rn.f64 	%fd36509, %fd36508, %fd9649;
	add.f64 	%fd36510, %fd36509, 0d3FF00000000D0EC7;
	add.f64 	%fd36511, %fd9649, 0d3FF0000000000000;
	mov.f64 	%fd36512, 0dC055A0572B143656;
	div.rn.f64 	%fd36513, %fd36512, %fd36511;
	add.f64 	%fd36514, %fd36510, %fd36513;
	add.f64 	%fd36515, %fd36511, 0d3FF0000000000000;
	mov.f64 	%fd36516, 0d4038039BF13B4CC6;
	div.rn.f64 	%fd36517, %fd36516, %fd36515;
	add.f64 	%fd36518, %fd36514, %fd36517;
	add.f64 	%fd36519, %fd36515, 0d3FF0000000000000;
	mov.f64 	%fd36520, 0dBFF3B5348DCDCC8C;
	div.rn.f64 	%fd36521, %fd36520, %fd36519;
	add.f64 	%fd36522, %fd36518, %fd36521;
	add.f64 	%fd36523, %fd36519, 0d3FF0000000000000;
	mov.f64 	%fd36524, 0d3F53CD7319EC12D8;
	div.rn.f64 	%fd36525, %fd36524, %fd36523;
	add.f64 	%fd36526, %fd36522, %fd36525;
	add.f64 	%fd36527, %fd36523, 0d3FF0000000000000;
	mov.f64 	%fd36528, 0dBED6A1181C0E9888;
	div.rn.f64 	%fd36529, %fd36528, %fd36527;
	add.f64 	%fd36530, %fd36526, %fd36529;
	mul.f64 	%fd36531, %fd36530, 0d40040D931FF62706;
	div.rn.f64 	%fd39363, %fd36531, %fd36062;
	{
	.reg .b32 %temp; 
	mov.b64 	{%temp, %r16143}, %fd39363;
	}
	{
	.reg .b32 %temp; 
	mov.b64 	{%r16144, %temp}, %fd39363;
	}
	setp.gt.s32 	%p7352, %r16143, 1048575;
	mov.b32 	%r16145, -1023;
	@%p7352 bra 	$L__BB3_6733;
	mul.f64 	%fd39363, %fd39363, 0d4350000000000000;
	{
	.reg .b32 %temp; 
	mov.b64 	{%temp, %r16143}, %fd39363;
	}
	{
	.reg .b32 %temp; 
	mov.b64 	{%r16144, %temp}, %fd39363;
	}
	mov.b32 	%r16145, -1077;
$L__BB3_6733:
	add.s32 	%r14677, %r16143, -1;
	setp.gt.u32 	%p7353, %r14677, 2146435070;
	@%p7353 bra 	$L__BB3_6737;
	shr.u32 	%r14680, %r16143, 20;
	add.s32 	%r16146, %r16145, %r14680;
	and.b32  	%r14681, %r16143, 1048575;
	or.b32  	%r14682, %r14681, 1072693248;
	mov.b64 	%fd39364, {%r16144, %r14682};
	setp.lt.u32 	%p7355, %r14682, 1073127583;
	@%p7355 bra 	$L__BB3_6736;
	{
	.reg .b32 %temp; 
	mov.b64 	{%r14683, %temp}, %fd39364;
	}
	{
	.reg .b32 %temp; 
	mov.b64 	{%temp, %r14684}, %fd39364;
	}
	add.s32 	%r14685, %r14684, -1048576;
	mov.b64 	%fd39364, {%r14683, %r14685};
	add.s32 	%r16146, %r16146, 1;
$L__BB3_6736:
	add.f64 	%fd36533, %fd39364, 0dBFF0000000000000;
	add.f64 	%fd36534, %fd39364, 0d3FF0000000000000;
	rcp.approx.ftz.f64 	%fd36535, %fd36534;
	neg.f64 	%fd36536, %fd36534;
	fma.rn.f64 	%fd36537, %fd36536, %fd36535, 0d3FF0000000000000;
	fma.rn.f64 	%fd36538, %fd36537, %fd36537, %fd36537;
	fma.rn.f64 	%fd36539, %fd36538, %fd36535, %fd36535;
	mul.f64 	%fd36540, %fd36533, %fd36539;
	fma.rn.f64 	%fd36541, %fd36533, %fd36539, %fd36540;
	mul.f64 	%fd36542, %fd36541, %fd36541;
	fma.rn.f64 	%fd36543, %fd36542, 0d3EB1380B3AE80F1E, 0d3ED0EE258B7A8B04;
	fma.rn.f64 	%fd36544, %fd36543, %fd36542, 0d3EF3B2669F02676F;
	fma.rn.f64 	%fd36545, %fd36544, %fd36542, 0d3F1745CBA9AB0956;
	fma.rn.f64 	%fd36546, %fd36545, %fd36542, 0d3F3C71C72D1B5154;
	fma.rn.f64 	%fd36547, %fd36546, %fd36542, 0d3F624924923BE72D;
	fma.rn.f64 	%fd36548, %fd36547, %fd36542, 0d3F8999999999A3C4;
	fma.rn.f64 	%fd36549, %fd36548, %fd36542, 0d3FB5555555555554;
	sub.f64 	%fd36550, %fd36533, %fd36541;
	add.f64 	%fd36551, %fd36550, %fd36550;
	neg.f64 	%fd36552, %fd36541;
	fma.rn.f64 	%fd36553, %fd36552, %fd36533, %fd36551;
	mul.f64 	%fd36554, %fd36539, %fd36553;
	mul.f64 	%fd36555, %fd36542, %fd36549;
	fma.rn.f64 	%fd36556, %fd36555, %fd36541, %fd36554;
	xor.b32  	%r14686, %r16146, -2147483648;
	mov.b32 	%r14687, 1127219200;
	mov.b64 	%fd36557, {%r14686, %r14687};
	sub.f64 	%fd36558, %fd36557, %fd159;
	fma.rn.f64 	%fd36559, %fd36558, 0d3FE62E42FEFA39EF, %fd36541;
	fma.rn.f64 	%fd36560, %fd36558, 0dBFE62E42FEFA39EF, %fd36559;
	sub.f64 	%fd36561, %fd36560, %fd36541;
	sub.f64 	%fd36562, %fd36556, %fd36561;
	fma.rn.f64 	%fd36563, %fd36558, 0d3C7ABC9E3B39803F, %fd36562;
	add.f64 	%fd39365, %fd36559, %fd36563;
	bra.uni 	$L__BB3_6738;
$L__BB3_6737:
	fma.rn.f64 	%fd36532, %fd39363, 0d7FF0000000000000, 0d7FF0000000000000;
	{
	.reg .b32 %temp; 
	mov.b64 	{%temp, %r14678}, %fd39363;
	}
	and.b32  	%r14679, %r14678, 2147483647;
	setp.eq.s32 	%p7354, %r14679, 0;
	selp.f64 	%fd39365, 0dFFF0000000000000, %fd36532, %p7354;
$L__BB3_6738:
	sub.f64 	%fd9900, %fd39365, %fd9890;
	add.f64 	%fd36565, %fd1900, 0d3FF0000000000000;
	sub.f64 	%fd39369, %fd36565, %fd36062;
	rcp.rn.f64 	%fd39370, %fd39369;
	mov.b32 	%r16147, 1;
	mov.f64 	%fd39368, 0d46293E5939A08CE9;
	mov.f64 	%fd39367, %fd39370;
	bra.uni 	$L__BB3_6743;
$L__BB3_6739:
	add.s32 	%r14690, %r16147, 1;
	not.b32 	%r14691, %r16147;
	cvt.rn.f64.s32 	%fd36579, %r14691;
	cvt.rn.f64.u32 	%fd36580, %r14690;
	sub.f64 	%fd36581, %fd36580, %fd36062;
	mul.f64 	%fd36582, %fd36581, %fd36579;
	add.f64 	%fd9903, %fd9919, 0d4000000000000000;
	fma.rn.f64 	%fd36583, %fd36582, %fd9921, %fd9903;
	abs.f64 	%fd36584, %fd36583;
	setp.lt.f64 	%p7359, %fd36584, 0d39B4484BFEEBC2A0;
	div.rn.f64 	%fd36585, %fd36582, %fd9920;
	add.f64 	%fd36586, %fd9903, %fd36585;
	abs.f64 	%fd36587, %fd36586;
	setp.lt.f64 	%p7360, %fd36587, 0d39B4484BFEEBC2A0;
	selp.f64 	%fd9904, 0d39B4484BFEEBC2A0, %fd36586, %p7360;
	rcp.rn.f64 	%fd36588, %fd36583;
	selp.f64 	%fd9905, 0d46293E5939A08CE9, %fd36588, %p7359;
	mul.f64 	%fd36589, %fd9905, %fd9904;
	mul.f64 	%fd39370, %fd39370, %fd36589;
	add.f64 	%fd36590, %fd36589, 0dBFF0000000000000;
	abs.f64 	%fd36591, %fd36590;
	setp.lt.f64 	%p7361, %fd36591, 0d3E9421F5F40D8376;
	@%p7361 bra 	$L__BB3_6745;
	add.s32 	%r14692, %r16147, 2;
	sub.s32 	%r14693, -2, %r16147;
	cvt.rn.f64.s32 	%fd36592, %r14693;
	cvt.rn.f64.u32 	%fd36593, %r14692;
	sub.f64 	%fd36594, %fd36593, %fd36062;
	mul.f64 	%fd36595, %fd36594, %fd36592;
	add.f64 	%fd9907, %fd9903, 0d4000000000000000;
	fma.rn.f64 	%fd36596, %fd36595, %fd9905, %fd9907;
	abs.f64 	%fd36597, %fd36596;
	setp.lt.f64 	%p7362, %fd36597, 0d39B4484BFEEBC2A0;
	div.rn.f64 	%fd36598, %fd36595, %fd9904;
	add.f64 	%fd36599, %fd9907, %fd36598;
	abs.f64 	%fd36600, %fd36599;
	setp.lt.f64 	%p7363, %fd36600, 0d39B4484BFEEBC2A0;
	selp.f64 	%fd9908, 0d39B4484BFEEBC2A0, %fd36599, %p7363;
	rcp.rn.f64 	%fd36601, %fd36596;
	selp.f64 	%fd9909, 0d46293E5939A08CE9, %fd36601, %p7362;
	mul.f64 	%fd36602, %fd9909, %fd9908;
	mul.f64 	%fd39370, %fd39370, %fd36602;
	add.f64 	%fd36603, %fd36602, 0dBFF0000000000000;
	abs.f64 	%fd36604, %fd36603;
	setp.lt.f64 	%p7364, %fd36604, 0d3E9421F5F40D8376;
	@%p7364 bra 	$L__BB3_6745;
	add.s32 	%r14694, %r16147, 3;
	sub.s32 	%r14695, -3, %r16147;
	cvt.rn.f64.s32 	%fd36605, %r14695;
	cvt.rn.f64.u32 	%fd36606, %r14694;
	sub.f64 	%fd36607, %fd36606, %fd36062;
	mul.f64 	%fd36608, %fd36607, %fd36605;
	add.f64 	%fd39369, %fd9907, 0d4000000000000000;
	fma.rn.f64 	%fd36609, %fd36608, %fd9909, %fd39369;
	abs.f64 	%fd36610, %fd36609;
	setp.lt.f64 	%p7365, %fd36610, 0d39B4484BFEEBC2A0;
	div.rn.f64 	%fd36611, %fd36608, %fd9908;
	add.f64 	%fd36612, %fd39369, %fd36611;
	abs.f64 	%fd36613, %fd36612;
	setp.lt.f64 	%p7366, %fd36613, 0d39B4484BFEEBC2A0;
	selp.f64 	%fd39368, 0d39B4484BFEEBC2A0, %fd36612, %p7366;
	rcp.rn.f64 	%fd36614, %fd36609;
	selp.f64 	%fd39367, 0d46293E5939A08CE9, %fd36614, %p7365;
	mul.f64 	%fd36615, %fd39367, %fd39368;
	mul.f64 	%fd39370, %fd39370, %fd36615;
	add.f64 	%fd36616, %fd36615, 0dBFF0000000000000;
	abs.f64 	%fd36617, %fd36616;
	setp.lt.f64 	%p7367, %fd36617, 0d3E9421F5F40D8376;
	@%p7367 bra 	$L__BB3_6745;
	add.s32 	%r16147, %r16147, 4;
	setp.eq.s32 	%p7368, %r16147, 100000001;
	@%p7368 bra 	$L__BB3_6744;
$L__BB3_6743:
	neg.s32 	%r14689, %r16147;
	cvt.rn.f64.s32 	%fd36566, %r14689;
	cvt.rn.f64.u32 	%fd36567, %r16147;
	sub.f64 	%fd36568, %fd36567, %fd36062;
	mul.f64 	%fd36569, %fd36568, %fd36566;
	add.f64 	%fd9919, %fd39369, 0d4000000000000000;
	fma.rn.f64 	%fd36570, %fd36569, %fd39367, %fd9919;
	abs.f64 	%fd36571, %fd36570;
	setp.lt.f64 	%p7356, %fd36571, 0d39B4484BFEEBC2A0;
	div.rn.f64 	%fd36572, %fd36569, %fd39368;
	add.f64 	%fd36573, %fd9919, %fd36572;
	abs.f64 	%fd36574, %fd36573;
	setp.lt.f64 	%p7357, %fd36574, 0d39B4484BFEEBC2A0;
	selp.f64 	%fd9920, 0d39B4484BFEEBC2A0, %fd36573, %p7357;
	rcp.rn.f64 	%fd36575, %fd36570;
	selp.f64 	%fd9921, 0d46293E5939A08CE9, %fd36575, %p7356;
	mul.f64 	%fd36576, %fd9921, %fd9920;
	mul.f64 	%fd39370, %fd39370, %fd36576;
	add.f64 	%fd36577, %fd36576, 0dBFF0000000000000;
	abs.f64 	%fd36578, %fd36577;
	setp.lt.f64 	%p7358, %fd36578, 0d3E9421F5F40D8376;
	@%p7358 bra 	$L__BB3_6745;
	bra.uni 	$L__BB3_6739;
$L__BB3_6744:
	mov.u64 	%rd484, $str$3;
	cvta.global.u64 	%rd485, %rd484;
	{ // callseq 971, 0
	.param .b64 param0;
	st.param.b64 	[param0], %rd485;
	.param .b64 param1;
	st.param.b64 	[param1], 0;
	.param .b32 retval0;
	call.uni (retval0), 
	vprintf, 
	(
	param0, 
	param1
	);
	ld.param.b32 	%r14696, [retval0];
	} // callseq 971
$L__BB3_6745:
	{
	.reg .b32 %temp; 
	mov.b64 	{%temp, %r16148}, %fd1900;
	}
	{
	.reg .b32 %temp; 
	mov.b64 	{%r16149, %temp}, %fd1900;
	}
	setp.gt.s32 	%p7369, %r16148, 1048575;
	mov.b32 	%r16150, -1023;
	mov.f64 	%fd39371, %fd1900;
	@%p7369 bra 	$L__BB3_6747;
	mul.f64 	%fd39371, %fd1900, 0d4350000000000000;
	{
	.reg .b32 %temp; 
	mov.b64 	{%temp, %r16148}, %fd39371;
	}
	{
	.reg .b32 %temp; 
	mov.b64 	{%r16149, %temp}, %fd39371;
	}
	mov.b32 	%r16150, -1077;
$L__BB3_6747:
	add.s32 	%r14700, %r16148, -1;
	setp.gt.u32 	%p7370, %r14700, 2146435070;
	@%p7370 bra 	$L__BB3_6751;
	shr.u32 	%r14703, %r16148, 20;
	add.s32 	%r16151, %r16150, %r14703;
	and.b32  	%r14704, %r16148, 1048575;
	or.b32  	%r14705, %r14704, 1072693248;
	mov.b64 	%fd39372, {%r16149, %r14705};
	setp.lt.u32 	%p7372, %r14705, 1073127583;
	@%p7372 bra 	$L__BB3_6750;
	{
	.reg .b32 %temp; 
	mov.b64 	{%r14706, %temp}, %fd39372;
	}
	{
	.reg .b32 %temp; 
	mov.b64 	{%temp, %r14707}, %fd39372;
	}
	add.s32 	%r14708, %r14707, -1048576;
	mov.b64 	%fd39372, {%r14706, %r14708};
	add.s32 	%r16151, %r16151, 1;
$L__BB3_6750:
	add.f64 	%fd36619, %fd39372, 0dBFF0000000000000;
	add.f64 	%fd36620, %fd39372, 0d3FF0000000000000;
	rcp.approx.ftz.f64 	%fd36621, %fd36620;
	neg.f64 	%fd36622, %fd36620;
	fma.rn.f64 	%fd36623, %fd36622, %fd36621, 0d3FF0000000000000;
	fma.rn.f64 	%fd36624, %fd36623, %fd36623, %fd36623;
	fma.rn.f64 	%fd36625, %fd36624, %fd36621, %fd36621;
	mul.f64 	%fd36626, %fd36619, %fd36625;
	fma.rn.f64 	%fd36627, %fd36619, %fd36625, %fd36626;
	mul.f64 	%fd36628, %fd36627, %fd36627;
	fma.rn.f64 	%fd36629, %fd36628, 0d3EB1380B3AE80F1E, 0d3ED0EE258B7A8B04;
	fma.rn.f64 	%fd36630, %fd36629, %fd36628, 0d3EF3B2669F02676F;
	fma.rn.f64 	%fd36631, %fd36630, %fd36628, 0d3F1745CBA9AB0956;
	fma.rn.f64 	%fd36632, %fd36631, %fd36628, 0d3F3C71C72D1B5154;
	fma.rn.f64 	%fd36633, %fd36632, %fd36628, 0d3F624924923BE72D;
	fma.rn.f64 	%fd36634, %fd36633, %fd36628, 0d3F8999999999A3C4;
	fma.rn.f64 	%fd36635, %fd36634, %fd36628, 0d3FB5555555555554;
	sub.f64 	%fd36636, %fd36619, %fd36627;
	add.f64 	%fd36637, %fd36636, %fd36636;
	neg.f64 	%fd36638, %fd36627;
	fma.rn.f64 	%fd36639, %fd36638, %fd36619, %fd36637;
	mul.f64 	%fd36640, %fd36625, %fd36639;
	mul.f64 	%fd36641, %fd36628, %fd36635;
	fma.rn.f64 	%fd36642, %fd36641, %fd36627, %fd36640;
	xor.b32  	%r14709, %r16151, -2147483648;
	mov.b32 	%r14710, 1127219200;
	mov.b64 	%fd36643, {%r14709, %r14710};
	sub.f64 	%fd36644, %fd36643, %fd159;
	fma.rn.f64 	%fd36645, %fd36644, 0d3FE62E42FEFA39EF, %fd36627;
	fma.rn.f64 	%fd36646, %fd36644, 0dBFE62E42FEFA39EF, %fd36645;
	sub.f64 	%fd36647, %fd36646, %fd36627;
	sub.f64 	%fd36648, %fd36642, %fd36647;
	fma.rn.f64 	%fd36649, %fd36644, 0d3C7ABC9E3B39803F, %fd36648;
	add.f64 	%fd39373, %fd36645, %fd36649;
	bra.uni 	$L__BB3_6752;
$L__BB3_6751:
	fma.rn.f64 	%fd36618, %fd39371, 0d7FF0000000000000, 0d7FF0000000000000;
	{
	.reg .b32 %temp; 
	mov.b64 	{%temp, %r14701}, %fd39371;
	}
	and.b32  	%r14702, %r14701, 2147483647;
	setp.eq.s32 	%p7371, %r14702, 0;
	selp.f64 	%fd39373, 0dFFF0000000000000, %fd36618, %p7371;
$L__BB3_6752:
	mul.f64 	%fd36650, %fd36062, %fd39373;
	sub.f64 	%fd36651, %fd36650, %fd1900;
	sub.f64 	%fd9932, %fd36651, %fd9900;
	fma.rn.f64 	%fd36652, %fd9932, 0d3FF71547652B82FE, 0d4338000000000000;
	{
	.reg .b32 %temp; 
	mov.b64 	{%r3896, %temp}, %fd36652;
	}
	mov.f64 	%fd36653, 0dC338000000000000;
	add.rn.f64 	%fd36654, %fd36652, %fd36653;
	fma.rn.f64 	%fd36655, %fd36654, 0dBFE62E42FEFA39EF, %fd9932;
	fma.rn.f64 	%fd36656, %fd36654, 0dBC7ABC9E3B39803F, %fd36655;
	fma.rn.f64 	%fd36657, %fd36656, 0d3E5ADE1569CE2BDF, 0d3E928AF3FCA213EA;
	fma.rn.f64 	%fd36658, %fd36657, %fd36656, 0d3EC71DEE62401315;
	fma.rn.f64 	%fd36659, %fd36658, %fd36656, 0d3EFA01997C89EB71;
	fma.rn.f64 	%fd36660, %fd36659, %fd36656, 0d3F2A01A014761F65;
	fma.rn.f64 	%fd36661, %fd36660, %fd36656, 0d3F56C16C1852B7AF;
	fma.rn.f64 	%fd36662, %fd36661, %fd36656, 0d3F81111111122322;
	fma.rn.f64 	%fd36663, %fd36662, %fd36656, 0d3FA55555555502A1;
	fma.rn.f64 	%fd36664, %fd36663, %fd36656, 0d3FC5555555555511;
	fma.rn.f64 	%fd36665, %fd36664, %fd36656, 0d3FE000000000000B;
	fma.rn.f64 	%fd36666, %fd36665, %fd36656, 0d3FF0000000000000;
	fma.rn.f64 	%fd36667, %fd36666, %fd36656, 0d3FF0000000000000;
	{
	.reg .b32 %temp; 
	mov.b64 	{%r3897, %temp}, %fd36667;
	}
	{
	.reg .b32 %temp; 
	mov.b64 	{%temp, %r3898}, %fd36667;
	}
	shl.b32 	%r14711, %r3896, 20;
	add.s32 	%r14712, %r14711, %r3898;
	mov.b64 	%fd39374, {%r3897, %r14712};
	{
	.reg .b32 %temp; 
	mov.b64 	{%temp, %r14713}, %fd9932;
	}
	mov.b32 	%f351, %r14713;
	abs.f32 	%f176, %f351;
	setp.lt.f32 	%p7373, %f176, 0f4086232B;
	@%p7373 bra 	$L__BB3_6755;
	setp.lt.f64 	%p7374, %fd9932, 0d0000000000000000;
	add.f64 	%fd36668, %fd9932, 0d7FF0000000000000;
	selp.f64 	%fd39374, 0d0000000000000000, %fd36668, %p7374;
	setp.geu.f32 	%p7375, %f176, 0f40874800;
	@%p7375 bra 	$L__BB3_6755;
	shr.u32 	%r14714, %r3896, 31;
	add.s32 	%r14715, %r3896, %r14714;
	shr.s32 	%r14716, %r14715, 1;
	shl.b32 	%r14717, %r14716, 20;
	add.s32 	%r14718, %r3898, %r14717;
	mov.b64 	%fd36669, {%r3897, %r14718};
	sub.s32 	%r14719, %r3896, %r14716;
	shl.b32 	%r14720, %r14719, 20;
	add.s32 	%r14721, %r14720, 1072693248;
	mov.b32 	%r14722, 0;
	mov.b64 	%fd36670, {%r14722, %r14721};
	mul.f64 	%fd39374, %fd36670, %fd36669;
$L__BB3_6755:
	mul.f64 	%fd36671, %fd39370, %fd39374;
	mov.f64 	%fd36672, 0d3FF0000000000000;
	sub.f64 	%fd39375, %fd36672, %fd36671;
$L__BB3_6756:
	mul.f64 	%fd39377, %fd9638, %fd39375;
	setp.eq.f64 	%p7410, %fd9794, 0d0000000000000000;
	@%p7410 bra 	$L__BB3_6763;
	add.f64 	%fd36884, %fd1840, 0dBFF0000000000000;
	mul.f64 	%fd36885, %fd36884, %fd1900;
	mov.f64 	%fd36886, 0d4005BF0A8B145769;
	{
	.reg .b32 %temp; 
	mov.b64 	{%temp, %r14779}, %fd36886;
	}
	{
	.reg .b32 %temp; 
	mov.b64 	{%temp, %r3899}, %fd36885;
	}
	shr.u32 	%r14780, %r3899, 20;
	and.b32  	%r14781, %r14780, 2047;
	add.s32 	%r14782, %r14781, -1012;
	mov.b64 	%rd490, %fd36885;
	shl.b64 	%rd491, %rd490, %r14782;
	setp.eq.s64 	%p7411, %rd491, -9223372036854775808;
	{ // callseq 974, 0
	.param .b64 param0;
	st.param.f64 	[param0], 0d4005BF0A8B145769;
	.param .b64 param1;
	st.param.f64 	[param1], %fd36885;
	.param .b64 retval0;
	call.uni (retval0), 
	__internal_accurate_pow, 
	(
	param0, 
	param1
	);
	ld.param.f64 	%fd36887, [retval0];
	} // callseq 974
	setp.lt.s32 	%p7412, %r14779, 0;
	neg.f64 	%fd36889, %fd36887;
	selp.f64 	%fd36890, %fd36889, %fd36887, %p7411;
	selp.f64 	%fd36891, %fd36890, %fd36887, %p7412;
	cvt.rzi.f64.f64 	%fd36892, %fd36885;
	setp.neu.f64 	%p7413, %fd36885, %fd36892;
	selp.f64 	%fd36894, 0dFFF8000000000000, %fd36891, %p7413;
	selp.f64 	%fd39376, %fd36894, %fd36891, %p7412;
	add.f64 	%fd36895, %fd36885, 0d4005BF0A8B145769;
	{
	.reg .b32 %temp; 
	mov.b64 	{%temp, %r14783}, %fd36895;
	}
	and.b32  	%r14784, %r14783, 2146435072;
	setp.ne.s32 	%p7414, %r14784, 2146435072;
	@%p7414 bra 	$L__BB3_6762;
	setp.num.f64 	%p7415, %fd36885, %fd36885;
	@%p7415 bra 	$L__BB3_6760;
	mov.f64 	%fd36897, 0d4005BF0A8B145769;
	add.rn.f64 	%fd39376, %fd36897, %fd36885;
	bra.uni 	$L__BB3_6762;
$L__BB3_6760:
	abs.f64 	%fd36896, %fd36885;
	setp.neu.f64 	%p7416, %fd36896, 0d7FF0000000000000;
	@%p7416 bra 	$L__BB3_6762;
	setp.lt.s32 	%p7417, %r3899, 0;
	selp.b32 	%r14785, 0, 2146435072, %p7417;
	mov.b32 	%r14786, 0;
	mov.b64 	%fd39376, {%r14786, %r14785};
$L__BB3_6762:
	setp.eq.f64 	%p7418, %fd36885, 0d0000000000000000;
	selp.f64 	%fd36898, 0d3FF0000000000000, %fd39376, %p7418;
	fma.rn.f64 	%fd39377, %fd9794, %fd36898, %fd39377;
$L__BB3_6763:
	fma.rn.f64 	%fd36899, %fd39303, %fd39377, %fd599;
	mul.f64 	%fd36900, %fd3316, %fd36899;
	rcp.rn.f64 	%fd36901, %fd36900;
	add.f64 	%fd36902, %fd8845, %fd36901;
	div.rn.f64 	%fd39378, %fd5527, %fd36902;
	{
	.reg .b32 %temp; 
	mov.b64 	{%temp, %r16152}, %fd39378;
	}
	{
	.reg .b32 %temp; 
	mov.b64 	{%r16153, %temp}, %fd39378;
	}
	setp.gt.s32 	%p7419, %r16152, 1048575;
	mov.b32 	%r16154, -1023;
	@%p7419 bra 	$L__BB3_6765;
	mul.f64 	%fd39378, %fd39378, 0d4350000000000000;
	{
	.reg .b32 %temp; 
	mov.b64 	{%temp, %r16152}, %fd39378;
	}
	{
	.reg .b32 %temp; 
	mov.b64 	{%r16153, %temp}, %fd39378;
	}
	mov.b32 	%r16154, -1077;
$L__BB3_6765:
	add.s32 	%r14789, %r16152, -1;
	setp.gt.u32 	%p7420, %r14789, 2146435070;
	@%p7420 bra 	$L__BB3_6769;
	shr.u32 	%r14792, %r16152, 20;
	add.s32 	%r16155, %r16154, %r14792;
	and.b32  	%r14793, %r16152, 1048575;
	or.b32  	%r14794, %r14793, 1072693248;
	mov.b64 	%fd39379, {%r16153, %r14794};
	setp.lt.u32 	%p7422, %r14794, 1073127583;
	@%p7422 bra 	$L__BB3_6768;
	{
	.reg .b32 %temp; 
	mov.b64 	{%r14795, %temp}, %fd39379;
	}
	{
	.reg .b32 %temp; 
	mov.b64 	{%temp, %r14796}, %fd39379;
	}
	add.s32 	%r14797, %r14796, -1048576;
	mov.b64 	%fd39379, {%r14795, %r14797};
	add.s32 	%r16155, %r16155, 1;
$L__BB3_6768:
	add.f64 	%fd36904, %fd39379, 0dBFF0000000000000;
	add.f64 	%fd36905, %fd39379, 0d3FF0000000000000;
	rcp.approx.ftz.f64 	%fd36906, %fd36905;
	neg.f64 	%fd36907, %fd36905;
	fma.rn.f64 	%fd36908, %fd36907, %fd36906, 0d3FF0000000000000;
	fma.rn.f64 	%fd36909, %fd36908, %fd36908, %fd36908;
	fma.rn.f64 	%fd36910, %fd36909, %fd36906, %fd36906;
	mul.f64 	%fd36911, %fd36904, %fd36910;
	fma.rn.f64 	%fd36912, %fd36904, %fd36910, %fd36911;
	mul.f64 	%fd36913, %fd36912, %fd36912;
	fma.rn.f64 	%fd36914, %fd36913, 0d3EB1380B3AE80F1E, 0d3ED0EE258B7A8B04;
	fma.rn.f64 	%fd36915, %fd36914, %fd36913, 0d3EF3B2669F02676F;
	fma.rn.f64 	%fd36916, %fd36915, %fd36913, 0d3F1745CBA9AB0956;
	fma.rn.f64 	%fd36917, %fd36916, %fd36913, 0d3F3C71C72D1B5154;
	fma.rn.f64 	%fd36918, %fd36917, %fd36913, 0d3F624924923BE72D;
	fma.rn.f64 	%fd36919, %fd36918, %fd36913, 0d3F8999999999A3C4;
	fma.rn.f64 	%fd36920, %fd36919, %fd36913, 0d3FB5555555555554;
	sub.f64 	%fd36921, %fd36904, %fd36912;
	add.f64 	%fd36922, %fd36921, %fd36921;
	neg.f64 	%fd36923, %fd36912;
	fma.rn.f64 	%fd36924, %fd36923, %fd36904, %fd36922;
	mul.f64 	%fd36925, %fd36910, %fd36924;
	mul.f64 	%fd36926, %fd36913, %fd36920;
	fma.rn.f64 	%fd36927, %fd36926, %fd36912, %fd36925;
	xor.b32  	%r14798, %r16155, -2147483648;
	mov.b32 	%r14799, 1127219200;
	mov.b64 	%fd36928, {%r14798, %r14799};
	sub.f64 	%fd36929, %fd36928, %fd159;
	fma.rn.f64 	%fd36930, %fd36929, 0d3FE62E42FEFA39EF, %fd36912;
	fma.rn.f64 	%fd36931, %fd36929, 0dBFE62E42FEFA39EF, %fd36930;
	sub.f64 	%fd36932, %fd36931, %fd36912;
	sub.f64 	%fd36933, %fd36927, %fd36932;
	fma.rn.f64 	%fd36934, %fd36929, 0d3C7ABC9E3B39803F, %fd36933;
	add.f64 	%fd39380, %fd36930, %fd36934;
	bra.uni 	$L__BB3_6770;
$L__BB3_6769:
	fma.rn.f64 	%fd36903, %fd39378, 0d7FF0000000000000, 0d7FF0000000000000;
	{
	.reg .b32 %temp; 
	mov.b64 	{%temp, %r14790}, %fd39378;
	}
	and.b32  	%r14791, %r14790, 2147483647;
	setp.eq.s32 	%p7421, %r14791, 0;
	selp.f64 	%fd39380, 0dFFF0000000000000, %fd36903, %p7421;
$L__BB3_6770:
	mul.f64 	%fd36935, %fd39380, 0d3C695355BAAAFAD3;
	fma.rn.f64 	%fd36936, %fd39380, 0d3FDBCB7B1526E50E, %fd36935;
	add.u64 	%rd493, %SP, 32;
	add.u64 	%rd494, %SPL, 32;
	st.local.f64 	[%rd494], %fd36936;
	mov.u64 	%rd495, $str$23;
	cvta.global.u64 	%rd496, %rd495;
	{ // callseq 975, 0
	.param .b64 param0;
	st.param.b64 	[param0], %rd496;
	.param .b64 param1;
	st.param.b64 	[param1], %rd493;
	.param .b32 retval0;
	call.uni (retval0), 
	vprintf, 
	(
	param0, 
	param1
	);
	ld.param.b32 	%r14800, [retval0];
	} // callseq 975
	ret;

}
.func  (.param .b64 func_retval0) __internal_accurate_pow(
	.param .b64 __internal_accurate_pow_param_0,
	.param .b64 __internal_accurate_pow_param_1
)
{
	.reg .pred 	%p<8>;
	.reg .b32 	%r<49>;
	.reg .b32 	%f<3>;
	.reg .b64 	%fd<109>;

	ld.param.f64 	%fd10, [__internal_accurate_pow_param_0];
	ld.param.f64 	%fd11, [__internal_accurate_pow_param_1];
	{
	.reg .b32 %temp; 
	mov.b64 	{%temp, %r46}, %fd10;
	}
	{
	.reg .b32 %temp; 
	mov.b64 	{%r45, %temp}, %fd10;
	}
	shr.u32 	%r47, %r46, 20;
	setp.gt.u32 	%p1, %r46, 1048575;
	@%p1 bra 	$L__BB4_2;
	mul.f64 	%fd12, %fd10, 0d4350000000000000;
	{
	.reg .b32 %temp; 
	mov.b64 	{%temp, %r46}, %fd12;
	}
	{
	.reg .b32 %temp; 
	mov.b64 	{%r45, %temp}, %fd12;
	}
	shr.u32 	%r16, %r46, 20;
	add.s32 	%r47, %r16, -54;
$L__BB4_2:
	add.s32 	%r48, %r47, -1023;
	and.b32  	%r17, %r46, -2146435073;
	or.b32  	%r18, %r17, 1072693248;
	mov.b64 	%fd107, {%r45, %r18};
	setp.lt.u32 	%p2, %r18, 1073127583;
	@%p2 bra 	$L__BB4_4;
	{
	.reg .b32 %temp; 
	mov.b64 	{%r19, %temp}, %fd107;
	}
	{
	.reg .b32 %temp; 
	mov.b64 	{%temp, %r20}, %fd107;
	}
	add.s32 	%r21, %r20, -1048576;
	mov.b64 	%fd107, {%r19, %r21};
	add.s32 	%r48, %r47, -1022;
$L__BB4_4:
	add.f64 	%fd13, %fd107, 0dBFF0000000000000;
	add.f64 	%fd14, %fd107, 0d3FF0000000000000;
	rcp.approx.ftz.f64 	%fd15, %fd14;
	neg.f64 	%fd16, %fd14;
	fma.rn.f64 	%fd17, %fd16, %fd15, 0d3FF0000000000000;
	fma.rn.f64 	%fd18, %fd17, %fd17, %fd17;
	fma.rn.f64 	%fd19, %fd18, %fd15, %fd15;
	mul.f64 	%fd20, %fd13, %fd19;
	fma.rn.f64 	%fd21, %fd13, %fd19, %fd20;
	mul.f64 	%fd22, %fd21, %fd21;
	fma.rn.f64 	%fd23, %fd22, 0d3EB0F5FF7D2CAFE2, 0d3ED0F5D241AD3B5A;
	fma.rn.f64 	%fd24, %fd23, %fd22, 0d3EF3B20A75488A3F;
	fma.rn.f64 	%fd25, %fd24, %fd22, 0d3F1745CDE4FAECD5;
	fma.rn.f64 	%fd26, %fd25, %fd22, 0d3F3C71C7258A578B;
	fma.rn.f64 	%fd27, %fd26, %fd22, 0d3F6249249242B910;
	fma.rn.f64 	%fd28, %fd27, %fd22, 0d3F89999999999DFB;
	sub.f64 	%fd29, %fd13, %fd21;
	add.f64 	%fd30, %fd29, %fd29;
	neg.f64 	%fd31, %fd21;
	fma.rn.f64 	%fd32, %fd31, %fd13, %fd30;
	mul.f64 	%fd33, %fd19, %fd32;
	fma.rn.f64 	%fd34, %fd22, %fd28, 0d3FB5555555555555;
	mov.f64 	%fd35, 0d3FB5555555555555;
	sub.f64 	%fd36, %fd35, %fd34;
	fma.rn.f64 	%fd37, %fd22, %fd28, %fd36;
	add.f64 	%fd38, %fd37, 0dBC46A4CB00B9E7B0;
	add.f64 	%fd39, %fd34, %fd38;
	sub.f64 	%fd40, %fd34, %fd39;
	add.f64 	%fd41, %fd38, %fd40;
	mul.rn.f64 	%fd42, %fd21, %fd21;
	neg.f64 	%fd43, %fd42;
	fma.rn.f64 	%fd44, %fd21, %fd21, %fd43;
	{
	.reg .b32 %temp; 
	mov.b64 	{%r22, %temp}, %fd33;
	}
	{
	.reg .b32 %temp; 
	mov.b64 	{%temp, %r23}, %fd33;
	}
	add.s32 	%r24, %r23, 1048576;
	mov.b64 	%fd45, {%r22, %r24};
	fma.rn.f64 	%fd46, %fd21, %fd45, %fd44;
	mul.rn.f64 	%fd47, %fd42, %fd21;
	neg.f64 	%fd48, %fd47;
	fma.rn.f64 	%fd49, %fd42, %fd21, %fd48;
	fma.rn.f64 	%fd50, %fd42, %fd33, %fd49;
	fma.rn.f64 	%fd51, %fd46, %fd21, %fd50;
	mul.rn.f64 	%fd52, %fd39, %fd47;
	neg.f64 	%fd53, %fd52;
	fma.rn.f64 	%fd54, %fd39, %fd47, %fd53;
	fma.rn.f64 	%fd55, %fd39, %fd51, %fd54;
	fma.rn.f64 	%fd56, %fd41, %fd47, %fd55;
	add.f64 	%fd57, %fd52, %fd56;
	sub.f64 	%fd58, %fd52, %fd57;
	add.f64 	%fd59, %fd56, %fd58;
	add.f64 	%fd60, %fd21, %fd57;
	sub.f64 	%fd61, %fd21, %fd60;
	add.f64 	%fd62, %fd57, %fd61;
	add.f64 	%fd63, %fd59, %fd62;
	add.f64 	%fd64, %fd33, %fd63;
	add.f64 	%fd65, %fd60, %fd64;
	sub.f64 	%fd66, %fd60, %fd65;
	add.f64 	%fd67, %fd64, %fd66;
	xor.b32  	%r25, %r48, -2147483648;
	mov.b32 	%r26, 1127219200;
	mov.b64 	%fd68, {%r25, %r26};
	mov.b32 	%r27, -2147483648;
	mov.b64 	%fd69, {%r27, %r26};
	sub.f64 	%fd70, %fd68, %fd69;
	fma.rn.f64 	%fd71, %fd70, 0d3FE62E42FEFA39EF, %fd65;
	fma.rn.f64 	%fd72, %fd70, 0dBFE62E42FEFA39EF, %fd71;
	sub.f64 	%fd73, %fd72, %fd65;
	sub.f64 	%fd74, %fd67, %fd73;
	fma.rn.f64 	%fd75, %fd70, 0d3C7ABC9E3B39803F, %fd74;
	add.f64 	%fd76, %fd71, %fd75;
	sub.f64 	%fd77, %fd71, %fd76;
	add.f64 	%fd78, %fd75, %fd77;
	{
	.reg .b32 %temp; 
	mov.b64 	{%temp, %r28}, %fd11;
	}
	{
	.reg .b32 %temp; 
	mov.b64 	{%r29, %temp}, %fd11;
	}
	shl.b32 	%r30, %r28, 1;
	setp.gt.u32 	%p3, %r30, -33554433;
	and.b32  	%r31, %r28, -15728641;
	selp.b32 	%r32, %r31, %r28, %p3;
	mov.b64 	%fd79, {%r29, %r32};
	mul.rn.f64 	%fd80, %fd76, %fd79;
	neg.f64 	%fd81, %fd80;
	fma.rn.f64 	%fd82, %fd76, %fd79, %fd81;
	fma.rn.f64 	%fd83, %fd78, %fd79, %fd82;
	add.f64 	%fd4, %fd80, %fd83;
	sub.f64 	%fd84, %fd80, %fd4;
	add.f64 	%fd5, %fd83, %fd84;
	fma.rn.f64 	%fd85, %fd4, 0d3FF71547652B82FE, 0d4338000000000000;
	{
	.reg .b32 %temp; 
	mov.b64 	{%r13, %temp}, %fd85;
	}
	mov.f64 	%fd86, 0dC338000000000000;
	add.rn.f64 	%fd87, %fd85, %fd86;
	fma.rn.f64 	%fd88, %fd87, 0dBFE62E42FEFA39EF, %fd4;
	fma.rn.f64 	%fd89, %fd87, 0dBC7ABC9E3B39803F, %fd88;
	fma.rn.f64 	%fd90, %fd89, 0d3E5ADE1569CE2BDF, 0d3E928AF3FCA213EA;
	fma.rn.f64 	%fd91, %fd90, %fd89, 0d3EC71DEE62401315;
	fma.rn.f64 	%fd92, %fd91, %fd89, 0d3EFA01997C89EB71;
	fma.rn.f64 	%fd93, %fd92, %fd89, 0d3F2A01A014761F65;
	fma.rn.f64 	%fd94, %fd93, %fd89, 0d3F56C16C1852B7AF;
	fma.rn.f64 	%fd95, %fd94, %fd89, 0d3F81111111122322;
	fma.rn.f64 	%fd96, %fd95, %fd89, 0d3FA55555555502A1;
	fma.rn.f64 	%fd97, %fd96, %fd89, 0d3FC5555555555511;
	fma.rn.f64 	%fd98, %fd97, %fd89, 0d3FE000000000000B;
	fma.rn.f64 	%fd99, %fd98, %fd89, 0d3FF0000000000000;
	fma.rn.f64 	%fd100, %fd99, %fd89, 0d3FF0000000000000;
	{
	.reg .b32 %temp; 
	mov.b64 	{%r14, %temp}, %fd100;
	}
	{
	.reg .b32 %temp; 
	mov.b64 	{%temp, %r15}, %fd100;
	}
	shl.b32 	%r33, %r13, 20;
	add.s32 	%r34, %r33, %r15;
	mov.b64 	%fd108, {%r14, %r34};
	{
	.reg .b32 %temp; 
	mov.b64 	{%temp, %r35}, %fd4;
	}
	mov.b32 	%f2, %r35;
	abs.f32 	%f1, %f2;
	setp.lt.f32 	%p4, %f1, 0f4086232B;
	@%p4 bra 	$L__BB4_7;
	setp.lt.f64 	%p5, %fd4, 0d0000000000000000;
	add.f64 	%fd101, %fd4, 0d7FF0000000000000;
	selp.f64 	%fd108, 0d0000000000000000, %fd101, %p5;
	setp.geu.f32 	%p6, %f1, 0f40874800;
	@%p6 bra 	$L__BB4_7;
	shr.u32 	%r36, %r13, 31;
	add.s32 	%r37, %r13, %r36;
	shr.s32 	%r38, %r37, 1;
	shl.b32 	%r39, %r38, 20;
	add.s32 	%r40, %r15, %r39;
	mov.b64 	%fd102, {%r14, %r40};
	sub.s32 	%r41, %r13, %r38;
	shl.b32 	%r42, %r41, 20;
	add.s32 	%r43, %r42, 1072693248;
	mov.b32 	%r44, 0;
	mov.b64 	%fd103, {%r44, %r43};
	mul.f64 	%fd108, %fd103, %fd102;
$L__BB4_7:
	abs.f64 	%fd104, %fd108;
	setp.eq.f64 	%p7, %fd104, 0d7FF0000000000000;
	fma.rn.f64 	%fd105, %fd108, %fd5, %fd108;
	selp.f64 	%fd106, %fd108, %fd105, %p7;
	st.param.f64 	[func_retval0], %fd106;
	ret;

}


// ===== COMPILED SASS (sm_100) =====

	.target	sm_100

	.elftype	@"ET_EXEC"


//--------------------- .note.nv.tkinfo           --------------------------
	.section	.note.nv.tkinfo,"",@"SHT_NOTE"
	.sectionflags	@"SHF_NOTE_NV_TKINFO"
	.tkinfo
        /*0018*/ 	.word	0x00000002
        /*0030*/ 	.string	""
        /*0030*/ 	.string	"ptxas"
        /*0030*/ 	.string	"Cuda compilation tools, release 13.0, V13.0.88"
        /*0030*/ 	.string	"Build cuda_13.0.r13.0/compiler.36424714_0"
        /*0030*/ 	.string	"-arch sm_100 -m 64 "



//--------------------- .note.nv.cuinfo           --------------------------
	.section	.note.nv.cuinfo,"",@"SHT_NOTE"
	.sectionflags	@"SHF_NOTE_NV_CUINFO"
        /*0018*/ 	.short	0x0002
        /*001a*/ 	.short	0x0064
        /*001c*/ 	.short	0x0082
	.zero		2


//--------------------- .nv.info                  --------------------------
	.section	.nv.info,"",@"SHT_CUDA_INFO"
	.align	4


	//----- nvinfo : EIATTR_REGCOUNT
	.align		4
        /*0000*/ 	.byte	0x04, 0x2f
        /*0002*/ 	.short	(.L_21 - .L_20)
	.align		4
.L_20:
        /*0004*/ 	.word	index@(_Z34cooling_function_comparison_globalyPdS_S_S_S_)
        /*0008*/ 	.word	0x00000028


	//----- nvinfo : EIATTR_FRAME_SIZE
	.align		4
.L_21:
        /*000c*/ 	.byte	0x04, 0x11
        /*000e*/ 	.short	(.L_23 - .L_22)
	.align		4
.L_22:
        /*0010*/ 	.word	index@($__internal_6_$__cuda_sm20_div_rn_f64_full)
        /*0014*/ 	.word	0x00000000


	//----- nvinfo : EIATTR_FRAME_SIZE
	.align		4
.L_23:
        /*0018*/ 	.byte	0x04, 0x11
        /*001a*/ 	.short	(.L_25 - .L_24)
	.align		4
.L_24:
        /*001c*/ 	.word	index@(_Z34cooling_function_comparison_globalyPdS_S_S_S_)
        /*0020*/ 	.word	0x00000000


	//----- nvinfo : EIATTR_REGCOUNT
	.align		4
.L_25:
        /*0024*/ 	.byte	0x04, 0x2f
        /*0026*/ 	.short	(.L_27 - .L_26)
	.align		4
.L_26:
        /*0028*/ 	.word	index@(_Z27cooling_function_analyticalPdS_S_S_S_)
        /*002c*/ 	.word	0x000000bb


	//----- nvinfo : EIATTR_FRAME_SIZE
	.align		4
.L_27:
        /*0030*/ 	.byte	0x04, 0x11
        /*0032*/ 	.short	(.L_29 - .L_28)
	.align		4
.L_28:
        /*0034*/ 	.word	index@($_Z27cooling_function_analyticalPdS_S_S_S_$__internal_accurate_pow)
        /*0038*/ 	.word	0x00000020


	//----- nvinfo : EIATTR_FRAME_SIZE
	.align		4
.L_29:
        /*003c*/ 	.byte	0x04, 0x11
        /*003e*/ 	.short	(.L_31 - .L_30)
	.align		4
.L_30:
        /*0040*/ 	.word	index@($__internal_5_$__cuda_sm20_dsqrt_rn_f64_mediumpath_v1)
        /*0044*/ 	.word	0x00000020


	//----- nvinfo : EIATTR_FRAME_SIZE
	.align		4
.L_31:
        /*0048*/ 	.byte	0x04, 0x11
        /*004a*/ 	.short	(.L_33 - .L_32)
	.align		4
.L_32:
        /*004c*/ 	.word	index@($__internal_4_$__cuda_sm20_div_rn_f64_full)
        /*0050*/ 	.word	0x00000020


	//----- nvinfo : EIATTR_FRAME_SIZE
	.align		4
.L_33:
        /*0054*/ 	.byte	0x04, 0x11
        /*0056*/ 	.short	(.L_35 - .L_34)
	.align		4
.L_34:
        /*0058*/ 	.word	index@($__internal_3_$__cuda_sm20_dblrcp_rn_slowpath_v3)
        /*005c*/ 	.word	0x00000020


	//----- nvinfo : EIATTR_FRAME_SIZE
	.align		4
.L_35:
        /*0060*/ 	.byte	0x04, 0x11
        /*0062*/ 	.short	(.L_37 - .L_36)
	.align		4
.L_36:
        /*0064*/ 	.word	index@($_Z27cooling_function_analyticalPdS_S_S_S_$_Z7trans_fddddd)
        /*0068*/ 	.word	0x00000020


	//----- nvinfo : EIATTR_FRAME_SIZE
	.align		4
.L_37:
        /*006c*/ 	.byte	0x04, 0x11
        /*006e*/ 	.short	(.L_39 - .L_38)
	.align		4
.L_38:
        /*0070*/ 	.word	index@(_Z27cooling_function_analyticalPdS_S_S_S_)
        /*0074*/ 	.word	0x00000020


	//----- nvinfo : EIATTR_REGCOUNT
	.align		4
.L_39:
        /*0078*/ 	.byte	0x04, 0x2f
        /*007a*/ 	.short	(.L_41 - .L_40)
	.align		4
.L_40:
        /*007c*/ 	.word	index@(_Z23cooling_function_singledddd)
        /*0080*/ 	.word	0x00000096


	//----- nvinfo : EIATTR_FRAME_SIZE
	.align		4
.L_41:
        /*0084*/ 	.byte	0x04, 0x11
        /*0086*/ 	.short	(.L_43 - .L_42)
	.align		4
.L_42:
        /*0088*/ 	.word	index@($_Z23cooling_function_singledddd$__internal_accurate_pow)
        /*008c*/ 	.word	0x00000040


	//----- nvinfo : EIATTR_FRAME_SIZE
	.align		4
.L_43:
        /*0090*/ 	.byte	0x04, 0x11
        /*0092*/ 	.short	(.L_45 - .L_44)
	.align		4
.L_44:
        /*0094*/ 	.word	index@($__internal_2_$__cuda_sm20_dsqrt_rn_f64_mediumpath_v1)
        /*0098*/ 	.word	0x00000040


	//----- nvinfo : EIATTR_FRAME_SIZE
	.align		4
.L_45:
        /*009c*/ 	.byte	0x04, 0x11
        /*009e*/ 	.short	(.L_47 - .L_46)
	.align		4
.L_46:
        /*00a0*/ 	.word	index@($__internal_1_$__cuda_sm20_div_rn_f64_full)
        /*00a4*/ 	.word	0x00000040


	//----- nvinfo : EIATTR_FRAME_SIZE
	.align		4
.L_47:
        /*00a8*/ 	.byte	0x04, 0x11
        /*00aa*/ 	.short	(.L_49 - .L_48)
	.align		4
.L_48:
        /*00ac*/ 	.word	index@($__internal_0_$__cuda_sm20_dblrcp_rn_slowpath_v3)
        /*00b0*/ 	.word	0x00000040


	//----- nvinfo : EIATTR_FRAME_SIZE
	.align		4
.L_49:
        /*00b4*/ 	.byte	0x04, 0x11
        /*00b6*/ 	.short	(.L_51 - .L_50)
	.align		4
.L_50:
        /*00b8*/ 	.word	index@($_Z23cooling_function_singledddd$_Z7trans_fddddd)
        /*00bc*/ 	.word	0x00000040


	//----- nvinfo : EIATTR_FRAME_SIZE
	.align		4
.L_51:
        /*00c0*/ 	.byte	0x04, 0x11
        /*00c2*/ 	.short	(.L_53 - .L_52)
	.align		4
.L_52:
        /*00c4*/ 	.word	index@(_Z23cooling_function_singledddd)
        /*00c8*/ 	.word	0x00000040


	//----- nvinfo : EIATTR_MIN_STACK_SIZE
	.align		4
.L_53:
        /*00cc*/ 	.byte	0x04, 0x12
        /*00ce*/ 	.short	(.L_55 - .L_54)
	.align		4
.L_54:
        /*00d0*/ 	.word	index@(_Z23cooling_function_singledddd)
        /*00d4*/ 	.word	0x00000040


	//----- nvinfo : EIATTR_MIN_STACK_SIZE
	.align		4
.L_55:
        /*00d8*/ 	.byte	0x04, 0x12
        /*00da*/ 	.short	(.L_57 - .L_56)
	.align		4
.L_56:
        /*00dc*/ 	.word	index@(_Z27cooling_function_analyticalPdS_S_S_S_)
        /*00e0*/ 	.word	0x00000020


	//----- nvinfo : EIATTR_MIN_STACK_SIZE
	.align		4
.L_57:
        /*00e4*/ 	.byte	0x04, 0x12
        /*00e6*/ 	.short	(.L_59 - .L_58)
	.align		4
.L_58:
        /*00e8*/ 	.word	index@(_Z34cooling_function_comparison_globalyPdS_S_S_S_)
        /*00ec*/ 	.word	0x00000000
.L_59:


//--------------------- .nv.compat                --------------------------
	.section	.nv.compat,"",@"SHT_CUDA_COMPAT_INFO"
	.align	4
        /*0000*/ 	.byte	0x02, 0x09, 0x00, 0x00, 0x02, 0x02, 0x02, 0x00, 0x02, 0x05, 0x05, 0x00, 0x03, 0x07, 0x01, 0x01
        /*0010*/ 	.byte	0x02, 0x03, 0x00, 0x00, 0x02, 0x06, 0x01, 0x00, 0x04, 0x0b, 0x08, 0x00, 0x01, 0x00, 0x00, 0x00
        /*0020*/ 	.byte	0x00, 0x00, 0x00, 0x00


//--------------------- .nv.info._Z23cooling_function_singledddd --------------------------
	.section	.nv.info._Z23cooling_function_singledddd,"",@"SHT_CUDA_INFO"
	.sectionflags	@""
	.align	4


	//----- nvinfo : EIATTR_CUDA_API_VERSION
	.align		4
        /*0000*/ 	.byte	0x04, 0x37
        /*0002*/ 	.short	(.L_61 - .L_60)
.L_60:
        /*0004*/ 	.word	0x00000082


	//----- nvinfo : EIATTR_KPARAM_INFO
	.align		4
.L_61:
        /*0008*/ 	.byte	0x04, 0x17
        /*000a*/ 	.short	(.L_63 - .L_62)
.L_62:
        /*000c*/ 	.word	0x00000000
        /*0010*/ 	.short	0x0003
        /*0012*/ 	.short	0x0018
        /*0014*/ 	.byte	0x00, 0xf0, 0x21, 0x00


	//----- nvinfo : EIATTR_KPARAM_INFO
	.align		4
.L_63:
        /*0018*/ 	.byte	0x04, 0x17
        /*001a*/ 	.short	(.L_65 - .L_64)
.L_64:
        /*001c*/ 	.word	0x00000000
        /*0020*/ 	.short	0x0002
        /*0022*/ 	.short	0x0010
        /*0024*/ 	.byte	0x00, 0xf0, 0x21, 0x00


	//----- nvinfo : EIATTR_KPARAM_INFO
	.align		4
.L_65:
        /*0028*/ 	.byte	0x04, 0x17
        /*002a*/ 	.short	(.L_67 - .L_66)
.L_66:
        /*002c*/ 	.word	0x00000000
        /*0030*/ 	.short	0x0001
        /*0032*/ 	.short	0x0008
        /*0034*/ 	.byte	0x00, 0xf0, 0x21, 0x00


	//----- nvinfo : EIATTR_KPARAM_INFO
	.align		4
.L_67:
        /*0038*/ 	.byte	0x04, 0x17
        /*003a*/ 	.short	(.L_69 - .L_68)
.L_68:
        /*003c*/ 	.word	0x00000000
        /*0040*/ 	.short	0x0000
        /*0042*/ 	.short	0x0000
        /*0044*/ 	.byte	0x00, 0xf0, 0x21, 0x00


	//----- nvinfo : EIATTR_SPARSE_MMA_MASK
	.align		4
.L_69:
        /*0048*/ 	.byte	0x03, 0x50
        /*004a*/ 	.short	0x0000


	//----- nvinfo : EIATTR_MAXREG_COUNT
	.align		4
        /*004c*/ 	.byte	0x03, 0x1b
        /*004e*/ 	.short	0x00ff


	//----- nvinfo : EIATTR_EXTERNS
	.align		4
        /*0050*/ 	.byte	0x04, 0x0f
        /*0052*/ 	.short	(.L_71 - .L_70)


	//   ....[0]....
	.align		4
.L_70:
        /*0054*/ 	.word	index@(vprintf)


	//----- nvinfo : EIATTR_MERCURY_ISA_VERSION
	.align		4
.L_71:
        /*0058*/ 	.byte	0x03, 0x5f
        /*005a*/ 	.short	0x0101


	//----- nvinfo : EIATTR_VRC_CTA_INIT_COUNT
	.align		4
        /*005c*/ 	.byte	0x02, 0x4a
	.zero		1
	.zero		1


	//----- nvinfo : EIATTR_SYSCALL_OFFSETS
	.align		4
        /*0060*/ 	.byte	0x04, 0x46
        /*0062*/ 	.short	(.L_73 - .L_72)


	//   ....[0]....
.L_72:
        /*0064*/ 	.word	0x00000420


	//   ....[1]....
        /*0068*/ 	.word	0x000186e0


	//   ....[2]....
        /*006c*/ 	.word	0x00018770


	//   ....[3]....
        /*0070*/ 	.word	0x00019810


	//   ....[4]....
        /*0074*/ 	.word	0x0001ac20


	//   ....[5]....
        /*0078*/ 	.word	0x0001d040


	//   ....[6]....
        /*007c*/ 	.word	0x000278a0


	//   ....[7]....
        /*0080*/ 	.word	0x000329a0


	//   ....[8]....
        /*0084*/ 	.word	0x000350c0


	//   ....[9]....
        /*0088*/ 	.word	0x00037440


	//   ....[10]....
        /*008c*/ 	.word	0x00037e50


	//   ....[11]....
        /*0090*/ 	.word	0x000395e0


	//   ....[12]....
        /*0094*/ 	.word	0x0003ac70


	//   ....[13]....
        /*0098*/ 	.word	0x0003cf90


	//   ....[14]....
        /*009c*/ 	.word	0x0003d9a0


	//   ....[15]....
        /*00a0*/ 	.word	0x0003f0d0


	//   ....[16]....
        /*00a4*/ 	.word	0x00041b20


	//   ....[17]....
        /*00a8*/ 	.word	0x00043ea0


	//   ....[18]....
        /*00ac*/ 	.word	0x000448b0


	//   ....[19]....
        /*00b0*/ 	.word	0x00046040


	//   ....[20]....
        /*00b4*/ 	.word	0x000476d0


	//   ....[21]....
        /*00b8*/ 	.word	0x000499f0


	//   ....[22]....
        /*00bc*/ 	.word	0x0004a400


	//   ....[23]....
        /*00c0*/ 	.word	0x0004bb30


	//   ....[24]....
        /*00c4*/ 	.word	0x0004d700


	//   ....[25]....
        /*00c8*/ 	.word	0x000504d0


	//   ....[26]....
        /*00cc*/ 	.word	0x00051c30


	//   ....[27]....
        /*00d0*/ 	.word	0x00053c70


	//   ....[28]....
        /*00d4*/ 	.word	0x00056fa0


	//   ....[29]....
        /*00d8*/ 	.word	0x000579c0


	//   ....[30]....
        /*00dc*/ 	.word	0x00059100


	//   ....[31]....
        /*00e0*/ 	.word	0x0005b140


	//   ....[32]....
        /*00e4*/ 	.word	0x0005e480


	//   ....[33]....
        /*00e8*/ 	.word	0x0005f0c0


	//   ....[34]....
        /*00ec*/ 	.word	0x00060ea0


	//   ....[35]....
        /*00f0*/ 	.word	0x00063600


	//   ....[36]....
        /*00f4*/ 	.word	0x00065920


	//   ....[37]....
        /*00f8*/ 	.word	0x00066330


	//   ....[38]....
        /*00fc*/ 	.word	0x00067a60


	//   ....[39]....
        /*0100*/ 	.word	0x000690f0


	//   ....[40]....
        /*0104*/ 	.word	0x0006b410


	//   ....[41]....
        /*0108*/ 	.word	0x0006be20


	//   ....[42]....
        /*010c*/ 	.word	0x0006d550


	//   ....[43]....
        /*0110*/ 	.word	0x00070010


	//   ....[44]....
        /*0114*/ 	.word	0x00072330


	//   ....[45]....
        /*0118*/ 	.word	0x00072d40


	//   ....[46]....
        /*011c*/ 	.word	0x00074470


	//   ....[47]....
        /*0120*/ 	.word	0x00075b00


	//   ....[48]....
        /*0124*/ 	.word	0x00077e20


	//   ....[49]....
        /*0128*/ 	.word	0x00078830


	//   ....[50]....
        /*012c*/ 	.word	0x00079f60


	//   ....[51]....
        /*0130*/ 	.word	0x0007e010


	//   ....[52]....
        /*0134*/ 	.word	0x0007f770


	//   ....[53]....
        /*0138*/ 	.word	0x000817b0


	//   ....[54]....
        /*013c*/ 	.word	0x00084ae0


	//   ....[55]....
        /*0140*/ 	.word	0x00085500


	//   ....[56]....
        /*0144*/ 	.word	0x00086c40


	//   ....[57]....
        /*0148*/ 	.word	0x00088c80


	//   ....[58]....
        /*014c*/ 	.word	0x0008bfc0


	//   ....[59]....
        /*0150*/ 	.word	0x0008cc10


	//   ....[60]....
        /*0154*/ 	.word	0x0008cd30


	//   ....[61]....
        /*0158*/ 	.word	0x0008ee40


	//   ....[62]....
        /*015c*/ 	.word	0x000915c0


	//   ....[63]....
        /*0160*/ 	.word	0x000938d0


	//   ....[64]....
        /*0164*/ 	.word	0x000942d0


	//   ....[65]....
        /*0168*/ 	.word	0x00095a00


	//   ....[66]....
        /*016c*/ 	.word	0x000970e0


	//   ....[67]....
        /*0170*/ 	.word	0x000994f0


	//   ....[68]....
        /*0174*/ 	.word	0x00099f10


	//   ....[69]....
        /*0178*/ 	.word	0x0009b640


	//   ....[70]....
        /*017c*/ 	.word	0x0009e140


	//   ....[71]....
        /*0180*/ 	.word	0x000a0450


	//   ....[72]....
        /*0184*/ 	.word	0x000a0e50


	//   ....[73]....
        /*0188*/ 	.word	0x000a2580


	//   ....[74]....
        /*018c*/ 	.word	0x000a3c60


	//   ....[75]....
        /*0190*/ 	.word	0x000a6070


	//   ....[76]....
        /*0194*/ 	.word	0x000a6a90


	//   ....[77]....
        /*0198*/ 	.word	0x000a81c0


	//   ....[78]....
        /*019c*/ 	.word	0x000ac2a0


	//   ....[79]....
        /*01a0*/ 	.word	0x000ada00


	//   ....[80]....
        /*01a4*/ 	.word	0x000afa40


	//   ....[81]....
        /*01a8*/ 	.word	0x000b2d70


	//   ....[82]....
        /*01ac*/ 	.word	0x000b3790


	//   ....[83]....
        /*01b0*/ 	.word	0x000b4ed0


	//   ....[84]....
        /*01b4*/ 	.word	0x000b6f10


	//   ....[85]....
        /*01b8*/ 	.word	0x000ba250


	//   ....[86]....
        /*01bc*/ 	.word	0x000bae90


	//   ....[87]....
        /*01c0*/ 	.word	0x000bcc70


	//   ....[88]....
        /*01c4*/ 	.word	0x000bf3f0


	//   ....[89]....
        /*01c8*/ 	.word	0x000c1700


	//   ....[90]....
        /*01cc*/ 	.word	0x000c2100


	//   ....[91]....
        /*01d0*/ 	.word	0x000c3830


	//   ....[92]....
        /*01d4*/ 	.word	0x000c4f10


	//   ....[93]....
        /*01d8*/ 	.word	0x000c7320


	//   ....[94]....
        /*01dc*/ 	.word	0x000c7d40


	//   ....[95]....
        /*01e0*/ 	.word	0x000c9470


	//   ....[96]....
        /*01e4*/ 	.word	0x000cbf70


	//   ....[97]....
        /*01e8*/ 	.word	0x000ce280


	//   ....[98]....
        /*01ec*/ 	.word	0x000cec80


	//   ....[99]....
        /*01f0*/ 	.word	0x000d03b0


	//   ....[100]....
        /*01f4*/ 	.word	0x000d1a90


	//   ....[101]....
        /*01f8*/ 	.word	0x000d3ea0


	//   ....[102]....
        /*01fc*/ 	.word	0x000d48c0


	//   ....[103]....
        /*0200*/ 	.word	0x000d5ff0


	//   ....[104]....
        /*0204*/ 	.word	0x000da0d0


	//   ....[105]....
        /*0208*/ 	.word	0x000db830


	//   ....[106]....
        /*020c*/ 	.word	0x000dd870


	//   ....[107]....
        /*0210*/ 	.word	0x000e0ba0


	//   ....[108]....
        /*0214*/ 	.word	0x000e15c0


	//   ....[109]....
        /*0218*/ 	.word	0x000e2d00


	//   ....[110]....
        /*021c*/ 	.word	0x000e4d40


	//   ....[111]....
        /*0220*/ 	.word	0x000e8080


	//   ....[112]....
        /*0224*/ 	.word	0x000e8d50


	//   ....[113]....
        /*0228*/ 	.word	0x000eacf0


	//   ....[114]....
        /*022c*/ 	.word	0x000ed470


	//   ....[115]....
        /*0230*/ 	.word	0x000ef780


	//   ....[116]....
        /*0234*/ 	.word	0x000f0180


	//   ....[117]....
        /*0238*/ 	.word	0x000f18b0


	//   ....[118]....
        /*023c*/ 	.word	0x000f2f90


	//   ....[119]....
        /*0240*/ 	.word	0x000f53a0


	//   ....[120]....
        /*0244*/ 	.word	0x000f5dc0


	//   ....[121]....
        /*0248*/ 	.word	0x000f74f0


	//   ....[122]....
        /*024c*/ 	.word	0x000f9ff0


	//   ....[123]....
        /*0250*/ 	.word	0x000fc300


	//   ....[124]....
        /*0254*/ 	.word	0x000fcd00


	//   ....[125]....
        /*0258*/ 	.word	0x000fe430


	//   ....[126]....
        /*025c*/ 	.word	0x000ffb10


	//   ....[127]....
        /*0260*/ 	.word	0x00101f20


	//   ....[128]....
        /*0264*/ 	.word	0x00102940


	//   ....[129]....
        /*0268*/ 	.word	0x00104070


	//   ....[130]....
        /*026c*/ 	.word	0x00108150


	//   ....[131]....
        /*0270*/ 	.word	0x001098b0


	//   ....[132]....
        /*0274*/ 	.word	0x0010b8f0


	//   ....[133]....
        /*0278*/ 	.word	0x0010ec20


	//   ....[134]....
        /*027c*/ 	.word	0x0010f640


	//   ....[135]....
        /*0280*/ 	.word	0x00110d80


	//   ....[136]....
        /*0284*/ 	.word	0x00112dc0


	//   ....[137]....
        /*0288*/ 	.word	0x00116100


	//   ....[138]....
        /*028c*/ 	.word	0x00118bd0


	//   ....[139]....
        /*0290*/ 	.word	0x0011b330


	//   ....[140]....
        /*0294*/ 	.word	0x0011d7a0


	//   ....[141]....
        /*0298*/ 	.word	0x0011e1c0


	//   ....[142]....
        /*029c*/ 	.word	0x0011f8f0


	//   ....[143]....
        /*02a0*/ 	.word	0x00120fd0


	//   ....[144]....
        /*02a4*/ 	.word	0x001233e0


	//   ....[145]....
        /*02a8*/ 	.word	0x00123e00


	//   ....[146]....
        /*02ac*/ 	.word	0x00125530


	//   ....[147]....
        /*02b0*/ 	.word	0x00128020


	//   ....[148]....
        /*02b4*/ 	.word	0x0012a490


	//   ....[149]....
        /*02b8*/ 	.word	0x0012aeb0


	//   ....[150]....
        /*02bc*/ 	.word	0x0012c5e0


	//   ....[151]....
        /*02c0*/ 	.word	0x0012dcc0


	//   ....[152]....
        /*02c4*/ 	.word	0x001300d0


	//   ....[153]....
        /*02c8*/ 	.word	0x00130af0


	//   ....[154]....
        /*02cc*/ 	.word	0x00132220


	//   ....[155]....
        /*02d0*/ 	.word	0x00136310


	//   ....[156]....
        /*02d4*/ 	.word	0x00137a70


	//   ....[157]....
        /*02d8*/ 	.word	0x00139ab0


	//   ....[158]....
        /*02dc*/ 	.word	0x0013cde0


	//   ....[159]....
        /*02e0*/ 	.word	0x0013d830


	//   ....[160]....
        /*02e4*/ 	.word	0x0013ef70


	//   ....[161]....
        /*02e8*/ 	.word	0x00140fb0


	//   ....[162]....
        /*02ec*/ 	.word	0x001442f0


	//   ....[163]....
        /*02f0*/ 	.word	0x001451a0


	//   ....[164]....
        /*02f4*/ 	.word	0x00146f80


	//   ....[165]....
        /*02f8*/ 	.word	0x00149700


	//   ....[166]....
        /*02fc*/ 	.word	0x0014bb10


	//   ....[167]....
        /*0300*/ 	.word	0x0014c530


	//   ....[168]....
        /*0304*/ 	.word	0x0014dc60


	//   ....[169]....
        /*0308*/ 	.word	0x0014f340


	//   ....[170]....
        /*030c*/ 	.word	0x00151750


	//   ....[171]....
        /*0310*/ 	.word	0x00152170


	//   ....[172]....
        /*0314*/ 	.word	0x001538a0


	//   ....[173]....
        /*0318*/ 	.word	0x001563a0


	//   ....[174]....
        /*031c*/ 	.word	0x001587b0


	//   ....[175]....
        /*0320*/ 	.word	0x001591d0


	//   ....[176]....
        /*0324*/ 	.word	0x0015a900


	//   ....[177]....
        /*0328*/ 	.word	0x0015bfe0


	//   ....[178]....
        /*032c*/ 	.word	0x0015e3f0


	//   ....[179]....
        /*0330*/ 	.word	0x0015ee10


	//   ....[180]....
        /*0334*/ 	.word	0x00160540


	//   ....[181]....
        /*0338*/ 	.word	0x00164630


	//   ....[182]....
        /*033c*/ 	.word	0x00165d90


	//   ....[183]....
        /*0340*/ 	.word	0x00167dd0


	//   ....[184]....
        /*0344*/ 	.word	0x0016b100


	//   ....[185]....
        /*0348*/ 	.word	0x0016bb40


	//   ....[186]....
        /*034c*/ 	.word	0x0016d280


	//   ....[187]....
        /*0350*/ 	.word	0x0016f2c0


	//   ....[188]....
        /*0354*/ 	.word	0x00172600


	//   ....[189]....
        /*0358*/ 	.word	0x00175030


	//   ....[190]....
        /*035c*/ 	.word	0x00177970


	//   ....[191]....
        /*0360*/ 	.word	0x00179ce0


	//   ....[192]....
        /*0364*/ 	.word	0x0017a6f0


	//   ....[193]....
        /*0368*/ 	.word	0x0017be80


	//   ....[194]....
        /*036c*/ 	.word	0x0017d510


	//   ....[195]....
        /*0370*/ 	.word	0x0017f870


	//   ....[196]....
        /*0374*/ 	.word	0x00180280


	//   ....[197]....
        /*0378*/ 	.word	0x00181a00


	//   ....[198]....
        /*037c*/ 	.word	0x00184720


	//   ....[199]....
        /*0380*/ 	.word	0x00186a90


	//   ....[200]....
        /*0384*/ 	.word	0x001874a0


	//   ....[201]....
        /*0388*/ 	.word	0x00188c30


	//   ....[202]....
        /*038c*/ 	.word	0x0018a2c0


	//   ....[203]....
        /*0390*/ 	.word	0x0018c620


	//   ....[204]....
        /*0394*/ 	.word	0x0018d030


	//   ....[205]....
        /*0398*/ 	.word	0x0018e7b0


	//   ....[206]....
        /*039c*/ 	.word	0x001923d0


	//   ....[207]....
        /*03a0*/ 	.word	0x00193b20


	//   ....[208]....
        /*03a4*/ 	.word	0x00195b60


	//   ....[209]....
        /*03a8*/ 	.word	0x00198ea0


	//   ....[210]....
        /*03ac*/ 	.word	0x001998d0


	//   ....[211]....
        /*03b0*/ 	.word	0x0019b010


	//   ....[212]....
        /*03b4*/ 	.word	0x0019d050


	//   ....[213]....
        /*03b8*/ 	.word	0x001a0390


	//   ....[214]....
        /*03bc*/ 	.word	0x001a17f0


	//----- nvinfo : EIATTR_EXIT_INSTR_OFFSETS
	.align		4
.L_73:
        /*03c0*/ 	.byte	0x04, 0x1c
        /*03c2*/ 	.short	(.L_75 - .L_74)


	//   ....[0]....
.L_74:
        /*03c4*/ 	.word	0x001a1800


	//----- nvinfo : EIATTR_CRS_STACK_SIZE
	.align		4
.L_75:
        /*03c8*/ 	.byte	0x04, 0x1e
        /*03ca*/ 	.short	(.L_77 - .L_76)
.L_76:
        /*03cc*/ 	.word	0x00000000


	//----- nvinfo : EIATTR_CBANK_PARAM_SIZE
	.align		4
.L_77:
        /*03d0*/ 	.byte	0x03, 0x19
        /*03d2*/ 	.short	0x0020


	//----- nvinfo : EIATTR_PARAM_CBANK
	.align		4
        /*03d4*/ 	.byte	0x04, 0x0a
        /*03d6*/ 	.short	(.L_79 - .L_78)
	.align		4
.L_78:
        /*03d8*/ 	.word	index@(.nv.constant0._Z23cooling_function_singledddd)
        /*03dc*/ 	.short	0x0380
        /*03de*/ 	.short	0x0020


	//----- nvinfo : EIATTR_SW_WAR
	.align		4
.L_79:
        /*03e0*/ 	.byte	0x04, 0x36
        /*03e2*/ 	.short	(.L_81 - .L_80)
.L_80:
        /*03e4*/ 	.word	0x00000008
.L_81:


//--------------------- .nv.info._Z27cooling_function_analyticalPdS_S_S_S_ --------------------------
	.section	.nv.info._Z27cooling_function_analyticalPdS_S_S_S_,"",@"SHT_CUDA_INFO"
	.sectionflags	@""
	.align	4


	//----- nvinfo : EIATTR_CUDA_API_VERSION
	.align		4
        /*0000*/ 	.byte	0x04, 0x37
        /*0002*/ 	.short	(.L_83 - .L_82)
.L_82:
        /*0004*/ 	.word	0x00000082


	//----- nvinfo : EIATTR_KPARAM_INFO
	.align		4
.L_83:
        /*0008*/ 	.byte	0x04, 0x17
        /*000a*/ 	.short	(.L_85 - .L_84)
.L_84:
        /*000c*/ 	.word	0x00000000
        /*0010*/ 	.short	0x0004
        /*0012*/ 	.short	0x0020
        /*0014*/ 	.byte	0x00, 0xf5, 0x21, 0x00


	//----- nvinfo : EIATTR_KPARAM_INFO
	.align		4
.L_85:
        /*0018*/ 	.byte	0x04, 0x17
        /*001a*/ 	.short	(.L_87 - .L_86)
.L_86:
        /*001c*/ 	.word	0x00000000
        /*0020*/ 	.short	0x0003
        /*0022*/ 	.short	0x0018
        /*0024*/ 	.byte	0x00, 0xf5, 0x21, 0x00


	//----- nvinfo : EIATTR_KPARAM_INFO
	.align		4
.L_87:
        /*0028*/ 	.byte	0x04, 0x17
        /*002a*/ 	.short	(.L_89 - .L_88)
.L_88:
        /*002c*/ 	.word	0x00000000
        /*0030*/ 	.short	0x0002
        /*0032*/ 	.short	0x0010
        /*0034*/ 	.byte	0x00, 0xf5, 0x21, 0x00


	//----- nvinfo : EIATTR_KPARAM_INFO
	.align		4
.L_89:
        /*0038*/ 	.byte	0x04, 0x17
        /*003a*/ 	.short	(.L_91 - .L_90)
.L_90:
        /*003c*/ 	.word	0x00000000
        /*0040*/ 	.short	0x0001
        /*0042*/ 	.short	0x0008
        /*0044*/ 	.byte	0x00, 0xf5, 0x21, 0x00


	//----- nvinfo : EIATTR_KPARAM_INFO
	.align		4
.L_91:
        /*0048*/ 	.byte	0x04, 0x17
        /*004a*/ 	.short	(.L_93 - .L_92)
.L_92:
        /*004c*/ 	.word	0x00000000
        /*0050*/ 	.short	0x0000
        /*0052*/ 	.short	0x0000
        /*0054*/ 	.byte	0x00, 0xf5, 0x21, 0x00


	//----- nvinfo : EIATTR_SPARSE_MMA_MASK
	.align		4
.L_93:
        /*0058*/ 	.byte	0x03, 0x50
        /*005a*/ 	.short	0x0000


	//----- nvinfo : EIATTR_MAXREG_COUNT
	.align		4
        /*005c*/ 	.byte	0x03, 0x1b
        /*005e*/ 	.short	0x00ff


	//----- nvinfo : EIATTR_EXTERNS
	.align		4
        /*0060*/ 	.byte	0x04, 0x0f
        /*0062*/ 	.short	(.L_95 - .L_94)


	//   ....[0]....
	.align		4
.L_94:
        /*0064*/ 	.word	index@(vprintf)


	//----- nvinfo : EIATTR_MERCURY_ISA_VERSION
	.align		4
.L_95:
        /*0068*/ 	.byte	0x03, 0x5f
        /*006a*/ 	.short	0x0101


	//----- nvinfo : EIATTR_VRC_CTA_INIT_COUNT
	.align		4
        /*006c*/ 	.byte	0x02, 0x4a
	.zero		1
	.zero		1


	//----- nvinfo : EIATTR_SYSCALL_OFFSETS
	.align		4
        /*0070*/ 	.byte	0x04, 0x46
        /*0072*/ 	.short	(.L_97 - .L_96)


	//   ....[0]....
.L_96:
        /*0074*/ 	.word	0x0001b250


	//   ....[1]....
        /*0078*/ 	.word	0x0001d970


	//   ....[2]....
        /*007c*/ 	.word	0x0001fc70


	//   ....[3]....
        /*0080*/ 	.word	0x00020690


	//   ....[4]....
        /*0084*/ 	.word	0x00021ce0


	//   ....[5]....
        /*0088*/ 	.word	0x00023350


	//   ....[6]....
        /*008c*/ 	.word	0x00025650


	//   ....[7]....
        /*0090*/ 	.word	0x00026070


	//   ....[8]....
        /*0094*/ 	.word	0x000276c0


	//   ....[9]....
        /*0098*/ 	.word	0x0002a140


	//   ....[10]....
        /*009c*/ 	.word	0x0002c440


	//   ....[11]....
        /*00a0*/ 	.word	0x0002ce60


	//   ....[12]....
        /*00a4*/ 	.word	0x0002e4b0


	//   ....[13]....
        /*00a8*/ 	.word	0x0002fb40


	//   ....[14]....
        /*00ac*/ 	.word	0x00031e40


	//   ....[15]....
        /*00b0*/ 	.word	0x00032860


	//   ....[16]....
        /*00b4*/ 	.word	0x00033eb0


	//   ....[17]....
        /*00b8*/ 	.word	0x00040730


	//   ....[18]....
        /*00bc*/ 	.word	0x00041e60


	//   ....[19]....
        /*00c0*/ 	.word	0x00043e90


	//   ....[20]....
        /*00c4*/ 	.word	0x00047140


	//   ....[21]....
        /*00c8*/ 	.word	0x00047b70


	//   ....[22]....
        /*00cc*/ 	.word	0x00049290


	//   ....[23]....
        /*00d0*/ 	.word	0x0004b2c0


	//   ....[24]....
        /*00d4*/ 	.word	0x0004e570


	//   ....[25]....
        /*00d8*/ 	.word	0x00057380


	//   ....[26]....
        /*00dc*/ 	.word	0x00059a50


	//   ....[27]....
        /*00e0*/ 	.word	0x0005bd50


	//   ....[28]....
        /*00e4*/ 	.word	0x0005c770


	//   ....[29]....
        /*00e8*/ 	.word	0x0005dd80


	//   ....[30]....
        /*00ec*/ 	.word	0x0005f420


	//   ....[31]....
        /*00f0*/ 	.word	0x00061720


	//   ....[32]....
        /*00f4*/ 	.word	0x00062140


	//   ....[33]....
        /*00f8*/ 	.word	0x00063750


	//   ....[34]....
        /*00fc*/ 	.word	0x00066450


	//   ....[35]....
        /*0100*/ 	.word	0x00068750


	//   ....[36]....
        /*0104*/ 	.word	0x00069170


	//   ....[37]....
        /*0108*/ 	.word	0x0006a780


	//   ....[38]....
        /*010c*/ 	.word	0x0006be20


	//   ....[39]....
        /*0110*/ 	.word	0x0006e120


	//   ....[40]....
        /*0114*/ 	.word	0x0006eb40


	//   ....[41]....
        /*0118*/ 	.word	0x00070150


	//   ....[42]....
        /*011c*/ 	.word	0x00073ef0


	//   ....[43]....
        /*0120*/ 	.word	0x00075620


	//   ....[44]....
        /*0124*/ 	.word	0x00077650


	//   ....[45]....
        /*0128*/ 	.word	0x0007a870


	//   ....[46]....
        /*012c*/ 	.word	0x0007b2c0


	//   ....[47]....
        /*0130*/ 	.word	0x0007c9e0


	//   ....[48]....
        /*0134*/ 	.word	0x0007ea10


	//   ....[49]....
        /*0138*/ 	.word	0x00081c30


	//----- nvinfo : EIATTR_EXIT_INSTR_OFFSETS
	.align		4
.L_97:
        /*013c*/ 	.byte	0x04, 0x1c
        /*013e*/ 	.short	(.L_99 - .L_98)


	//   ....[0]....
.L_98:
        /*0140*/ 	.word	0x00082d60


	//----- nvinfo : EIATTR_CRS_STACK_SIZE
	.align		4
.L_99:
        /*0144*/ 	.byte	0x04, 0x1e
        /*0146*/ 	.short	(.L_101 - .L_100)
.L_100:
        /*0148*/ 	.word	0x00000000


	//----- nvinfo : EIATTR_CBANK_PARAM_SIZE
	.align		4
.L_101:
        /*014c*/ 	.byte	0x03, 0x19
        /*014e*/ 	.short	0x0028


	//----- nvinfo : EIATTR_PARAM_CBANK
	.align		4
        /*0150*/ 	.byte	0x04, 0x0a
        /*0152*/ 	.short	(.L_103 - .L_102)
	.align		4
.L_102:
        /*0154*/ 	.word	index@(.nv.constant0._Z27cooling_function_analyticalPdS_S_S_S_)
        /*0158*/ 	.short	0x0380
        /*015a*/ 	.short	0x0028


	//----- nvinfo : EIATTR_SW_WAR
	.align		4
.L_103:
        /*015c*/ 	.byte	0x04, 0x36
        /*015e*/ 	.short	(.L_105 - .L_104)
.L_104:
        /*0160*/ 	.word	0x00000008
.L_105:


//--------------------- .nv.info._Z34cooling_function_comparison_globalyPdS_S_S_S_ --------------------------
	.section	.nv.info._Z34cooling_function_comparison_globalyPdS_S_S_S_,"",@"SHT_CUDA_INFO"
	.sectionflags	@""
	.align	4


	//----- nvinfo : EIATTR_CUDA_API_VERSION
	.align		4
        /*0000*/ 	.byte	0x04, 0x37
        /*0002*/ 	.short	(.L_107 - .L_106)
.L_106:
        /*0004*/ 	.word	0x00000082


	//----- nvinfo : EIATTR_KPARAM_INFO
	.align		4
.L_107:
        /*0008*/ 	.byte	0x04, 0x17
        /*000a*/ 	.short	(.L_109 - .L_108)
.L_108:
        /*000c*/ 	.word	0x00000000
        /*0010*/ 	.short	0x0005
        /*0012*/ 	.short	0x0028
        /*0014*/ 	.byte	0x00, 0xf5, 0x21, 0x00


	//----- nvinfo : EIATTR_KPARAM_INFO
	.align		4
.L_109:
        /*0018*/ 	.byte	0x04, 0x17
        /*001a*/ 	.short	(.L_111 - .L_110)
.L_110:
        /*001c*/ 	.word	0x00000000
        /*0020*/ 	.short	0x0004
        /*0022*/ 	.short	0x0020
        /*0024*/ 	.byte	0x00, 0xf5, 0x21, 0x00


	//----- nvinfo : EIATTR_KPARAM_INFO
	.align		4
.L_111:
        /*0028*/ 	.byte	0x04, 0x17
        /*002a*/ 	.short	(.L_113 - .L_112)
.L_112:
        /*002c*/ 	.word	0x00000000
        /*0030*/ 	.short	0x0003
        /*0032*/ 	.short	0x0018
        /*0034*/ 	.byte	0x00, 0xf5, 0x21, 0x00


	//----- nvinfo : EIATTR_KPARAM_INFO
	.align		4
.L_113:
        /*0038*/ 	.byte	0x04, 0x17
        /*003a*/ 	.short	(.L_115 - .L_114)
.L_114:
        /*003c*/ 	.word	0x00000000
        /*0040*/ 	.short	0x0002
        /*0042*/ 	.short	0x0010
        /*0044*/ 	.byte	0x00, 0xf5, 0x21, 0x00


	//----- nvinfo : EIATTR_KPARAM_INFO
	.align		4
.L_115:
        /*0048*/ 	.byte	0x04, 0x17
        /*004a*/ 	.short	(.L_117 - .L_116)
.L_116:
        /*004c*/ 	.word	0x00000000
        /*0050*/ 	.short	0x0001
        /*0052*/ 	.short	0x0008
        /*0054*/ 	.byte	0x00, 0xf5, 0x21, 0x00


	//----- nvinfo : EIATTR_KPARAM_INFO
	.align		4
.L_117:
        /*0058*/ 	.byte	0x04, 0x17
        /*005a*/ 	.short	(.L_119 - .L_118)
.L_118:
        /*005c*/ 	.word	0x00000000
        /*0060*/ 	.short	0x0000
        /*0062*/ 	.short	0x0000
        /*0064*/ 	.byte	0x00, 0xf0, 0x21, 0x00


	//----- nvinfo : EIATTR_SPARSE_MMA_MASK
	.align		4
.L_119:
        /*0068*/ 	.byte	0x03, 0x50
        /*006a*/ 	.short	0x0000


	//----- nvinfo : EIATTR_MAXREG_COUNT
	.align		4
        /*006c*/ 	.byte	0x03, 0x1b
        /*006e*/ 	.short	0x00ff


	//----- nvinfo : EIATTR_MERCURY_ISA_VERSION
	.align		4
        /*0070*/ 	.byte	0x03, 0x5f
        /*0072*/ 	.short	0x0101


	//----- nvinfo : EIATTR_VRC_CTA_INIT_COUNT
	.align		4
        /*0074*/ 	.byte	0x02, 0x4a
	.zero		1
	.zero		1


	//----- nvinfo : EIATTR_EXIT_INSTR_OFFSETS
	.align		4
        /*0078*/ 	.byte	0x04, 0x1c
        /*007a*/ 	.short	(.L_121 - .L_120)


	//   ....[0]....
.L_120:
        /*007c*/ 	.word	0x000022a0


	//----- nvinfo : EIATTR_CRS_STACK_SIZE
	.align		4
.L_121:
        /*0080*/ 	.byte	0x04, 0x1e
        /*0082*/ 	.short	(.L_123 - .L_122)
.L_122:
        /*0084*/ 	.word	0x00000000


	//----- nvinfo : EIATTR_CBANK_PARAM_SIZE
	.align		4
.L_123:
        /*0088*/ 	.byte	0x03, 0x19
        /*008a*/ 	.short	0x0030


	//----- nvinfo : EIATTR_PARAM_CBANK
	.align		4
        /*008c*/ 	.byte	0x04, 0x0a
        /*008e*/ 	.short	(.L_125 - .L_124)
	.align		4
.L_124:
        /*0090*/ 	.word	index@(.nv.constant0._Z34cooling_function_comparison_globalyPdS_S_S_S_)
        /*0094*/ 	.short	0x0380
        /*0096*/ 	.short	0x0030


	//----- nvinfo : EIATTR_SW_WAR
	.align		4
.L_125:
        /*0098*/ 	.byte	0x04, 0x36
        /*009a*/ 	.short	(.L_127 - .L_126)
.L_126:
        /*009c*/ 	.word	0x00000008
.L_127:


//--------------------- .nv.callgraph             --------------------------
	.section	.nv.callgraph,"",@"SHT_CUDA_CALLGRAPH"
	.align	4
	.sectionentsize	8
	.align		4
        /*0000*/ 	.word	0x00000000
	.align		4
        /*0004*/ 	.word	0xffffffff
	.align		4
        /*0008*/ 	.word	index@(_Z23cooling_function_singledddd)
	.align		4
        /*000c*/ 	.word	index@(vprintf)
	.align		4
        /*0010*/ 	.word	index@(_Z27cooling_function_analyticalPdS_S_S_S_)
	.align		4
        /*0014*/ 	.word	index@(vprintf)
	.align		4
        /*0018*/ 	.word	0x00000000
	.align		4
        /*001c*/ 	.word	0xfffffffe
	.align		4
        /*0020*/ 	.word	0x00000000
	.align		4
        /*0024*/ 	.word	0xfffffffd
	.align		4
        /*0028*/ 	.word	0x00000000
	.align		4
        /*002c*/ 	.word	0xfffffffc


//--------------------- .nv.constant4             --------------------------
	.section	.nv.constant4,"a",@progbits
	.align	8
	.align		8
.nv.constant4:
        /*0000*/ 	.dword	vprintf
	.align		8
        /*0008*/ 	.dword	$str$3
	.align		8
        /*0010*/ 	.dword	$str$4
	.align		8
        /*0018*/ 	.dword	$str$5
	.align		8
        /*0020*/ 	.dword	$str$6
	.align		8
        /*0028*/ 	.dword	$str$7
	.align		8
        /*0030*/ 	.dword	$str$8
	.align		8
        /*0038*/ 	.dword	$str$10
	.align		8
        /*0040*/ 	.dword	$str$11
	.align		8
        /*0048*/ 	.dword	$str$12
	.align		8
        /*0050*/ 	.dword	$str$13
	.align		8
        /*0058*/ 	.dword	$str$14
	.align		8
        /*0060*/ 	.dword	$str$15
	.align		8
        /*0068*/ 	.dword	$str$16
	.align		8
        /*0070*/ 	.dword	$str$17
	.align		8
        /*0078*/ 	.dword	$str$18
	.align		8
        /*0080*/ 	.dword	$str$19
	.align		8
        /*0088*/ 	.dword	$str$20
	.align		8
        /*0090*/ 	.dword	$str$21
	.align		8
        /*0098*/ 	.dword	$str$22
	.align		8
        /*00a0*/ 	.dword	$str$23


//--------------------- .text._Z23cooling_function_singledddd --------------------------
	.section	.text._Z23cooling_function_singledddd,"ax",@progbits
	.align	128
        .global         _Z23cooling_function_singledddd
        .type           _Z23cooling_function_singledddd,@function
        .size           _Z23cooling_function_singledddd,(.L_x_9493 - _Z23cooling_function_singledddd)
        .other          _Z23cooling_function_singledddd,@"STO_CUDA_ENTRY STV_DEFAULT"
_Z23cooling_function_singledddd:
.text._Z23cooling_function_singledddd:
[----:B------:R-:W0:Y:S01]  /*0000*/  LDC R1, c[0x0][0x37c] ;  /* 0x0000df00ff017b82 */ /* 0x000e220000000800 */
[----:B------:R-:W1:Y:S01]  /*0010*/  LDCU UR4, c[0x0][0x2f8] ;  /* 0x00005f00ff0477ac */ /* 0x000e620008000800 */
[----:B0-----:R-:W-:Y:S02]  /*0020*/  VIADD R1, R1, 0xffffffc0 ;  /* 0xffffffc001017836 */ /* 0x001fe40000000000 */
[----:B------:R-:W-:Y:S01]  /*0030*/  HFMA2 R7, -RZ, RZ, 0, 0 ;  /* 0x00000000ff077431 */ /* 0x000fe200000001ff */
[----:B------:R-:W-:Y:S01]  /*0040*/  BSSY.RECONVERGENT B0, `(.L_x_0) ;  /* 0x000000b000007945 */ /* 0x000fe20003800200 */
[----:B------:R-:W0:Y:S01]  /*0050*/  LDCU UR5, c[0x0][0x2fc] ;  /* 0x00005f80ff0577ac */ /* 0x000e220008000800 */
[----:B------:R-:W-:Y:S01]  /*0060*/  IMAD.MOV.U32 R8, RZ, RZ, RZ ;  /* 0x000000ffff087224 */ /* 0x000fe200078e00ff */
[----:B------:R-:W-:Y:S01]  /*0070*/  MOV R10, 0xf0 ;  /* 0x000000f0000a7802 */ /* 0x000fe20000000f00 */
[----:B------:R-:W-:Y:S02]  /*0080*/  IMAD.MOV.U32 R9, RZ, RZ, 0x40240000 ;  /* 0x40240000ff097424 */ /* 0x000fe400078e00ff */
[----:B------:R-:W-:Y:S01]  /*0090*/  IMAD.MOV.U32 R6, RZ, RZ, 0x40080000 ;  /* 0x40080000ff067424 */ /* 0x000fe200078e00ff */
[----:B-1----:R-:W-:-:S04]  /*00a0*/  IADD3 R130, P0, PT, R1, UR4, RZ ;  /* 0x0000000401827c10 */ /* 0x002fc8000ff1e0ff */
[----:B------:R-:W-:Y:S01]  /*00b0*/  IADD3 R14, P1, PT, R130, 0x20, RZ ;  /* 0x00000020820e7810 */ /* 0x000fe20007f3e0ff */
[----:B0-----:R-:W-:-:S04]  /*00c0*/  IMAD.X R119, RZ, RZ, UR5, P0 ;  /* 0x00000005ff777e24 */ /* 0x001fc800080e06ff */
[----:B------:R-:W-:-:S08]  /*00d0*/  IMAD.X R15, RZ, RZ, R119, P1 ;  /* 0x000000ffff0f7224 */ /* 0x000fd000008e0677 */
[----:B------:R-:W-:Y:S05]  /*00e0*/  CALL.REL.NOINC `($_Z23cooling_function_singledddd$__internal_accurate_pow) ;  /* 0x00001a8c00e47944 */ /* 0x000fea0003c00000 */
[----:B------:R-:W-:Y:S05]  /*00f0*/  BSYNC.RECONVERGENT B0 ;  /* 0x0000000000007941 */ /* 0x000fea0003800200 */
.L_x_0:
[----:B------:R-:W-:Y:S01]  /*0100*/  BSSY.RECONVERGENT B0, `(.L_x_1) ;  /* 0x0000009000007945 */ /* 0x000fe20003800200 */
[----:B------:R-:W-:Y:S01]  /*0110*/  IMAD.MOV.U32 R50, RZ, RZ, R32 ;  /* 0x000000ffff327224 */ /* 0x000fe200078e0020 */
[----:B------:R-:W-:Y:S01]  /*0120*/  MOV R8, RZ ;  /* 0x000000ff00087202 */ /* 0x000fe20000000f00 */
[----:B------:R-:W-:Y:S01]  /*0130*/  IMAD.MOV.U32 R51, RZ, RZ, R33 ;  /* 0x000000ffff337224 */ /* 0x000fe200078e0021 */
[----:B------:R-:W-:Y:S01]  /*0140*/  MOV R10, 0x190 ;  /* 0x00000190000a7802 */ /* 0x000fe20000000f00 */
[----:B------:R-:W-:Y:S02]  /*0150*/  IMAD.MOV.U32 R9, RZ, RZ, 0x40240000 ;  /* 0x40240000ff097424 */ /* 0x000fe400078e00ff */
[----:B------:R-:W-:Y:S02]  /*0160*/  IMAD.MOV.U32 R7, RZ, RZ, 0x538ef34d ;  /* 0x538ef34dff077424 */ /* 0x000fe400078e00ff */
[----:B------:R-:W-:-:S07]  /*0170*/  IMAD.MOV.U32 R6, RZ, RZ, 0x40012474 ;  /* 0x40012474ff067424 */ /* 0x000fce00078e00ff */
[----:B------:R-:W-:Y:S05]  /*0180*/  CALL.REL.NOINC `($_Z23cooling_function_singledddd$__internal_accurate_pow) ;  /* 0x00001a8c00bc7944 */ /* 0x000fea0003c00000 */
[----:B------:R-:W-:Y:S05]  /*0190*/  BSYNC.RECONVERGENT B0 ;  /* 0x0000000000007941 */ /* 0x000fea0003800200 */
.L_x_1:
[----:B------:R-:W-:Y:S01]  /*01a0*/  BSSY.RECONVERGENT B0, `(.L_x_2) ;  /* 0x0000009000007945 */ /* 0x000fe20003800200 */
[----:B------:R-:W-:Y:S01]  /*01b0*/  IMAD.MOV.U32 R48, RZ, RZ, R32 ;  /* 0x000000ffff307224 */ /* 0x000fe200078e0020 */
[----:B------:R-:W-:Y:S01]  /*01c0*/  MOV R49, R33 ;  /* 0x0000002100317202 */ /* 0x000fe20000000f00 */
[----:B------:R-:W-:Y:S01]  /*01d0*/  IMAD.MOV.U32 R8, RZ, RZ, RZ ;  /* 0x000000ffff087224 */ /* 0x000fe200078e00ff */
[----:B------:R-:W-:Y:S01]  /*01e0*/  MOV R10, 0x230 ;  /* 0x00000230000a7802 */ /* 0x000fe20000000f00 */
[----:B------:R-:W-:Y:S02]  /*01f0*/  IMAD.MOV.U32 R9, RZ, RZ, 0x40240000 ;  /* 0x40240000ff097424 */ /* 0x000fe400078e00ff */
[----:B------:R-:W-:Y:S02]  /*0200*/  IMAD.MOV.U32 R7, RZ, RZ, -0x2bc2fc69 ;  /* 0xd43d0397ff077424 */ /* 0x000fe400078e00ff */
[----:B------:R-:W-:-:S07]  /*0210*/  IMAD.MOV.U32 R6, RZ, RZ, 0x40326db6 ;  /* 0x40326db6ff067424 */ /* 0x000fce00078e00ff */
[----:B------:R-:W-:Y:S05]  /*0220*/  CALL.REL.NOINC `($_Z23cooling_function_singledddd$__internal_accurate_pow) ;  /* 0x00001a8c00947944 */ /* 0x000fea0003c00000 */
[----:B------:R-:W-:Y:S05]  /*0230*/  BSYNC.RECONVERGENT B0 ;  /* 0x0000000000007941 */ /* 0x000fea0003800200 */
.L_x_2:
[----:B------:R-:W-:Y:S01]  /*0240*/  HFMA2 R6, -RZ, RZ, 2.07421875, -0.000767230987548828125 ;  /* 0x40269249ff067431 */ /* 0x000fe200000001ff */
[----:B------:R-:W-:Y:S01]  /*0250*/  BSSY.RECONVERGENT B0, `(.L_x_3) ;  /* 0x0000008000007945 */ /* 0x000fe20003800200 */
[----:B------:R-:W-:Y:S01]  /*0260*/  MOV R46, R32 ;  /* 0x00000020002e7202 */ /* 0x000fe20000000f00 */
[----:B------:R-:W-:Y:S01]  /*0270*/  IMAD.MOV.U32 R47, RZ, RZ, R33 ;  /* 0x000000ffff2f7224 */ /* 0x000fe200078e0021 */
[----:B------:R-:W-:Y:S01]  /*0280*/  MOV R10, 0x2d0 ;  /* 0x000002d0000a7802 */ /* 0x000fe20000000f00 */
[----:B------:R-:W-:Y:S02]  /*0290*/  IMAD.MOV.U32 R8, RZ, RZ, RZ ;  /* 0x000000ffff087224 */ /* 0x000fe400078e00ff */
[----:B------:R-:W-:Y:S02]  /*02a0*/  IMAD.MOV.U32 R9, RZ, RZ, 0x40240000 ;  /* 0x40240000ff097424 */ /* 0x000fe400078e00ff */
[----:B------:R-:W-:-:S07]  /*02b0*/  IMAD.MOV.U32 R7, RZ, RZ, 0x1afc04c9 ;  /* 0x1afc04c9ff077424 */ /* 0x000fce00078e00ff */
[----:B------:R-:W-:Y:S05]  /*02c0*/  CALL.REL.NOINC `($_Z23cooling_function_singledddd$__internal_accurate_pow) ;  /* 0x00001a8c006c7944 */ /* 0x000fea0003c00000 */
[----:B------:R-:W-:Y:S05]  /*02d0*/  BSYNC.RECONVERGENT B0 ;  /* 0x0000000000007941 */ /* 0x000fea0003800200 */
.L_x_3:
[----:B------:R-:W-:Y:S01]  /*02e0*/  IMAD.MOV.U32 R8, RZ, RZ, R50 ;  /* 0x000000ffff087224 */ /* 0x000fe200078e0032 */
[----:B------:R-:W-:Y:S01]  /*02f0*/  MOV R0, 0x0 ;  /* 0x0000000000007802 */ /* 0x000fe20000000f00 */
[----:B------:R-:W-:Y:S01]  /*0300*/  IMAD.MOV.U32 R9, RZ, RZ, R51 ;  /* 0x000000ffff097224 */ /* 0x000fe200078e0033 */
[----:B------:R-:W0:Y:S01]  /*0310*/  LDCU.64 UR4, c[0x4][0x30] ;  /* 0x01000600ff0477ac */ /* 0x000e220008000a00 */
[----:B------:R-:W-:Y:S01]  /*0320*/  IMAD.MOV.U32 R10, RZ, RZ, R48 ;  /* 0x000000ffff0a7224 */ /* 0x000fe200078e0030 */
[----:B------:R1:W2:Y:S01]  /*0330*/  LDC.64 R2, c[0x4][R0] ;  /* 0x0100000000027b82 */ /* 0x0002a20000000a00 */
[----:B------:R-:W-:Y:S02]  /*0340*/  IMAD.MOV.U32 R11, RZ, RZ, R49 ;  /* 0x000000ffff0b7224 */ /* 0x000fe400078e0031 */
[----:B------:R-:W-:Y:S02]  /*0350*/  IMAD.MOV.U32 R6, RZ, RZ, R14 ;  /* 0x000000ffff067224 */ /* 0x000fe400078e000e */
[----:B------:R-:W-:Y:S01]  /*0360*/  IMAD.MOV.U32 R7, RZ, RZ, R15 ;  /* 0x000000ffff077224 */ /* 0x000fe200078e000f */
[----:B------:R3:W-:Y:S01]  /*0370*/  STL.128 [R1+0x20], R8 ;  /* 0x0000200801007387 */ /* 0x0007e20000100c00 */
[----:B------:R-:W-:-:S02]  /*0380*/  IMAD.MOV.U32 R24, RZ, RZ, R32 ;  /* 0x000000ffff187224 */ /* 0x000fc400078e0020 */
[----:B------:R-:W-:Y:S02]  /*0390*/  IMAD.MOV.U32 R25, RZ, RZ, R33 ;  /* 0x000000ffff197224 */ /* 0x000fe400078e0021 */
[----:B0-----:R-:W-:Y:S01]  /*03a0*/  IMAD.U32 R4, RZ, RZ, UR4 ;  /* 0x00000004ff047e24 */ /* 0x001fe2000f8e00ff */
[----:B------:R-:W-:Y:S02]  /*03b0*/  MOV R5, UR5 ;  /* 0x0000000500057c02 */ /* 0x000fe40008000f00 */
[----:B---3--:R-:W-:Y:S01]  /*03c0*/  MOV R8, R46 ;  /* 0x0000002e00087202 */ /* 0x008fe20000000f00 */
[----:B------:R-:W-:Y:S02]  /*03d0*/  IMAD.MOV.U32 R9, RZ, RZ, R47 ;  /* 0x000000ffff097224 */ /* 0x000fe400078e002f */
[----:B------:R-:W-:Y:S02]  /*03e0*/  IMAD.MOV.U32 R10, RZ, RZ, R32 ;  /* 0x000000ffff0a7224 */ /* 0x000fe400078e0020 */
[----:B------:R-:W-:-:S05]  /*03f0*/  IMAD.MOV.U32 R11, RZ, RZ, R33 ;  /* 0x000000ffff0b7224 */ /* 0x000fca00078e0021 */
[----:B------:R1:W-:Y:S02]  /*0400*/  STL.128 [R1+0x30], R8 ;  /* 0x0000300801007387 */ /* 0x0003e40000100c00 */
[----:B------:R-:W-:-:S07]  /*0410*/  LEPC R20, `(.L_x_4) ;  /* 0x000000001014794e */ /* 0x000fce0000000000 */
[----:B-12---:R-:W-:Y:S05]  /*0420*/  CALL.ABS.NOINC R2 ;  /* 0x0000000002007343 */ /* 0x006fea0003c00000 */
.L_x_4:
[----:B------:R-:W-:Y:S01]  /*0430*/  UMOV UR4, 0x6f48c4d0 ;  /* 0x6f48c4d000047882 */ /* 0x000fe20000000000 */
[----:B------:R-:W-:Y:S01]  /*0440*/  UMOV UR5, 0x3ca3e5b3 ;  /* 0x3ca3e5b300057882 */ /* 0x000fe20000000000 */
[----:B------:R-:W-:Y:S01]  /*0450*/  BSSY.RECONVERGENT B0, `(.L_x_5) ;  /* 0x0000008000007945 */ /* 0x000fe20003800200 */
[----:B------:R-:W-:Y:S01]  /*0460*/  DMUL R2, R32, UR4 ;  /* 0x0000000420027c28 */ /* 0x000fe20008000000 */
[----:B------:R-:W-:Y:S01]  /*0470*/  MOV R8, 0xf3a00000 ;  /* 0xf3a0000000087802 */ /* 0x000fe20000000f00 */
[----:B------:R-:W-:Y:S01]  /*0480*/  IMAD.MOV.U32 R9, RZ, RZ, 0x421beb9b ;  /* 0x421beb9bff097424 */ /* 0x000fe200078e00ff */
[----:B------:R-:W-:Y:S01]  /*0490*/  MOV R10, 0x4d0 ;  /* 0x000004d0000a7802 */ /* 0x000fe20000000f00 */
[----:B------:R-:W-:Y:S02]  /*04a0*/  IMAD.MOV.U32 R7, RZ, RZ, RZ ;  /* 0x000000ffff077224 */ /* 0x000fe400078e00ff */
[----:B------:R-:W-:-:S07]  /*04b0*/  IMAD.MOV.U32 R6, RZ, RZ, 0x40000000 ;  /* 0x40000000ff067424 */ /* 0x000fce00078e00ff */
[----:B------:R-:W-:Y:S05]  /*04c0*/  CALL.REL.NOINC `($_Z23cooling_function_singledddd$__internal_accurate_pow) ;  /* 0x00001a8800ec7944 */ /* 0x000fea0003c00000 */
[----:B------:R-:W-:Y:S05]  /*04d0*/  BSYNC.RECONVERGENT B0 ;  /* 0x0000000000007941 */ /* 0x000fea0003800200 */
.L_x_5:
[----:B------:R-:W-:Y:S01]  /*04e0*/  IMAD.MOV.U32 R126, RZ, RZ, R32 ;  /* 0x000000ffff7e7224 */ /* 0x000fe200078e0020 */
[----:B------:R-:W-:Y:S01]  /*04f0*/  MOV R127, R33 ;  /* 0x00000021007f7202 */ /* 0x000fe20000000f00 */
[----:B------:R-:W-:Y:S01]  /*0500*/  UMOV UR4, 0x6873bbd3 ;  /* 0x6873bbd300047882 */ /* 0x000fe20000000000 */
[----:B------:R-:W-:Y:S01]  /*0510*/  UMOV UR5, 0x3a520b01 ;  /* 0x3a520b0100057882 */ /* 0x000fe20000000000 */
[----:B------:R-:W-:Y:S01]  /*0520*/  IMAD.MOV.U32 R4, RZ, RZ, 0x1 ;  /* 0x00000001ff047424 */ /* 0x000fe200078e00ff */
[----:B------:R-:W-:Y:S01]  /*0530*/  FSETP.GEU.AND P1, PT, |R3|, 6.5827683646048100446e-37, PT ;  /* 0x036000000300780b */ /* 0x000fe20003f2e200 */
[----:B------:R-:W-:Y:S01]  /*0540*/  BSSY.RECONVERGENT B0, `(.L_x_6) ;  /* 0x0000015000007945 */ /* 0x000fe20003800200 */
[----:B------:R-:W-:-:S06]  /*0550*/  DMUL R10, R126, UR4 ;  /* 0x000000047e0a7c28 */ /* 0x000fcc0008000000 */
[----:B------:R-:W0:Y:S02]  /*0560*/  MUFU.RCP64H R5, R11 ;  /* 0x0000000b00057308 */ /* 0x000e240000001800 */
[----:B0-----:R-:W-:-:S08]  /*0570*/  DFMA R6, -R10, R4, 1 ;  /* 0x3ff000000a06742b */ /* 0x001fd00000000104 */
[----:B------:R-:W-:-:S08]  /*0580*/  DFMA R6, R6, R6, R6 ;  /* 0x000000060606722b */ /* 0x000fd00000000006 */
[----:B------:R-:W-:-:S08]  /*0590*/  DFMA R6, R4, R6, R4 ;  /* 0x000000060406722b */ /* 0x000fd00000000004 */
[----:B------:R-:W-:-:S08]  /*05a0*/  DFMA R4, -R10, R6, 1 ;  /* 0x3ff000000a04742b */ /* 0x000fd00000000106 */
[----:B------:R-:W-:-:S08]  /*05b0*/  DFMA R4, R6, R4, R6 ;  /* 0x000000040604722b */ /* 0x000fd00000000006 */
[----:B------:R-:W-:-:S08]  /*05c0*/  DMUL R22, R2, R4 ;  /* 0x0000000402167228 */ /* 0x000fd00000000000 */
[----:B------:R-:W-:-:S08]  /*05d0*/  DFMA R6, -R10, R22, R2 ;  /* 0x000000160a06722b */ /* 0x000fd00000000102 */
[----:B------:R-:W-:-:S10]  /*05e0*/  DFMA R22, R4, R6, R22 ;  /* 0x000000060416722b */ /* 0x000fd40000000016 */
[----:B------:R-:W-:-:S05]  /*05f0*/  FFMA R0, RZ, R11, R23 ;  /* 0x0000000bff007223 */ /* 0x000fca0000000017 */
[----:B------:R-:W-:-:S13]  /*0600*/  FSETP.GT.AND P0, PT, |R0|, 1.469367938527859385e-39, PT ;  /* 0x001000000000780b */ /* 0x000fda0003f04200 */
[----:B------:R-:W-:Y:S05]  /*0610*/  @P0 BRA P1, `(.L_x_7) ;  /* 0x00000000001c0947 */ /* 0x000fea0000800000 */
[----:B------:R-:W-:Y:S01]  /*0620*/  IMAD.MOV.U32 R13, RZ, RZ, R11 ;  /* 0x000000ffff0d7224 */ /* 0x000fe200078e000b */
[----:B------:R-:W-:Y:S01]  /*0630*/  MOV R11, 0x670 ;  /* 0x00000670000b7802 */ /* 0x000fe20000000f00 */
[----:B------:R-:W-:Y:S02]  /*0640*/  IMAD.MOV.U32 R8, RZ, RZ, R2 ;  /* 0x000000ffff087224 */ /* 0x000fe400078e0002 */
[----:B------:R-:W-:-:S07]  /*0650*/  IMAD.MOV.U32 R9, RZ, RZ, R3 ;  /* 0x000000ffff097224 */ /* 0x000fce00078e0003 */
[----:B------:R-:W-:Y:S05]  /*0660*/  CALL.REL.NOINC `($__internal_1_$__cuda_sm20_div_rn_f64_full) ;  /* 0x00001a80002c7944 */ /* 0x000fea0003c00000 */
[----:B------:R-:W-:Y:S01]  /*0670*/  MOV R22, R8 ;  /* 0x0000000800167202 */ /* 0x000fe20000000f00 */
[----:B------:R-:W-:-:S07]  /*0680*/  IMAD.MOV.U32 R23, RZ, RZ, R9 ;  /* 0x000000ffff177224 */ /* 0x000fce00078e0009 */
.L_x_7:
[----:B------:R-:W-:Y:S05]  /*0690*/  BSYNC.RECONVERGENT B0 ;  /* 0x0000000000007941 */ /* 0x000fea0003800200 */
.L_x_6:
[----:B------:R-:W-:Y:S01]  /*06a0*/  DSETP.GEU.AND P0, PT, R22, 0.5, PT ;  /* 0x3fe000001600742a */ /* 0x000fe20003f0e000 */
[----:B------:R-:W-:-:S13]  /*06b0*/  BSSY.RECONVERGENT B0, `(.L_x_8) ;  /* 0x00005c0000007945 */ /* 0x000fda0003800200 */
[----:B------:R-:W-:Y:S05]  /*06c0*/  @P0 BRA `(.L_x_9) ;  /* 0x0000000c00f40947 */ /* 0x000fea0003800000 */
[----:B------:R-:W-:Y:S01]  /*06d0*/  DADD R8, -RZ, |R22| ;  /* 0x00000000ff087229 */ /* 0x000fe20000000516 */
[----:B------:R-:W-:Y:S01]  /*06e0*/  BSSY.RECONVERGENT B1, `(.L_x_10) ;  /* 0x0000005000017945 */ /* 0x000fe20003800200 */
[----:B------:R-:W-:Y:S01]  /*06f0*/  IMAD.MOV.U32 R7, RZ, RZ, RZ ;  /* 0x000000ffff077224 */ /* 0x000fe200078e00ff */
[----:B------:R-:W-:Y:S01]  /*0700*/  MOV R10, 0x730 ;  /* 0x00000730000a7802 */ /* 0x000fe20000000f00 */
[----:B------:R-:W-:-:S07]  /*0710*/  IMAD.MOV.U32 R6, RZ, RZ, 0x40140000 ;  /* 0x40140000ff067424 */ /* 0x000fce00078e00ff */
[----:B------:R-:W-:Y:S05]  /*0720*/  CALL.REL.NOINC `($_Z23cooling_function_singledddd$__internal_accurate_pow) ;  /* 0x00001a8800547944 */ /* 0x000fea0003c00000 */
[----:B------:R-:W-:Y:S05]  /*0730*/  BSYNC.RECONVERGENT B1 ;  /* 0x0000000000017941 */ /* 0x000fea0003800200 */
.L_x_10:
[C---:B------:R-:W-:Y:S01]  /*0740*/  DADD R2, R22.reuse, 5 ;  /* 0x4014000016027429 */ /* 0x040fe20000000000 */
[----:B------:R-:W-:Y:S01]  /*0750*/  ISETP.GE.AND P1, PT, R23, RZ, PT ;  /* 0x000000ff1700720c */ /* 0x000fe20003f26270 */
[----:B------:R-:W-:Y:S01]  /*0760*/  DSETP.NEU.AND P2, PT, R22, RZ, PT ;  /* 0x000000ff1600722a */ /* 0x000fe20003f4d000 */
[----:B------:R-:W-:Y:S01]  /*0770*/  BSSY.RECONVERGENT B1, `(.L_x_11) ;  /* 0x0000013000017945 */ /* 0x000fe20003800200 */
[----:B------:R-:W-:Y:S01]  /*0780*/  IMAD.MOV.U32 R8, RZ, RZ, RZ ;  /* 0x000000ffff087224 */ /* 0x000fe200078e00ff */
[----:B------:R-:W-:Y:S01]  /*0790*/  MOV R10, 0x8a0 ;  /* 0x000008a0000a7802 */ /* 0x000fe20000000f00 */
[----:B------:R-:W-:Y:S02]  /*07a0*/  IMAD.MOV.U32 R9, RZ, RZ, 0x40240000 ;  /* 0x40240000ff097424 */ /* 0x000fe400078e00ff */
[----:B------:R-:W-:Y:S02]  /*07b0*/  IMAD.MOV.U32 R7, RZ, RZ, 0x55555555 ;  /* 0x55555555ff077424 */ /* 0x000fe400078e00ff */
[----:B------:R-:W-:Y:S01]  /*07c0*/  LOP3.LUT R2, R3, 0x7ff00000, RZ, 0xc0, !PT ;  /* 0x7ff0000003027812 */ /* 0x000fe200078ec0ff */
[----:B------:R-:W-:-:S03]  /*07d0*/  IMAD.MOV.U32 R6, RZ, RZ, 0x3fd55555 ;  /* 0x3fd55555ff067424 */ /* 0x000fc600078e00ff */
[----:B------:R-:W-:Y:S01]  /*07e0*/  ISETP.NE.AND P0, PT, R2, 0x7ff00000, PT ;  /* 0x7ff000000200780c */ /* 0x000fe20003f05270 */
[----:B------:R-:W-:-:S10]  /*07f0*/  DADD R2, -RZ, -R32 ;  /* 0x00000000ff027229 */ /* 0x000fd40000000920 */
[----:B------:R-:W-:Y:S01]  /*0800*/  FSEL R4, R2, R32, !P1 ;  /* 0x0000002002047208 */ /* 0x000fe20004800000 */
[----:B------:R-:W-:Y:S01]  /*0810*/  @!P2 IMAD.MOV.U32 R4, RZ, RZ, RZ ;  /* 0x000000ffff04a224 */ /* 0x000fe200078e00ff */
[----:B------:R-:W-:Y:S01]  /*0820*/  DSETP.NEU.OR P0, PT, |R22|, +INF , P0 ;  /* 0x7ff000001600742a */ /* 0x000fe2000070d600 */
[----:B------:R-:W-:Y:S02]  /*0830*/  FSEL R5, R3, R33, !P1 ;  /* 0x0000002103057208 */ /* 0x000fe40004800000 */
[----:B------:R-:W-:-:S11]  /*0840*/  @!P2 MOV R5, R23 ;  /* 0x000000170005a202 */ /* 0x000fd60000000f00 */
[----:B------:R-:W-:Y:S01]  /*0850*/  @!P0 MOV R0, 0xfff00000 ;  /* 0xfff0000000008802 */ /* 0x000fe20000000f00 */
[----:B------:R-:W-:-:S03]  /*0860*/  @!P0 IMAD.MOV.U32 R4, RZ, RZ, RZ ;  /* 0x000000ffff048224 */ /* 0x000fc600078e00ff */
[----:B------:R-:W-:-:S05]  /*0870*/  @!P0 SEL R0, R0, 0x7ff00000, !P1 ;  /* 0x7ff0000000008807 */ /* 0x000fca0004800000 */
[----:B------:R-:W-:-:S07]  /*0880*/  @!P0 IMAD.MOV.U32 R5, RZ, RZ, R0 ;  /* 0x000000ffff058224 */ /* 0x000fce00078e0000 */
[----:B------:R-:W-:Y:S05]  /*0890*/  CALL.REL.NOINC `($_Z23cooling_function_singledddd$__internal_accurate_pow) ;  /* 0x00001a8400f87944 */ /* 0x000fea0003c00000 */
[----:B------:R-:W-:Y:S05]  /*08a0*/  BSYNC.RECONVERGENT B1 ;  /* 0x0000000000017941 */ /* 0x000fea0003800200 */
.L_x_11:
[----:B------:R-:W-:Y:S01]  /*08b0*/  UMOV UR4, 0xc84b5dcc ;  /* 0xc84b5dcc00047882 */ /* 0x000fe20000000000 */
[----:B------:R-:W-:Y:S01]  /*08c0*/  UMOV UR5, 0x3ffe3d07 ;  /* 0x3ffe3d0700057882 */ /* 0x000fe20000000000 */
[----:B------:R-:W-:Y:S01]  /*08d0*/  IMAD.MOV.U32 R2, RZ, RZ, 0x652b82fe ;  /* 0x652b82feff027424 */ /* 0x000fe200078e00ff */
[----:B------:R-:W-:Y:S01]  /*08e0*/  DMUL R10, R32, UR4 ;  /* 0x00000004200a7c28 */ /* 0x000fe20008000000 */
[----:B------:R-:W-:Y:S01]  /*08f0*/  IMAD.MOV.U32 R3, RZ, RZ, 0x3ff71547 ;  /* 0x3ff71547ff037424 */ /* 0x000fe200078e00ff */
[----:B------:R-:W-:Y:S01]  /*0900*/  UMOV UR4, 0xfefa39ef ;  /* 0xfefa39ef00047882 */ /* 0x000fe20000000000 */
[----:B------:R-:W-:Y:S01]  /*0910*/  UMOV UR5, 0x3fe62e42 ;  /* 0x3fe62e4200057882 */ /* 0x000fe20000000000 */
[----:B------:R-:W-:Y:S01]  /*0920*/  BSSY.RECONVERGENT B1, `(.L_x_12) ;  /* 0x0000038000017945 */ /* 0x000fe20003800200 */
[----:B------:R-:W-:Y:S02]  /*0930*/  IMAD.MOV.U32 R8, RZ, RZ, RZ ;  /* 0x000000ffff087224 */ /* 0x000fe400078e00ff */
[----:B------:R-:W-:Y:S01]  /*0940*/  IMAD.MOV.U32 R9, RZ, RZ, 0x40240000 ;  /* 0x40240000ff097424 */ /* 0x000fe200078e00ff */
[----:B------:R-:W-:-:S02]  /*0950*/  DFMA R12, R10, R2, 6.75539944105574400000e+15 ;  /* 0x433800000a0c742b */ /* 0x000fc40000000002 */
[----:B------:R-:W-:-:S06]  /*0960*/  FSETP.GEU.AND P0, PT, |R11|, 4.1917929649353027344, PT ;  /* 0x4086232b0b00780b */ /* 0x000fcc0003f0e200 */
[----:B------:R-:W-:-:S08]  /*0970*/  DADD R2, R12, -6.75539944105574400000e+15 ;  /* 0xc33800000c027429 */ /* 0x000fd00000000000 */
[----:B------:R-:W-:Y:S01]  /*0980*/  DFMA R6, R2, -UR4, R10 ;  /* 0x8000000402067c2b */ /* 0x000fe2000800000a */
[----:B------:R-:W-:Y:S01]  /*0990*/  UMOV UR4, 0x3b39803f ;  /* 0x3b39803f00047882 */ /* 0x000fe20000000000 */
[----:B------:R-:W-:-:S06]  /*09a0*/  UMOV UR5, 0x3c7abc9e ;  /* 0x3c7abc9e00057882 */ /* 0x000fcc0000000000 */
[----:B------:R-:W-:Y:S01]  /*09b0*/  DFMA R6, R2, -UR4, R6 ;  /* 0x8000000402067c2b */ /* 0x000fe20008000006 */
[----:B------:R-:W-:Y:S01]  /*09c0*/  UMOV UR4, 0x69ce2bdf ;  /* 0x69ce2bdf00047882 */ /* 0x000fe20000000000 */
[----:B------:R-:W-:Y:S01]  /*09d0*/  MOV R2, 0xfca213ea ;  /* 0xfca213ea00027802 */ /* 0x000fe20000000f00 */
[----:B------:R-:W-:Y:S01]  /*09e0*/  IMAD.MOV.U32 R3, RZ, RZ, 0x3e928af3 ;  /* 0x3e928af3ff037424 */ /* 0x000fe200078e00ff */
[----:B------:R-:W-:-:S05]  /*09f0*/  UMOV UR5, 0x3e5ade15 ;  /* 0x3e5ade1500057882 */ /* 0x000fca0000000000 */
[----:B------:R-:W-:Y:S01]  /*0a00*/  DFMA R2, R6, UR4, R2 ;  /* 0x0000000406027c2b */ /* 0x000fe20008000002 */
[----:B------:R-:W-:Y:S01]  /*0a10*/  UMOV UR4, 0x62401315 ;  /* 0x6240131500047882 */ /* 0x000fe20000000000 */
[----:B------:R-:W-:-:S06]  /*0a20*/  UMOV UR5, 0x3ec71dee ;  /* 0x3ec71dee00057882 */ /* 0x000fcc0000000000 */
[----:B------:R-:W-:Y:S01]  /*0a30*/  DFMA R2, R6, R2, UR4 ;  /* 0x0000000406027e2b */ /* 0x000fe20008000002 */
        /* <DEDUP_REMOVED lines=20> */
[----:B------:R-:W-:-:S08]  /*0b80*/  DFMA R2, R6, R2, UR4 ;  /* 0x0000000406027e2b */ /* 0x000fd00008000002 */
[----:B------:R-:W-:-:S08]  /*0b90*/  DFMA R2, R6, R2, 1 ;  /* 0x3ff000000602742b */ /* 0x000fd00000000002 */
[----:B------:R-:W-:-:S10]  /*0ba0*/  DFMA R6, R6, R2, 1 ;  /* 0x3ff000000606742b */ /* 0x000fd40000000002 */
[----:B------:R-:W-:Y:S01]  /*0bb0*/  IMAD R3, R12, 0x100000, R7 ;  /* 0x001000000c037824 */ /* 0x000fe200078e0207 */
[----:B------:R-:W-:Y:S01]  /*0bc0*/  MOV R2, R6 ;  /* 0x0000000600027202 */ /* 0x000fe20000000f00 */
[----:B------:R-:W-:Y:S06]  /*0bd0*/  @!P0 BRA `(.L_x_13) ;  /* 0x0000000000308947 */ /* 0x000fec0003800000 */
[----:B------:R-:W-:Y:S01]  /*0be0*/  FSETP.GEU.AND P1, PT, |R11|, 4.2275390625, PT ;  /* 0x408748000b00780b */ /* 0x000fe20003f2e200 */
[C---:B------:R-:W-:Y:S02]  /*0bf0*/  DADD R2, R10.reuse, +INF ;  /* 0x7ff000000a027429 */ /* 0x040fe40000000000 */
[----:B------:R-:W-:-:S08]  /*0c00*/  DSETP.GEU.AND P0, PT, R10, RZ, PT ;  /* 0x000000ff0a00722a */ /* 0x000fd00003f0e000 */
[----:B------:R-:W-:Y:S02]  /*0c10*/  FSEL R2, R2, RZ, P0 ;  /* 0x000000ff02027208 */ /* 0x000fe40000000000 */
[----:B------:R-:W-:Y:S02]  /*0c20*/  @!P1 LEA.HI R0, R12, R12, RZ, 0x1 ;  /* 0x0000000c0c009211 */ /* 0x000fe400078f08ff */
[----:B------:R-:W-:Y:S02]  /*0c30*/  FSEL R3, R3, RZ, P0 ;  /* 0x000000ff03037208 */ /* 0x000fe40000000000 */
[----:B------:R-:W-:-:S05]  /*0c40*/  @!P1 SHF.R.S32.HI R11, RZ, 0x1, R0 ;  /* 0x00000001ff0b9819 */ /* 0x000fca0000011400 */
[----:B------:R-:W-:Y:S02]  /*0c50*/  @!P1 IMAD.IADD R10, R12, 0x1, -R11 ;  /* 0x000000010c0a9824 */ /* 0x000fe400078e0a0b */
[----:B------:R-:W-:-:S03]  /*0c60*/  @!P1 IMAD R7, R11, 0x100000, R7 ;  /* 0x001000000b079824 */ /* 0x000fc600078e0207 */
[----:B------:R-:W-:Y:S01]  /*0c70*/  @!P1 LEA R11, R10, 0x3ff00000, 0x14 ;  /* 0x3ff000000a0b9811 */ /* 0x000fe200078ea0ff */
[----:B------:R-:W-:-:S06]  /*0c80*/  @!P1 IMAD.MOV.U32 R10, RZ, RZ, RZ ;  /* 0x000000ffff0a9224 */ /* 0x000fcc00078e00ff */
[----:B------:R-:W-:-:S11]  /*0c90*/  @!P1 DMUL R2, R6, R10 ;  /* 0x0000000a06029228 */ /* 0x000fd60000000000 */
.L_x_13:
[----:B------:R-:W-:Y:S05]  /*0ca0*/  BSYNC.RECONVERGENT B1 ;  /* 0x0000000000017941 */ /* 0x000fea0003800200 */
.L_x_12:
[----:B------:R-:W-:Y:S01]  /*0cb0*/  BSSY.RECONVERGENT B1, `(.L_x_14) ;  /* 0x0000005000017945 */ /* 0x000fe20003800200 */
[----:B------:R-:W-:Y:S01]  /*0cc0*/  IMAD.MOV.U32 R7, RZ, RZ, RZ ;  /* 0x000000ffff077224 */ /* 0x000fe200078e00ff */
[----:B------:R-:W-:Y:S02]  /*0cd0*/  MOV R6, 0xc0240000 ;  /* 0xc024000000067802 */ /* 0x000fe40000000f00 */
[----:B------:R-:W-:-:S07]  /*0ce0*/  MOV R10, 0xd00 ;  /* 0x00000d00000a7802 */ /* 0x000fce0000000f00 */
[----:B------:R-:W-:Y:S05]  /*0cf0*/  CALL.REL.NOINC `($_Z23cooling_function_singledddd$__internal_accurate_pow) ;  /* 0x00001a8000e07944 */ /* 0x000fea0003c00000 */
[----:B------:R-:W-:Y:S05]  /*0d00*/  BSYNC.RECONVERGENT B1 ;  /* 0x0000000000017941 */ /* 0x000fea0003800200 */
.L_x_14:
[----:B------:R-:W-:Y:S01]  /*0d10*/  BSSY.RECONVERGENT B1, `(.L_x_15) ;  /* 0x0000009000017945 */ /* 0x000fe20003800200 */
[----:B------:R-:W-:Y:S01]  /*0d20*/  IMAD.MOV.U32 R8, RZ, RZ, RZ ;  /* 0x000000ffff087224 */ /* 0x000fe200078e00ff */
[----:B------:R-:W-:Y:S01]  /*0d30*/  MOV R16, R32 ;  /* 0x0000002000107202 */ /* 0x000fe20000000f00 */
[----:B------:R-:W-:Y:S01]  /*0d40*/  IMAD.MOV.U32 R9, RZ, RZ, 0x40240000 ;  /* 0x40240000ff097424 */ /* 0x000fe200078e00ff */
[----:B------:R-:W-:Y:S01]  /*0d50*/  MOV R10, 0xda0 ;  /* 0x00000da0000a7802 */ /* 0x000fe20000000f00 */
[----:B------:R-:W-:Y:S02]  /*0d60*/  IMAD.MOV.U32 R7, RZ, RZ, -0x55555555 ;  /* 0xaaaaaaabff077424 */ /* 0x000fe400078e00ff */
[----:B------:R-:W-:Y:S02]  /*0d70*/  IMAD.MOV.U32 R6, RZ, RZ, 0x3ff2aaaa ;  /* 0x3ff2aaaaff067424 */ /* 0x000fe400078e00ff */
[----:B------:R-:W-:-:S07]  /*0d80*/  IMAD.MOV.U32 R17, RZ, RZ, R33 ;  /* 0x000000ffff117224 */ /* 0x000fce00078e0021 */
[----:B------:R-:W-:Y:S05]  /*0d90*/  CALL.REL.NOINC `($_Z23cooling_function_singledddd$__internal_accurate_pow) ;  /* 0x00001a8000b87944 */ /* 0x000fea0003c00000 */
[----:B------:R-:W-:Y:S05]  /*0da0*/  BSYNC.RECONVERGENT B1 ;  /* 0x0000000000017941 */ /* 0x000fea0003800200 */
.L_x_15:
[----:B------:R-:W0:Y:S01]  /*0db0*/  MUFU.RCP64H R7, R33 ;  /* 0x0000002100077308 */ /* 0x000e220000001800 */
[----:B------:R-:W-:Y:S01]  /*0dc0*/  VIADD R6, R33, 0x300402 ;  /* 0x0030040221067836 */ /* 0x000fe20000000000 */
[----:B------:R-:W-:Y:S04]  /*0dd0*/  BSSY.RECONVERGENT B1, `(.L_x_16) ;  /* 0x0000010000017945 */ /* 0x000fe80003800200 */
[----:B------:R-:W-:Y:S01]  /*0de0*/  FSETP.GEU.AND P0, PT, |R6|, 5.8789094863358348022e-39, PT ;  /* 0x004004020600780b */ /* 0x000fe20003f0e200 */
[----:B0-----:R-:W-:-:S08]  /*0df0*/  DFMA R8, -R32, R6, 1 ;  /* 0x3ff000002008742b */ /* 0x001fd00000000106 */
[----:B------:R-:W-:-:S08]  /*0e00*/  DFMA R8, R8, R8, R8 ;  /* 0x000000080808722b */ /* 0x000fd00000000008 */
[----:B------:R-:W-:-:S08]  /*0e10*/  DFMA R8, R6, R8, R6 ;  /* 0x000000080608722b */ /* 0x000fd00000000006 */
[----:B------:R-:W-:-:S08]  /*0e20*/  DFMA R14, -R32, R8, 1 ;  /* 0x3ff00000200e742b */ /* 0x000fd00000000108 */
[----:B------:R-:W-:Y:S01]  /*0e30*/  DFMA R14, R8, R14, R8 ;  /* 0x0000000e080e722b */ /* 0x000fe20000000008 */
[----:B------:R-:W-:Y:S10]  /*0e40*/  @P0 BRA `(.L_x_17) ;  /* 0x0000000000200947 */ /* 0x000ff40003800000 */
[----:B------:R-:W-:Y:S01]  /*0e50*/  LOP3.LUT R7, R33, 0x7fffffff, RZ, 0xc0, !PT ;  /* 0x7fffffff21077812 */ /* 0x000fe200078ec0ff */
[----:B------:R-:W-:Y:S01]  /*0e60*/  IMAD.MOV.U32 R8, RZ, RZ, R32 ;  /* 0x000000ffff087224 */ /* 0x000fe200078e0020 */
[----:B------:R-:W-:Y:S01]  /*0e70*/  MOV R6, 0xeb0 ;  /* 0x00000eb000067802 */ /* 0x000fe20000000f00 */
[----:B------:R-:W-:Y:S01]  /*0e80*/  IMAD.MOV.U32 R9, RZ, RZ, R33 ;  /* 0x000000ffff097224 */ /* 0x000fe200078e0021 */
[----:B------:R-:W-:-:S07]  /*0e90*/  IADD3 R7, PT, PT, R7, -0x100000, RZ ;  /* 0xfff0000007077810 */ /* 0x000fce0007ffe0ff */
[----:B------:R-:W-:Y:S05]  /*0ea0*/  CALL.REL.NOINC `($__internal_0_$__cuda_sm20_dblrcp_rn_slowpath_v3) ;  /* 0x00001a7400747944 */ /* 0x000fea0003c00000 */
[----:B------:R-:W-:Y:S02]  /*0eb0*/  IMAD.MOV.U32 R14, RZ, RZ, R8 ;  /* 0x000000ffff0e7224 */ /* 0x000fe400078e0008 */
[----:B------:R-:W-:-:S07]  /*0ec0*/  IMAD.MOV.U32 R15, RZ, RZ, R9 ;  /* 0x000000ffff0f7224 */ /* 0x000fce00078e0009 */
.L_x_17:
[----:B------:R-:W-:Y:S05]  /*0ed0*/  BSYNC.RECONVERGENT B1 ;  /* 0x0000000000017941 */ /* 0x000fea0003800200 */
.L_x_16:
[----:B------:R-:W-:Y:S01]  /*0ee0*/  BSSY.RECONVERGENT B1, `(.L_x_18) ;  /* 0x0000007000017945 */ /* 0x000fe20003800200 */
[----:B------:R-:W-:Y:S01]  /*0ef0*/  IMAD.MOV.U32 R8, RZ, RZ, RZ ;  /* 0x000000ffff087224 */ /* 0x000fe200078e00ff */
[----:B------:R-:W-:Y:S01]  /*0f00*/  MOV R7, 0xaaaaaaab ;  /* 0xaaaaaaab00077802 */ /* 0x000fe20000000f00 */
[----:B------:R-:W-:Y:S01]  /*0f10*/  IMAD.MOV.U32 R9, RZ, RZ, 0x40240000 ;  /* 0x40240000ff097424 */ /* 0x000fe200078e00ff */
[----:B------:R-:W-:Y:S01]  /*0f20*/  MOV R10, 0xf50 ;  /* 0x00000f50000a7802 */ /* 0x000fe20000000f00 */
[----:B------:R-:W-:-:S07]  /*0f30*/  IMAD.MOV.U32 R6, RZ, RZ, 0x3ff6aaaa ;  /* 0x3ff6aaaaff067424 */ /* 0x000fce00078e00ff */
[----:B------:R-:W-:Y:S05]  /*0f40*/  CALL.REL.NOINC `($_Z23cooling_function_singledddd$__internal_accurate_pow) ;  /* 0x00001a80004c7944 */ /* 0x000fea0003c00000 */
[----:B------:R-:W-:Y:S05]  /*0f50*/  BSYNC.RECONVERGENT B1 ;  /* 0x0000000000017941 */ /* 0x000fea0003800200 */
.L_x_18:
[----:B------:R-:W0:Y:S01]  /*0f60*/  MUFU.RCP64H R7, R33 ;  /* 0x0000002100077308 */ /* 0x000e220000001800 */
[----:B------:R-:W-:Y:S01]  /*0f70*/  IMAD.MOV.U32 R6, RZ, RZ, 0x1 ;  /* 0x00000001ff067424 */ /* 0x000fe200078e00ff */
[----:B------:R-:W-:Y:S01]  /*0f80*/  UMOV UR4, 0x9999999a ;  /* 0x9999999a00047882 */ /* 0x000fe20000000000 */
[----:B------:R-:W-:Y:S01]  /*0f90*/  UMOV UR5, 0x3fd99999 ;  /* 0x3fd9999900057882 */ /* 0x000fe20000000000 */
[----:B------:R-:W-:Y:S03]  /*0fa0*/  BSSY.RECONVERGENT B1, `(.L_x_19) ;  /* 0x0000012000017945 */ /* 0x000fe60003800200 */
[----:B0-----:R-:W-:-:S08]  /*0fb0*/  DFMA R8, -R32, R6, 1 ;  /* 0x3ff000002008742b */ /* 0x001fd00000000106 */
[----:B------:R-:W-:-:S08]  /*0fc0*/  DFMA R8, R8, R8, R8 ;  /* 0x000000080808722b */ /* 0x000fd00000000008 */
[----:B------:R-:W-:-:S08]  /*0fd0*/  DFMA R8, R6, R8, R6 ;  /* 0x000000080608722b */ /* 0x000fd00000000006 */
[----:B------:R-:W-:-:S08]  /*0fe0*/  DFMA R6, -R32, R8, 1 ;  /* 0x3ff000002006742b */ /* 0x000fd00000000108 */
[----:B------:R-:W-:-:S08]  /*0ff0*/  DFMA R6, R8, R6, R8 ;  /* 0x000000060806722b */ /* 0x000fd00000000008 */
[----:B------:R-:W-:-:S08]  /*1000*/  DMUL R8, R6, UR4 ;  /* 0x0000000406087c28 */ /* 0x000fd00008000000 */
[----:B------:R-:W-:-:S08]  /*1010*/  DFMA R10, -R32, R8, UR4 ;  /* 0x00000004200a7e2b */ /* 0x000fd00008000108 */
[----:B------:R-:W-:-:S10]  /*1020*/  DFMA R8, R6, R10, R8 ;  /* 0x0000000a0608722b */ /* 0x000fd40000000008 */
[----:B------:R-:W-:-:S05]  /*1030*/  FFMA R0, RZ, R33, R9 ;  /* 0x00000021ff007223 */ /* 0x000fca0000000009 */
[----:B------:R-:W-:-:S13]  /*1040*/  FSETP.GT.AND P0, PT, |R0|, 1.469367938527859385e-39, PT ;  /* 0x001000000000780b */ /* 0x000fda0003f04200 */
[----:B------:R-:W-:Y:S05]  /*1050*/  @P0 BRA `(.L_x_20) ;  /* 0x0000000000180947 */ /* 0x000fea0003800000 */
[----:B------:R-:W-:Y:S01]  /*1060*/  IMAD.MOV.U32 R10, RZ, RZ, R32 ;  /* 0x000000ffff0a7224 */ /* 0x000fe200078e0020 */
[----:B------:R-:W-:Y:S01]  /*1070*/  MOV R8, 0x9999999a ;  /* 0x9999999a00087802 */ /* 0x000fe20000000f00 */
[----:B------:R-:W-:Y:S01]  /*1080*/  IMAD.MOV.U32 R13, RZ, RZ, R33 ;  /* 0x000000ffff0d7224 */ /* 0x000fe200078e0021 */
[----:B------:R-:W-:Y:S01]  /*1090*/  MOV R11, 0x10c0 ;  /* 0x000010c0000b7802 */ /* 0x000fe20000000f00 */
[----:B------:R-:W-:-:S07]  /*10a0*/  IMAD.MOV.U32 R9, RZ, RZ, 0x3fd99999 ;  /* 0x3fd99999ff097424 */ /* 0x000fce00078e00ff */
[----:B------:R-:W-:Y:S05]  /*10b0*/  CALL.REL.NOINC `($__internal_1_$__cuda_sm20_div_rn_f64_full) ;  /* 0x00001a7400987944 */ /* 0x000fea0003c00000 */
.L_x_20:
[----:B------:R-:W-:Y:S05]  /*10c0*/  BSYNC.RECONVERGENT B1 ;  /* 0x0000000000017941 */ /* 0x000fea0003800200 */
.L_x_19:
[----:B------:R-:W-:Y:S01]  /*10d0*/  BSSY.RECONVERGENT B1, `(.L_x_21) ;  /* 0x0000008000017945 */ /* 0x000fe20003800200 */
[----:B------:R-:W-:Y:S01]  /*10e0*/  DADD R14, R8, R14 ;  /* 0x00000000080e7229 */ /* 0x000fe2000000000e */
[----:B------:R-:W-:Y:S01]  /*10f0*/  IMAD.MOV.U32 R7, RZ, RZ, -0x55555555 ;  /* 0xaaaaaaabff077424 */ /* 0x000fe200078e00ff */
[----:B------:R-:W-:Y:S01]  /*1100*/  MOV R6, 0x3ffaaaaa ;  /* 0x3ffaaaaa00067802 */ /* 0x000fe20000000f00 */
[----:B------:R-:W-:Y:S01]  /*1110*/  IMAD.MOV.U32 R8, RZ, RZ, RZ ;  /* 0x000000ffff087224 */ /* 0x000fe200078e00ff */
[----:B------:R-:W-:Y:S01]  /*1120*/  MOV R10, 0x1150 ;  /* 0x00001150000a7802 */ /* 0x000fe20000000f00 */
[----:B------:R-:W-:-:S07]  /*1130*/  IMAD.MOV.U32 R9, RZ, RZ, 0x40240000 ;  /* 0x40240000ff097424 */ /* 0x000fce00078e00ff */
[----:B------:R-:W-:Y:S05]  /*1140*/  CALL.REL.NOINC `($_Z23cooling_function_singledddd$__internal_accurate_pow) ;  /* 0x00001a7c00cc7944 */ /* 0x000fea0003c00000 */
[----:B------:R-:W-:Y:S05]  /*1150*/  BSYNC.RECONVERGENT B1 ;  /* 0x0000000000017941 */ /* 0x000fea0003800200 */
.L_x_21:
[----:B------:R-:W0:Y:S01]  /*1160*/  MUFU.RCP64H R9, R33 ;  /* 0x0000002100097308 */ /* 0x000e220000001800 */
[----:B------:R-:W-:Y:S01]  /*1170*/  IMAD.MOV.U32 R8, RZ, RZ, 0x1 ;  /* 0x00000001ff087424 */ /* 0x000fe200078e00ff */
[----:B------:R-:W-:Y:S01]  /*1180*/  UMOV UR4, 0xd1b717 ;  /* 0x00d1b71700047882 */ /* 0x000fe20000000000 */
[----:B------:R-:W-:Y:S01]  /*1190*/  UMOV UR5, 0x3fe102de ;  /* 0x3fe102de00057882 */ /* 0x000fe20000000000 */
[----:B------:R-:W-:Y:S03]  /*11a0*/  BSSY.RECONVERGENT B1, `(.L_x_22) ;  /* 0x0000012000017945 */ /* 0x000fe60003800200 */
[----:B0-----:R-:W-:-:S08]  /*11b0*/  DFMA R6, R8, -R32, 1 ;  /* 0x3ff000000806742b */ /* 0x001fd00000000820 */
        /* <DEDUP_REMOVED lines=16> */
.L_x_23:
[----:B------:R-:W-:Y:S05]  /*12c0*/  BSYNC.RECONVERGENT B1 ;  /* 0x0000000000017941 */ /* 0x000fea0003800200 */
.L_x_22:
[----:B------:R-:W0:Y:S01]  /*12d0*/  MUFU.RCP64H R7, R49 ;  /* 0x0000003100077308 */ /* 0x000e220000001800 */
[----:B------:R-:W-:Y:S01]  /*12e0*/  IMAD.MOV.U32 R6, RZ, RZ, 0x1 ;  /* 0x00000001ff067424 */ /* 0x000fe200078e00ff */
[----:B------:R-:W-:Y:S01]  /*12f0*/  UMOV UR4, 0x1eb851ec ;  /* 0x1eb851ec00047882 */ /* 0x000fe20000000000 */
[----:B------:R-:W-:Y:S01]  /*1300*/  UMOV UR5, 0x4003eb85 ;  /* 0x4003eb8500057882 */ /* 0x000fe20000000000 */
[----:B------:R-:W-:Y:S01]  /*1310*/  BSSY.RECONVERGENT B1, `(.L_x_24) ;  /* 0x000001d000017945 */ /* 0x000fe20003800200 */
[----:B------:R-:W-:Y:S01]  /*1320*/  DMUL R16, R16, UR4 ;  /* 0x0000000410107c28 */ /* 0x000fe20008000000 */
[----:B------:R-:W-:Y:S01]  /*1330*/  UMOV UR4, 0x54442d18 ;  /* 0x54442d1800047882 */ /* 0x000fe20000000000 */
[----:B------:R-:W-:Y:S01]  /*1340*/  UMOV UR5, 0x400921fb ;  /* 0x400921fb00057882 */ /* 0x000fe20000000000 */
[----:B------:R-:W-:-:S05]  /*1350*/  DADD R14, R14, R8 ;  /* 0x000000000e0e7229 */ /* 0x000fca0000000008 */
[----:B------:R-:W-:Y:S02]  /*1360*/  DMUL R16, R16, 12 ;  /* 0x4028000010107828 */ /* 0x000fe40000000000 */
[----:B0-----:R-:W-:-:S06]  /*1370*/  DFMA R10, R6, -R48, 1 ;  /* 0x3ff00000060a742b */ /* 0x001fcc0000000830 */
[----:B------:R-:W-:Y:S02]  /*1380*/  DMUL R16, R16, -UR4 ;  /* 0x8000000410107c28 */ /* 0x000fe40008000000 */
[----:B------:R-:W-:-:S06]  /*1390*/  DFMA R10, R10, R10, R10 ;  /* 0x0000000a0a0a722b */ /* 0x000fcc000000000a */
[----:B------:R-:W-:Y:S02]  /*13a0*/  DMUL R16, R16, R46 ;  /* 0x0000002e10107228 */ /* 0x000fe40000000000 */
[----:B------:R-:W-:-:S06]  /*13b0*/  DFMA R10, R6, R10, R6 ;  /* 0x0000000a060a722b */ /* 0x000fcc0000000006 */
[----:B------:R-:W-:Y:S02]  /*13c0*/  DMUL R16, R16, R50 ;  /* 0x0000003210107228 */ /* 0x000fe40000000000 */
[----:B------:R-:W-:-:S08]  /*13d0*/  DFMA R6, R10, -R48, 1 ;  /* 0x3ff000000a06742b */ /* 0x000fd00000000830 */
[----:B------:R-:W-:Y:S01]  /*13e0*/  FSETP.GEU.AND P1, PT, |R17|, 6.5827683646048100446e-37, PT ;  /* 0x036000001100780b */ /* 0x000fe20003f2e200 */
[----:B------:R-:W-:-:S08]  /*13f0*/  DFMA R6, R10, R6, R10 ;  /* 0x000000060a06722b */ /* 0x000fd0000000000a */
[----:B------:R-:W-:-:S08]  /*1400*/  DMUL R10, R16, R6 ;  /* 0x00000006100a7228 */ /* 0x000fd00000000000 */
[----:B------:R-:W-:-:S08]  /*1410*/  DFMA R12, R10, -R48, R16 ;  /* 0x800000300a0c722b */ /* 0x000fd00000000010 */
[----:B------:R-:W-:-:S10]  /*1420*/  DFMA R6, R6, R12, R10 ;  /* 0x0000000c0606722b */ /* 0x000fd4000000000a */
[----:B------:R-:W-:-:S05]  /*1430*/  FFMA R0, RZ, R49, R7 ;  /* 0x00000031ff007223 */ /* 0x000fca0000000007 */
[----:B------:R-:W-:-:S13]  /*1440*/  FSETP.GT.AND P0, PT, |R0|, 1.469367938527859385e-39, PT ;  /* 0x001000000000780b */ /* 0x000fda0003f04200 */
[----:B------:R-:W-:Y:S05]  /*1450*/  @P0 BRA P1, `(.L_x_25) ;  /* 0x0000000000200947 */ /* 0x000fea0000800000 */
[----:B------:R-:W-:Y:S01]  /*1460*/  IMAD.MOV.U32 R8, RZ, RZ, R16 ;  /* 0x000000ffff087224 */ /* 0x000fe200078e0010 */
[----:B------:R-:W-:Y:S01]  /*1470*/  MOV R13, R49 ;  /* 0x00000031000d7202 */ /* 0x000fe20000000f00 */
[----:B------:R-:W-:Y:S01]  /*1480*/  IMAD.MOV.U32 R9, RZ, RZ, R17 ;  /* 0x000000ffff097224 */ /* 0x000fe200078e0011 */
[----:B------:R-:W-:Y:S01]  /*1490*/  MOV R11, 0x14c0 ;  /* 0x000014c0000b7802 */ /* 0x000fe20000000f00 */
[----:B------:R-:W-:-:S07]  /*14a0*/  IMAD.MOV.U32 R10, RZ, RZ, R48 ;  /* 0x000000ffff0a7224 */ /* 0x000fce00078e0030 */
[----:B------:R-:W-:Y:S05]  /*14b0*/  CALL.REL.NOINC `($__internal_1_$__cuda_sm20_div_rn_f64_full) ;  /* 0x00001a7000987944 */ /* 0x000fea0003c00000 */
[----:B------:R-:W-:Y:S02]  /*14c0*/  IMAD.MOV.U32 R6, RZ, RZ, R8 ;  /* 0x000000ffff067224 */ /* 0x000fe400078e0008 */
[----:B------:R-:W-:-:S07]  /*14d0*/  IMAD.MOV.U32 R7, RZ, RZ, R9 ;  /* 0x000000ffff077224 */ /* 0x000fce00078e0009 */
.L_x_25:
[----:B------:R-:W-:Y:S05]  /*14e0*/  BSYNC.RECONVERGENT B1 ;  /* 0x0000000000017941 */ /* 0x000fea0003800200 */
.L_x_24:
[----:B------:R-:W-:Y:S01]  /*14f0*/  DADD R4, R4, R4 ;  /* 0x0000000004047229 */ /* 0x000fe20000000004 */
[----:B------:R-:W-:Y:S01]  /*1500*/  FSETP.GEU.AND P1, PT, |R7|, 6.5827683646048100446e-37, PT ;  /* 0x036000000700780b */ /* 0x000fe20003f2e200 */
[----:B------:R-:W-:Y:S01]  /*1510*/  DSETP.NEU.AND P0, PT, R22, 1, PT ;  /* 0x3ff000001600742a */ /* 0x000fe20003f0d000 */
[----:B------:R-:W-:Y:S07]  /*1520*/  BSSY.RECONVERGENT B1, `(.L_x_26) ;  /* 0x0000015000017945 */ /* 0x000fee0003800200 */
[----:B------:R-:W-:-:S02]  /*1530*/  FSEL R11, R5, 2, P0 ;  /* 0x40000000050b7808 */ /* 0x000fc40000000000 */
[----:B------:R-:W-:Y:S01]  /*1540*/  FSEL R10, R4, RZ, P0 ;  /* 0x000000ff040a7208 */ /* 0x000fe20000000000 */
[----:B------:R-:W-:Y:S01]  /*1550*/  IMAD.MOV.U32 R4, RZ, RZ, 0x1 ;  /* 0x00000001ff047424 */ /* 0x000fe200078e00ff */
[----:B------:R-:W0:Y:S05]  /*1560*/  MUFU.RCP64H R5, R11 ;  /* 0x0000000b00057308 */ /* 0x000e2a0000001800 */
        /* <DEDUP_REMOVED lines=12> */
[----:B------:R-:W-:Y:S01]  /*1630*/  MOV R9, R7 ;  /* 0x0000000700097202 */ /* 0x000fe20000000f00 */
[----:B------:R-:W-:Y:S01]  /*1640*/  IMAD.MOV.U32 R8, RZ, RZ, R6 ;  /* 0x000000ffff087224 */ /* 0x000fe200078e0006 */
[----:B------:R-:W-:-:S07]  /*1650*/  MOV R11, 0x1670 ;  /* 0x00001670000b7802 */ /* 0x000fce0000000f00 */
[----:B------:R-:W-:Y:S05]  /*1660*/  CALL.REL.NOINC `($__internal_1_$__cuda_sm20_div_rn_f64_full) ;  /* 0x00001a70002c7944 */ /* 0x000fea0003c00000 */
.L_x_27:
[----:B------:R-:W-:Y:S05]  /*1670*/  BSYNC.RECONVERGENT B1 ;  /* 0x0000000000017941 */ /* 0x000fea0003800200 */
.L_x_26:
[----:B------:R-:W-:Y:S01]  /*1680*/  DFMA R108, R14, R8, R2 ;  /* 0x000000080e6c722b */ /* 0x000fe20000000002 */
[----:B------:R-:W-:Y:S10]  /*1690*/  BRA `(.L_x_28) ;  /* 0x0000004c00047947 */ /* 0x000ff40003800000 */
.L_x_9:
[----:B------:R-:W0:Y:S01]  /*16a0*/  MUFU.RCP64H R3, R23 ;  /* 0x0000001700037308 */ /* 0x000e220000001800 */
[----:B------:R-:W-:Y:S01]  /*16b0*/  VIADD R2, R23, 0x300402 ;  /* 0x0030040217027836 */ /* 0x000fe20000000000 */
[----:B------:R-:W-:Y:S04]  /*16c0*/  BSSY.RECONVERGENT B1, `(.L_x_29) ;  /* 0x0000010000017945 */ /* 0x000fe80003800200 */
[----:B------:R-:W-:Y:S01]  /*16d0*/  FSETP.GEU.AND P0, PT, |R2|, 5.8789094863358348022e-39, PT ;  /* 0x004004020200780b */ /* 0x000fe20003f0e200 */
[----:B0-----:R-:W-:-:S08]  /*16e0*/  DFMA R4, R2, -R22, 1 ;  /* 0x3ff000000204742b */ /* 0x001fd00000000816 */
[----:B------:R-:W-:-:S08]  /*16f0*/  DFMA R4, R4, R4, R4 ;  /* 0x000000040404722b */ /* 0x000fd00000000004 */
[----:B------:R-:W-:-:S08]  /*1700*/  DFMA R4, R2, R4, R2 ;  /* 0x000000040204722b */ /* 0x000fd00000000002 */
[----:B------:R-:W-:-:S08]  /*1710*/  DFMA R6, R4, -R22, 1 ;  /* 0x3ff000000406742b */ /* 0x000fd00000000816 */
        /* <DEDUP_REMOVED lines=10> */
.L_x_30:
[----:B------:R-:W-:Y:S05]  /*17c0*/  BSYNC.RECONVERGENT B1 ;  /* 0x0000000000017941 */ /* 0x000fea0003800200 */
.L_x_29:
[----:B------:R-:W0:Y:S01]  /*17d0*/  MUFU.RCP64H R3, R7 ;  /* 0x0000000700037308 */ /* 0x000e220000001800 */
[----:B------:R-:W-:Y:S01]  /*17e0*/  IMAD.MOV.U32 R2, RZ, RZ, 0x1 ;  /* 0x00000001ff027424 */ /* 0x000fe200078e00ff */
[----:B------:R-:W-:Y:S05]  /*17f0*/  BSSY.RECONVERGENT B1, `(.L_x_31) ;  /* 0x0000014000017945 */ /* 0x000fea0003800200 */
[----:B0-----:R-:W-:-:S08]  /*1800*/  DFMA R4, R2, -R6, 1 ;  /* 0x3ff000000204742b */ /* 0x001fd00000000806 */
[----:B------:R-:W-:-:S08]  /*1810*/  DFMA R4, R4, R4, R4 ;  /* 0x000000040404722b */ /* 0x000fd00000000004 */
[----:B------:R-:W-:-:S08]  /*1820*/  DFMA R4, R2, R4, R2 ;  /* 0x000000040204722b */ /* 0x000fd00000000002 */
[----:B------:R-:W-:-:S08]  /*1830*/  DFMA R2, R4, -R6, 1 ;  /* 0x3ff000000402742b */ /* 0x000fd00000000806 */
[----:B------:R-:W-:-:S08]  /*1840*/  DFMA R2, R4, R2, R4 ;  /* 0x000000020402722b */ /* 0x000fd00000000004 */
[----:B------:R-:W-:-:S08]  /*1850*/  DMUL R4, R2, 2 ;  /* 0x4000000002047828 */ /* 0x000fd00000000000 */
[----:B------:R-:W-:-:S08]  /*1860*/  DFMA R8, R4, -R6, 2 ;  /* 0x400000000408742b */ /* 0x000fd00000000806 */
[----:B------:R-:W-:-:S10]  /*1870*/  DFMA R2, R2, R8, R4 ;  /* 0x000000080202722b */ /* 0x000fd40000000004 */
[----:B------:R-:W-:-:S05]  /*1880*/  FFMA R0, RZ, R7, R3 ;  /* 0x00000007ff007223 */ /* 0x000fca0000000003 */
[----:B------:R-:W-:-:S13]  /*1890*/  FSETP.GT.AND P0, PT, |R0|, 1.469367938527859385e-39, PT ;  /* 0x001000000000780b */ /* 0x000fda0003f04200 */
[----:B------:R-:W-:Y:S05]  /*18a0*/  @P0 BRA `(.L_x_32) ;  /* 0x0000000000200947 */ /* 0x000fea0003800000 */
[----:B------:R-:W-:Y:S01]  /*18b0*/  IMAD.MOV.U32 R8, RZ, RZ, RZ ;  /* 0x000000ffff087224 */ /* 0x000fe200078e00ff */
[----:B------:R-:W-:Y:S01]  /*18c0*/  MOV R9, 0x40000000 ;  /* 0x4000000000097802 */ /* 0x000fe20000000f00 */
[----:B------:R-:W-:Y:S01]  /*18d0*/  IMAD.MOV.U32 R10, RZ, RZ, R6 ;  /* 0x000000ffff0a7224 */ /* 0x000fe200078e0006 */
[----:B------:R-:W-:Y:S01]  /*18e0*/  MOV R11, 0x1910 ;  /* 0x00001910000b7802 */ /* 0x000fe20000000f00 */
[----:B------:R-:W-:-:S07]  /*18f0*/  IMAD.MOV.U32 R13, RZ, RZ, R7 ;  /* 0x000000ffff0d7224 */ /* 0x000fce00078e0007 */
[----:B------:R-:W-:Y:S05]  /*1900*/  CALL.REL.NOINC `($__internal_1_$__cuda_sm20_div_rn_f64_full) ;  /* 0x00001a6c00847944 */ /* 0x000fea0003c00000 */
[----:B------:R-:W-:Y:S02]  /*1910*/  IMAD.MOV.U32 R2, RZ, RZ, R8 ;  /* 0x000000ffff027224 */ /* 0x000fe400078e0008 */
[----:B------:R-:W-:-:S07]  /*1920*/  IMAD.MOV.U32 R3, RZ, RZ, R9 ;  /* 0x000000ffff037224 */ /* 0x000fce00078e0009 */
.L_x_32:
[----:B------:R-:W-:Y:S05]  /*1930*/  BSYNC.RECONVERGENT B1 ;  /* 0x0000000000017941 */ /* 0x000fea0003800200 */
.L_x_31:
[----:B------:R-:W-:Y:S01]  /*1940*/  DSETP.GTU.AND P0, PT, R6, 2, PT ;  /* 0x400000000600742a */ /* 0x000fe20003f0c000 */
[----:B------:R-:W-:-:S13]  /*1950*/  BSSY.RECONVERGENT B1, `(.L_x_33) ;  /* 0x00001be000017945 */ /* 0x000fda0003800200 */
[----:B------:R-:W-:Y:S05]  /*1960*/  @P0 BRA `(.L_x_34) ;  /* 0x0000001000e40947 */ /* 0x000fea0003800000 */
[----:B------:R-:W-:Y:S01]  /*1970*/  DMUL R4, R6, 0.5 ;  /* 0x3fe0000006047828 */ /* 0x000fe20000000000 */
[----:B------:R-:W-:Y:S01]  /*1980*/  BSSY.RECONVERGENT B2, `(.L_x_35) ;  /* 0x0000053000027945 */ /* 0x000fe20003800200 */
[----:B------:R-:W-:-:S08]  /*1990*/  MOV R19, 0xfffffc01 ;  /* 0xfffffc0100137802 */ /* 0x000fd00000000f00 */
[----:B------:R-:W-:Y:S01]  /*19a0*/  ISETP.GT.AND P0, PT, R5, 0xfffff, PT ;  /* 0x000fffff0500780c */ /* 0x000fe20003f04270 */
[--C-:B------:R-:W-:Y:S01]  /*19b0*/  IMAD.MOV.U32 R9, RZ, RZ, R5.reuse ;  /* 0x000000ffff097224 */ /* 0x100fe200078e0005 */
[----:B------:R-:W-:Y:S01]  /*19c0*/  MOV R8, R4 ;  /* 0x0000000400087202 */ /* 0x000fe20000000f00 */
[----:B------:R-:W-:-:S10]  /*19d0*/  IMAD.MOV.U32 R0, RZ, RZ, R5 ;  /* 0x000000ffff007224 */ /* 0x000fd400078e0005 */
[----:B------:R-:W-:Y:S01]  /*19e0*/  @!P0 DMUL R8, R8, 1.80143985094819840000e+16 ;  /* 0x4350000008088828 */ /* 0x000fe20000000000 */
[----:B------:R-:W-:-:S09]  /*19f0*/  @!P0 IMAD.MOV.U32 R19, RZ, RZ, -0x435 ;  /* 0xfffffbcbff138424 */ /* 0x000fd200078e00ff */
[----:B------:R-:W-:Y:S02]  /*1a00*/  @!P0 IMAD.MOV.U32 R0, RZ, RZ, R9 ;  /* 0x000000ffff008224 */ /* 0x000fe400078e0009 */
[----:B------:R-:W-:Y:S02]  /*1a10*/  @!P0 IMAD.MOV.U32 R4, RZ, RZ, R8 ;  /* 0x000000ffff048224 */ /* 0x000fe400078e0008 */
[----:B------:R-:W-:-:S05]  /*1a20*/  VIADD R5, R0, 0xffffffff ;  /* 0xffffffff00057836 */ /* 0x000fca0000000000 */
[----:B------:R-:W-:-:S13]  /*1a30*/  ISETP.GT.U32.AND P1, PT, R5, 0x7feffffe, PT ;  /* 0x7feffffe0500780c */ /* 0x000fda0003f24070 */
[----:B------:R-:W-:Y:S05]  /*1a40*/  @P1 BRA `(.L_x_36) ;  /* 0x0000000400001947 */ /* 0x000fea0003800000 */
[C---:B------:R-:W-:Y:S01]  /*1a50*/  LOP3.LUT R5, R0.reuse, 0xfffff, RZ, 0xc0, !PT ;  /* 0x000fffff00057812 */ /* 0x040fe200078ec0ff */
[----:B------:R-:W-:Y:S01]  /*1a60*/  IMAD.MOV.U32 R16, RZ, RZ, -0x748574fc ;  /* 0x8b7a8b04ff107424 */ /* 0x000fe200078e00ff */
[----:B------:R-:W-:Y:S01]  /*1a70*/  MOV R10, RZ ;  /* 0x000000ff000a7202 */ /* 0x000fe20000000f00 */
[----:B------:R-:W-:Y:S01]  /*1a80*/  IMAD.MOV.U32 R17, RZ, RZ, 0x3ed0ee25 ;  /* 0x3ed0ee25ff117424 */ /* 0x000fe200078e00ff */
[----:B------:R-:W-:Y:S01]  /*1a90*/  LOP3.LUT R5, R5, 0x3ff00000, RZ, 0xfc, !PT ;  /* 0x3ff0000005057812 */ /* 0x000fe200078efcff */
[----:B------:R-:W-:Y:S01]  /*1aa0*/  UMOV UR4, 0x3ae80f1e ;  /* 0x3ae80f1e00047882 */ /* 0x000fe20000000000 */
[----:B------:R-:W-:Y:S01]  /*1ab0*/  UMOV UR5, 0x3eb1380b ;  /* 0x3eb1380b00057882 */ /* 0x000fe20000000000 */
[----:B------:R-:W-:Y:S01]  /*1ac0*/  LEA.HI R19, R0, R19, RZ, 0xc ;  /* 0x0000001300137211 */ /* 0x000fe200078f60ff */
[----:B------:R-:W-:Y:S01]  /*1ad0*/  UMOV UR6, 0x80000000 ;  /* 0x8000000000067882 */ /* 0x000fe20000000000 */
[----:B------:R-:W-:Y:S01]  /*1ae0*/  ISETP.GE.U32.AND P0, PT, R5, 0x3ff6a09f, PT ;  /* 0x3ff6a09f0500780c */ /* 0x000fe20003f06070 */
[----:B------:R-:W-:-:S12]  /*1af0*/  UMOV UR7, 0x43300000 ;  /* 0x4330000000077882 */ /* 0x000fd80000000000 */
[----:B------:R-:W-:Y:S02]  /*1b00*/  @P0 VIADD R9, R5, 0xfff00000 ;  /* 0xfff0000005090836 */ /* 0x000fe40000000000 */
[----:B------:R-:W-:Y:S02]  /*1b10*/  @P0 VIADD R19, R19, 0x1 ;  /* 0x0000000113130836 */ /* 0x000fe40000000000 */
[----:B------:R-:W-:-:S03]  /*1b20*/  @P0 IMAD.MOV.U32 R5, RZ, RZ, R9 ;  /* 0x000000ffff050224 */ /* 0x000fc600078e0009 */
[----:B------:R-:W-:Y:S01]  /*1b30*/  LOP3.LUT R18, R19, 0x80000000, RZ, 0x3c, !PT ;  /* 0x8000000013127812 */ /* 0x000fe200078e3cff */
[----:B------:R-:W-:Y:S02]  /*1b40*/  IMAD.MOV.U32 R19, RZ, RZ, 0x43300000 ;  /* 0x43300000ff137424 */ /* 0x000fe400078e00ff */
[C---:B------:R-:W-:Y:S02]  /*1b50*/  DADD R8, R4.reuse, 1 ;  /* 0x3ff0000004087429 */ /* 0x040fe40000000000 */
[----:B------:R-:W-:Y:S02]  /*1b60*/  DADD R4, R4, -1 ;  /* 0xbff0000004047429 */ /* 0x000fe40000000000 */
[----:B------:R-:W-:Y:S01]  /*1b70*/  DADD R18, R18, -UR6 ;  /* 0x8000000612127e29 */ /* 0x000fe20008000000 */
[----:B------:R-:W-:Y:S01]  /*1b80*/  UMOV UR6, 0xfefa39ef ;  /* 0xfefa39ef00067882 */ /* 0x000fe20000000000 */
[----:B------:R-:W0:Y:S01]  /*1b90*/  MUFU.RCP64H R11, R9 ;  /* 0x00000009000b7308 */ /* 0x000e220000001800 */
[----:B------:R-:W-:Y:S01]  /*1ba0*/  UMOV UR7, 0x3fe62e42 ;  /* 0x3fe62e4200077882 */ /* 0x000fe20000000000 */
[----:B0-----:R-:W-:-:S08]  /*1bb0*/  DFMA R12, -R8, R10, 1 ;  /* 0x3ff00000080c742b */ /* 0x001fd0000000010a */
[----:B------:R-:W-:-:S08]  /*1bc0*/  DFMA R12, R12, R12, R12 ;  /* 0x0000000c0c0c722b */ /* 0x000fd0000000000c */
[----:B------:R-:W-:-:S08]  /*1bd0*/  DFMA R12, R10, R12, R10 ;  /* 0x0000000c0a0c722b */ /* 0x000fd0000000000a */
[----:B------:R-:W-:-:S08]  /*1be0*/  DMUL R10, R4, R12 ;  /* 0x0000000c040a7228 */ /* 0x000fd00000000000 */
[----:B------:R-:W-:-:S08]  /*1bf0*/  DFMA R10, R4, R12, R10 ;  /* 0x0000000c040a722b */ /* 0x000fd0000000000a */
[----:B------:R-:W-:-:S08]  /*1c00*/  DMUL R14, R10, R10 ;  /* 0x0000000a0a0e7228 */ /* 0x000fd00000000000 */
[----:B------:R-:W-:Y:S01]  /*1c10*/  DFMA R8, R14, UR4, R16 ;  /* 0x000000040e087c2b */ /* 0x000fe20008000010 */
[----:B------:R-:W-:Y:S01]  /*1c20*/  UMOV UR4, 0x9f02676f ;  /* 0x9f02676f00047882 */ /* 0x000fe20000000000 */
[----:B------:R-:W-:Y:S01]  /*1c30*/  UMOV UR5, 0x3ef3b266 ;  /* 0x3ef3b26600057882 */ /* 0x000fe20000000000 */
[----:B------:R-:W-:-:S05]  /*1c40*/  DADD R16, R4, -R10 ;  /* 0x0000000004107229 */ /* 0x000fca000000080a */
[----:B------:R-:W-:Y:S01]  /*1c50*/  DFMA R8, R14, R8, UR4 ;  /* 0x000000040e087e2b */ /* 0x000fe20008000008 */
[----:B------:R-:W-:Y:S01]  /*1c60*/  UMOV UR4, 0xa9ab0956 ;  /* 0xa9ab095600047882 */ /* 0x000fe20000000000 */
[----:B------:R-:W-:Y:S01]  /*1c70*/  UMOV UR5, 0x3f1745cb ;  /* 0x3f1745cb00057882 */ /* 0x000fe20000000000 */
[----:B------:R-:W-:-:S05]  /*1c80*/  DADD R16, R16, R16 ;  /* 0x0000000010107229 */ /* 0x000fca0000000010 */
[----:B------:R-:W-:Y:S01]  /*1c90*/  DFMA R8, R14, R8, UR4 ;  /* 0x000000040e087e2b */ /* 0x000fe20008000008 */
[----:B------:R-:W-:Y:S01]  /*1ca0*/  UMOV UR4, 0x2d1b5154 ;  /* 0x2d1b515400047882 */ /* 0x000fe20000000000 */
[----:B------:R-:W-:Y:S01]  /*1cb0*/  UMOV UR5, 0x3f3c71c7 ;  /* 0x3f3c71c700057882 */ /* 0x000fe20000000000 */
[----:B------:R-:W-:Y:S02]  /*1cc0*/  DFMA R16, R4, -R10, R16 ;  /* 0x8000000a0410722b */ /* 0x000fe40000000010 */
[----:B------:R-:W-:-:S03]  /*1cd0*/  DFMA R4, R18, UR6, R10 ;  /* 0x0000000612047c2b */ /* 0x000fc6000800000a */
[----:B------:R-:W-:Y:S01]  /*1ce0*/  DFMA R8, R14, R8, UR4 ;  /* 0x000000040e087e2b */ /* 0x000fe20008000008 */
[----:B------:R-:W-:Y:S01]  /*1cf0*/  UMOV UR4, 0x923be72d ;  /* 0x923be72d00047882 */ /* 0x000fe20000000000 */
[----:B------:R-:W-:Y:S01]  /*1d00*/  UMOV UR5, 0x3f624924 ;  /* 0x3f62492400057882 */ /* 0x000fe20000000000 */
[----:B------:R-:W-:-:S05]  /*1d10*/  DMUL R16, R12, R16 ;  /* 0x000000100c107228 */ /* 0x000fca0000000000 */
        /* <DEDUP_REMOVED lines=8> */
[----:B------:R-:W-:Y:S02]  /*1da0*/  UMOV UR5, 0x3fe62e42 ;  /* 0x3fe62e4200057882 */ /* 0x000fe40000000000 */
[----:B------:R-:W-:Y:S01]  /*1db0*/  DFMA R20, R18, -UR4, R4 ;  /* 0x8000000412147c2b */ /* 0x000fe20008000004 */
[----:B------:R-:W-:Y:S01]  /*1dc0*/  UMOV UR4, 0x3b39803f ;  /* 0x3b39803f00047882 */ /* 0x000fe20000000000 */
[----:B------:R-:W-:Y:S02]  /*1dd0*/  UMOV UR5, 0x3c7abc9e ;  /* 0x3c7abc9e00057882 */ /* 0x000fe40000000000 */
[----:B------:R-:W-:-:S04]  /*1de0*/  DMUL R8, R14, R8 ;  /* 0x000000080e087228 */ /* 0x000fc80000000000 */
[----:B------:R-:W-:-:S04]  /*1df0*/  DADD R20, -R10, R20 ;  /* 0x000000000a147229 */ /* 0x000fc80000000114 */
[----:B------:R-:W-:-:S08]  /*1e00*/  DFMA R8, R10, R8, R16 ;  /* 0x000000080a08722b */ /* 0x000fd00000000010 */
[----:B------:R-:W-:-:S08]  /*1e10*/  DADD R8, R8, -R20 ;  /* 0x0000000008087229 */ /* 0x000fd00000000814 */
[----:B------:R-:W-:-:S08]  /*1e20*/  DFMA R8, R18, UR4, R8 ;  /* 0x0000000412087c2b */ /* 0x000fd00008000008 */
[----:B------:R-:W-:Y:S01]  /*1e30*/  DADD R14, R4, R8 ;  /* 0x00000000040e7229 */ /* 0x000fe20000000008 */
[----:B------:R-:W-:Y:S10]  /*1e40*/  BRA `(.L_x_37) ;  /* 0x0000000000187947 */ /* 0x000ff40003800000 */
.L_x_36:
[----:B------:R-:W-:Y:S01]  /*1e50*/  MOV R4, 0x0 ;  /* 0x0000000000047802 */ /* 0x000fe20000000f00 */
[----:B------:R-:W-:Y:S01]  /*1e60*/  IMAD.MOV.U32 R5, RZ, RZ, 0x7ff00000 ;  /* 0x7ff00000ff057424 */ /* 0x000fe200078e00ff */
[----:B------:R-:W-:-:S05]  /*1e70*/  LOP3.LUT P0, RZ, R9, 0x7fffffff, RZ, 0xc0, !PT ;  /* 0x7fffffff09ff7812 */ /* 0x000fca000780c0ff */
[----:B------:R-:W-:-:S10]  /*1e80*/  DFMA R4, R8, R4, +INF ;  /* 0x7ff000000804742b */ /* 0x000fd40000000004 */
[----:B------:R-:W-:Y:S02]  /*1e90*/  FSEL R14, R4, RZ, P0 ;  /* 0x000000ff040e7208 */ /* 0x000fe40000000000 */
[----:B------:R-:W-:-:S07]  /*1ea0*/  FSEL R15, R5, -QNAN , P0 ;  /* 0xfff00000050f7808 */ /* 0x000fce0000000000 */
.L_x_37:
[----:B------:R-:W-:Y:S05]  /*1eb0*/  BSYNC.RECONVERGENT B2 ;  /* 0x0000000000027941 */ /* 0x000fea0003800200 */
.L_x_35:
[----:B------:R-:W-:Y:S01]  /*1ec0*/  DSETP.GEU.AND P0, PT, R6, 3.75, PT ;  /* 0x400e00000600742a */ /* 0x000fe20003f0e000 */
[----:B------:R-:W-:-:S13]  /*1ed0*/  BSSY.RECONVERGENT B2, `(.L_x_38) ;  /* 0x00000ca000027945 */ /* 0x000fda0003800200 */
[----:B------:R-:W-:Y:S05]  /*1ee0*/  @P0 BRA `(.L_x_39) ;  /* 0x0000000000b00947 */ /* 0x000fea0003800000 */
[----:B------:R-:W0:Y:S01]  /*1ef0*/  MUFU.RCP64H R5, 3.75 ;  /* 0x400e000000057908 */ /* 0x000e220000001800 */
[----:B------:R-:W-:Y:S01]  /*1f00*/  IMAD.MOV.U32 R10, RZ, RZ, 0x0 ;  /* 0x00000000ff0a7424 */ /* 0x000fe200078e00ff */
[----:B------:R-:W-:Y:S01]  /*1f10*/  FSETP.GEU.AND P1, PT, |R7|, 6.5827683646048100446e-37, PT ;  /* 0x036000000700780b */ /* 0x000fe20003f2e200 */
[----:B------:R-:W-:Y:S01]  /*1f20*/  IMAD.MOV.U32 R11, RZ, RZ, 0x400e0000 ;  /* 0x400e0000ff0b7424 */ /* 0x000fe200078e00ff */
[----:B------:R-:W-:Y:S01]  /*1f30*/  BSSY.RECONVERGENT B4, `(.L_x_40) ;  /* 0x0000013000047945 */ /* 0x000fe20003800200 */
[----:B------:R-:W-:-:S06]  /*1f40*/  IMAD.MOV.U32 R4, RZ, RZ, 0x1 ;  /* 0x00000001ff047424 */ /* 0x000fcc00078e00ff */
[----:B0-----:R-:W-:-:S08]  /*1f50*/  DFMA R8, R4, -R10, 1 ;  /* 0x3ff000000408742b */ /* 0x001fd0000000080a */
[----:B------:R-:W-:-:S08]  /*1f60*/  DFMA R8, R8, R8, R8 ;  /* 0x000000080808722b */ /* 0x000fd00000000008 */
[----:B------:R-:W-:-:S08]  /*1f70*/  DFMA R8, R4, R8, R4 ;  /* 0x000000080408722b */ /* 0x000fd00000000004 */
[----:B------:R-:W-:-:S08]  /*1f80*/  DFMA R4, R8, -R10, 1 ;  /* 0x3ff000000804742b */ /* 0x000fd0000000080a */
[----:B------:R-:W-:-:S08]  /*1f90*/  DFMA R4, R8, R4, R8 ;  /* 0x000000040804722b */ /* 0x000fd00000000008 */
[----:B------:R-:W-:-:S08]  /*1fa0*/  DMUL R8, R4, R6 ;  /* 0x0000000604087228 */ /* 0x000fd00000000000 */
[----:B------:R-:W-:-:S08]  /*1fb0*/  DFMA R10, R8, -3.75, R6 ;  /* 0xc00e0000080a782b */ /* 0x000fd00000000006 */
[----:B------:R-:W-:-:S10]  /*1fc0*/  DFMA R8, R4, R10, R8 ;  /* 0x0000000a0408722b */ /* 0x000fd40000000008 */
[----:B------:R-:W-:-:S05]  /*1fd0*/  FFMA R0, RZ, 2.21875, R9 ;  /* 0x400e0000ff007823 */ /* 0x000fca0000000009 */
[----:B------:R-:W-:-:S13]  /*1fe0*/  FSETP.GT.AND P0, PT, |R0|, 1.469367938527859385e-39, PT ;  /* 0x001000000000780b */ /* 0x000fda0003f04200 */
[----:B------:R-:W-:Y:S05]  /*1ff0*/  @P0 BRA P1, `(.L_x_41) ;  /* 0x0000000000180947 */ /* 0x000fea0000800000 */
[----:B------:R-:W-:Y:S01]  /*2000*/  MOV R8, R6 ;  /* 0x0000000600087202 */ /* 0x000fe20000000f00 */
[----:B------:R-:W-:Y:S01]  /*2010*/  IMAD.MOV.U32 R9, RZ, RZ, R7 ;  /* 0x000000ffff097224 */ /* 0x000fe200078e0007 */
[----:B------:R-:W-:Y:S01]  /*2020*/  MOV R11, 0x2060 ;  /* 0x00002060000b7802 */ /* 0x000fe20000000f00 */
[----:B------:R-:W-:Y:S02]  /*2030*/  IMAD.MOV.U32 R10, RZ, RZ, RZ ;  /* 0x000000ffff0a7224 */ /* 0x000fe400078e00ff */
[----:B------:R-:W-:-:S07]  /*2040*/  IMAD.MOV.U32 R13, RZ, RZ, 0x400e0000 ;  /* 0x400e0000ff0d7424 */ /* 0x000fce00078e00ff */
[----:B------:R-:W-:Y:S05]  /*2050*/  CALL.REL.NOINC `($__internal_1_$__cuda_sm20_div_rn_f64_full) ;  /* 0x00001a6400b07944 */ /* 0x000fea0003c00000 */
.L_x_41:
[----:B------:R-:W-:Y:S05]  /*2060*/  BSYNC.RECONVERGENT B4 ;  /* 0x0000000000047941 */ /* 0x000fea0003800200 */
.L_x_40:
[----:B------:R-:W-:Y:S01]  /*2070*/  DMUL R8, R8, R8 ;  /* 0x0000000808087228 */ /* 0x000fe20000000000 */
[----:B------:R-:W-:Y:S01]  /*2080*/  IMAD.MOV.U32 R4, RZ, RZ, -0x77b61a03 ;  /* 0x8849e5fdff047424 */ /* 0x000fe200078e00ff */
[----:B------:R-:W-:Y:S01]  /*2090*/  MOV R5, 0x3fa278a8 ;  /* 0x3fa278a800057802 */ /* 0x000fe20000000f00 */
[----:B------:R-:W-:Y:S01]  /*20a0*/  UMOV UR4, 0x5ac54874 ;  /* 0x5ac5487400047882 */ /* 0x000fe20000000000 */
[----:B------:R-:W-:-:S04]  /*20b0*/  UMOV UR5, 0x3f72c3d7 ;  /* 0x3f72c3d700057882 */ /* 0x000fc80000000000 */
        /* <DEDUP_REMOVED lines=13> */
[----:B------:R-:W-:Y:S01]  /*2190*/  DFMA R4, R8, R4, 1 ;  /* 0x3ff000000804742b */ /* 0x000fe20000000004 */
[----:B------:R-:W-:Y:S10]  /*21a0*/  BRA `(.L_x_42) ;  /* 0x0000000800707947 */ /* 0x000ff40003800000 */
.L_x_39:
[----:B------:R-:W-:Y:S01]  /*21b0*/  IMAD.MOV.U32 R18, RZ, RZ, 0x652b82fe ;  /* 0x652b82feff127424 */ /* 0x000fe200078e00ff */
[----:B------:R-:W-:Y:S01]  /*21c0*/  UMOV UR4, 0xfefa39ef ;  /* 0xfefa39ef00047882 */ /* 0x000fe20000000000 */
[----:B------:R-:W-:Y:S01]  /*21d0*/  IMAD.MOV.U32 R19, RZ, RZ, 0x3ff71547 ;  /* 0x3ff71547ff137424 */ /* 0x000fe200078e00ff */
[----:B------:R-:W-:Y:S01]  /*21e0*/  UMOV UR5, 0x3fe62e42 ;  /* 0x3fe62e4200057882 */ /* 0x000fe20000000000 */
[----:B------:R-:W0:Y:S01]  /*21f0*/  MUFU.RCP64H R11, R7 ;  /* 0x00000007000b7308 */ /* 0x000e220000001800 */
[----:B------:R-:W-:Y:S01]  /*2200*/  MOV R10, 0x1 ;  /* 0x00000001000a7802 */ /* 0x000fe20000000f00 */
[----:B------:R-:W-:Y:S01]  /*2210*/  BSSY.RECONVERGENT B3, `(.L_x_43) ;  /* 0x000003d000037945 */ /* 0x000fe20003800200 */
[----:B------:R-:W-:Y:S01]  /*2220*/  FSETP.GEU.AND P0, PT, |R7|, 4.1917929649353027344, PT ;  /* 0x4086232b0700780b */ /* 0x000fe20003f0e200 */
[----:B------:R-:W-:-:S08]  /*2230*/  DFMA R18, R6, R18, 6.75539944105574400000e+15 ;  /* 0x433800000612742b */ /* 0x000fd00000000012 */
[----:B------:R-:W-:Y:S02]  /*2240*/  DADD R4, R18, -6.75539944105574400000e+15 ;  /* 0xc338000012047429 */ /* 0x000fe40000000000 */
[----:B0-----:R-:W-:-:S06]  /*2250*/  DFMA R12, R10, -R6, 1 ;  /* 0x3ff000000a0c742b */ /* 0x001fcc0000000806 */
[----:B------:R-:W-:Y:S01]  /*2260*/  DFMA R8, R4, -UR4, R6 ;  /* 0x8000000404087c2b */ /* 0x000fe20008000006 */
[----:B------:R-:W-:Y:S01]  /*2270*/  UMOV UR4, 0x3b39803f ;  /* 0x3b39803f00047882 */ /* 0x000fe20000000000 */
[----:B------:R-:W-:Y:S01]  /*2280*/  UMOV UR5, 0x3c7abc9e ;  /* 0x3c7abc9e00057882 */ /* 0x000fe20000000000 */
[----:B------:R-:W-:-:S05]  /*2290*/  DFMA R12, R12, R12, R12 ;  /* 0x0000000c0c0c722b */ /* 0x000fca000000000c */
[----:B------:R-:W-:Y:S01]  /*22a0*/  DFMA R8, R4, -UR4, R8 ;  /* 0x8000000404087c2b */ /* 0x000fe20008000008 */
[----:B------:R-:W-:Y:S01]  /*22b0*/  UMOV UR4, 0x69ce2bdf ;  /* 0x69ce2bdf00047882 */ /* 0x000fe20000000000 */
[----:B------:R-:W-:Y:S01]  /*22c0*/  IMAD.MOV.U32 R4, RZ, RZ, -0x35dec16 ;  /* 0xfca213eaff047424 */ /* 0x000fe200078e00ff */
[----:B------:R-:W-:Y:S01]  /*22d0*/  UMOV UR5, 0x3e5ade15 ;  /* 0x3e5ade1500057882 */ /* 0x000fe20000000000 */
[----:B------:R-:W-:Y:S01]  /*22e0*/  IMAD.MOV.U32 R5, RZ, RZ, 0x3e928af3 ;  /* 0x3e928af3ff057424 */ /* 0x000fe200078e00ff */
[----:B------:R-:W-:-:S05]  /*22f0*/  DFMA R12, R10, R12, R10 ;  /* 0x0000000c0a0c722b */ /* 0x000fca000000000a */
[----:B------:R-:W-:Y:S01]  /*2300*/  DFMA R4, R8, UR4, R4 ;  /* 0x0000000408047c2b */ /* 0x000fe20008000004 */
[----:B------:R-:W-:Y:S01]  /*2310*/  UMOV UR4, 0x62401315 ;  /* 0x6240131500047882 */ /* 0x000fe20000000000 */
[----:B------:R-:W-:Y:S01]  /*2320*/  UMOV UR5, 0x3ec71dee ;  /* 0x3ec71dee00057882 */ /* 0x000fe20000000000 */
[----:B------:R-:W-:-:S05]  /*2330*/  DFMA R10, R12, -R6, 1 ;  /* 0x3ff000000c0a742b */ /* 0x000fca0000000806 */
[----:B------:R-:W-:Y:S01]  /*2340*/  DFMA R4, R8, R4, UR4 ;  /* 0x0000000408047e2b */ /* 0x000fe20008000004 */
[----:B------:R-:W-:Y:S01]  /*2350*/  UMOV UR4, 0x7c89eb71 ;  /* 0x7c89eb7100047882 */ /* 0x000fe20000000000 */
[----:B------:R-:W-:Y:S01]  /*2360*/  UMOV UR5, 0x3efa0199 ;  /* 0x3efa019900057882 */ /* 0x000fe20000000000 */
[----:B------:R-:W-:-:S05]  /*2370*/  DFMA R20, R12, R10, R12 ;  /* 0x0000000a0c14722b */ /* 0x000fca000000000c */
[----:B------:R-:W-:Y:S01]  /*2380*/  DFMA R4, R8, R4, UR4 ;  /* 0x0000000408047e2b */ /* 0x000fe20008000004 */
[----:B------:R-:W-:Y:S01]  /*2390*/  UMOV UR4, 0x14761f65 ;  /* 0x14761f6500047882 */ /* 0x000fe20000000000 */
[----:B------:R-:W-:Y:S01]  /*23a0*/  UMOV UR5, 0x3f2a01a0 ;  /* 0x3f2a01a000057882 */ /* 0x000fe20000000000 */
[----:B------:R-:W-:-:S05]  /*23b0*/  DMUL R12, R20, 3.75 ;  /* 0x400e0000140c7828 */ /* 0x000fca0000000000 */
[----:B------:R-:W-:Y:S01]  /*23c0*/  DFMA R4, R8, R4, UR4 ;  /* 0x0000000408047e2b */ /* 0x000fe20008000004 */
[----:B------:R-:W-:Y:S01]  /*23d0*/  UMOV UR4, 0x1852b7af ;  /* 0x1852b7af00047882 */ /* 0x000fe20000000000 */
[----:B------:R-:W-:Y:S01]  /*23e0*/  UMOV UR5, 0x3f56c16c ;  /* 0x3f56c16c00057882 */ /* 0x000fe20000000000 */
[----:B------:R-:W-:-:S05]  /*23f0*/  DFMA R16, R12, -R6, 3.75 ;  /* 0x400e00000c10742b */ /* 0x000fca0000000806 */
        /* <DEDUP_REMOVED lines=13> */
[----:B------:R-:W-:Y:S02]  /*24d0*/  DFMA R10, R8, R4, 1 ;  /* 0x3ff00000080a742b */ /* 0x000fe40000000004 */
[----:B------:R-:W-:-:S06]  /*24e0*/  DFMA R4, R20, R16, R12 ;  /* 0x000000101404722b */ /* 0x000fcc000000000c */
[----:B------:R-:W-:-:S04]  /*24f0*/  DFMA R8, R8, R10, 1 ;  /* 0x3ff000000808742b */ /* 0x000fc8000000000a */
[----:B------:R-:W-:-:S05]  /*2500*/  FFMA R0, RZ, R7, R5 ;  /* 0x00000007ff007223 */ /* 0x000fca0000000005 */
[----:B------:R-:W-:Y:S01]  /*2510*/  FSETP.GT.AND P1, PT, |R0|, 1.469367938527859385e-39, PT ;  /* 0x001000000000780b */ /* 0x000fe20003f24200 */
[----:B------:R-:W-:Y:S02]  /*2520*/  IMAD R17, R18, 0x100000, R9 ;  /* 0x0010000012117824 */ /* 0x000fe400078e0209 */
[----:B------:R-:W-:Y:S01]  /*2530*/  IMAD.MOV.U32 R16, RZ, RZ, R8 ;  /* 0x000000ffff107224 */ /* 0x000fe200078e0008 */
[----:B------:R-:W-:Y:S09]  /*2540*/  @!P0 BRA `(.L_x_44) ;  /* 0x0000000000248947 */ /* 0x000ff20003800000 */
[----:B------:R-:W-:Y:S01]  /*2550*/  FSETP.GEU.AND P0, PT, |R7|, 4.2275390625, PT ;  /* 0x408748000700780b */ /* 0x000fe20003f0e200 */
[----:B------:R-:W-:-:S12]  /*2560*/  DADD R16, R6, +INF ;  /* 0x7ff0000006107429 */ /* 0x000fd80000000000 */
[----:B------:R-:W-:-:S04]  /*2570*/  @!P0 LEA.HI R0, R18, R18, RZ, 0x1 ;  /* 0x0000001212008211 */ /* 0x000fc800078f08ff */
[----:B------:R-:W-:-:S05]  /*2580*/  @!P0 SHF.R.S32.HI R11, RZ, 0x1, R0 ;  /* 0x00000001ff0b8819 */ /* 0x000fca0000011400 */
[----:B------:R-:W-:Y:S02]  /*2590*/  @!P0 IMAD.IADD R10, R18, 0x1, -R11 ;  /* 0x00000001120a8824 */ /* 0x000fe400078e0a0b */
[----:B------:R-:W-:-:S03]  /*25a0*/  @!P0 IMAD R9, R11, 0x100000, R9 ;  /* 0x001000000b098824 */ /* 0x000fc600078e0209 */
[----:B------:R-:W-:Y:S02]  /*25b0*/  @!P0 LEA R11, R10, 0x3ff00000, 0x14 ;  /* 0x3ff000000a0b8811 */ /* 0x000fe400078ea0ff */
[----:B------:R-:W-:-:S06]  /*25c0*/  @!P0 MOV R10, RZ ;  /* 0x000000ff000a8202 */ /* 0x000fcc0000000f00 */
[----:B------:R-:W-:-:S11]  /*25d0*/  @!P0 DMUL R16, R8, R10 ;  /* 0x0000000a08108228 */ /* 0x000fd60000000000 */
.L_x_44:
[----:B------:R-:W-:Y:S05]  /*25e0*/  BSYNC.RECONVERGENT B3 ;  /* 0x0000000000037941 */ /* 0x000fea0003800200 */
.L_x_43:
[----:B------:R-:W-:Y:S04]  /*25f0*/  BSSY.RECONVERGENT B4, `(.L_x_45) ;  /* 0x000000a000047945 */ /* 0x000fe80003800200 */
[----:B------:R-:W-:Y:S05]  /*2600*/  @P1 BRA `(.L_x_46) ;  /* 0x0000000000201947 */ /* 0x000fea0003800000 */
[----:B------:R-:W-:Y:S01]  /*2610*/  IMAD.MOV.U32 R8, RZ, RZ, RZ ;  /* 0x000000ffff087224 */ /* 0x000fe200078e00ff */
[----:B------:R-:W-:Y:S01]  /*2620*/  MOV R11, 0x2670 ;  /* 0x00002670000b7802 */ /* 0x000fe20000000f00 */
[----:B------:R-:W-:Y:S02]  /*2630*/  IMAD.MOV.U32 R9, RZ, RZ, 0x400e0000 ;  /* 0x400e0000ff097424 */ /* 0x000fe400078e00ff */
[----:B------:R-:W-:Y:S02]  /*2640*/  IMAD.MOV.U32 R10, RZ, RZ, R6 ;  /* 0x000000ffff0a7224 */ /* 0x000fe400078e0006 */
[----:B------:R-:W-:-:S07]  /*2650*/  IMAD.MOV.U32 R13, RZ, RZ, R7 ;  /* 0x000000ffff0d7224 */ /* 0x000fce00078e0007 */
[----:B------:R-:W-:Y:S05]  /*2660*/  CALL.REL.NOINC `($__internal_1_$__cuda_sm20_div_rn_f64_full) ;  /* 0x00001a60002c7944 */ /* 0x000fea0003c00000 */
[----:B------:R-:W-:Y:S01]  /*2670*/  MOV R4, R8 ;  /* 0x0000000800047202 */ /* 0x000fe20000000f00 */
[----:B------:R-:W-:-:S07]  /*2680*/  IMAD.MOV.U32 R5, RZ, RZ, R9 ;  /* 0x000000ffff057224 */ /* 0x000fce00078e0009 */
.L_x_46:
[----:B------:R-:W-:Y:S05]  /*2690*/  BSYNC.RECONVERGENT B4 ;  /* 0x0000000000047941 */ /* 0x000fea0003800200 */
.L_x_45:
[----:B------:R-:W0:Y:S01]  /*26a0*/  MUFU.RSQ64H R13, R7 ;  /* 0x00000007000d7308 */ /* 0x000e220000001c00 */
[----:B------:R-:W-:Y:S01]  /*26b0*/  VIADD R12, R7, 0xfcb00000 ;  /* 0xfcb00000070c7836 */ /* 0x000fe20000000000 */
[----:B------:R-:W-:Y:S01]  /*26c0*/  BSSY.RECONVERGENT B4, `(.L_x_47) ;  /* 0x0000017000047945 */ /* 0x000fe20003800200 */
[----:B------:R-:W-:Y:S02]  /*26d0*/  IMAD.MOV.U32 R10, RZ, RZ, 0x0 ;  /* 0x00000000ff0a7424 */ /* 0x000fe400078e00ff */
[----:B------:R-:W-:Y:S01]  /*26e0*/  IMAD.MOV.U32 R11, RZ, RZ, 0x3fd80000 ;  /* 0x3fd80000ff0b7424 */ /* 0x000fe200078e00ff */
[----:B------:R-:W-:Y:S01]  /*26f0*/  ISETP.GE.U32.AND P0, PT, R12, 0x7ca00000, PT ;  /* 0x7ca000000c00780c */ /* 0x000fe20003f06070 */
[----:B0-----:R-:W-:-:S08]  /*2700*/  DMUL R8, R12, R12 ;  /* 0x0000000c0c087228 */ /* 0x001fd00000000000 */
[----:B------:R-:W-:-:S08]  /*2710*/  DFMA R8, -R8, R6, 1 ;  /* 0x3ff000000808742b */ /* 0x000fd00000000106 */
[----:B------:R-:W-:Y:S02]  /*2720*/  DFMA R10, R8, R10, 0.5 ;  /* 0x3fe00000080a742b */ /* 0x000fe4000000000a */
[----:B------:R-:W-:-:S08]  /*2730*/  DMUL R8, R12, R8 ;  /* 0x000000080c087228 */ /* 0x000fd00000000000 */
[----:B------:R-:W-:-:S08]  /*2740*/  DFMA R76, R10, R8, R12 ;  /* 0x000000080a4c722b */ /* 0x000fd0000000000c */
[----:B------:R-:W-:Y:S02]  /*2750*/  DMUL R64, R76, R6 ;  /* 0x000000064c407228 */ /* 0x000fe40000000000 */
[----:B------:R-:W-:Y:S01]  /*2760*/  IADD3 R9, PT, PT, R77, -0x100000, RZ ;  /* 0xfff000004d097810 */ /* 0x000fe20007ffe0ff */
[----:B------:R-:W-:-:S05]  /*2770*/  IMAD.MOV.U32 R8, RZ, RZ, R76 ;  /* 0x000000ffff087224 */ /* 0x000fca00078e004c */
[----:B------:R-:W-:-:S08]  /*2780*/  DFMA R72, R64, -R64, R6 ;  /* 0x800000404048722b */ /* 0x000fd00000000006 */
[----:B------:R-:W-:Y:S01]  /*2790*/  DFMA R62, R72, R8, R64 ;  /* 0x00000008483e722b */ /* 0x000fe20000000040 */
[----:B------:R-:W-:Y:S10]  /*27a0*/  @!P0 BRA `(.L_x_48) ;  /* 0x0000000000208947 */ /* 0x000ff40003800000 */
[----:B------:R-:W-:Y:S01]  /*27b0*/  IMAD.MOV.U32 R66, RZ, RZ, R73 ;  /* 0x000000ffff427224 */ /* 0x000fe200078e0049 */
[----:B------:R-:W-:Y:S01]  /*27c0*/  MOV R11, R6 ;  /* 0x00000006000b7202 */ /* 0x000fe20000000f00 */
[----:B------:R-:W-:Y:S01]  /*27d0*/  IMAD.MOV.U32 R13, RZ, RZ, R65 ;  /* 0x000000ffff0d7224 */ /* 0x000fe200078e0041 */
[----:B------:R-:W-:Y:S01]  /*27e0*/  MOV R63, 0x2820 ;  /* 0x00002820003f7802 */ /* 0x000fe20000000f00 */
[----:B------:R-:W-:Y:S02]  /*27f0*/  IMAD.MOV.U32 R62, RZ, RZ, R9 ;  /* 0x000000ffff3e7224 */ /* 0x000fe400078e0009 */
[----:B------:R-:W-:-:S07]  /*2800*/  IMAD.MOV.U32 R10, RZ, RZ, R7 ;  /* 0x000000ffff0a7224 */ /* 0x000fce00078e0007 */
[----:B------:R-:W-:Y:S05]  /*2810*/  CALL.REL.NOINC `($__internal_2_$__cuda_sm20_dsqrt_rn_f64_mediumpath_v1) ;  /* 0x00001a6400507944 */ /* 0x000fea0003c00000 */
[----:B------:R-:W-:-:S07]  /*2820*/  IMAD.MOV.U32 R63, RZ, RZ, R12 ;  /* 0x000000ffff3f7224 */ /* 0x000fce00078e000c */
.L_x_48:
[----:B------:R-:W-:Y:S05]  /*2830*/  BSYNC.RECONVERGENT B4 ;  /* 0x0000000000047941 */ /* 0x000fea0003800200 */
.L_x_47:
[----:B------:R-:W0:Y:S01]  /*2840*/  MUFU.RCP64H R9, R63 ;  /* 0x0000003f00097308 */ /* 0x000e220000001800 */
[----:B------:R-:W-:Y:S01]  /*2850*/  IMAD.MOV.U32 R8, RZ, RZ, 0x1 ;  /* 0x00000001ff087424 */ /* 0x000fe200078e00ff */
[----:B------:R-:W-:Y:S01]  /*2860*/  MOV R13, R17 ;  /* 0x00000011000d7202 */ /* 0x000fe20000000f00 */
[----:B------:R-:W-:Y:S01]  /*2870*/  IMAD.MOV.U32 R12, RZ, RZ, R16 ;  /* 0x000000ffff0c7224 */ /* 0x000fe200078e0010 */
[----:B------:R-:W-:Y:S01]  /*2880*/  FSETP.GEU.AND P1, PT, |R17|, 6.5827683646048100446e-37, PT ;  /* 0x036000001100780b */ /* 0x000fe20003f2e200 */
[----:B------:R-:W-:Y:S02]  /*2890*/  BSSY.RECONVERGENT B4, `(.L_x_49) ;  /* 0x0000012000047945 */ /* 0x000fe40003800200 */
[----:B0-----:R-:W-:-:S08]  /*28a0*/  DFMA R10, R8, -R62, 1 ;  /* 0x3ff00000080a742b */ /* 0x001fd0000000083e */
[----:B------:R-:W-:-:S08]  /*28b0*/  DFMA R10, R10, R10, R10 ;  /* 0x0000000a0a0a722b */ /* 0x000fd0000000000a */
[----:B------:R-:W-:-:S08]  /*28c0*/  DFMA R10, R8, R10, R8 ;  /* 0x0000000a080a722b */ /* 0x000fd00000000008 */
[----:B------:R-:W-:-:S08]  /*28d0*/  DFMA R8, R10, -R62, 1 ;  /* 0x3ff000000a08742b */ /* 0x000fd0000000083e */
        /* <DEDUP_REMOVED lines=8> */
[----:B------:R-:W-:Y:S01]  /*2960*/  MOV R11, 0x29b0 ;  /* 0x000029b0000b7802 */ /* 0x000fe20000000f00 */
[----:B------:R-:W-:Y:S02]  /*2970*/  IMAD.MOV.U32 R9, RZ, RZ, R17 ;  /* 0x000000ffff097224 */ /* 0x000fe400078e0011 */
[----:B------:R-:W-:Y:S02]  /*2980*/  IMAD.MOV.U32 R10, RZ, RZ, R62 ;  /* 0x000000ffff0a7224 */ /* 0x000fe400078e003e */
[----:B------:R-:W-:-:S07]  /*2990*/  IMAD.MOV.U32 R13, RZ, RZ, R63 ;  /* 0x000000ffff0d7224 */ /* 0x000fce00078e003f */
[----:B------:R-:W-:Y:S05]  /*29a0*/  CALL.REL.NOINC `($__internal_1_$__cuda_sm20_div_rn_f64_full) ;  /* 0x00001a5c005c7944 */ /* 0x000fea0003c00000 */
.L_x_50:
[----:B------:R-:W-:Y:S05]  /*29b0*/  BSYNC.RECONVERGENT B4 ;  /* 0x0000000000047941 */ /* 0x000fea0003800200 */
.L_x_49:
[----:B------:R-:W-:Y:S01]  /*29c0*/  MOV R10, 0xca084c55 ;  /* 0xca084c55000a7802 */ /* 0x000fe20000000f00 */
[----:B------:R-:W-:Y:S01]  /*29d0*/  IMAD.MOV.U32 R11, RZ, RZ, 0x3f90df2b ;  /* 0x3f90df2bff0b7424 */ /* 0x000fe200078e00ff */
[----:B------:R-:W-:Y:S01]  /*29e0*/  UMOV UR4, 0xfd3b7f88 ;  /* 0xfd3b7f8800047882 */ /* 0x000fe20000000000 */
[----:B------:R-:W-:-:S04]  /*29f0*/  UMOV UR5, 0x3f70125e ;  /* 0x3f70125e00057882 */ /* 0x000fc80000000000 */
[----:B------:R-:W-:Y:S01]  /*2a00*/  DFMA R10, R4, UR4, -R10 ;  /* 0x00000004040a7c2b */ /* 0x000fe2000800080a */
[----:B------:R-:W-:Y:S01]  /*2a10*/  UMOV UR4, 0xf0e55ae3 ;  /* 0xf0e55ae300047882 */ /* 0x000fe20000000000 */
[----:B------:R-:W-:-:S06]  /*2a20*/  UMOV UR5, 0x3f9afce6 ;  /* 0x3f9afce600057882 */ /* 0x000fcc0000000000 */
[----:B------:R-:W-:Y:S01]  /*2a30*/  DFMA R10, R10, R4, UR4 ;  /* 0x000000040a0a7e2b */ /* 0x000fe20008000004 */
[----:B------:R-:W-:Y:S01]  /*2a40*/  UMOV UR4, 0x1efdc716 ;  /* 0x1efdc71600047882 */ /* 0x000fe20000000000 */
[----:B------:R-:W-:-:S06]  /*2a50*/  UMOV UR5, 0x3f951227 ;  /* 0x3f95122700057882 */ /* 0x000fcc0000000000 */
[----:B------:R-:W-:Y:S01]  /*2a60*/  DFMA R10, R10, R4, -UR4 ;  /* 0x800000040a0a7e2b */ /* 0x000fe20008000004 */
        /* <DEDUP_REMOVED lines=15> */
[----:B------:R-:W-:-:S11]  /*2b60*/  DMUL R4, R4, R8 ;  /* 0x0000000804047228 */ /* 0x000fd60000000000 */
.L_x_42:
[----:B------:R-:W-:Y:S05]  /*2b70*/  BSYNC.RECONVERGENT B2 ;  /* 0x0000000000027941 */ /* 0x000fea0003800200 */
.L_x_38:
[----:B------:R-:W-:Y:S01]  /*2b80*/  DMUL R8, R6, R6 ;  /* 0x0000000606087228 */ /* 0x000fe20000000000 */
[----:B------:R-:W-:Y:S01]  /*2b90*/  IMAD.MOV.U32 R10, RZ, RZ, -0x100e6afd ;  /* 0xeff19503ff0a7424 */ /* 0x000fe200078e00ff */
[----:B------:R-:W-:Y:S01]  /*2ba0*/  UMOV UR4, 0x82ea2aac ;  /* 0x82ea2aac00047882 */ /* 0x000fe20000000000 */
[----:B------:R-:W-:Y:S01]  /*2bb0*/  IMAD.MOV.U32 R11, RZ, RZ, 0x3f1c2e33 ;  /* 0x3f1c2e33ff0b7424 */ /* 0x000fe200078e00ff */
[----:B------:R-:W-:-:S04]  /*2bc0*/  UMOV UR5, 0x3edf09b0 ;  /* 0x3edf09b000057882 */ /* 0x000fc80000000000 */
[----:B------:R-:W-:-:S08]  /*2bd0*/  DMUL R8, R8, 0.25 ;  /* 0x3fd0000008087828 */ /* 0x000fd00000000000 */
        /* <DEDUP_REMOVED lines=15> */
[----:B------:R-:W-:-:S08]  /*2cd0*/  DFMA R10, R8, R10, -UR4 ;  /* 0x80000004080a7e2b */ /* 0x000fd0000800000a */
[----:B------:R-:W-:Y:S01]  /*2ce0*/  DFMA R4, R4, -R14, R10 ;  /* 0x8000000e0404722b */ /* 0x000fe2000000000a */
[----:B------:R-:W-:Y:S10]  /*2cf0*/  BRA `(.L_x_51) ;  /* 0x00000008000c7947 */ /* 0x000ff40003800000 */
.L_x_34:
[----:B------:R-:W-:Y:S01]  /*2d00*/  IMAD.MOV.U32 R4, RZ, RZ, 0x652b82fe ;  /* 0x652b82feff047424 */ /* 0x000fe200078e00ff */
[----:B------:R-:W-:Y:S01]  /*2d10*/  MOV R5, 0x3ff71547 ;  /* 0x3ff7154700057802 */ /* 0x000fe20000000f00 */
[----:B------:R-:W-:Y:S01]  /*2d20*/  UMOV UR4, 0xfefa39ef ;  /* 0xfefa39ef00047882 */ /* 0x000fe20000000000 */
[----:B------:R-:W-:Y:S01]  /*2d30*/  UMOV UR5, 0x3fe62e42 ;  /* 0x3fe62e4200057882 */ /* 0x000fe20000000000 */
[----:B------:R-:W0:Y:S01]  /*2d40*/  MUFU.RSQ64H R13, R7 ;  /* 0x00000007000d7308 */ /* 0x000e220000001c00 */
[----:B------:R-:W-:Y:S01]  /*2d50*/  VIADD R12, R7, 0xfcb00000 ;  /* 0xfcb00000070c7836 */ /* 0x000fe20000000000 */
[----:B------:R-:W-:Y:S01]  /*2d60*/  MOV R15, 0x3fd80000 ;  /* 0x3fd80000000f7802 */ /* 0x000fe20000000f00 */
[----:B------:R-:W-:Y:S01]  /*2d70*/  DFMA R16, R6, -R4, 6.75539944105574400000e+15 ;  /* 0x433800000610742b */ /* 0x000fe20000000804 */
[----:B------:R-:W-:Y:S01]  /*2d80*/  IMAD.MOV.U32 R14, RZ, RZ, 0x0 ;  /* 0x00000000ff0e7424 */ /* 0x000fe200078e00ff */
[----:B------:R-:W-:Y:S01]  /*2d90*/  BSSY.RECONVERGENT B2, `(.L_x_52) ;  /* 0x0000041000027945 */ /* 0x000fe20003800200 */
[----:B------:R-:W-:-:S05]  /*2da0*/  ISETP.GE.U32.AND P2, PT, R12, 0x7ca00000, PT ;  /* 0x7ca000000c00780c */ /* 0x000fca0003f46070 */
[----:B------:R-:W-:Y:S02]  /*2db0*/  DADD R4, R16, -6.75539944105574400000e+15 ;  /* 0xc338000010047429 */ /* 0x000fe40000000000 */
[----:B0-----:R-:W-:-:S06]  /*2dc0*/  DMUL R10, R12, R12 ;  /* 0x0000000c0c0a7228 */ /* 0x001fcc0000000000 */
[----:B------:R-:W-:Y:S01]  /*2dd0*/  DFMA R8, R4, -UR4, -R6 ;  /* 0x8000000404087c2b */ /* 0x000fe20008000806 */
[----:B------:R-:W-:Y:S01]  /*2de0*/  UMOV UR4, 0x3b39803f ;  /* 0x3b39803f00047882 */ /* 0x000fe20000000000 */
[----:B------:R-:W-:Y:S01]  /*2df0*/  UMOV UR5, 0x3c7abc9e ;  /* 0x3c7abc9e00057882 */ /* 0x000fe20000000000 */
[----:B------:R-:W-:-:S05]  /*2e00*/  DFMA R10, -R10, R6, 1 ;  /* 0x3ff000000a0a742b */ /* 0x000fca0000000106 */
[----:B------:R-:W-:Y:S01]  /*2e10*/  DFMA R8, R4, -UR4, R8 ;  /* 0x8000000404087c2b */ /* 0x000fe20008000008 */
[----:B------:R-:W-:Y:S01]  /*2e20*/  UMOV UR4, 0x69ce2bdf ;  /* 0x69ce2bdf00047882 */ /* 0x000fe20000000000 */
[----:B------:R-:W-:Y:S01]  /*2e30*/  IMAD.MOV.U32 R4, RZ, RZ, -0x35dec16 ;  /* 0xfca213eaff047424 */ /* 0x000fe200078e00ff */
[----:B------:R-:W-:Y:S01]  /*2e40*/  UMOV UR5, 0x3e5ade15 ;  /* 0x3e5ade1500057882 */ /* 0x000fe20000000000 */
[----:B------:R-:W-:Y:S01]  /*2e50*/  IMAD.MOV.U32 R5, RZ, RZ, 0x3e928af3 ;  /* 0x3e928af3ff057424 */ /* 0x000fe200078e00ff */
[----:B------:R-:W-:Y:S02]  /*2e60*/  DFMA R14, R10, R14, 0.5 ;  /* 0x3fe000000a0e742b */ /* 0x000fe4000000000e */
[----:B------:R-:W-:-:S03]  /*2e70*/  DMUL R10, R12, R10 ;  /* 0x0000000a0c0a7228 */ /* 0x000fc60000000000 */
[----:B------:R-:W-:Y:S01]  /*2e80*/  DFMA R4, R8, UR4, R4 ;  /* 0x0000000408047c2b */ /* 0x000fe20008000004 */
[----:B------:R-:W-:Y:S01]  /*2e90*/  UMOV UR4, 0x62401315 ;  /* 0x6240131500047882 */ /* 0x000fe20000000000 */
[----:B------:R-:W-:-:S03]  /*2ea0*/  UMOV UR5, 0x3ec71dee ;  /* 0x3ec71dee00057882 */ /* 0x000fc60000000000 */
[----:B------:R-:W-:-:S03]  /*2eb0*/  DFMA R76, R14, R10, R12 ;  /* 0x0000000a0e4c722b */ /* 0x000fc6000000000c */
[----:B------:R-:W-:Y:S01]  /*2ec0*/  DFMA R4, R8, R4, UR4 ;  /* 0x0000000408047e2b */ /* 0x000fe20008000004 */
[----:B------:R-:W-:Y:S01]  /*2ed0*/  UMOV UR4, 0x7c89eb71 ;  /* 0x7c89eb7100047882 */ /* 0x000fe20000000000 */
[----:B------:R-:W-:Y:S01]  /*2ee0*/  UMOV UR5, 0x3efa0199 ;  /* 0x3efa019900057882 */ /* 0x000fe20000000000 */
[----:B------:R-:W-:Y:S02]  /*2ef0*/  DADD R10, -RZ, -R6 ;  /* 0x00000000ff0a7229 */ /* 0x000fe40000000906 */
[----:B------:R-:W-:-:S03]  /*2f00*/  DMUL R64, R76, R6 ;  /* 0x000000064c407228 */ /* 0x000fc60000000000 */
[----:B------:R-:W-:Y:S01]  /*2f10*/  DFMA R4, R8, R4, UR4 ;  /* 0x0000000408047e2b */ /* 0x000fe20008000004 */
[----:B------:R-:W-:Y:S01]  /*2f20*/  UMOV UR4, 0x14761f65 ;  /* 0x14761f6500047882 */ /* 0x000fe20000000000 */
[----:B------:R-:W-:Y:S01]  /*2f30*/  UMOV UR5, 0x3f2a01a0 ;  /* 0x3f2a01a000057882 */ /* 0x000fe20000000000 */
[----:B------:R-:W-:Y:S02]  /*2f40*/  VIADD R15, R77, 0xfff00000 ;  /* 0xfff000004d0f7836 */ /* 0x000fe40000000000 */
[----:B------:R-:W-:Y:S01]  /*2f50*/  FSETP.GEU.AND P0, PT, |R11|, 4.1917929649353027344, PT ;  /* 0x4086232b0b00780b */ /* 0x000fe20003f0e200 */
[----:B------:R-:W-:Y:S01]  /*2f60*/  DFMA R72, R64, -R64, R6 ;  /* 0x800000404048722b */ /* 0x000fe20000000006 */
[----:B------:R-:W-:Y:S01]  /*2f70*/  IMAD.MOV.U32 R14, RZ, RZ, R76 ;  /* 0x000000ffff0e7224 */ /* 0x000fe200078e004c */
[----:B------:R-:W-:Y:S01]  /*2f80*/  DFMA R4, R8, R4, UR4 ;  /* 0x0000000408047e2b */ /* 0x000fe20008000004 */
[----:B------:R-:W-:Y:S01]  /*2f90*/  UMOV UR4, 0x1852b7af ;  /* 0x1852b7af00047882 */ /* 0x000fe20000000000 */
[----:B------:R-:W-:-:S04]  /*2fa0*/  UMOV UR5, 0x3f56c16c ;  /* 0x3f56c16c00057882 */ /* 0x000fc80000000000 */
[----:B------:R-:W-:Y:S02]  /*2fb0*/  DFMA R62, R72, R14, R64 ;  /* 0x0000000e483e722b */ /* 0x000fe40000000040 */
        /* <DEDUP_REMOVED lines=15> */
[----:B------:R-:W-:Y:S02]  /*30b0*/  IMAD R5, R16, 0x100000, R9 ;  /* 0x0010000010057824 */ /* 0x000fe400078e0209 */
[----:B------:R-:W-:Y:S01]  /*30c0*/  IMAD.MOV.U32 R4, RZ, RZ, R8 ;  /* 0x000000ffff047224 */ /* 0x000fe200078e0008 */
[----:B------:R-:W-:Y:S06]  /*30d0*/  @!P0 BRA `(.L_x_53) ;  /* 0x0000000000308947 */ /* 0x000fec0003800000 */
[----:B------:R-:W-:Y:S01]  /*30e0*/  FSETP.GEU.AND P1, PT, |R11|, 4.2275390625, PT ;  /* 0x408748000b00780b */ /* 0x000fe20003f2e200 */
[C---:B------:R-:W-:Y:S02]  /*30f0*/  DADD R4, -R6.reuse, +INF ;  /* 0x7ff0000006047429 */ /* 0x040fe40000000100 */
[----:B------:R-:W-:-:S08]  /*3100*/  DSETP.GT.AND P0, PT, R6, RZ, PT ;  /* 0x000000ff0600722a */ /* 0x000fd00003f04000 */
[----:B------:R-:W-:Y:S02]  /*3110*/  FSEL R4, R4, RZ, !P0 ;  /* 0x000000ff04047208 */ /* 0x000fe40004000000 */
[----:B------:R-:W-:Y:S02]  /*3120*/  @!P1 LEA.HI R0, R16, R16, RZ, 0x1 ;  /* 0x0000001010009211 */ /* 0x000fe400078f08ff */
[----:B------:R-:W-:Y:S02]  /*3130*/  FSEL R5, R5, RZ, !P0 ;  /* 0x000000ff05057208 */ /* 0x000fe40004000000 */
[----:B------:R-:W-:-:S04]  /*3140*/  @!P1 SHF.R.S32.HI R11, RZ, 0x1, R0 ;  /* 0x00000001ff0b9819 */ /* 0x000fc80000011400 */
[----:B------:R-:W-:Y:S01]  /*3150*/  @!P1 IADD3 R10, PT, PT, R16, -R11, RZ ;  /* 0x8000000b100a9210 */ /* 0x000fe20007ffe0ff */
[----:B------:R-:W-:-:S03]  /*3160*/  @!P1 IMAD R9, R11, 0x100000, R9 ;  /* 0x001000000b099824 */ /* 0x000fc600078e0209 */
[----:B------:R-:W-:Y:S01]  /*3170*/  @!P1 LEA R11, R10, 0x3ff00000, 0x14 ;  /* 0x3ff000000a0b9811 */ /* 0x000fe200078ea0ff */
[----:B------:R-:W-:-:S06]  /*3180*/  @!P1 IMAD.MOV.U32 R10, RZ, RZ, RZ ;  /* 0x000000ffff0a9224 */ /* 0x000fcc00078e00ff */
[----:B------:R-:W-:-:S11]  /*3190*/  @!P1 DMUL R4, R8, R10 ;  /* 0x0000000a08049228 */ /* 0x000fd60000000000 */
.L_x_53:
[----:B------:R-:W-:Y:S05]  /*31a0*/  BSYNC.RECONVERGENT B2 ;  /* 0x0000000000027941 */ /* 0x000fea0003800200 */
.L_x_52:
[----:B------:R-:W-:Y:S04]  /*31b0*/  BSSY.RECONVERGENT B2, `(.L_x_54) ;  /* 0x000000a000027945 */ /* 0x000fe80003800200 */
[----:B------:R-:W-:Y:S05]  /*31c0*/  @!P2 BRA `(.L_x_55) ;  /* 0x000000000020a947 */ /* 0x000fea0003800000 */
        /* <DEDUP_REMOVED lines=8> */
.L_x_55:
[----:B------:R-:W-:Y:S05]  /*3250*/  BSYNC.RECONVERGENT B2 ;  /* 0x0000000000027941 */ /* 0x000fea0003800200 */
.L_x_54:
        /* <DEDUP_REMOVED lines=23> */
.L_x_57:
[----:B------:R-:W-:Y:S05]  /*33d0*/  BSYNC.RECONVERGENT B2 ;  /* 0x0000000000027941 */ /* 0x000fea0003800200 */
.L_x_56:
[----:B------:R-:W-:Y:S01]  /*33e0*/  IMAD.MOV.U32 R4, RZ, RZ, 0x17903f7e ;  /* 0x17903f7eff047424 */ /* 0x000fe200078e00ff */
[----:B------:R-:W-:Y:S01]  /*33f0*/  UMOV UR4, 0x19741a59 ;  /* 0x19741a5900047882 */ /* 0x000fe20000000000 */
[----:B------:R-:W-:Y:S01]  /*3400*/  IMAD.MOV.U32 R5, RZ, RZ, 0x3f649b2d ;  /* 0x3f649b2dff057424 */ /* 0x000fe200078e00ff */
[----:B------:R-:W-:-:S05]  /*3410*/  UMOV UR5, 0x3f416f69 ;  /* 0x3f416f6900057882 */ /* 0x000fca0000000000 */
        /* <DEDUP_REMOVED lines=15> */
[----:B------:R-:W-:-:S08]  /*3510*/  DFMA R4, R4, R2, UR4 ;  /* 0x0000000404047e2b */ /* 0x000fd00008000002 */
[----:B------:R-:W-:-:S11]  /*3520*/  DMUL R4, R4, R8 ;  /* 0x0000000804047228 */ /* 0x000fd60000000000 */
.L_x_51:
[----:B------:R-:W-:Y:S05]  /*3530*/  BSYNC.RECONVERGENT B1 ;  /* 0x0000000000017941 */ /* 0x000fea0003800200 */
.L_x_33:
[----:B------:R-:W-:Y:S01]  /*3540*/  DSETP.GTU.AND P0, PT, R6, 2, PT ;  /* 0x400000000600742a */ /* 0x000fe20003f0c000 */
[----:B------:R-:W-:-:S13]  /*3550*/  BSSY.RECONVERGENT B1, `(.L_x_58) ;  /* 0x00001d1000017945 */ /* 0x000fda0003800200 */
[----:B------:R-:W-:Y:S05]  /*3560*/  @P0 BRA `(.L_x_59) ;  /* 0x00000014002c0947 */ /* 0x000fea0003800000 */
[----:B------:R-:W-:Y:S01]  /*3570*/  DMUL R10, R6, 0.5 ;  /* 0x3fe00000060a7828 */ /* 0x000fe20000000000 */
[----:B------:R-:W-:Y:S01]  /*3580*/  BSSY.RECONVERGENT B2, `(.L_x_60) ;  /* 0x0000054000027945 */ /* 0x000fe20003800200 */
[----:B------:R-:W-:-:S08]  /*3590*/  IMAD.MOV.U32 R21, RZ, RZ, -0x3ff ;  /* 0xfffffc01ff157424 */ /* 0x000fd000078e00ff */
[----:B------:R-:W-:Y:S01]  /*35a0*/  ISETP.GT.AND P1, PT, R11, 0xfffff, PT ;  /* 0x000fffff0b00780c */ /* 0x000fe20003f24270 */
[----:B------:R-:W-:Y:S01]  /*35b0*/  IMAD.MOV.U32 R8, RZ, RZ, R10 ;  /* 0x000000ffff087224 */ /* 0x000fe200078e000a */
[----:B------:R-:W-:Y:S01]  /*35c0*/  MOV R0, R11 ;  /* 0x0000000b00007202 */ /* 0x000fe20000000f00 */
[----:B------:R-:W-:-:S10]  /*35d0*/  IMAD.MOV.U32 R9, RZ, RZ, R11 ;  /* 0x000000ffff097224 */ /* 0x000fd400078e000b */
[----:B------:R-:W-:Y:S01]  /*35e0*/  @!P1 DMUL R8, R8, 1.80143985094819840000e+16 ;  /* 0x4350000008089828 */ /* 0x000fe20000000000 */
[----:B------:R-:W-:-:S09]  /*35f0*/  @!P1 IMAD.MOV.U32 R21, RZ, RZ, -0x435 ;  /* 0xfffffbcbff159424 */ /* 0x000fd200078e00ff */
[----:B------:R-:W-:Y:S01]  /*3600*/  @!P1 IMAD.MOV.U32 R0, RZ, RZ, R9 ;  /* 0x000000ffff009224 */ /* 0x000fe200078e0009 */
[----:B------:R-:W-:-:S03]  /*3610*/  @!P1 MOV R10, R8 ;  /* 0x00000008000a9202 */ /* 0x000fc60000000f00 */
[----:B------:R-:W-:-:S05]  /*3620*/  VIADD R11, R0, 0xffffffff ;  /* 0xffffffff000b7836 */ /* 0x000fca0000000000 */
[----:B------:R-:W-:-:S13]  /*3630*/  ISETP.GT.U32.AND P0, PT, R11, 0x7feffffe, PT ;  /* 0x7feffffe0b00780c */ /* 0x000fda0003f04070 */
[----:B------:R-:W-:Y:S05]  /*3640*/  @P0 BRA `(.L_x_61) ;  /* 0x0000000400040947 */ /* 0x000fea0003800000 */
[----:B------:R-:W-:Y:S01]  /*3650*/  LOP3.LUT R8, R0, 0xfffff, RZ, 0xc0, !PT ;  /* 0x000fffff00087812 */ /* 0x000fe200078ec0ff */
[----:B------:R-:W-:Y:S01]  /*3660*/  IMAD.MOV.U32 R12, RZ, RZ, RZ ;  /* 0x000000ffff0c7224 */ /* 0x000fe200078e00ff */
[----:B------:R-:W-:Y:S01]  /*3670*/  MOV R18, 0x8b7a8b04 ;  /* 0x8b7a8b0400127802 */ /* 0x000fe20000000f00 */
[----:B------:R-:W-:Y:S01]  /*3680*/  IMAD.MOV.U32 R19, RZ, RZ, 0x3ed0ee25 ;  /* 0x3ed0ee25ff137424 */ /* 0x000fe200078e00ff */
[----:B------:R-:W-:Y:S01]  /*3690*/  LOP3.LUT R9, R8, 0x3ff00000, RZ, 0xfc, !PT ;  /* 0x3ff0000008097812 */ /* 0x000fe200078efcff */
[----:B------:R-:W-:Y:S01]  /*36a0*/  IMAD.MOV.U32 R8, RZ, RZ, R10 ;  /* 0x000000ffff087224 */ /* 0x000fe200078e000a */
[----:B------:R-:W-:Y:S01]  /*36b0*/  UMOV UR4, 0x3ae80f1e ;  /* 0x3ae80f1e00047882 */ /* 0x000fe20000000000 */
[----:B------:R-:W-:Y:S01]  /*36c0*/  UMOV UR5, 0x3eb1380b ;  /* 0x3eb1380b00057882 */ /* 0x000fe20000000000 */
[----:B------:R-:W-:Y:S01]  /*36d0*/  ISETP.GE.U32.AND P0, PT, R9, 0x3ff6a09f, PT ;  /* 0x3ff6a09f0900780c */ /* 0x000fe20003f06070 */
[----:B------:R-:W-:Y:S01]  /*36e0*/  UMOV UR6, 0x80000000 ;  /* 0x8000000000067882 */ /* 0x000fe20000000000 */
[----:B------:R-:W-:Y:S01]  /*36f0*/  LEA.HI R21, R0, R21, RZ, 0xc ;  /* 0x0000001500157211 */ /* 0x000fe200078f60ff */
[----:B------:R-:W-:-:S10]  /*3700*/  UMOV UR7, 0x43300000 ;  /* 0x4330000000077882 */ /* 0x000fd40000000000 */
        /* <DEDUP_REMOVED lines=53> */
.L_x_61:
[----:B------:R-:W-:Y:S01]  /*3a60*/  IMAD.MOV.U32 R10, RZ, RZ, 0x0 ;  /* 0x00000000ff0a7424 */ /* 0x000fe200078e00ff */
[----:B------:R-:W-:Y:S02]  /*3a70*/  MOV R11, 0x7ff00000 ;  /* 0x7ff00000000b7802 */ /* 0x000fe40000000f00 */
[----:B------:R-:W-:-:S04]  /*3a80*/  LOP3.LUT P0, RZ, R9, 0x7fffffff, RZ, 0xc0, !PT ;  /* 0x7fffffff09ff7812 */ /* 0x000fc8000780c0ff */
[----:B------:R-:W-:-:S10]  /*3a90*/  DFMA R10, R8, R10, +INF ;  /* 0x7ff00000080a742b */ /* 0x000fd4000000000a */
[----:B------:R-:W-:Y:S02]  /*3aa0*/  FSEL R14, R10, RZ, P0 ;  /* 0x000000ff0a0e7208 */ /* 0x000fe40000000000 */
[----:B------:R-:W-:-:S07]  /*3ab0*/  FSEL R15, R11, -QNAN , P0 ;  /* 0xfff000000b0f7808 */ /* 0x000fce0000000000 */
.L_x_62:
[----:B------:R-:W-:Y:S05]  /*3ac0*/  BSYNC.RECONVERGENT B2 ;  /* 0x0000000000027941 */ /* 0x000fea0003800200 */
.L_x_60:
        /* <DEDUP_REMOVED lines=20> */
[----:B------:R-:W-:Y:S01]  /*3c10*/  IMAD.MOV.U32 R8, RZ, RZ, R6 ;  /* 0x000000ffff087224 */ /* 0x000fe200078e0006 */
[----:B------:R-:W-:Y:S01]  /*3c20*/  MOV R9, R7 ;  /* 0x0000000700097202 */ /* 0x000fe20000000f00 */
[----:B------:R-:W-:Y:S01]  /*3c30*/  IMAD.MOV.U32 R10, RZ, RZ, RZ ;  /* 0x000000ffff0a7224 */ /* 0x000fe200078e00ff */
[----:B------:R-:W-:Y:S01]  /*3c40*/  MOV R11, 0x3c70 ;  /* 0x00003c70000b7802 */ /* 0x000fe20000000f00 */
[----:B------:R-:W-:-:S07]  /*3c50*/  IMAD.MOV.U32 R13, RZ, RZ, 0x400e0000 ;  /* 0x400e0000ff0d7424 */ /* 0x000fce00078e00ff */
[----:B------:R-:W-:Y:S05]  /*3c60*/  CALL.REL.NOINC `($__internal_1_$__cuda_sm20_div_rn_f64_full) ;  /* 0x00001a4800ac7944 */ /* 0x000fea0003c00000 */
.L_x_66:
[----:B------:R-:W-:Y:S05]  /*3c70*/  BSYNC.RECONVERGENT B4 ;  /* 0x0000000000047941 */ /* 0x000fea0003800200 */
.L_x_65:
[----:B------:R-:W-:Y:S01]  /*3c80*/  DMUL R8, R8, R8 ;  /* 0x0000000808087228 */ /* 0x000fe20000000000 */
[----:B------:R-:W-:Y:S01]  /*3c90*/  IMAD.MOV.U32 R10, RZ, RZ, -0x66d11a64 ;  /* 0x992ee59cff0a7424 */ /* 0x000fe200078e00ff */
[----:B------:R-:W-:Y:S01]  /*3ca0*/  UMOV UR4, 0xd9adb0d3 ;  /* 0xd9adb0d300047882 */ /* 0x000fe20000000000 */
        /* <DEDUP_REMOVED lines=15> */
[----:B------:R-:W-:-:S08]  /*3da0*/  DFMA R10, R8, R10, 0.5 ;  /* 0x3fe00000080a742b */ /* 0x000fd0000000000a */
[----:B------:R-:W-:Y:S01]  /*3db0*/  DMUL R8, R10, R6 ;  /* 0x000000060a087228 */ /* 0x000fe20000000000 */
[----:B------:R-:W-:Y:S10]  /*3dc0*/  BRA `(.L_x_67) ;  /* 0x0000000800707947 */ /* 0x000ff40003800000 */
.L_x_64:
[----:B------:R-:W0:Y:S01]  /*3dd0*/  MUFU.RCP64H R9, R7 ;  /* 0x0000000700097308 */ /* 0x000e220000001800 */
[----:B------:R-:W-:Y:S01]  /*3de0*/  MOV R8, 0x1 ;  /* 0x0000000100087802 */ /* 0x000fe20000000f00 */
[----:B------:R-:W-:Y:S05]  /*3df0*/  BSSY.RECONVERGENT B4, `(.L_x_68) ;  /* 0x0000012000047945 */ /* 0x000fea0003800200 */
[----:B0-----:R-:W-:-:S08]  /*3e00*/  DFMA R10, R8, -R6, 1 ;  /* 0x3ff00000080a742b */ /* 0x001fd00000000806 */
[----:B------:R-:W-:-:S08]  /*3e10*/  DFMA R10, R10, R10, R10 ;  /* 0x0000000a0a0a722b */ /* 0x000fd0000000000a */
[----:B------:R-:W-:-:S08]  /*3e20*/  DFMA R10, R8, R10, R8 ;  /* 0x0000000a080a722b */ /* 0x000fd00000000008 */
[----:B------:R-:W-:-:S08]  /*3e30*/  DFMA R8, R10, -R6, 1 ;  /* 0x3ff000000a08742b */ /* 0x000fd00000000806 */
[----:B------:R-:W-:-:S08]  /*3e40*/  DFMA R8, R10, R8, R10 ;  /* 0x000000080a08722b */ /* 0x000fd0000000000a */
[----:B------:R-:W-:-:S08]  /*3e50*/  DMUL R10, R8, 3.75 ;  /* 0x400e0000080a7828 */ /* 0x000fd00000000000 */
[----:B------:R-:W-:-:S08]  /*3e60*/  DFMA R12, R10, -R6, 3.75 ;  /* 0x400e00000a0c742b */ /* 0x000fd00000000806 */
[----:B------:R-:W-:-:S10]  /*3e70*/  DFMA R8, R8, R12, R10 ;  /* 0x0000000c0808722b */ /* 0x000fd4000000000a */
[----:B------:R-:W-:-:S05]  /*3e80*/  FFMA R0, RZ, R7, R9 ;  /* 0x00000007ff007223 */ /* 0x000fca0000000009 */
[----:B------:R-:W-:-:S13]  /*3e90*/  FSETP.GT.AND P0, PT, |R0|, 1.469367938527859385e-39, PT ;  /* 0x001000000000780b */ /* 0x000fda0003f04200 */
[----:B------:R-:W-:Y:S05]  /*3ea0*/  @P0 BRA `(.L_x_69) ;  /* 0x0000000000180947 */ /* 0x000fea0003800000 */
[----:B------:R-:W-:Y:S01]  /*3eb0*/  IMAD.MOV.U32 R8, RZ, RZ, RZ ;  /* 0x000000ffff087224 */ /* 0x000fe200078e00ff */
[----:B------:R-:W-:Y:S01]  /*3ec0*/  MOV R11, 0x3f10 ;  /* 0x00003f10000b7802 */ /* 0x000fe20000000f00 */
[----:B------:R-:W-:Y:S02]  /*3ed0*/  IMAD.MOV.U32 R9, RZ, RZ, 0x400e0000 ;  /* 0x400e0000ff097424 */ /* 0x000fe400078e00ff */
[----:B------:R-:W-:Y:S02]  /*3ee0*/  IMAD.MOV.U32 R10, RZ, RZ, R6 ;  /* 0x000000ffff0a7224 */ /* 0x000fe400078e0006 */
[----:B------:R-:W-:-:S07]  /*3ef0*/  IMAD.MOV.U32 R13, RZ, RZ, R7 ;  /* 0x000000ffff0d7224 */ /* 0x000fce00078e0007 */
[----:B------:R-:W-:Y:S05]  /*3f00*/  CALL.REL.NOINC `($__internal_1_$__cuda_sm20_div_rn_f64_full) ;  /* 0x00001a4800047944 */ /* 0x000fea0003c00000 */
.L_x_69:
[----:B------:R-:W-:Y:S05]  /*3f10*/  BSYNC.RECONVERGENT B4 ;  /* 0x0000000000047941 */ /* 0x000fea0003800200 */
.L_x_68:
[----:B------:R-:W-:Y:S01]  /*3f20*/  MOV R10, 0x652b82fe ;  /* 0x652b82fe000a7802 */ /* 0x000fe20000000f00 */
[----:B------:R-:W-:Y:S01]  /*3f30*/  IMAD.MOV.U32 R11, RZ, RZ, 0x3ff71547 ;  /* 0x3ff71547ff0b7424 */ /* 0x000fe200078e00ff */
[----:B------:R-:W-:Y:S01]  /*3f40*/  UMOV UR4, 0xfefa39ef ;  /* 0xfefa39ef00047882 */ /* 0x000fe20000000000 */
[----:B------:R-:W-:Y:S01]  /*3f50*/  UMOV UR5, 0x3fe62e42 ;  /* 0x3fe62e4200057882 */ /* 0x000fe20000000000 */
[----:B------:R-:W0:Y:S01]  /*3f60*/  MUFU.RSQ64H R21, R7 ;  /* 0x0000000700157308 */ /* 0x000e220000001c00 */
[----:B------:R-:W-:Y:S02]  /*3f70*/  HFMA2 R19, -RZ, RZ, 1.892578125, 24.90625 ;  /* 0x3f924e3aff137431 */ /* 0x000fe400000001ff */
[----:B------:R-:W-:Y:S01]  /*3f80*/  IMAD.MOV.U32 R18, RZ, RZ, 0x4aa99c71 ;  /* 0x4aa99c71ff127424 */ /* 0x000fe200078e00ff */
[----:B------:R-:W-:Y:S01]  /*3f90*/  DFMA R28, R6, R10, 6.75539944105574400000e+15 ;  /* 0x43380000061c742b */ /* 0x000fe2000000000a */
[C---:B------:R-:W-:Y:S01]  /*3fa0*/  VIADD R20, R7.reuse, 0xfcb00000 ;  /* 0xfcb0000007147836 */ /* 0x040fe20000000000 */
[----:B------:R-:W-:Y:S01]  /*3fb0*/  UMOV UR6, 0x11122322 ;  /* 0x1112232200067882 */ /* 0x000fe20000000000 */
[----:B------:R-:W-:Y:S01]  /*3fc0*/  UMOV UR7, 0x3f811111 ;  /* 0x3f81111100077882 */ /* 0x000fe20000000000 */
[----:B------:R-:W-:Y:S01]  /*3fd0*/  IMAD.MOV.U32 R26, RZ, RZ, 0x0 ;  /* 0x00000000ff1a7424 */ /* 0x000fe200078e00ff */
[----:B------:R-:W-:Y:S01]  /*3fe0*/  FSETP.GEU.AND P1, PT, |R7|, 4.1917929649353027344, PT ;  /* 0x4086232b0700780b */ /* 0x000fe20003f2e200 */
[----:B------:R-:W-:Y:S01]  /*3ff0*/  IMAD.MOV.U32 R27, RZ, RZ, 0x3fd80000 ;  /* 0x3fd80000ff1b7424 */ /* 0x000fe200078e00ff */
[----:B------:R-:W-:Y:S01]  /*4000*/  BSSY.RECONVERGENT B3, `(.L_x_70) ;  /* 0x0000053000037945 */ /* 0x000fe20003800200 */
[----:B------:R-:W-:Y:S01]  /*4010*/  DADD R10, R28, -6.75539944105574400000e+15 ;  /* 0xc33800001c0a7429 */ /* 0x000fe20000000000 */
[----:B------:R-:W-:-:S07]  /*4020*/  ISETP.GE.U32.AND P0, PT, R20, 0x7ca00000, PT ;  /* 0x7ca000001400780c */ /* 0x000fce0003f06070 */
[----:B------:R-:W-:Y:S01]  /*4030*/  DFMA R12, R10, -UR4, R6 ;  /* 0x800000040a0c7c2b */ /* 0x000fe20008000006 */
[----:B------:R-:W-:Y:S01]  /*4040*/  UMOV UR4, 0x3b39803f ;  /* 0x3b39803f00047882 */ /* 0x000fe20000000000 */
[----:B------:R-:W-:-:S06]  /*4050*/  UMOV UR5, 0x3c7abc9e ;  /* 0x3c7abc9e00057882 */ /* 0x000fcc0000000000 */
[----:B------:R-:W-:Y:S01]  /*4060*/  DFMA R12, R10, -UR4, R12 ;  /* 0x800000040a0c7c2b */ /* 0x000fe2000800000c */
[----:B------:R-:W-:Y:S01]  /*4070*/  UMOV UR4, 0x69ce2bdf ;  /* 0x69ce2bdf00047882 */ /* 0x000fe20000000000 */
[----:B------:R-:W-:Y:S01]  /*4080*/  IMAD.MOV.U32 R10, RZ, RZ, -0x35dec16 ;  /* 0xfca213eaff0a7424 */ /* 0x000fe200078e00ff */
[----:B------:R-:W-:Y:S01]  /*4090*/  UMOV UR5, 0x3e5ade15 ;  /* 0x3e5ade1500057882 */ /* 0x000fe20000000000 */
[----:B------:R-:W-:-:S06]  /*40a0*/  IMAD.MOV.U32 R11, RZ, RZ, 0x3e928af3 ;  /* 0x3e928af3ff0b7424 */ /* 0x000fcc00078e00ff */
        /* <DEDUP_REMOVED lines=17> */
[----:B------:R-:W-:Y:S01]  /*41c0*/  UMOV UR5, 0x3f9da5e2 ;  /* 0x3f9da5e200057882 */ /* 0x000fe20000000000 */
[----:B0-----:R-:W-:Y:S02]  /*41d0*/  DMUL R18, R20, R20 ;  /* 0x0000001414127228 */ /* 0x001fe40000000000 */
[----:B------:R-:W-:Y:S01]  /*41e0*/  DFMA R16, R12, R16, UR6 ;  /* 0x000000060c107e2b */ /* 0x000fe20008000010 */
[----:B------:R-:W-:Y:S01]  /*41f0*/  UMOV UR6, 0xb ;  /* 0x0000000b00067882 */ /* 0x000fe20000000000 */
[----:B------:R-:W-:Y:S01]  /*4200*/  UMOV UR7, 0x3fe00000 ;  /* 0x3fe0000000077882 */ /* 0x000fe20000000000 */
[----:B------:R-:W-:Y:S01]  /*4210*/  DFMA R10, R10, R8, -UR4 ;  /* 0x800000040a0a7e2b */ /* 0x000fe20008000008 */
[----:B------:R-:W-:Y:S01]  /*4220*/  UMOV UR4, 0x555502a1 ;  /* 0x555502a100047882 */ /* 0x000fe20000000000 */
[----:B------:R-:W-:Y:S01]  /*4230*/  UMOV UR5, 0x3fa55555 ;  /* 0x3fa5555500057882 */ /* 0x000fe20000000000 */
[----:B------:R-:W-:-:S02]  /*4240*/  DFMA R18, -R18, R6, 1 ;  /* 0x3ff000001212742b */ /* 0x000fc40000000106 */
[----:B------:R-:W-:Y:S01]  /*4250*/  DFMA R16, R12, R16, UR4 ;  /* 0x000000040c107e2b */ /* 0x000fe20008000010 */
[----:B------:R-:W-:Y:S01]  /*4260*/  UMOV UR4, 0x381d27d9 ;  /* 0x381d27d900047882 */ /* 0x000fe20000000000 */
[----:B------:R-:W-:Y:S02]  /*4270*/  UMOV UR5, 0x3f9760a9 ;  /* 0x3f9760a900057882 */ /* 0x000fe40000000000 */
[----:B------:R-:W-:Y:S01]  /*4280*/  DFMA R10, R10, R8, UR4 ;  /* 0x000000040a0a7e2b */ /* 0x000fe20008000008 */
[----:B------:R-:W-:Y:S01]  /*4290*/  UMOV UR4, 0x55555511 ;  /* 0x5555551100047882 */ /* 0x000fe20000000000 */
[----:B------:R-:W-:Y:S01]  /*42a0*/  UMOV UR5, 0x3fc55555 ;  /* 0x3fc5555500057882 */ /* 0x000fe20000000000 */
[----:B------:R-:W-:Y:S02]  /*42b0*/  DFMA R26, R18, R26, 0.5 ;  /* 0x3fe00000121a742b */ /* 0x000fe4000000001a */
[----:B------:R-:W-:Y:S01]  /*42c0*/  DFMA R16, R12, R16, UR4 ;  /* 0x000000040c107e2b */ /* 0x000fe20008000010 */
[----:B------:R-:W-:Y:S01]  /*42d0*/  UMOV UR4, 0xaf1f3cdc ;  /* 0xaf1f3cdc00047882 */ /* 0x000fe20000000000 */
[----:B------:R-:W-:Y:S01]  /*42e0*/  UMOV UR5, 0x3f852051 ;  /* 0x3f85205100057882 */ /* 0x000fe20000000000 */
[----:B------:R-:W-:-:S02]  /*42f0*/  DMUL R18, R20, R18 ;  /* 0x0000001214127228 */ /* 0x000fc40000000000 */
[----:B------:R-:W-:Y:S01]  /*4300*/  DFMA R10, R10, R8, -UR4 ;  /* 0x800000040a0a7e2b */ /* 0x000fe20008000008 */
[----:B------:R-:W-:Y:S01]  /*4310*/  UMOV UR4, 0xd85a7496 ;  /* 0xd85a749600047882 */ /* 0x000fe20000000000 */
[----:B------:R-:W-:Y:S01]  /*4320*/  UMOV UR5, 0x3f5ad64f ;  /* 0x3f5ad64f00057882 */ /* 0x000fe20000000000 */
[----:B------:R-:W-:-:S03]  /*4330*/  DFMA R16, R12, R16, UR6 ;  /* 0x000000060c107e2b */ /* 0x000fc60008000010 */
[----:B------:R-:W-:Y:S02]  /*4340*/  DFMA R76, R26, R18, R20 ;  /* 0x000000121a4c722b */ /* 0x000fe40000000014 */
[----:B------:R-:W-:Y:S01]  /*4350*/  DFMA R10, R10, R8, UR4 ;  /* 0x000000040a0a7e2b */ /* 0x000fe20008000008 */
[----:B------:R-:W-:Y:S01]  /*4360*/  UMOV UR4, 0x56948c3f ;  /* 0x56948c3f00047882 */ /* 0x000fe20000000000 */
[----:B------:R-:W-:Y:S01]  /*4370*/  UMOV UR5, 0x3f6da811 ;  /* 0x3f6da81100057882 */ /* 0x000fe20000000000 */
[----:B------:R-:W-:-:S03]  /*4380*/  DFMA R16, R12, R16, 1 ;  /* 0x3ff000000c10742b */ /* 0x000fc60000000010 */
[----:B------:R-:W-:Y:S02]  /*4390*/  DMUL R64, R76, R6 ;  /* 0x000000064c407228 */ /* 0x000fe40000000000 */
[----:B------:R-:W-:Y:S01]  /*43a0*/  DFMA R10, R10, R8, -UR4 ;  /* 0x800000040a0a7e2b */ /* 0x000fe20008000008 */
[----:B------:R-:W-:Y:S01]  /*43b0*/  UMOV UR4, 0xcd1cfebe ;  /* 0xcd1cfebe00047882 */ /* 0x000fe20000000000 */
[----:B------:R-:W-:Y:S01]  /*43c0*/  UMOV UR5, 0x3fa46b2e ;  /* 0x3fa46b2e00057882 */ /* 0x000fe20000000000 */
[----:B------:R-:W-:Y:S01]  /*43d0*/  DFMA R26, R12, R16, 1 ;  /* 0x3ff000000c1a742b */ /* 0x000fe20000000010 */
[----:B------:R-:W-:Y:S01]  /*43e0*/  VIADD R63, R77, 0xfff00000 ;  /* 0xfff000004d3f7836 */ /* 0x000fe20000000000 */
[----:B------:R-:W-:Y:S01]  /*43f0*/  MOV R62, R76 ;  /* 0x0000004c003e7202 */ /* 0x000fe20000000f00 */
[----:B------:R-:W-:Y:S02]  /*4400*/  DFMA R72, R64, -R64, R6 ;  /* 0x800000404048722b */ /* 0x000fe40000000006 */
[----:B------:R-:W-:Y:S01]  /*4410*/  DFMA R10, R10, R8, -UR4 ;  /* 0x800000040a0a7e2b */ /* 0x000fe20008000008 */
[----:B------:R-:W-:Y:S01]  /*4420*/  UMOV UR4, 0x3365de00 ;  /* 0x3365de0000047882 */ /* 0x000fe20000000000 */
[----:B------:R-:W-:-:S03]  /*4430*/  UMOV UR5, 0x3fd98845 ;  /* 0x3fd9884500057882 */ /* 0x000fc60000000000 */
[----:B------:R-:W-:Y:S01]  /*4440*/  IMAD R19, R28, 0x100000, R27 ;  /* 0x001000001c137824 */ /* 0x000fe200078e021b */
[----:B------:R-:W-:Y:S01]  /*4450*/  DFMA R12, R72, R62, R64 ;  /* 0x0000003e480c722b */ /* 0x000fe20000000040 */
[----:B------:R-:W-:Y:S01]  /*4460*/  IMAD.MOV.U32 R18, RZ, RZ, R26 ;  /* 0x000000ffff127224 */ /* 0x000fe200078e001a */
[----:B------:R-:W-:Y:S01]  /*4470*/  DFMA R16, R10, R8, UR4 ;  /* 0x000000040a107e2b */ /* 0x000fe20008000008 */
[----:B------:R-:W-:Y:S10]  /*4480*/  @!P1 BRA `(.L_x_71) ;  /* 0x0000000000289947 */ /* 0x000ff40003800000 */
[----:B------:R-:W-:Y:S01]  /*4490*/  FSETP.GEU.AND P1, PT, |R7|, 4.2275390625, PT ;  /* 0x408748000700780b */ /* 0x000fe20003f2e200 */
[----:B------:R-:W-:-:S12]  /*44a0*/  DADD R18, R6, +INF ;  /* 0x7ff0000006127429 */ /* 0x000fd80000000000 */
[----:B------:R-:W-:Y:S02]  /*44b0*/  @!P1 LEA.HI R0, R28, R28, RZ, 0x1 ;  /* 0x0000001c1c009211 */ /* 0x000fe400078f08ff */
[----:B------:R-:W-:Y:S02]  /*44c0*/  @!P1 MOV R8, R26 ;  /* 0x0000001a00089202 */ /* 0x000fe40000000f00 */
[----:B------:R-:W-:-:S05]  /*44d0*/  @!P1 SHF.R.S32.HI R9, RZ, 0x1, R0 ;  /* 0x00000001ff099819 */ /* 0x000fca0000011400 */
[----:B------:R-:W-:Y:S02]  /*44e0*/  @!P1 IMAD.IADD R10, R28, 0x1, -R9 ;  /* 0x000000011c0a9824 */ /* 0x000fe400078e0a09 */
[----:B------:R-:W-:-:S03]  /*44f0*/  @!P1 IMAD R9, R9, 0x100000, R27 ;  /* 0x0010000009099824 */ /* 0x000fc600078e021b */
[----:B------:R-:W-:Y:S01]  /*4500*/  @!P1 LEA R11, R10, 0x3ff00000, 0x14 ;  /* 0x3ff000000a0b9811 */ /* 0x000fe200078ea0ff */
[----:B------:R-:W-:-:S06]  /*4510*/  @!P1 IMAD.MOV.U32 R10, RZ, RZ, RZ ;  /* 0x000000ffff0a9224 */ /* 0x000fcc00078e00ff */
[----:B------:R-:W-:-:S11]  /*4520*/  @!P1 DMUL R18, R8, R10 ;  /* 0x0000000a08129228 */ /* 0x000fd60000000000 */
.L_x_71:
[----:B------:R-:W-:Y:S05]  /*4530*/  BSYNC.RECONVERGENT B3 ;  /* 0x0000000000037941 */ /* 0x000fea0003800200 */
.L_x_70:
[----:B------:R-:W-:Y:S04]  /*4540*/  BSSY.RECONVERGENT B4, `(.L_x_72) ;  /* 0x000000c000047945 */ /* 0x000fe80003800200 */
[----:B------:R-:W-:Y:S05]  /*4550*/  @!P0 BRA `(.L_x_73) ;  /* 0x0000000000288947 */ /* 0x000fea0003800000 */
[----:B------:R-:W-:Y:S01]  /*4560*/  MOV R62, R63 ;  /* 0x0000003f003e7202 */ /* 0x000fe20000000f00 */
[----:B------:R-:W-:Y:S01]  /*4570*/  IMAD.MOV.U32 R66, RZ, RZ, R73 ;  /* 0x000000ffff427224 */ /* 0x000fe200078e0049 */
[----:B------:R-:W-:Y:S01]  /*4580*/  MOV R63, 0x45e0 ;  /* 0x000045e0003f7802 */ /* 0x000fe20000000f00 */
[----:B------:R-:W-:Y:S02]  /*4590*/  IMAD.MOV.U32 R13, RZ, RZ, R65 ;  /* 0x000000ffff0d7224 */ /* 0x000fe400078e0041 */
[----:B------:R-:W-:Y:S02]  /*45a0*/  IMAD.MOV.U32 R12, RZ, RZ, R20 ;  /* 0x000000ffff0c7224 */ /* 0x000fe400078e0014 */
[----:B------:R-:W-:Y:S02]  /*45b0*/  IMAD.MOV.U32 R11, RZ, RZ, R6 ;  /* 0x000000ffff0b7224 */ /* 0x000fe400078e0006 */
[----:B------:R-:W-:-:S07]  /*45c0*/  IMAD.MOV.U32 R10, RZ, RZ, R7 ;  /* 0x000000ffff0a7224 */ /* 0x000fce00078e0007 */
[----:B------:R-:W-:Y:S05]  /*45d0*/  CALL.REL.NOINC `($__internal_2_$__cuda_sm20_dsqrt_rn_f64_mediumpath_v1) ;  /* 0x00001a4400e07944 */ /* 0x000fea0003c00000 */
[----:B------:R-:W-:Y:S02]  /*45e0*/  IMAD.MOV.U32 R13, RZ, RZ, R12 ;  /* 0x000000ffff0d7224 */ /* 0x000fe400078e000c */
[----:B------:R-:W-:-:S07]  /*45f0*/  IMAD.MOV.U32 R12, RZ, RZ, R62 ;  /* 0x000000ffff0c7224 */ /* 0x000fce00078e003e */
.L_x_73:
[----:B------:R-:W-:Y:S05]  /*4600*/  BSYNC.RECONVERGENT B4 ;  /* 0x0000000000047941 */ /* 0x000fea0003800200 */
.L_x_72:
[----:B------:R-:W0:Y:S01]  /*4610*/  MUFU.RCP64H R9, R13 ;  /* 0x0000000d00097308 */ /* 0x000e220000001800 */
[----:B------:R-:W-:Y:S02]  /*4620*/  HFMA2 R8, -RZ, RZ, 0, 5.9604644775390625e-08 ;  /* 0x00000001ff087431 */ /* 0x000fe400000001ff */
[----:B------:R-:W-:Y:S01]  /*4630*/  IMAD.MOV.U32 R20, RZ, RZ, R18 ;  /* 0x000000ffff147224 */ /* 0x000fe200078e0012 */
[----:B------:R-:W-:Y:S01]  /*4640*/  FSETP.GEU.AND P1, PT, |R19|, 6.5827683646048100446e-37, PT ;  /* 0x036000001300780b */ /* 0x000fe20003f2e200 */
[----:B------:R-:W-:Y:S01]  /*4650*/  IMAD.MOV.U32 R21, RZ, RZ, R19 ;  /* 0x000000ffff157224 */ /* 0x000fe200078e0013 */
[----:B------:R-:W-:Y:S01]  /*4660*/  BSSY.RECONVERGENT B4, `(.L_x_74) ;  /* 0x0000011000047945 */ /* 0x000fe20003800200 */
        /* <DEDUP_REMOVED lines=16> */
.L_x_75:
[----:B------:R-:W-:Y:S05]  /*4770*/  BSYNC.RECONVERGENT B4 ;  /* 0x0000000000047941 */ /* 0x000fea0003800200 */
.L_x_74:
[----:B------:R-:W-:-:S11]  /*4780*/  DMUL R8, R16, R8 ;  /* 0x0000000810087228 */ /* 0x000fd60000000000 */
.L_x_67:
[----:B------:R-:W-:Y:S05]  /*4790*/  BSYNC.RECONVERGENT B2 ;  /* 0x0000000000027941 */ /* 0x000fea0003800200 */
.L_x_63:
[----:B------:R-:W0:Y:S01]  /*47a0*/  MUFU.RCP64H R11, R7 ;  /* 0x00000007000b7308 */ /* 0x000e220000001800 */
[----:B------:R-:W-:Y:S01]  /*47b0*/  VIADD R10, R7, 0x300402 ;  /* 0x00300402070a7836 */ /* 0x000fe20000000000 */
[----:B------:R-:W-:Y:S01]  /*47c0*/  DMUL R18, R6, R6 ;  /* 0x0000000606127228 */ /* 0x000fe20000000000 */
[----:B------:R-:W-:Y:S01]  /*47d0*/  BSSY.RECONVERGENT B2, `(.L_x_76) ;  /* 0x0000010000027945 */ /* 0x000fe20003800200 */
[----:B------:R-:W-:Y:S02]  /*47e0*/  DMUL R14, R8, R14 ;  /* 0x0000000e080e7228 */ /* 0x000fe40000000000 */
[----:B------:R-:W-:-:S04]  /*47f0*/  FSETP.GEU.AND P0, PT, |R10|, 5.8789094863358348022e-39, PT ;  /* 0x004004020a00780b */ /* 0x000fc80003f0e200 */
[----:B------:R-:W-:Y:S02]  /*4800*/  DMUL R18, R18, 0.25 ;  /* 0x3fd0000012127828 */ /* 0x000fe40000000000 */
[----:B0-----:R-:W-:-:S08]  /*4810*/  DFMA R12, R10, -R6, 1 ;  /* 0x3ff000000a0c742b */ /* 0x001fd00000000806 */
[----:B------:R-:W-:-:S08]  /*4820*/  DFMA R12, R12, R12, R12 ;  /* 0x0000000c0c0c722b */ /* 0x000fd0000000000c */
[----:B------:R-:W-:-:S08]  /*4830*/  DFMA R12, R10, R12, R10 ;  /* 0x0000000c0a0c722b */ /* 0x000fd0000000000a */
[----:B------:R-:W-:-:S08]  /*4840*/  DFMA R16, R12, -R6, 1 ;  /* 0x3ff000000c10742b */ /* 0x000fd00000000806 */
[----:B------:R-:W-:Y:S01]  /*4850*/  DFMA R8, R12, R16, R12 ;  /* 0x000000100c08722b */ /* 0x000fe2000000000c */
[----:B------:R-:W-:Y:S10]  /*4860*/  @P0 BRA `(.L_x_77) ;  /* 0x0000000000180947 */ /* 0x000ff40003800000 */
[----:B------:R-:W-:Y:S01]  /*4870*/  LOP3.LUT R0, R7, 0x7fffffff, RZ, 0xc0, !PT ;  /* 0x7fffffff07007812 */ /* 0x000fe200078ec0ff */
[----:B------:R-:W-:Y:S02]  /*4880*/  IMAD.MOV.U32 R9, RZ, RZ, R7 ;  /* 0x000000ffff097224 */ /* 0x000fe400078e0007 */
[----:B------:R-:W-:Y:S01]  /*4890*/  IMAD.MOV.U32 R8, RZ, RZ, R6 ;  /* 0x000000ffff087224 */ /* 0x000fe200078e0006 */
[----:B------:R-:W-:Y:S01]  /*48a0*/  MOV R6, 0x48d0 ;  /* 0x000048d000067802 */ /* 0x000fe20000000f00 */
[----:B------:R-:W-:-:S07]  /*48b0*/  VIADD R7, R0, 0xfff00000 ;  /* 0xfff0000000077836 */ /* 0x000fce0000000000 */
[----:B------:R-:W-:Y:S05]  /*48c0*/  CALL.REL.NOINC `($__internal_0_$__cuda_sm20_dblrcp_rn_slowpath_v3) ;  /* 0x00001a3800ec7944 */ /* 0x000fea0003c00000 */
.L_x_77:
[----:B------:R-:W-:Y:S05]  /*48d0*/  BSYNC.RECONVERGENT B2 ;  /* 0x0000000000027941 */ /* 0x000fea0003800200 */
.L_x_76:
[----:B------:R-:W-:Y:S01]  /*48e0*/  MOV R6, 0xec61e87d ;  /* 0xec61e87d00067802 */ /* 0x000fe20000000f00 */
[----:B------:R-:W-:Y:S01]  /*48f0*/  IMAD.MOV.U32 R7, RZ, RZ, 0x3f5216ad ;  /* 0x3f5216adff077424 */ /* 0x000fe200078e00ff */
[----:B------:R-:W-:Y:S01]  /*4900*/  UMOV UR4, 0x57054a6d ;  /* 0x57054a6d00047882 */ /* 0x000fe20000000000 */
[----:B------:R-:W-:-:S04]  /*4910*/  UMOV UR5, 0x3f089171 ;  /* 0x3f08917100057882 */ /* 0x000fc80000000000 */
[----:B------:R-:W-:Y:S01]  /*4920*/  DFMA R6, R18, -UR4, -R6 ;  /* 0x8000000412067c2b */ /* 0x000fe20008000806 */
[----:B------:R-:W-:Y:S01]  /*4930*/  UMOV UR4, 0xe0b70f76 ;  /* 0xe0b70f7600047882 */ /* 0x000fe20000000000 */
[----:B------:R-:W-:-:S06]  /*4940*/  UMOV UR5, 0x3f93a798 ;  /* 0x3f93a79800057882 */ /* 0x000fcc0000000000 */
[----:B------:R-:W-:Y:S01]  /*4950*/  DFMA R6, R18, R6, -UR4 ;  /* 0x8000000412067e2b */ /* 0x000fe20008000006 */
        /* <DEDUP_REMOVED lines=8> */
[----:B------:R-:W-:-:S08]  /*49e0*/  DFMA R6, R18, R6, UR4 ;  /* 0x0000000412067e2b */ /* 0x000fd00008000006 */
[----:B------:R-:W-:-:S08]  /*49f0*/  DFMA R6, R18, R6, 1 ;  /* 0x3ff000001206742b */ /* 0x000fd00000000006 */
[----:B------:R-:W-:Y:S01]  /*4a00*/  DFMA R8, R6, R8, R14 ;  /* 0x000000080608722b */ /* 0x000fe2000000000e */
[----:B------:R-:W-:Y:S10]  /*4a10*/  BRA `(.L_x_78) ;  /* 0x0000000800107947 */ /* 0x000ff40003800000 */
.L_x_59:
[----:B------:R-:W-:Y:S01]  /*4a20*/  IMAD.MOV.U32 R8, RZ, RZ, 0x652b82fe ;  /* 0x652b82feff087424 */ /* 0x000fe200078e00ff */
[----:B------:R-:W-:Y:S01]  /*4a30*/  UMOV UR4, 0xfefa39ef ;  /* 0xfefa39ef00047882 */ /* 0x000fe20000000000 */
[----:B------:R-:W-:Y:S01]  /*4a40*/  IMAD.MOV.U32 R9, RZ, RZ, 0x3ff71547 ;  /* 0x3ff71547ff097424 */ /* 0x000fe200078e00ff */
[----:B------:R-:W-:Y:S01]  /*4a50*/  UMOV UR5, 0x3fe62e42 ;  /* 0x3fe62e4200057882 */ /* 0x000fe20000000000 */
[----:B------:R-:W0:Y:S01]  /*4a60*/  MUFU.RSQ64H R13, R7 ;  /* 0x00000007000d7308 */ /* 0x000e220000001c00 */
[----:B------:R-:W-:Y:S01]  /*4a70*/  VIADD R12, R7, 0xfcb00000 ;  /* 0xfcb00000070c7836 */ /* 0x000fe20000000000 */
[----:B------:R-:W-:Y:S01]  /*4a80*/  BSSY.RECONVERGENT B2, `(.L_x_79) ;  /* 0x0000045000027945 */ /* 0x000fe20003800200 */
[----:B------:R-:W-:Y:S01]  /*4a90*/  IMAD.MOV.U32 R16, RZ, RZ, 0x0 ;  /* 0x00000000ff107424 */ /* 0x000fe200078e00ff */
[----:B------:R-:W-:Y:S01]  /*4aa0*/  DFMA R18, R6, -R8, 6.75539944105574400000e+15 ;  /* 0x433800000612742b */ /* 0x000fe20000000808 */
[----:B------:R-:W-:Y:S01]  /*4ab0*/  IMAD.MOV.U32 R17, RZ, RZ, 0x3fd80000 ;  /* 0x3fd80000ff117424 */ /* 0x000fe200078e00ff */
[----:B------:R-:W-:-:S06]  /*4ac0*/  ISETP.GE.U32.AND P1, PT, R12, 0x7ca00000, PT ;  /* 0x7ca000000c00780c */ /* 0x000fcc0003f26070 */
        /* <DEDUP_REMOVED lines=9> */
[----:B------:R-:W-:Y:S01]  /*4b60*/  MOV R9, 0x3e928af3 ;  /* 0x3e928af300097802 */ /* 0x000fe20000000f00 */
[----:B------:R-:W-:Y:S01]  /*4b70*/  UMOV UR5, 0x3e5ade15 ;  /* 0x3e5ade1500057882 */ /* 0x000fe20000000000 */
[----:B------:R-:W-:Y:S02]  /*4b80*/  DFMA R16, R14, R16, 0.5 ;  /* 0x3fe000000e10742b */ /* 0x000fe40000000010 */
[----:B------:R-:W-:Y:S02]  /*4b90*/  DMUL R14, R12, R14 ;  /* 0x0000000e0c0e7228 */ /* 0x000fe40000000000 */
[----:B------:R-:W-:Y:S01]  /*4ba0*/  DFMA R8, R10, UR4, R8 ;  /* 0x000000040a087c2b */ /* 0x000fe20008000008 */
[----:B------:R-:W-:Y:S01]  /*4bb0*/  UMOV UR4, 0x62401315 ;  /* 0x6240131500047882 */ /* 0x000fe20000000000 */
[----:B------:R-:W-:-:S04]  /*4bc0*/  UMOV UR5, 0x3ec71dee ;  /* 0x3ec71dee00057882 */ /* 0x000fc80000000000 */
[----:B------:R-:W-:Y:S02]  /*4bd0*/  DFMA R76, R16, R14, R12 ;  /* 0x0000000e104c722b */ /* 0x000fe4000000000c */
[----:B------:R-:W-:Y:S01]  /*4be0*/  DFMA R8, R10, R8, UR4 ;  /* 0x000000040a087e2b */ /* 0x000fe20008000008 */
[----:B------:R-:W-:Y:S01]  /*4bf0*/  UMOV UR4, 0x7c89eb71 ;  /* 0x7c89eb7100047882 */ /* 0x000fe20000000000 */
[----:B------:R-:W-:Y:S01]  /*4c00*/  UMOV UR5, 0x3efa0199 ;  /* 0x3efa019900057882 */ /* 0x000fe20000000000 */
[----:B------:R-:W-:-:S03]  /*4c10*/  DADD R14, -RZ, -R6 ;  /* 0x00000000ff0e7229 */ /* 0x000fc60000000906 */
[----:B------:R-:W-:Y:S02]  /*4c20*/  DMUL R64, R76, R6 ;  /* 0x000000064c407228 */ /* 0x000fe40000000000 */
[----:B------:R-:W-:Y:S01]  /*4c30*/  DFMA R8, R10, R8, UR4 ;  /* 0x000000040a087e2b */ /* 0x000fe20008000008 */
[----:B------:R-:W-:Y:S01]  /*4c40*/  UMOV UR4, 0x14761f65 ;  /* 0x14761f6500047882 */ /* 0x000fe20000000000 */
[----:B------:R-:W-:Y:S01]  /*4c50*/  UMOV UR5, 0x3f2a01a0 ;  /* 0x3f2a01a000057882 */ /* 0x000fe20000000000 */
[----:B------:R-:W-:Y:S01]  /*4c60*/  IADD3 R17, PT, PT, R77, -0x100000, RZ ;  /* 0xfff000004d117810 */ /* 0x000fe20007ffe0ff */
[----:B------:R-:W-:Y:S02]  /*4c70*/  IMAD.MOV.U32 R16, RZ, RZ, R76 ;  /* 0x000000ffff107224 */ /* 0x000fe400078e004c */
[----:B------:R-:W-:Y:S01]  /*4c80*/  IMAD.MOV.U32 R0, RZ, RZ, R15 ;  /* 0x000000ffff007224 */ /* 0x000fe200078e000f */
[----:B------:R-:W-:Y:S02]  /*4c90*/  DFMA R72, R64, -R64, R6 ;  /* 0x800000404048722b */ /* 0x000fe40000000006 */
[----:B------:R-:W-:Y:S01]  /*4ca0*/  DFMA R8, R10, R8, UR4 ;  /* 0x000000040a087e2b */ /* 0x000fe20008000008 */
[----:B------:R-:W-:Y:S01]  /*4cb0*/  UMOV UR4, 0x1852b7af ;  /* 0x1852b7af00047882 */ /* 0x000fe20000000000 */
[----:B------:R-:W-:Y:S01]  /*4cc0*/  UMOV UR5, 0x3f56c16c ;  /* 0x3f56c16c00057882 */ /* 0x000fe20000000000 */
[----:B------:R-:W-:-:S03]  /*4cd0*/  FSETP.GEU.AND P0, PT, |R0|, 4.1917929649353027344, PT ;  /* 0x4086232b0000780b */ /* 0x000fc60003f0e200 */
        /* <DEDUP_REMOVED lines=26> */
[----:B------:R-:W-:Y:S01]  /*4e80*/  @!P0 LEA R9, R11, R9, 0x14 ;  /* 0x000000090b098211 */ /* 0x000fe200078ea0ff */
[----:B------:R-:W-:-:S05]  /*4e90*/  @!P0 IMAD.IADD R10, R18, 0x1, -R11 ;  /* 0x00000001120a8824 */ /* 0x000fca00078e0a0b */
[----:B------:R-:W-:Y:S01]  /*4ea0*/  @!P0 LEA R11, R10, 0x3ff00000, 0x14 ;  /* 0x3ff000000a0b8811 */ /* 0x000fe200078ea0ff */
[----:B------:R-:W-:-:S06]  /*4eb0*/  @!P0 IMAD.MOV.U32 R10, RZ, RZ, RZ ;  /* 0x000000ffff0a8224 */ /* 0x000fcc00078e00ff */
[----:B------:R-:W-:-:S11]  /*4ec0*/  @!P0 DMUL R14, R8, R10 ;  /* 0x0000000a080e8228 */ /* 0x000fd60000000000 */
.L_x_80:
[----:B------:R-:W-:Y:S05]  /*4ed0*/  BSYNC.RECONVERGENT B2 ;  /* 0x0000000000027941 */ /* 0x000fea0003800200 */
.L_x_79:
        /* <DEDUP_REMOVED lines=10> */
.L_x_82:
[----:B------:R-:W-:Y:S05]  /*4f80*/  BSYNC.RECONVERGENT B2 ;  /* 0x0000000000027941 */ /* 0x000fea0003800200 */
.L_x_81:
        /* <DEDUP_REMOVED lines=23> */
.L_x_84:
[----:B------:R-:W-:Y:S05]  /*5100*/  BSYNC.RECONVERGENT B2 ;  /* 0x0000000000027941 */ /* 0x000fea0003800200 */
.L_x_83:
[----:B------:R-:W-:Y:S01]  /*5110*/  MOV R6, 0xd9f55455 ;  /* 0xd9f5545500067802 */ /* 0x000fe20000000f00 */
[----:B------:R-:W-:Y:S01]  /*5120*/  IMAD.MOV.U32 R7, RZ, RZ, 0x3f6aac9e ;  /* 0x3f6aac9eff077424 */ /* 0x000fe200078e00ff */
[----:B------:R-:W-:Y:S01]  /*5130*/  UMOV UR4, 0x373017f6 ;  /* 0x373017f600047882 */ /* 0x000fe20000000000 */
[----:B------:R-:W-:-:S04]  /*5140*/  UMOV UR5, 0x3f465cce ;  /* 0x3f465cce00057882 */ /* 0x000fc80000000000 */
[----:B------:R-:W-:Y:S01]  /*5150*/  DFMA R6, R2, -UR4, R6 ;  /* 0x8000000402067c2b */ /* 0x000fe20008000006 */
        /* <DEDUP_REMOVED lines=14> */
[----:B------:R-:W-:-:S08]  /*5240*/  DFMA R6, R6, R2, UR4 ;  /* 0x0000000406067e2b */ /* 0x000fd00008000002 */
[----:B------:R-:W-:-:S11]  /*5250*/  DMUL R8, R6, R8 ;  /* 0x0000000806087228 */ /* 0x000fd60000000000 */
.L_x_78:
[----:B------:R-:W-:Y:S05]  /*5260*/  BSYNC.RECONVERGENT B1 ;  /* 0x0000000000017941 */ /* 0x000fea0003800200 */
.L_x_58:
[----:B------:R-:W-:Y:S01]  /*5270*/  DADD R6, -RZ, |R22| ;  /* 0x00000000ff067229 */ /* 0x000fe20000000516 */
[----:B------:R-:W-:Y:S01]  /*5280*/  BSSY.RECONVERGENT B1, `(.L_x_85) ;  /* 0x0000008000017945 */ /* 0x000fe20003800200 */
[----:B------:R-:W-:Y:S01]  /*5290*/  DFMA R4, R8, R2, R4 ;  /* 0x000000020804722b */ /* 0x000fe20000000004 */
[----:B------:R-:W-:-:S07]  /*52a0*/  MOV R10, 0x5300 ;  /* 0x00005300000a7802 */ /* 0x000fce0000000f00 */
[----:B------:R-:W-:Y:S01]  /*52b0*/  IMAD.MOV.U32 R8, RZ, RZ, R6 ;  /* 0x000000ffff087224 */ /* 0x000fe200078e0006 */
[----:B------:R-:W-:Y:S01]  /*52c0*/  MOV R6, 0x40080000 ;  /* 0x4008000000067802 */ /* 0x000fe20000000f00 */
[----:B------:R-:W-:Y:S02]  /*52d0*/  IMAD.MOV.U32 R9, RZ, RZ, R7 ;  /* 0x000000ffff097224 */ /* 0x000fe400078e0007 */
[----:B------:R-:W-:-:S07]  /*52e0*/  IMAD.MOV.U32 R7, RZ, RZ, RZ ;  /* 0x000000ffff077224 */ /* 0x000fce00078e00ff */
[----:B------:R-:W-:Y:S05]  /*52f0*/  CALL.REL.NOINC `($_Z23cooling_function_singledddd$__internal_accurate_pow) ;  /* 0x00001a3c00607944 */ /* 0x000fea0003c00000 */
[----:B------:R-:W-:Y:S05]  /*5300*/  BSYNC.RECONVERGENT B1 ;  /* 0x0000000000017941 */ /* 0x000fea0003800200 */
.L_x_85:
[----:B------:R-:W-:Y:S01]  /*5310*/  DADD R2, R22, 3 ;  /* 0x4008000016027429 */ /* 0x000fe20000000000 */
[----:B------:R-:W-:Y:S01]  /*5320*/  ISETP.GE.AND P1, PT, R23, RZ, PT ;  /* 0x000000ff1700720c */ /* 0x000fe20003f26270 */
[----:B------:R-:W-:Y:S01]  /*5330*/  DADD R6, -RZ, -R32 ;  /* 0x00000000ff067229 */ /* 0x000fe20000000920 */
[----:B------:R-:W-:Y:S01]  /*5340*/  BSSY.RECONVERGENT B1, `(.L_x_86) ;  /* 0x000000f000017945 */ /* 0x000fe20003800200 */
[----:B------:R-:W-:Y:S02]  /*5350*/  IMAD.MOV.U32 R8, RZ, RZ, RZ ;  /* 0x000000ffff087224 */ /* 0x000fe400078e00ff */
[----:B------:R-:W-:-:S04]  /*5360*/  IMAD.MOV.U32 R9, RZ, RZ, 0x40240000 ;  /* 0x40240000ff097424 */ /* 0x000fc800078e00ff */
[----:B------:R-:W-:Y:S02]  /*5370*/  LOP3.LUT R2, R3, 0x7ff00000, RZ, 0xc0, !PT ;  /* 0x7ff0000003027812 */ /* 0x000fe400078ec0ff */
[----:B------:R-:W-:Y:S02]  /*5380*/  FSEL R3, R7, R33, !P1 ;  /* 0x0000002107037208 */ /* 0x000fe40004800000 */
[----:B------:R-:W-:Y:S02]  /*5390*/  ISETP.NE.AND P0, PT, R2, 0x7ff00000, PT ;  /* 0x7ff000000200780c */ /* 0x000fe40003f05270 */
[----:B------:R-:W-:-:S11]  /*53a0*/  FSEL R2, R6, R32, !P1 ;  /* 0x0000002006027208 */ /* 0x000fd60004800000 */
[----:B------:R-:W-:Y:S05]  /*53b0*/  @P0 BRA `(.L_x_87) ;  /* 0x00000000001c0947 */ /* 0x000fea0003800000 */
[----:B------:R-:W-:-:S14]  /*53c0*/  DSETP.NAN.AND P0, PT, R22, R22, PT ;  /* 0x000000161600722a */ /* 0x000fdc0003f08000 */
[----:B------:R-:W-:Y:S01]  /*53d0*/  @P0 DADD R2, R22, 3 ;  /* 0x4008000016020429 */ /* 0x000fe20000000000 */
[----:B------:R-:W-:Y:S10]  /*53e0*/  @P0 BRA `(.L_x_87) ;  /* 0x0000000000100947 */ /* 0x000ff40003800000 */
[----:B------:R-:W-:-:S14]  /*53f0*/  DSETP.NEU.AND P0, PT, |R22|, +INF , PT ;  /* 0x7ff000001600742a */ /* 0x000fdc0003f0d200 */
[----:B------:R-:W-:Y:S02]  /*5400*/  @!P0 IMAD.MOV.U32 R0, RZ, RZ, -0x100000 ;  /* 0xfff00000ff008424 */ /* 0x000fe400078e00ff */
[----:B------:R-:W-:-:S03]  /*5410*/  @!P0 IMAD.MOV.U32 R2, RZ, RZ, RZ ;  /* 0x000000ffff028224 */ /* 0x000fc600078e00ff */
[----:B------:R-:W-:-:S07]  /*5420*/  @!P0 SEL R3, R0, 0x7ff00000, !P1 ;  /* 0x7ff0000000038807 */ /* 0x000fce0004800000 */
.L_x_87:
[----:B------:R-:W-:Y:S05]  /*5430*/  BSYNC.RECONVERGENT B1 ;  /* 0x0000000000017941 */ /* 0x000fea0003800200 */
.L_x_86:
[----:B------:R-:W-:Y:S01]  /*5440*/  BSSY.RECONVERGENT B1, `(.L_x_88) ;  /* 0x0000005000017945 */ /* 0x000fe20003800200 */
[----:B------:R-:W-:Y:S01]  /*5450*/  MOV R7, RZ ;  /* 0x000000ff00077202 */ /* 0x000fe20000000f00 */
[----:B------:R-:W-:Y:S01]  /*5460*/  IMAD.MOV.U32 R6, RZ, RZ, -0x3fdc0000 ;  /* 0xc0240000ff067424 */ /* 0x000fe200078e00ff */
[----:B------:R-:W-:-:S07]  /*5470*/  MOV R10, 0x5490 ;  /* 0x00005490000a7802 */ /* 0x000fce0000000f00 */
[----:B------:R-:W-:Y:S05]  /*5480*/  CALL.REL.NOINC `($_Z23cooling_function_singledddd$__internal_accurate_pow) ;  /* 0x00001a3800fc7944 */ /* 0x000fea0003c00000 */
[----:B------:R-:W-:Y:S05]  /*5490*/  BSYNC.RECONVERGENT B1 ;  /* 0x0000000000017941 */ /* 0x000fea0003800200 */
.L_x_88:
[----:B------:R-:W0:Y:S01]  /*54a0*/  MUFU.RCP64H R9, R49 ;  /* 0x0000003100097308 */ /* 0x000e220000001800 */
[----:B------:R-:W-:Y:S01]  /*54b0*/  IMAD.MOV.U32 R12, RZ, RZ, R48 ;  /* 0x000000ffff0c7224 */ /* 0x000fe200078e0030 */
[----:B------:R-:W-:Y:S01]  /*54c0*/  UMOV UR4, 0x1eb851ec ;  /* 0x1eb851ec00047882 */ /* 0x000fe20000000000 */
[----:B------:R-:W-:Y:S01]  /*54d0*/  IMAD.MOV.U32 R13, RZ, RZ, R49 ;  /* 0x000000ffff0d7224 */ /* 0x000fe200078e0031 */
[----:B------:R-:W-:Y:S01]  /*54e0*/  UMOV UR5, 0x4003eb85 ;  /* 0x4003eb8500057882 */ /* 0x000fe20000000000 */
[----:B------:R-:W-:Y:S01]  /*54f0*/  IMAD.MOV.U32 R8, RZ, RZ, 0x1 ;  /* 0x00000001ff087424 */ /* 0x000fe200078e00ff */
[----:B------:R-:W-:Y:S01]  /*5500*/  DMUL R6, R32, UR4 ;  /* 0x0000000420067c28 */ /* 0x000fe20008000000 */
[----:B------:R-:W-:Y:S01]  /*5510*/  UMOV UR4, 0x54442d18 ;  /* 0x54442d1800047882 */ /* 0x000fe20000000000 */
[----:B------:R-:W-:Y:S01]  /*5520*/  UMOV UR5, 0x400921fb ;  /* 0x400921fb00057882 */ /* 0x000fe20000000000 */
[----:B------:R-:W-:Y:S01]  /*5530*/  DSETP.NEU.AND P0, PT, R22, 1, PT ;  /* 0x3ff000001600742a */ /* 0x000fe20003f0d000 */
[----:B------:R-:W-:Y:S04]  /*5540*/  BSSY.RECONVERGENT B1, `(.L_x_89) ;  /* 0x000001e000017945 */ /* 0x000fe80003800200 */
[----:B------:R-:W-:Y:S01]  /*5550*/  DMUL R6, R6, 12 ;  /* 0x4028000006067828 */ /* 0x000fe20000000000 */
[----:B------:R-:W-:Y:S01]  /*5560*/  FSEL R2, R2, RZ, P0 ;  /* 0x000000ff02027208 */ /* 0x000fe20000000000 */
[----:B0-----:R-:W-:Y:S01]  /*5570*/  DFMA R10, R8, -R12, 1 ;  /* 0x3ff00000080a742b */ /* 0x001fe2000000080c */
[----:B------:R-:W-:-:S05]  /*5580*/  FSEL R3, R3, 1.875, P0 ;  /* 0x3ff0000003037808 */ /* 0x000fca0000000000 */
[----:B------:R-:W-:Y:S02]  /*5590*/  DMUL R6, R6, UR4 ;  /* 0x0000000406067c28 */ /* 0x000fe40008000000 */
[----:B------:R-:W-:-:S08]  /*55a0*/  DFMA R10, R10, R10, R10 ;  /* 0x0000000a0a0a722b */ /* 0x000fd0000000000a */
[----:B------:R-:W-:Y:S01]  /*55b0*/  DFMA R14, R8, R10, R8 ;  /* 0x0000000a080e722b */ /* 0x000fe20000000008 */
[----:B------:R-:W-:Y:S01]  /*55c0*/  MOV R8, R46 ;  /* 0x0000002e00087202 */ /* 0x000fe20000000f00 */
[----:B------:R-:W-:Y:S02]  /*55d0*/  IMAD.MOV.U32 R9, RZ, RZ, R47 ;  /* 0x000000ffff097224 */ /* 0x000fe400078e002f */
[----:B------:R-:W-:Y:S02]  /*55e0*/  IMAD.MOV.U32 R10, RZ, RZ, R50 ;  /* 0x000000ffff0a7224 */ /* 0x000fe400078e0032 */
[----:B------:R-:W-:Y:S02]  /*55f0*/  IMAD.MOV.U32 R11, RZ, RZ, R51 ;  /* 0x000000ffff0b7224 */ /* 0x000fe400078e0033 */
[----:B------:R-:W-:Y:S02]  /*5600*/  DMUL R6, R6, R8 ;  /* 0x0000000806067228 */ /* 0x000fe40000000000 */
[----:B------:R-:W-:-:S06]  /*5610*/  DFMA R8, R14, -R12, 1 ;  /* 0x3ff000000e08742b */ /* 0x000fcc000000080c */
[----:B------:R-:W-:Y:S02]  /*5620*/  DMUL R10, R6, R10 ;  /* 0x0000000a060a7228 */ /* 0x000fe40000000000 */
[----:B------:R-:W-:-:S08]  /*5630*/  DFMA R14, R14, R8, R14 ;  /* 0x000000080e0e722b */ /* 0x000fd0000000000e */
[----:B------:R-:W-:Y:S01]  /*5640*/  DMUL R8, R14, R10 ;  /* 0x0000000a0e087228 */ /* 0x000fe20000000000 */
[----:B------:R-:W-:-:S07]  /*5650*/  FSETP.GEU.AND P1, PT, |R11|, 6.5827683646048100446e-37, PT ;  /* 0x036000000b00780b */ /* 0x000fce0003f2e200 */
[----:B------:R-:W-:-:S08]  /*5660*/  DFMA R6, R8, -R12, R10 ;  /* 0x8000000c0806722b */ /* 0x000fd0000000000a */
[----:B------:R-:W-:Y:S02]  /*5670*/  DFMA R8, R14, R6, R8 ;  /* 0x000000060e08722b */ /* 0x000fe40000000008 */
[----:B------:R-:W-:-:S08]  /*5680*/  DMUL R6, R4, R2 ;  /* 0x0000000204067228 */ /* 0x000fd00000000000 */
        /* <DEDUP_REMOVED lines=9> */
.L_x_90:
[----:B------:R-:W-:Y:S05]  /*5720*/  BSYNC.RECONVERGENT B1 ;  /* 0x0000000000017941 */ /* 0x000fea0003800200 */
.L_x_89:
[----:B------:R-:W0:Y:S01]  /*5730*/  MUFU.RCP64H R3, R7 ;  /* 0x0000000700037308 */ /* 0x000e220000001800 */
[----:B------:R-:W-:Y:S01]  /*5740*/  IMAD.MOV.U32 R2, RZ, RZ, 0x1 ;  /* 0x00000001ff027424 */ /* 0x000fe200078e00ff */
[----:B------:R-:W-:Y:S01]  /*5750*/  FSETP.GEU.AND P1, PT, |R9|, 6.5827683646048100446e-37, PT ;  /* 0x036000000900780b */ /* 0x000fe20003f2e200 */
[----:B------:R-:W-:Y:S04]  /*5760*/  BSSY.RECONVERGENT B1, `(.L_x_91) ;  /* 0x0000012000017945 */ /* 0x000fe80003800200 */
        /* <DEDUP_REMOVED lines=12> */
[----:B------:R-:W-:Y:S02]  /*5830*/  MOV R13, R7 ;  /* 0x00000007000d7202 */ /* 0x000fe40000000f00 */
[----:B------:R-:W-:-:S07]  /*5840*/  MOV R11, 0x5860 ;  /* 0x00005860000b7802 */ /* 0x000fce0000000f00 */
[----:B------:R-:W-:Y:S05]  /*5850*/  CALL.REL.NOINC `($__internal_1_$__cuda_sm20_div_rn_f64_full) ;  /* 0x00001a2c00b07944 */ /* 0x000fea0003c00000 */
[----:B------:R-:W-:Y:S02]  /*5860*/  IMAD.MOV.U32 R108, RZ, RZ, R8 ;  /* 0x000000ffff6c7224 */ /* 0x000fe400078e0008 */
[----:B------:R-:W-:-:S07]  /*5870*/  IMAD.MOV.U32 R109, RZ, RZ, R9 ;  /* 0x000000ffff6d7224 */ /* 0x000fce00078e0009 */
.L_x_92:
[----:B------:R-:W-:Y:S05]  /*5880*/  BSYNC.RECONVERGENT B1 ;  /* 0x0000000000017941 */ /* 0x000fea0003800200 */
.L_x_91:
        /* <DEDUP_REMOVED lines=8> */
.L_x_93:
        /* <DEDUP_REMOVED lines=18> */
[----:B------:R-:W-:Y:S01]  /*5a30*/  IMAD.MOV.U32 R2, RZ, RZ, -0x35dec16 ;  /* 0xfca213eaff027424 */ /* 0x000fe200078e00ff */
[----:B------:R-:W-:Y:S01]  /*5a40*/  MOV R3, 0x3e928af3 ;  /* 0x3e928af300037802 */ /* 0x000fe20000000f00 */
        /* <DEDUP_REMOVED lines=32> */
[C---:B------:R-:W-:Y:S02]  /*5c50*/  DADD R2, R32.reuse, +INF ;  /* 0x7ff0000020027429 */ /* 0x040fe40000000000 */
[----:B------:R-:W-:-:S08]  /*5c60*/  DSETP.GEU.AND P0, PT, R32, RZ, PT ;  /* 0x000000ff2000722a */ /* 0x000fd00003f0e000 */
[----:B------:R-:W-:Y:S02]  /*5c70*/  FSEL R2, R2, RZ, P0 ;  /* 0x000000ff02027208 */ /* 0x000fe40000000000 */
[----:B------:R-:W-:Y:S02]  /*5c80*/  @!P1 LEA.HI R0, R6, R6, RZ, 0x1 ;  /* 0x0000000606009211 */ /* 0x000fe400078f08ff */
[----:B------:R-:W-:Y:S02]  /*5c90*/  FSEL R3, R3, RZ, P0 ;  /* 0x000000ff03037208 */ /* 0x000fe40000000000 */
[----:B------:R-:W-:-:S04]  /*5ca0*/  @!P1 SHF.R.S32.HI R7, RZ, 0x1, R0 ;  /* 0x00000001ff079819 */ /* 0x000fc80000011400 */
[----:B------:R-:W-:Y:S01]  /*5cb0*/  @!P1 IADD3 R6, PT, PT, R6, -R7, RZ ;  /* 0x8000000706069210 */ /* 0x000fe20007ffe0ff */
[----:B------:R-:W-:-:S03]  /*5cc0*/  @!P1 IMAD R5, R7, 0x100000, R5 ;  /* 0x0010000007059824 */ /* 0x000fc600078e0205 */
[----:B------:R-:W-:Y:S01]  /*5cd0*/  @!P1 LEA R7, R6, 0x3ff00000, 0x14 ;  /* 0x3ff0000006079811 */ /* 0x000fe200078ea0ff */
[----:B------:R-:W-:-:S06]  /*5ce0*/  @!P1 IMAD.MOV.U32 R6, RZ, RZ, RZ ;  /* 0x000000ffff069224 */ /* 0x000fcc00078e00ff */
[----:B------:R-:W-:-:S11]  /*5cf0*/  @!P1 DMUL R2, R4, R6 ;  /* 0x0000000604029228 */ /* 0x000fd60000000000 */
.L_x_95:
[----:B------:R-:W-:Y:S05]  /*5d00*/  BSYNC.RECONVERGENT B1 ;  /* 0x0000000000017941 */ /* 0x000fea0003800200 */
.L_x_94:
[----:B------:R-:W-:Y:S01]  /*5d10*/  BSSY.RECONVERGENT B1, `(.L_x_96) ;  /* 0x0000005000017945 */ /* 0x000fe20003800200 */
[----:B------:R-:W-:Y:S01]  /*5d20*/  IMAD.MOV.U32 R7, RZ, RZ, -0x55555555 ;  /* 0xaaaaaaabff077424 */ /* 0x000fe200078e00ff */
[----:B------:R-:W-:Y:S01]  /*5d30*/  MOV R10, 0x5d60 ;  /* 0x00005d60000a7802 */ /* 0x000fe20000000f00 */
[----:B------:R-:W-:-:S07]  /*5d40*/  IMAD.MOV.U32 R6, RZ, RZ, 0x3ff2aaaa ;  /* 0x3ff2aaaaff067424 */ /* 0x000fce00078e00ff */
[----:B------:R-:W-:Y:S05]  /*5d50*/  CALL.REL.NOINC `($_Z23cooling_function_singledddd$__internal_accurate_pow) ;  /* 0x00001a3000c87944 */ /* 0x000fea0003c00000 */
[----:B------:R-:W-:Y:S05]  /*5d60*/  BSYNC.RECONVERGENT B1 ;  /* 0x0000000000017941 */ /* 0x000fea0003800200 */
.L_x_96:
[----:B------:R-:W0:Y:S01]  /*5d70*/  MUFU.RCP64H R11, R33 ;  /* 0x00000021000b7308 */ /* 0x000e220000001800 */
[----:B------:R-:W-:Y:S01]  /*5d80*/  IADD3 R10, PT, PT, R33, 0x300402, RZ ;  /* 0x00300402210a7810 */ /* 0x000fe20007ffe0ff */
[----:B------:R-:W-:Y:S01]  /*5d90*/  IMAD.MOV.U32 R8, RZ, RZ, R32 ;  /* 0x000000ffff087224 */ /* 0x000fe200078e0020 */
[----:B------:R-:W-:Y:S01]  /*5da0*/  BSSY.RECONVERGENT B1, `(.L_x_97) ;  /* 0x000000f000017945 */ /* 0x000fe20003800200 */
[----:B------:R-:W-:Y:S01]  /*5db0*/  IMAD.MOV.U32 R9, RZ, RZ, R33 ;  /* 0x000000ffff097224 */ /* 0x000fe200078e0021 */
[----:B------:R-:W-:-:S05]  /*5dc0*/  FSETP.GEU.AND P0, PT, |R10|, 5.8789094863358348022e-39, PT ;  /* 0x004004020a00780b */ /* 0x000fca0003f0e200 */
[----:B0-----:R-:W-:-:S08]  /*5dd0*/  DFMA R4, R10, -R8, 1 ;  /* 0x3ff000000a04742b */ /* 0x001fd00000000808 */
[----:B------:R-:W-:-:S08]  /*5de0*/  DFMA R4, R4, R4, R4 ;  /* 0x000000040404722b */ /* 0x000fd00000000004 */
[----:B------:R-:W-:-:S08]  /*5df0*/  DFMA R4, R10, R4, R10 ;  /* 0x000000040a04722b */ /* 0x000fd0000000000a */
[----:B------:R-:W-:-:S08]  /*5e00*/  DFMA R6, -R8, R4, 1 ;  /* 0x3ff000000806742b */ /* 0x000fd00000000104 */
[----:B------:R-:W-:Y:S01]  /*5e10*/  DFMA R4, R4, R6, R4 ;  /* 0x000000060404722b */ /* 0x000fe20000000004 */
[----:B------:R-:W-:Y:S10]  /*5e20*/  @P0 BRA `(.L_x_98) ;  /* 0x0000000000180947 */ /* 0x000ff40003800000 */
[----:B------:R-:W-:Y:S02]  /*5e30*/  LOP3.LUT R7, R9, 0x7fffffff, RZ, 0xc0, !PT ;  /* 0x7fffffff09077812 */ /* 0x000fe400078ec0ff */
[----:B------:R-:W-:-:S03]  /*5e40*/  MOV R6, 0x5e70 ;  /* 0x00005e7000067802 */ /* 0x000fc60000000f00 */
[----:B------:R-:W-:-:S07]  /*5e50*/  VIADD R7, R7, 0xfff00000 ;  /* 0xfff0000007077836 */ /* 0x000fce0000000000 */
[----:B------:R-:W-:Y:S05]  /*5e60*/  CALL.REL.NOINC `($__internal_0_$__cuda_sm20_dblrcp_rn_slowpath_v3) ;  /* 0x00001a2400847944 */ /* 0x000fea0003c00000 */
[----:B------:R-:W-:Y:S01]  /*5e70*/  IMAD.MOV.U32 R4, RZ, RZ, R8 ;  /* 0x000000ffff047224 */ /* 0x000fe200078e0008 */
[----:B------:R-:W-:-:S07]  /*5e80*/  MOV R5, R9 ;  /* 0x0000000900057202 */ /* 0x000fce0000000f00 */
.L_x_98:
[----:B------:R-:W-:Y:S05]  /*5e90*/  BSYNC.RECONVERGENT B1 ;  /* 0x0000000000017941 */ /* 0x000fea0003800200 */
.L_x_97:
[----:B------:R-:W-:Y:S01]  /*5ea0*/  BSSY.RECONVERGENT B1, `(.L_x_99) ;  /* 0x0000007000017945 */ /* 0x000fe20003800200 */
[----:B------:R-:W-:Y:S01]  /*5eb0*/  IMAD.MOV.U32 R8, RZ, RZ, RZ ;  /* 0x000000ffff087224 */ /* 0x000fe200078e00ff */
[----:B------:R-:W-:Y:S01]  /*5ec0*/  MOV R10, 0x5f10 ;  /* 0x00005f10000a7802 */ /* 0x000fe20000000f00 */
[----:B------:R-:W-:Y:S02]  /*5ed0*/  IMAD.MOV.U32 R9, RZ, RZ, 0x40240000 ;  /* 0x40240000ff097424 */ /* 0x000fe400078e00ff */
[----:B------:R-:W-:Y:S02]  /*5ee0*/  IMAD.MOV.U32 R7, RZ, RZ, -0x55555555 ;  /* 0xaaaaaaabff077424 */ /* 0x000fe400078e00ff */
[----:B------:R-:W-:-:S07]  /*5ef0*/  IMAD.MOV.U32 R6, RZ, RZ, 0x3ff6aaaa ;  /* 0x3ff6aaaaff067424 */ /* 0x000fce00078e00ff */
[----:B------:R-:W-:Y:S05]  /*5f00*/  CALL.REL.NOINC `($_Z23cooling_function_singledddd$__internal_accurate_pow) ;  /* 0x00001a30005c7944 */ /* 0x000fea0003c00000 */
[----:B------:R-:W-:Y:S05]  /*5f10*/  BSYNC.RECONVERGENT B1 ;  /* 0x0000000000017941 */ /* 0x000fea0003800200 */
.L_x_99:
[----:B------:R-:W0:Y:S01]  /*5f20*/  MUFU.RCP64H R9, R33 ;  /* 0x0000002100097308 */ /* 0x000e220000001800 */
[----:B------:R-:W-:Y:S01]  /*5f30*/  HFMA2 R8, -RZ, RZ, 0, 5.9604644775390625e-08 ;  /* 0x00000001ff087431 */ /* 0x000fe200000001ff */
        /* <DEDUP_REMOVED lines=16> */
[----:B------:R-:W-:Y:S02]  /*6040*/  IMAD.MOV.U32 R13, RZ, RZ, R33 ;  /* 0x000000ffff0d7224 */ /* 0x000fe400078e0021 */
[----:B------:R-:W-:Y:S02]  /*6050*/  IMAD.MOV.U32 R8, RZ, RZ, -0x66666666 ;  /* 0x9999999aff087424 */ /* 0x000fe400078e00ff */
[----:B------:R-:W-:-:S07]  /*6060*/  IMAD.MOV.U32 R9, RZ, RZ, 0x3fd99999 ;  /* 0x3fd99999ff097424 */ /* 0x000fce00078e00ff */
[----:B------:R-:W-:Y:S05]  /*6070*/  CALL.REL.NOINC `($__internal_1_$__cuda_sm20_div_rn_f64_full) ;  /* 0x00001a2400a87944 */ /* 0x000fea0003c00000 */
.L_x_101:
[----:B------:R-:W-:Y:S05]  /*6080*/  BSYNC.RECONVERGENT B1 ;  /* 0x0000000000017941 */ /* 0x000fea0003800200 */
.L_x_100:
[----:B------:R-:W-:Y:S01]  /*6090*/  BSSY.RECONVERGENT B1, `(.L_x_102) ;  /* 0x0000008000017945 */ /* 0x000fe20003800200 */
[----:B------:R-:W-:Y:S01]  /*60a0*/  DADD R4, R8, R4 ;  /* 0x0000000008047229 */ /* 0x000fe20000000004 */
[----:B------:R-:W-:Y:S01]  /*60b0*/  IMAD.MOV.U32 R7, RZ, RZ, -0x55555555 ;  /* 0xaaaaaaabff077424 */ /* 0x000fe200078e00ff */
[----:B------:R-:W-:Y:S01]  /*60c0*/  MOV R8, RZ ;  /* 0x000000ff00087202 */ /* 0x000fe20000000f00 */
[----:B------:R-:W-:Y:S01]  /*60d0*/  IMAD.MOV.U32 R9, RZ, RZ, 0x40240000 ;  /* 0x40240000ff097424 */ /* 0x000fe200078e00ff */
[----:B------:R-:W-:Y:S01]  /*60e0*/  MOV R10, 0x6110 ;  /* 0x00006110000a7802 */ /* 0x000fe20000000f00 */
[----:B------:R-:W-:-:S07]  /*60f0*/  IMAD.MOV.U32 R6, RZ, RZ, 0x3ffaaaaa ;  /* 0x3ffaaaaaff067424 */ /* 0x000fce00078e00ff */
[----:B------:R-:W-:Y:S05]  /*6100*/  CALL.REL.NOINC `($_Z23cooling_function_singledddd$__internal_accurate_pow) ;  /* 0x00001a2c00dc7944 */ /* 0x000fea0003c00000 */
[----:B------:R-:W-:Y:S05]  /*6110*/  BSYNC.RECONVERGENT B1 ;  /* 0x0000000000017941 */ /* 0x000fea0003800200 */
.L_x_102:
        /* <DEDUP_REMOVED lines=16> */
[----:B------:R-:W-:Y:S01]  /*6220*/  MOV R10, R32 ;  /* 0x00000020000a7202 */ /* 0x000fe20000000f00 */
[----:B------:R-:W-:Y:S01]  /*6230*/  IMAD.MOV.U32 R13, RZ, RZ, R33 ;  /* 0x000000ffff0d7224 */ /* 0x000fe200078e0021 */
[----:B------:R-:W-:Y:S01]  /*6240*/  MOV R11, 0x6280 ;  /* 0x00006280000b7802 */ /* 0x000fe20000000f00 */
[----:B------:R-:W-:Y:S02]  /*6250*/  IMAD.MOV.U32 R8, RZ, RZ, 0xd1b717 ;  /* 0x00d1b717ff087424 */ /* 0x000fe400078e00ff */
[----:B------:R-:W-:-:S07]  /*6260*/  IMAD.MOV.U32 R9, RZ, RZ, 0x3fe102de ;  /* 0x3fe102deff097424 */ /* 0x000fce00078e00ff */
[----:B------:R-:W-:Y:S05]  /*6270*/  CALL.REL.NOINC `($__internal_1_$__cuda_sm20_div_rn_f64_full) ;  /* 0x00001a2400287944 */ /* 0x000fea0003c00000 */
.L_x_104:
[----:B------:R-:W-:Y:S05]  /*6280*/  BSYNC.RECONVERGENT B1 ;  /* 0x0000000000017941 */ /* 0x000fea0003800200 */
.L_x_103:
[----:B------:R-:W-:-:S08]  /*6290*/  DADD R4, R4, R8 ;  /* 0x0000000004047229 */ /* 0x000fd00000000008 */
[----:B------:R-:W-:-:S11]  /*62a0*/  DFMA R108, R4, -R108, R2 ;  /* 0x8000006c046c722b */ /* 0x000fd60000000002 */
.L_x_28:
[----:B------:R-:W-:Y:S05]  /*62b0*/  BSYNC.RECONVERGENT B0 ;  /* 0x0000000000007941 */ /* 0x000fea0003800200 */
.L_x_8:
[----:B------:R-:W-:Y:S01]  /*62c0*/  DSETP.GEU.AND P0, PT, R22, 0.5, PT ;  /* 0x3fe000001600742a */ /* 0x000fe20003f0e000 */
[----:B------:R-:W-:-:S13]  /*62d0*/  BSSY.RECONVERGENT B0, `(.L_x_105) ;  /* 0x00005c6000007945 */ /* 0x000fda0003800200 */
[----:B------:R-:W-:Y:S05]  /*62e0*/  @P0 BRA `(.L_x_106) ;  /* 0x00000010000c0947 */ /* 0x000fea0003800000 */
[----:B------:R-:W-:Y:S01]  /*62f0*/  DADD R8, -RZ, |R22| ;  /* 0x00000000ff087229 */ /* 0x000fe20000000516 */
[----:B------:R-:W-:Y:S01]  /*6300*/  BSSY.RECONVERGENT B1, `(.L_x_107) ;  /* 0x0000005000017945 */ /* 0x000fe20003800200 */
[----:B------:R-:W-:Y:S01]  /*6310*/  IMAD.MOV.U32 R7, RZ, RZ, RZ ;  /* 0x000000ffff077224 */ /* 0x000fe200078e00ff */
[----:B------:R-:W-:Y:S02]  /*6320*/  MOV R6, 0x40140000 ;  /* 0x4014000000067802 */ /* 0x000fe40000000f00 */
[----:B------:R-:W-:-:S07]  /*6330*/  MOV R10, 0x6350 ;  /* 0x00006350000a7802 */ /* 0x000fce0000000f00 */
[----:B------:R-:W-:Y:S05]  /*6340*/  CALL.REL.NOINC `($_Z23cooling_function_singledddd$__internal_accurate_pow) ;  /* 0x00001a2c004c7944 */ /* 0x000fea0003c00000 */
[----:B------:R-:W-:Y:S05]  /*6350*/  BSYNC.RECONVERGENT B1 ;  /* 0x0000000000017941 */ /* 0x000fea0003800200 */
.L_x_107:
[C---:B------:R-:W-:Y:S01]  /*6360*/  DADD R2, R22.reuse, 5 ;  /* 0x4014000016027429 */ /* 0x040fe20000000000 */
[----:B------:R-:W-:Y:S01]  /*6370*/  ISETP.GE.AND P1, PT, R23, RZ, PT ;  /* 0x000000ff1700720c */ /* 0x000fe20003f26270 */
[----:B------:R-:W-:Y:S01]  /*6380*/  DSETP.NEU.AND P2, PT, R22, RZ, PT ;  /* 0x000000ff1600722a */ /* 0x000fe20003f4d000 */
[----:B------:R-:W-:Y:S01]  /*6390*/  BSSY.RECONVERGENT B1, `(.L_x_108) ;  /* 0x0000013000017945 */ /* 0x000fe20003800200 */
[----:B------:R-:W-:Y:S01]  /*63a0*/  IMAD.MOV.U32 R8, RZ, RZ, RZ ;  /* 0x000000ffff087224 */ /* 0x000fe200078e00ff */
[----:B------:R-:W-:Y:S01]  /*63b0*/  MOV R6, 0x3fd55555 ;  /* 0x3fd5555500067802 */ /* 0x000fe20000000f00 */
[----:B------:R-:W-:Y:S01]  /*63c0*/  IMAD.MOV.U32 R9, RZ, RZ, 0x40340000 ;  /* 0x40340000ff097424 */ /* 0x000fe200078e00ff */
[----:B------:R-:W-:Y:S01]  /*63d0*/  MOV R10, 0x64c0 ;  /* 0x000064c0000a7802 */ /* 0x000fe20000000f00 */
[----:B------:R-:W-:Y:S02]  /*63e0*/  IMAD.MOV.U32 R7, RZ, RZ, 0x55555555 ;  /* 0x55555555ff077424 */ /* 0x000fe400078e00ff */
[----:B------:R-:W-:-:S04]  /*63f0*/  LOP3.LUT R2, R3, 0x7ff00000, RZ, 0xc0, !PT ;  /* 0x7ff0000003027812 */ /* 0x000fc800078ec0ff */
[----:B------:R-:W-:Y:S01]  /*6400*/  ISETP.NE.AND P0, PT, R2, 0x7ff00000, PT ;  /* 0x7ff000000200780c */ /* 0x000fe20003f05270 */
[----:B------:R-:W-:-:S10]  /*6410*/  DADD R2, -RZ, -R32 ;  /* 0x00000000ff027229 */ /* 0x000fd40000000920 */
[----:B------:R-:W-:Y:S01]  /*6420*/  FSEL R4, R2, R32, !P1 ;  /* 0x0000002002047208 */ /* 0x000fe20004800000 */
[----:B------:R-:W-:Y:S01]  /*6430*/  @!P2 IMAD.MOV.U32 R4, RZ, RZ, RZ ;  /* 0x000000ffff04a224 */ /* 0x000fe200078e00ff */
[----:B------:R-:W-:Y:S01]  /*6440*/  DSETP.NEU.OR P0, PT, |R22|, +INF , P0 ;  /* 0x7ff000001600742a */ /* 0x000fe2000070d600 */
[----:B------:R-:W-:Y:S01]  /*6450*/  FSEL R5, R3, R33, !P1 ;  /* 0x0000002103057208 */ /* 0x000fe20004800000 */
[----:B------:R-:W-:-:S12]  /*6460*/  @!P2 IMAD.MOV.U32 R5, RZ, RZ, R23 ;  /* 0x000000ffff05a224 */ /* 0x000fd800078e0017 */
[----:B------:R-:W-:Y:S02]  /*6470*/  @!P0 IMAD.MOV.U32 R0, RZ, RZ, -0x100000 ;  /* 0xfff00000ff008424 */ /* 0x000fe400078e00ff */
[----:B------:R-:W-:-:S03]  /*6480*/  @!P0 IMAD.MOV.U32 R4, RZ, RZ, RZ ;  /* 0x000000ffff048224 */ /* 0x000fc600078e00ff */
[----:B------:R-:W-:-:S05]  /*6490*/  @!P0 SEL R0, R0, 0x7ff00000, !P1 ;  /* 0x7ff0000000008807 */ /* 0x000fca0004800000 */
[----:B------:R-:W-:-:S07]  /*64a0*/  @!P0 IMAD.MOV.U32 R5, RZ, RZ, R0 ;  /* 0x000000ffff058224 */ /* 0x000fce00078e0000 */
[----:B------:R-:W-:Y:S05]  /*64b0*/  CALL.REL.NOINC `($_Z23cooling_function_singledddd$__internal_accurate_pow) ;  /* 0x00001a2800f07944 */ /* 0x000fea0003c00000 */
[----:B------:R-:W-:Y:S05]  /*64c0*/  BSYNC.RECONVERGENT B1 ;  /* 0x0000000000017941 */ /* 0x000fea0003800200 */
.L_x_108:
[----:B------:R-:W-:Y:S01]  /*64d0*/  UMOV UR4, 0xc84b5dcc ;  /* 0xc84b5dcc00047882 */ /* 0x000fe20000000000 */
[----:B------:R-:W-:Y:S01]  /*64e0*/  UMOV UR5, 0x3ffe3d07 ;  /* 0x3ffe3d0700057882 */ /* 0x000fe20000000000 */
[----:B------:R-:W-:Y:S01]  /*64f0*/  MOV R10, 0x652b82fe ;  /* 0x652b82fe000a7802 */ /* 0x000fe20000000f00 */
[----:B------:R-:W-:Y:S01]  /*6500*/  DMUL R32, R32, UR4 ;  /* 0x0000000420207c28 */ /* 0x000fe20008000000 */
[----:B------:R-:W-:Y:S01]  /*6510*/  IMAD.MOV.U32 R11, RZ, RZ, 0x3ff71547 ;  /* 0x3ff71547ff0b7424 */ /* 0x000fe200078e00ff */
[----:B------:R-:W-:Y:S01]  /*6520*/  UMOV UR4, 0xfefa39ef ;  /* 0xfefa39ef00047882 */ /* 0x000fe20000000000 */
[----:B------:R-:W-:Y:S01]  /*6530*/  UMOV UR5, 0x3fe62e42 ;  /* 0x3fe62e4200057882 */ /* 0x000fe20000000000 */
[----:B------:R-:W-:Y:S01]  /*6540*/  BSSY.RECONVERGENT B1, `(.L_x_109) ;  /* 0x0000038000017945 */ /* 0x000fe20003800200 */
[----:B------:R-:W-:Y:S01]  /*6550*/  MOV R8, RZ ;  /* 0x000000ff00087202 */ /* 0x000fe20000000f00 */
[----:B------:R-:W-:Y:S02]  /*6560*/  IMAD.MOV.U32 R9, RZ, RZ, 0x40240000 ;  /* 0x40240000ff097424 */ /* 0x000fe400078e00ff */
        /* <DEDUP_REMOVED lines=50> */
[----:B------:R-:W-:Y:S02]  /*6890*/  @!P1 LEA R11, R10, 0x3ff00000, 0x14 ;  /* 0x3ff000000a0b9811 */ /* 0x000fe400078ea0ff */
[----:B------:R-:W-:-:S06]  /*68a0*/  @!P1 MOV R10, RZ ;  /* 0x000000ff000a9202 */ /* 0x000fcc0000000f00 */
[----:B------:R-:W-:-:S11]  /*68b0*/  @!P1 DMUL R2, R6, R10 ;  /* 0x0000000a06029228 */ /* 0x000fd60000000000 */
.L_x_110:
[----:B------:R-:W-:Y:S05]  /*68c0*/  BSYNC.RECONVERGENT B1 ;  /* 0x0000000000017941 */ /* 0x000fea0003800200 */
.L_x_109:
[----:B------:R-:W-:Y:S01]  /*68d0*/  BSSY.RECONVERGENT B1, `(.L_x_111) ;  /* 0x0000005000017945 */ /* 0x000fe20003800200 */
[----:B------:R-:W-:Y:S01]  /*68e0*/  IMAD.MOV.U32 R7, RZ, RZ, RZ ;  /* 0x000000ffff077224 */ /* 0x000fe200078e00ff */
[----:B------:R-:W-:Y:S01]  /*68f0*/  MOV R10, 0x6920 ;  /* 0x00006920000a7802 */ /* 0x000fe20000000f00 */
[----:B------:R-:W-:-:S07]  /*6900*/  IMAD.MOV.U32 R6, RZ, RZ, -0x3fdc0000 ;  /* 0xc0240000ff067424 */ /* 0x000fce00078e00ff */
[----:B------:R-:W-:Y:S05]  /*6910*/  CALL.REL.NOINC `($_Z23cooling_function_singledddd$__internal_accurate_pow) ;  /* 0x00001a2400d87944 */ /* 0x000fea0003c00000 */
[----:B------:R-:W-:Y:S05]  /*6920*/  BSYNC.RECONVERGENT B1 ;  /* 0x0000000000017941 */ /* 0x000fea0003800200 */
.L_x_111:
[----:B------:R-:W-:Y:S01]  /*6930*/  BSSY.RECONVERGENT B1, `(.L_x_112) ;  /* 0x0000009000017945 */ /* 0x000fe20003800200 */
[----:B------:R-:W-:Y:S01]  /*6940*/  IMAD.MOV.U32 R8, RZ, RZ, RZ ;  /* 0x000000ffff087224 */ /* 0x000fe200078e00ff */
[----:B------:R-:W-:Y:S01]  /*6950*/  MOV R7, 0xaaaaaaab ;  /* 0xaaaaaaab00077802 */ /* 0x000fe20000000f00 */
[----:B------:R-:W-:Y:S01]  /*6960*/  IMAD.MOV.U32 R9, RZ, RZ, 0x40340000 ;  /* 0x40340000ff097424 */ /* 0x000fe200078e00ff */
[----:B------:R-:W-:Y:S01]  /*6970*/  MOV R10, 0x69c0 ;  /* 0x000069c0000a7802 */ /* 0x000fe20000000f00 */
[----:B------:R-:W-:Y:S02]  /*6980*/  IMAD.MOV.U32 R6, RZ, RZ, 0x3ff2aaaa ;  /* 0x3ff2aaaaff067424 */ /* 0x000fe400078e00ff */
[----:B------:R-:W-:Y:S02]  /*6990*/  IMAD.MOV.U32 R16, RZ, RZ, R32 ;  /* 0x000000ffff107224 */ /* 0x000fe400078e0020 */
[----:B------:R-:W-:-:S07]  /*69a0*/  IMAD.MOV.U32 R17, RZ, RZ, R33 ;  /* 0x000000ffff117224 */ /* 0x000fce00078e0021 */
[----:B------:R-:W-:Y:S05]  /*69b0*/  CALL.REL.NOINC `($_Z23cooling_function_singledddd$__internal_accurate_pow) ;  /* 0x00001a2400b07944 */ /* 0x000fea0003c00000 */
[----:B------:R-:W-:Y:S05]  /*69c0*/  BSYNC.RECONVERGENT B1 ;  /* 0x0000000000017941 */ /* 0x000fea0003800200 */
.L_x_112:
[----:B------:R-:W0:Y:S01]  /*69d0*/  MUFU.RCP64H R11, R33 ;  /* 0x00000021000b7308 */ /* 0x000e220000001800 */
[----:B------:R-:W-:Y:S01]  /*69e0*/  VIADD R10, R33, 0x300402 ;  /* 0x00300402210a7836 */ /* 0x000fe20000000000 */
[----:B------:R-:W-:Y:S01]  /*69f0*/  MOV R8, R32 ;  /* 0x0000002000087202 */ /* 0x000fe20000000f00 */
[----:B------:R-:W-:Y:S01]  /*6a00*/  IMAD.MOV.U32 R9, RZ, RZ, R33 ;  /* 0x000000ffff097224 */ /* 0x000fe200078e0021 */
[----:B------:R-:W-:Y:S02]  /*6a10*/  BSSY.RECONVERGENT B1, `(.L_x_113) ;  /* 0x000000e000017945 */ /* 0x000fe40003800200 */
[----:B------:R-:W-:-:S03]  /*6a20*/  FSETP.GEU.AND P0, PT, |R10|, 5.8789094863358348022e-39, PT ;  /* 0x004004020a00780b */ /* 0x000fc60003f0e200 */
        /* <DEDUP_REMOVED lines=10> */
[----:B------:R-:W-:Y:S02]  /*6ad0*/  IMAD.MOV.U32 R14, RZ, RZ, R8 ;  /* 0x000000ffff0e7224 */ /* 0x000fe400078e0008 */
[----:B------:R-:W-:-:S07]  /*6ae0*/  IMAD.MOV.U32 R15, RZ, RZ, R9 ;  /* 0x000000ffff0f7224 */ /* 0x000fce00078e0009 */
.L_x_114:
[----:B------:R-:W-:Y:S05]  /*6af0*/  BSYNC.RECONVERGENT B1 ;  /* 0x0000000000017941 */ /* 0x000fea0003800200 */
.L_x_113:
[----:B------:R-:W-:Y:S01]  /*6b00*/  BSSY.RECONVERGENT B1, `(.L_x_115) ;  /* 0x0000007000017945 */ /* 0x000fe20003800200 */
[----:B------:R-:W-:Y:S01]  /*6b10*/  MOV R8, RZ ;  /* 0x000000ff00087202 */ /* 0x000fe20000000f00 */
[----:B------:R-:W-:Y:S01]  /*6b20*/  IMAD.MOV.U32 R9, RZ, RZ, 0x40340000 ;  /* 0x40340000ff097424 */ /* 0x000fe200078e00ff */
[----:B------:R-:W-:Y:S01]  /*6b30*/  MOV R10, 0x6b70 ;  /* 0x00006b70000a7802 */ /* 0x000fe20000000f00 */
[----:B------:R-:W-:Y:S02]  /*6b40*/  IMAD.MOV.U32 R7, RZ, RZ, -0x55555555 ;  /* 0xaaaaaaabff077424 */ /* 0x000fe400078e00ff */
[----:B------:R-:W-:-:S07]  /*6b50*/  IMAD.MOV.U32 R6, RZ, RZ, 0x3ff6aaaa ;  /* 0x3ff6aaaaff067424 */ /* 0x000fce00078e00ff */
[----:B------:R-:W-:Y:S05]  /*6b60*/  CALL.REL.NOINC `($_Z23cooling_function_singledddd$__internal_accurate_pow) ;  /* 0x00001a2400447944 */ /* 0x000fea0003c00000 */
[----:B------:R-:W-:Y:S05]  /*6b70*/  BSYNC.RECONVERGENT B1 ;  /* 0x0000000000017941 */ /* 0x000fea0003800200 */
.L_x_115:
        /* <DEDUP_REMOVED lines=19> */
[----:B------:R-:W-:Y:S02]  /*6cb0*/  IMAD.MOV.U32 R8, RZ, RZ, -0x66666666 ;  /* 0x9999999aff087424 */ /* 0x000fe400078e00ff */
[----:B------:R-:W-:-:S07]  /*6cc0*/  IMAD.MOV.U32 R9, RZ, RZ, 0x3fd99999 ;  /* 0x3fd99999ff097424 */ /* 0x000fce00078e00ff */
[----:B------:R-:W-:Y:S05]  /*6cd0*/  CALL.REL.NOINC `($__internal_1_$__cuda_sm20_div_rn_f64_full) ;  /* 0x00001a1800907944 */ /* 0x000fea0003c00000 */
.L_x_117:
[----:B------:R-:W-:Y:S05]  /*6ce0*/  BSYNC.RECONVERGENT B1 ;  /* 0x0000000000017941 */ /* 0x000fea0003800200 */
.L_x_116:
        /* <DEDUP_REMOVED lines=9> */
.L_x_118:
        /* <DEDUP_REMOVED lines=17> */
[----:B------:R-:W-:Y:S01]  /*6e90*/  MOV R13, R33 ;  /* 0x00000021000d7202 */ /* 0x000fe20000000f00 */
[----:B------:R-:W-:Y:S01]  /*6ea0*/  IMAD.MOV.U32 R8, RZ, RZ, 0xd1b717 ;  /* 0x00d1b717ff087424 */ /* 0x000fe200078e00ff */
[----:B------:R-:W-:Y:S01]  /*6eb0*/  MOV R11, 0x6ee0 ;  /* 0x00006ee0000b7802 */ /* 0x000fe20000000f00 */
[----:B------:R-:W-:-:S07]  /*6ec0*/  IMAD.MOV.U32 R9, RZ, RZ, 0x3fe102de ;  /* 0x3fe102deff097424 */ /* 0x000fce00078e00ff */
[----:B------:R-:W-:Y:S05]  /*6ed0*/  CALL.REL.NOINC `($__internal_1_$__cuda_sm20_div_rn_f64_full) ;  /* 0x00001a1800107944 */ /* 0x000fea0003c00000 */
.L_x_120:
[----:B------:R-:W-:Y:S05]  /*6ee0*/  BSYNC.RECONVERGENT B1 ;  /* 0x0000000000017941 */ /* 0x000fea0003800200 */
.L_x_119:
[----:B------:R-:W0:Y:S01]  /*6ef0*/  MUFU.RCP64H R7, R49 ;  /* 0x0000003100077308 */ /* 0x000e220000001800 */
[----:B------:R-:W-:Y:S01]  /*6f00*/  IMAD.MOV.U32 R10, RZ, RZ, R48 ;  /* 0x000000ffff0a7224 */ /* 0x000fe200078e0030 */
[----:B------:R-:W-:Y:S01]  /*6f10*/  MOV R6, 0x1 ;  /* 0x0000000100067802 */ /* 0x000fe20000000f00 */
[----:B------:R-:W-:Y:S01]  /*6f20*/  IMAD.MOV.U32 R11, RZ, RZ, R49 ;  /* 0x000000ffff0b7224 */ /* 0x000fe200078e0031 */
        /* <DEDUP_REMOVED lines=10> */
[----:B------:R-:W-:-:S08]  /*6fd0*/  DFMA R12, R12, R12, R12 ;  /* 0x0000000c0c0c722b */ /* 0x000fd0000000000c */
[----:B------:R-:W-:Y:S01]  /*6fe0*/  DFMA R12, R6, R12, R6 ;  /* 0x0000000c060c722b */ /* 0x000fe20000000006 */
[----:B------:R-:W-:Y:S02]  /*6ff0*/  IMAD.MOV.U32 R6, RZ, RZ, R46 ;  /* 0x000000ffff067224 */ /* 0x000fe400078e002e */
[----:B------:R-:W-:-:S05]  /*7000*/  IMAD.MOV.U32 R7, RZ, RZ, R47 ;  /* 0x000000ffff077224 */ /* 0x000fca00078e002f */
[----:B------:R-:W-:Y:S02]  /*7010*/  DFMA R18, R12, -R10, 1 ;  /* 0x3ff000000c12742b */ /* 0x000fe4000000080a */
[----:B------:R-:W-:Y:S01]  /*7020*/  DMUL R16, R16, R6 ;  /* 0x0000000610107228 */ /* 0x000fe20000000000 */
[----:B------:R-:W-:Y:S02]  /*7030*/  IMAD.MOV.U32 R6, RZ, RZ, R50 ;  /* 0x000000ffff067224 */ /* 0x000fe400078e0032 */
[----:B------:R-:W-:-:S03]  /*7040*/  IMAD.MOV.U32 R7, RZ, RZ, R51 ;  /* 0x000000ffff077224 */ /* 0x000fc600078e0033 */
[----:B------:R-:W-:-:S03]  /*7050*/  DFMA R18, R12, R18, R12 ;  /* 0x000000120c12722b */ /* 0x000fc6000000000c */
[----:B------:R-:W-:-:S08]  /*7060*/  DMUL R16, R16, R6 ;  /* 0x0000000610107228 */ /* 0x000fd00000000000 */
[----:B------:R-:W-:Y:S02]  /*7070*/  DMUL R6, R18, R16 ;  /* 0x0000001012067228 */ /* 0x000fe40000000000 */
[----:B------:R-:W-:-:S06]  /*7080*/  FSETP.GEU.AND P1, PT, |R17|, 6.5827683646048100446e-37, PT ;  /* 0x036000001100780b */ /* 0x000fcc0003f2e200 */
[----:B------:R-:W-:-:S08]  /*7090*/  DFMA R10, R6, -R10, R16 ;  /* 0x8000000a060a722b */ /* 0x000fd00000000010 */
[----:B------:R-:W-:-:S10]  /*70a0*/  DFMA R6, R18, R10, R6 ;  /* 0x0000000a1206722b */ /* 0x000fd40000000006 */
[----:B------:R-:W-:-:S05]  /*70b0*/  FFMA R0, RZ, R49, R7 ;  /* 0x00000031ff007223 */ /* 0x000fca0000000007 */
[----:B------:R-:W-:-:S13]  /*70c0*/  FSETP.GT.AND P0, PT, |R0|, 1.469367938527859385e-39, PT ;  /* 0x001000000000780b */ /* 0x000fda0003f04200 */
[----:B------:R-:W-:Y:S05]  /*70d0*/  @P0 BRA P1, `(.L_x_122) ;  /* 0x0000000000200947 */ /* 0x000fea0000800000 */
[----:B------:R-:W-:Y:S01]  /*70e0*/  MOV R8, R16 ;  /* 0x0000001000087202 */ /* 0x000fe20000000f00 */
[----:B------:R-:W-:Y:S01]  /*70f0*/  IMAD.MOV.U32 R9, RZ, RZ, R17 ;  /* 0x000000ffff097224 */ /* 0x000fe200078e0011 */
[----:B------:R-:W-:Y:S01]  /*7100*/  MOV R11, 0x7140 ;  /* 0x00007140000b7802 */ /* 0x000fe20000000f00 */
[----:B------:R-:W-:Y:S02]  /*7110*/  IMAD.MOV.U32 R10, RZ, RZ, R48 ;  /* 0x000000ffff0a7224 */ /* 0x000fe400078e0030 */
[----:B------:R-:W-:-:S07]  /*7120*/  IMAD.MOV.U32 R13, RZ, RZ, R49 ;  /* 0x000000ffff0d7224 */ /* 0x000fce00078e0031 */
[----:B------:R-:W-:Y:S05]  /*7130*/  CALL.REL.NOINC `($__internal_1_$__cuda_sm20_div_rn_f64_full) ;  /* 0x00001a1400787944 */ /* 0x000fea0003c00000 */
[----:B------:R-:W-:Y:S01]  /*7140*/  IMAD.MOV.U32 R6, RZ, RZ, R8 ;  /* 0x000000ffff067224 */ /* 0x000fe200078e0008 */
[----:B------:R-:W-:-:S07]  /*7150*/  MOV R7, R9 ;  /* 0x0000000900077202 */ /* 0x000fce0000000f00 */
.L_x_122:
[----:B------:R-:W-:Y:S05]  /*7160*/  BSYNC.RECONVERGENT B1 ;  /* 0x0000000000017941 */ /* 0x000fea0003800200 */
.L_x_121:
        /* <DEDUP_REMOVED lines=24> */
.L_x_124:
[----:B------:R-:W-:Y:S05]  /*72f0*/  BSYNC.RECONVERGENT B1 ;  /* 0x0000000000017941 */ /* 0x000fea0003800200 */
.L_x_123:
[----:B------:R-:W-:Y:S01]  /*7300*/  DFMA R106, R14, R8, R2 ;  /* 0x000000080e6a722b */ /* 0x000fe20000000002 */
[----:B------:R-:W-:Y:S10]  /*7310*/  BRA `(.L_x_125) ;  /* 0x0000004c00047947 */ /* 0x000ff40003800000 */
.L_x_106:
[----:B------:R-:W0:Y:S01]  /*7320*/  MUFU.RCP64H R3, R23 ;  /* 0x0000001700037308 */ /* 0x000e220000001800 */
[----:B------:R-:W-:Y:S01]  /*7330*/  IADD3 R2, PT, PT, R23, 0x300402, RZ ;  /* 0x0030040217027810 */ /* 0x000fe20007ffe0ff */
[----:B------:R-:W-:Y:S03]  /*7340*/  BSSY.RECONVERGENT B1, `(.L_x_126) ;  /* 0x0000010000017945 */ /* 0x000fe60003800200 */
[----:B------:R-:W-:Y:S02]  /*7350*/  FSETP.GEU.AND P0, PT, |R2|, 5.8789094863358348022e-39, PT ;  /* 0x004004020200780b */ /* 0x000fe40003f0e200 */
        /* <DEDUP_REMOVED lines=9> */
[----:B------:R-:W-:Y:S02]  /*73f0*/  IMAD.MOV.U32 R9, RZ, RZ, R23 ;  /* 0x000000ffff097224 */ /* 0x000fe400078e0017 */
[----:B------:R-:W-:-:S07]  /*7400*/  VIADD R7, R7, 0xfff00000 ;  /* 0xfff0000007077836 */ /* 0x000fce0000000000 */
[----:B------:R-:W-:Y:S05]  /*7410*/  CALL.REL.NOINC `($__internal_0_$__cuda_sm20_dblrcp_rn_slowpath_v3) ;  /* 0x00001a1000187944 */ /* 0x000fea0003c00000 */
[----:B------:R-:W-:Y:S01]  /*7420*/  IMAD.MOV.U32 R6, RZ, RZ, R8 ;  /* 0x000000ffff067224 */ /* 0x000fe200078e0008 */
[----:B------:R-:W-:-:S07]  /*7430*/  MOV R7, R9 ;  /* 0x0000000900077202 */ /* 0x000fce0000000f00 */
.L_x_127:
[----:B------:R-:W-:Y:S05]  /*7440*/  BSYNC.RECONVERGENT B1 ;  /* 0x0000000000017941 */ /* 0x000fea0003800200 */
.L_x_126:
        /* <DEDUP_REMOVED lines=15> */
[----:B------:R-:W-:Y:S01]  /*7540*/  MOV R13, R7 ;  /* 0x00000007000d7202 */ /* 0x000fe20000000f00 */
[----:B------:R-:W-:Y:S01]  /*7550*/  IMAD.MOV.U32 R9, RZ, RZ, 0x40000000 ;  /* 0x40000000ff097424 */ /* 0x000fe200078e00ff */
[----:B------:R-:W-:Y:S01]  /*7560*/  MOV R11, 0x7590 ;  /* 0x00007590000b7802 */ /* 0x000fe20000000f00 */
[----:B------:R-:W-:-:S07]  /*7570*/  IMAD.MOV.U32 R10, RZ, RZ, R6 ;  /* 0x000000ffff0a7224 */ /* 0x000fce00078e0006 */
[----:B------:R-:W-:Y:S05]  /*7580*/  CALL.REL.NOINC `($__internal_1_$__cuda_sm20_div_rn_f64_full) ;  /* 0x00001a1000647944 */ /* 0x000fea0003c00000 */
[----:B------:R-:W-:Y:S02]  /*7590*/  IMAD.MOV.U32 R2, RZ, RZ, R8 ;  /* 0x000000ffff027224 */ /* 0x000fe400078e0008 */
[----:B------:R-:W-:-:S07]  /*75a0*/  IMAD.MOV.U32 R3, RZ, RZ, R9 ;  /* 0x000000ffff037224 */ /* 0x000fce00078e0009 */
.L_x_129:
[----:B------:R-:W-:Y:S05]  /*75b0*/  BSYNC.RECONVERGENT B1 ;  /* 0x0000000000017941 */ /* 0x000fea0003800200 */
.L_x_128:
        /* <DEDUP_REMOVED lines=17> */
[C---:B------:R-:W-:Y:S01]  /*76d0*/  LOP3.LUT R5, R0.reuse, 0xfffff, RZ, 0xc0, !PT ;  /* 0x000fffff00057812 */ /* 0x040fe200078ec0ff */
[----:B------:R-:W-:Y:S01]  /*76e0*/  IMAD.MOV.U32 R10, RZ, RZ, RZ ;  /* 0x000000ffff0a7224 */ /* 0x000fe200078e00ff */
[----:B------:R-:W-:Y:S01]  /*76f0*/  MOV R17, 0x3ed0ee25 ;  /* 0x3ed0ee2500117802 */ /* 0x000fe20000000f00 */
[----:B------:R-:W-:Y:S01]  /*7700*/  IMAD.MOV.U32 R16, RZ, RZ, -0x748574fc ;  /* 0x8b7a8b04ff107424 */ /* 0x000fe200078e00ff */
        /* <DEDUP_REMOVED lines=60> */
.L_x_133:
[----:B------:R-:W-:Y:S01]  /*7ad0*/  IMAD.MOV.U32 R4, RZ, RZ, 0x0 ;  /* 0x00000000ff047424 */ /* 0x000fe200078e00ff */
[----:B------:R-:W-:Y:S01]  /*7ae0*/  LOP3.LUT P0, RZ, R9, 0x7fffffff, RZ, 0xc0, !PT ;  /* 0x7fffffff09ff7812 */ /* 0x000fe2000780c0ff */
[----:B------:R-:W-:-:S06]  /*7af0*/  IMAD.MOV.U32 R5, RZ, RZ, 0x7ff00000 ;  /* 0x7ff00000ff057424 */ /* 0x000fcc00078e00ff */
[----:B------:R-:W-:-:S10]  /*7b00*/  DFMA R4, R8, R4, +INF ;  /* 0x7ff000000804742b */ /* 0x000fd40000000004 */
[----:B------:R-:W-:Y:S02]  /*7b10*/  FSEL R14, R4, RZ, P0 ;  /* 0x000000ff040e7208 */ /* 0x000fe40000000000 */
[----:B------:R-:W-:-:S07]  /*7b20*/  FSEL R15, R5, -QNAN , P0 ;  /* 0xfff00000050f7808 */ /* 0x000fce0000000000 */
.L_x_134:
[----:B------:R-:W-:Y:S05]  /*7b30*/  BSYNC.RECONVERGENT B2 ;  /* 0x0000000000027941 */ /* 0x000fea0003800200 */
.L_x_132:
[----:B------:R-:W-:Y:S01]  /*7b40*/  DSETP.GEU.AND P0, PT, R6, 3.75, PT ;  /* 0x400e00000600742a */ /* 0x000fe20003f0e000 */
[----:B------:R-:W-:-:S13]  /*7b50*/  BSSY.RECONVERGENT B2, `(.L_x_135) ;  /* 0x00000ca000027945 */ /* 0x000fda0003800200 */
[----:B------:R-:W-:Y:S05]  /*7b60*/  @P0 BRA `(.L_x_136) ;  /* 0x0000000000b00947 */ /* 0x000fea0003800000 */
[----:B------:R-:W0:Y:S01]  /*7b70*/  MUFU.RCP64H R5, 3.75 ;  /* 0x400e000000057908 */ /* 0x000e220000001800 */
[----:B------:R-:W-:Y:S01]  /*7b80*/  MOV R8, 0x0 ;  /* 0x0000000000087802 */ /* 0x000fe20000000f00 */
[----:B------:R-:W-:Y:S01]  /*7b90*/  IMAD.MOV.U32 R9, RZ, RZ, 0x400e0000 ;  /* 0x400e0000ff097424 */ /* 0x000fe200078e00ff */
[----:B------:R-:W-:Y:S01]  /*7ba0*/  FSETP.GEU.AND P1, PT, |R7|, 6.5827683646048100446e-37, PT ;  /* 0x036000000700780b */ /* 0x000fe20003f2e200 */
[----:B------:R-:W-:Y:S01]  /*7bb0*/  IMAD.MOV.U32 R4, RZ, RZ, 0x1 ;  /* 0x00000001ff047424 */ /* 0x000fe200078e00ff */
[----:B------:R-:W-:Y:S05]  /*7bc0*/  BSSY.RECONVERGENT B4, `(.L_x_137) ;  /* 0x0000012000047945 */ /* 0x000fea0003800200 */
        /* <DEDUP_REMOVED lines=12> */
[----:B------:R-:W-:Y:S01]  /*7c90*/  MOV R10, RZ ;  /* 0x000000ff000a7202 */ /* 0x000fe20000000f00 */
[----:B------:R-:W-:Y:S01]  /*7ca0*/  IMAD.MOV.U32 R9, RZ, RZ, R7 ;  /* 0x000000ffff097224 */ /* 0x000fe200078e0007 */
[----:B------:R-:W-:Y:S01]  /*7cb0*/  MOV R11, 0x7ce0 ;  /* 0x00007ce0000b7802 */ /* 0x000fe20000000f00 */
[----:B------:R-:W-:-:S07]  /*7cc0*/  IMAD.MOV.U32 R13, RZ, RZ, 0x400e0000 ;  /* 0x400e0000ff0d7424 */ /* 0x000fce00078e00ff */
[----:B------:R-:W-:Y:S05]  /*7cd0*/  CALL.REL.NOINC `($__internal_1_$__cuda_sm20_div_rn_f64_full) ;  /* 0x00001a0800907944 */ /* 0x000fea0003c00000 */
.L_x_138:
[----:B------:R-:W-:Y:S05]  /*7ce0*/  BSYNC.RECONVERGENT B4 ;  /* 0x0000000000047941 */ /* 0x000fea0003800200 */
.L_x_137:
        /* <DEDUP_REMOVED lines=20> */
.L_x_136:
[----:B------:R-:W-:Y:S01]  /*7e30*/  IMAD.MOV.U32 R18, RZ, RZ, 0x652b82fe ;  /* 0x652b82feff127424 */ /* 0x000fe200078e00ff */
[----:B------:R-:W-:Y:S01]  /*7e40*/  MOV R19, 0x3ff71547 ;  /* 0x3ff7154700137802 */ /* 0x000fe20000000f00 */
[----:B------:R-:W-:Y:S01]  /*7e50*/  UMOV UR4, 0xfefa39ef ;  /* 0xfefa39ef00047882 */ /* 0x000fe20000000000 */
[----:B------:R-:W-:Y:S01]  /*7e60*/  UMOV UR5, 0x3fe62e42 ;  /* 0x3fe62e4200057882 */ /* 0x000fe20000000000 */
[----:B------:R-:W0:Y:S01]  /*7e70*/  MUFU.RCP64H R11, R7 ;  /* 0x00000007000b7308 */ /* 0x000e220000001800 */
[----:B------:R-:W-:Y:S01]  /*7e80*/  IMAD.MOV.U32 R10, RZ, RZ, 0x1 ;  /* 0x00000001ff0a7424 */ /* 0x000fe200078e00ff */
[----:B------:R-:W-:Y:S01]  /*7e90*/  FSETP.GEU.AND P0, PT, |R7|, 4.1917929649353027344, PT ;  /* 0x4086232b0700780b */ /* 0x000fe20003f0e200 */
[----:B------:R-:W-:Y:S01]  /*7ea0*/  DFMA R18, R6, R18, 6.75539944105574400000e+15 ;  /* 0x433800000612742b */ /* 0x000fe20000000012 */
[----:B------:R-:W-:Y:S07]  /*7eb0*/  BSSY.RECONVERGENT B3, `(.L_x_140) ;  /* 0x000003b000037945 */ /* 0x000fee0003800200 */
[----:B------:R-:W-:-:S02]  /*7ec0*/  DADD R4, R18, -6.75539944105574400000e+15 ;  /* 0xc338000012047429 */ /* 0x000fc40000000000 */
        /* <DEDUP_REMOVED lines=45> */
[----:B------:R-:W-:Y:S01]  /*81a0*/  IMAD R17, R18, 0x100000, R9 ;  /* 0x0010000012117824 */ /* 0x000fe200078e0209 */
[----:B------:R-:W-:Y:S01]  /*81b0*/  MOV R16, R8 ;  /* 0x0000000800107202 */ /* 0x000fe20000000f00 */
[----:B------:R-:W-:Y:S10]  /*81c0*/  @!P0 BRA `(.L_x_141) ;  /* 0x0000000000248947 */ /* 0x000ff40003800000 */
[----:B------:R-:W-:Y:S01]  /*81d0*/  FSETP.GEU.AND P0, PT, |R7|, 4.2275390625, PT ;  /* 0x408748000700780b */ /* 0x000fe20003f0e200 */
[----:B------:R-:W-:-:S12]  /*81e0*/  DADD R16, R6, +INF ;  /* 0x7ff0000006107429 */ /* 0x000fd80000000000 */
[----:B------:R-:W-:-:S04]  /*81f0*/  @!P0 LEA.HI R0, R18, R18, RZ, 0x1 ;  /* 0x0000001212008211 */ /* 0x000fc800078f08ff */
[----:B------:R-:W-:-:S05]  /*8200*/  @!P0 SHF.R.S32.HI R11, RZ, 0x1, R0 ;  /* 0x00000001ff0b8819 */ /* 0x000fca0000011400 */
[----:B------:R-:W-:Y:S02]  /*8210*/  @!P0 IMAD.IADD R10, R18, 0x1, -R11 ;  /* 0x00000001120a8824 */ /* 0x000fe400078e0a0b */
[----:B------:R-:W-:-:S03]  /*8220*/  @!P0 IMAD R9, R11, 0x100000, R9 ;  /* 0x001000000b098824 */ /* 0x000fc600078e0209 */
[----:B------:R-:W-:Y:S01]  /*8230*/  @!P0 LEA R11, R10, 0x3ff00000, 0x14 ;  /* 0x3ff000000a0b8811 */ /* 0x000fe200078ea0ff */
[----:B------:R-:W-:-:S06]  /*8240*/  @!P0 IMAD.MOV.U32 R10, RZ, RZ, RZ ;  /* 0x000000ffff0a8224 */ /* 0x000fcc00078e00ff */
[----:B------:R-:W-:-:S11]  /*8250*/  @!P0 DMUL R16, R8, R10 ;  /* 0x0000000a08108228 */ /* 0x000fd60000000000 */
.L_x_141:
[----:B------:R-:W-:Y:S05]  /*8260*/  BSYNC.RECONVERGENT B3 ;  /* 0x0000000000037941 */ /* 0x000fea0003800200 */
.L_x_140:
[----:B------:R-:W-:Y:S04]  /*8270*/  BSSY.RECONVERGENT B4, `(.L_x_142) ;  /* 0x000000a000047945 */ /* 0x000fe80003800200 */
        /* <DEDUP_REMOVED lines=9> */
.L_x_143:
[----:B------:R-:W-:Y:S05]  /*8310*/  BSYNC.RECONVERGENT B4 ;  /* 0x0000000000047941 */ /* 0x000fea0003800200 */
.L_x_142:
[----:B------:R-:W0:Y:S01]  /*8320*/  MUFU.RSQ64H R13, R7 ;  /* 0x00000007000d7308 */ /* 0x000e220000001c00 */
[----:B------:R-:W-:Y:S01]  /*8330*/  IADD3 R12, PT, PT, R7, -0x3500000, RZ ;  /* 0xfcb00000070c7810 */ /* 0x000fe20007ffe0ff */
[----:B------:R-:W-:Y:S01]  /*8340*/  IMAD.MOV.U32 R10, RZ, RZ, 0x0 ;  /* 0x00000000ff0a7424 */ /* 0x000fe200078e00ff */
[----:B------:R-:W-:Y:S01]  /*8350*/  BSSY.RECONVERGENT B4, `(.L_x_144) ;  /* 0x0000016000047945 */ /* 0x000fe20003800200 */
[----:B------:R-:W-:Y:S01]  /*8360*/  IMAD.MOV.U32 R11, RZ, RZ, 0x3fd80000 ;  /* 0x3fd80000ff0b7424 */ /* 0x000fe200078e00ff */
[----:B------:R-:W-:Y:S02]  /*8370*/  ISETP.GE.U32.AND P0, PT, R12, 0x7ca00000, PT ;  /* 0x7ca000000c00780c */ /* 0x000fe40003f06070 */
[----:B0-----:R-:W-:-:S08]  /*8380*/  DMUL R8, R12, R12 ;  /* 0x0000000c0c087228 */ /* 0x001fd00000000000 */
[----:B------:R-:W-:-:S08]  /*8390*/  DFMA R8, -R8, R6, 1 ;  /* 0x3ff000000808742b */ /* 0x000fd00000000106 */
[----:B------:R-:W-:Y:S02]  /*83a0*/  DFMA R10, R8, R10, 0.5 ;  /* 0x3fe00000080a742b */ /* 0x000fe4000000000a */
[----:B------:R-:W-:-:S08]  /*83b0*/  DMUL R8, R12, R8 ;  /* 0x000000080c087228 */ /* 0x000fd00000000000 */
[----:B------:R-:W-:-:S08]  /*83c0*/  DFMA R76, R10, R8, R12 ;  /* 0x000000080a4c722b */ /* 0x000fd0000000000c */
[----:B------:R-:W-:Y:S02]  /*83d0*/  DMUL R64, R76, R6 ;  /* 0x000000064c407228 */ /* 0x000fe40000000000 */
[----:B------:R-:W-:Y:S02]  /*83e0*/  VIADD R9, R77, 0xfff00000 ;  /* 0xfff000004d097836 */ /* 0x000fe40000000000 */
[----:B------:R-:W-:-:S04]  /*83f0*/  IMAD.MOV.U32 R8, RZ, RZ, R76 ;  /* 0x000000ffff087224 */ /* 0x000fc800078e004c */
[----:B------:R-:W-:-:S08]  /*8400*/  DFMA R72, R64, -R64, R6 ;  /* 0x800000404048722b */ /* 0x000fd00000000006 */
[----:B------:R-:W-:Y:S01]  /*8410*/  DFMA R62, R72, R8, R64 ;  /* 0x00000008483e722b */ /* 0x000fe20000000040 */
[----:B------:R-:W-:Y:S10]  /*8420*/  @!P0 BRA `(.L_x_145) ;  /* 0x0000000000208947 */ /* 0x000ff40003800000 */
[----:B------:R-:W-:Y:S01]  /*8430*/  MOV R66, R73 ;  /* 0x0000004900427202 */ /* 0x000fe20000000f00 */
[----:B------:R-:W-:Y:S01]  /*8440*/  IMAD.MOV.U32 R13, RZ, RZ, R65 ;  /* 0x000000ffff0d7224 */ /* 0x000fe200078e0041 */
[----:B------:R-:W-:Y:S01]  /*8450*/  MOV R63, 0x84a0 ;  /* 0x000084a0003f7802 */ /* 0x000fe20000000f00 */
[----:B------:R-:W-:Y:S02]  /*8460*/  IMAD.MOV.U32 R62, RZ, RZ, R9 ;  /* 0x000000ffff3e7224 */ /* 0x000fe400078e0009 */
[----:B------:R-:W-:Y:S02]  /*8470*/  IMAD.MOV.U32 R11, RZ, RZ, R6 ;  /* 0x000000ffff0b7224 */ /* 0x000fe400078e0006 */
[----:B------:R-:W-:-:S07]  /*8480*/  IMAD.MOV.U32 R10, RZ, RZ, R7 ;  /* 0x000000ffff0a7224 */ /* 0x000fce00078e0007 */
[----:B------:R-:W-:Y:S05]  /*8490*/  CALL.REL.NOINC `($__internal_2_$__cuda_sm20_dsqrt_rn_f64_mediumpath_v1) ;  /* 0x00001a0800307944 */ /* 0x000fea0003c00000 */
[----:B------:R-:W-:-:S07]  /*84a0*/  MOV R63, R12 ;  /* 0x0000000c003f7202 */ /* 0x000fce0000000f00 */
.L_x_145:
[----:B------:R-:W-:Y:S05]  /*84b0*/  BSYNC.RECONVERGENT B4 ;  /* 0x0000000000047941 */ /* 0x000fea0003800200 */
.L_x_144:
[----:B------:R-:W0:Y:S01]  /*84c0*/  MUFU.RCP64H R9, R63 ;  /* 0x0000003f00097308 */ /* 0x000e220000001800 */
[----:B------:R-:W-:Y:S01]  /*84d0*/  IMAD.MOV.U32 R8, RZ, RZ, 0x1 ;  /* 0x00000001ff087424 */ /* 0x000fe200078e00ff */
[----:B------:R-:W-:Y:S01]  /*84e0*/  FSETP.GEU.AND P1, PT, |R17|, 6.5827683646048100446e-37, PT ;  /* 0x036000001100780b */ /* 0x000fe20003f2e200 */
[----:B------:R-:W-:Y:S01]  /*84f0*/  IMAD.MOV.U32 R12, RZ, RZ, R16 ;  /* 0x000000ffff0c7224 */ /* 0x000fe200078e0010 */
[----:B------:R-:W-:Y:S01]  /*8500*/  BSSY.RECONVERGENT B4, `(.L_x_146) ;  /* 0x0000013000047945 */ /* 0x000fe20003800200 */
[----:B------:R-:W-:Y:S02]  /*8510*/  IMAD.MOV.U32 R13, RZ, RZ, R17 ;  /* 0x000000ffff0d7224 */ /* 0x000fe400078e0011 */
        /* <DEDUP_REMOVED lines=17> */
.L_x_147:
[----:B------:R-:W-:Y:S05]  /*8630*/  BSYNC.RECONVERGENT B4 ;  /* 0x0000000000047941 */ /* 0x000fea0003800200 */
.L_x_146:
[----:B------:R-:W-:Y:S01]  /*8640*/  IMAD.MOV.U32 R10, RZ, RZ, -0x35f7b3ab ;  /* 0xca084c55ff0a7424 */ /* 0x000fe200078e00ff */
        /* <DEDUP_REMOVED lines=26> */
.L_x_139:
[----:B------:R-:W-:Y:S05]  /*87f0*/  BSYNC.RECONVERGENT B2 ;  /* 0x0000000000027941 */ /* 0x000fea0003800200 */
.L_x_135:
[----:B------:R-:W-:Y:S01]  /*8800*/  DMUL R8, R6, R6 ;  /* 0x0000000606087228 */ /* 0x000fe20000000000 */
[----:B------:R-:W-:Y:S01]  /*8810*/  MOV R10, 0xeff19503 ;  /* 0xeff19503000a7802 */ /* 0x000fe20000000f00 */
[----:B------:R-:W-:Y:S01]  /*8820*/  IMAD.MOV.U32 R11, RZ, RZ, 0x3f1c2e33 ;  /* 0x3f1c2e33ff0b7424 */ /* 0x000fe200078e00ff */
[----:B------:R-:W-:Y:S01]  /*8830*/  UMOV UR4, 0x82ea2aac ;  /* 0x82ea2aac00047882 */ /* 0x000fe20000000000 */
        /* <DEDUP_REMOVED lines=20> */
.L_x_131:
        /* <DEDUP_REMOVED lines=36> */
[----:B------:R-:W-:Y:S01]  /*8bc0*/  VIADD R15, R77, 0xfff00000 ;  /* 0xfff000004d0f7836 */ /* 0x000fe20000000000 */
[----:B------:R-:W-:Y:S02]  /*8bd0*/  MOV R14, R76 ;  /* 0x0000004c000e7202 */ /* 0x000fe40000000f00 */
[----:B------:R-:W-:Y:S01]  /*8be0*/  FSETP.GEU.AND P0, PT, |R11|, 4.1917929649353027344, PT ;  /* 0x4086232b0b00780b */ /* 0x000fe20003f0e200 */
[----:B------:R-:W-:Y:S02]  /*8bf0*/  DFMA R72, R64, -R64, R6 ;  /* 0x800000404048722b */ /* 0x000fe40000000006 */
        /* <DEDUP_REMOVED lines=28> */
[----:B------:R-:W-:-:S05]  /*8dc0*/  @!P1 SHF.R.S32.HI R11, RZ, 0x1, R0 ;  /* 0x00000001ff0b9819 */ /* 0x000fca0000011400 */
[----:B------:R-:W-:Y:S02]  /*8dd0*/  @!P1 IMAD.IADD R10, R16, 0x1, -R11 ;  /* 0x00000001100a9824 */ /* 0x000fe400078e0a0b */
[----:B------:R-:W-:-:S03]  /*8de0*/  @!P1 IMAD R9, R11, 0x100000, R9 ;  /* 0x001000000b099824 */ /* 0x000fc600078e0209 */
[----:B------:R-:W-:Y:S02]  /*8df0*/  @!P1 LEA R11, R10, 0x3ff00000, 0x14 ;  /* 0x3ff000000a0b9811 */ /* 0x000fe400078ea0ff */
[----:B------:R-:W-:-:S06]  /*8e00*/  @!P1 MOV R10, RZ ;  /* 0x000000ff000a9202 */ /* 0x000fcc0000000f00 */
[----:B------:R-:W-:-:S11]  /*8e10*/  @!P1 DMUL R4, R8, R10 ;  /* 0x0000000a08049228 */ /* 0x000fd60000000000 */
.L_x_150:
[----:B------:R-:W-:Y:S05]  /*8e20*/  BSYNC.RECONVERGENT B2 ;  /* 0x0000000000027941 */ /* 0x000fea0003800200 */
.L_x_149:
        /* <DEDUP_REMOVED lines=10> */
.L_x_152:
[----:B------:R-:W-:Y:S05]  /*8ed0*/  BSYNC.RECONVERGENT B2 ;  /* 0x0000000000027941 */ /* 0x000fea0003800200 */
.L_x_151:
        /* <DEDUP_REMOVED lines=23> */
.L_x_154:
[----:B------:R-:W-:Y:S05]  /*9050*/  BSYNC.RECONVERGENT B2 ;  /* 0x0000000000027941 */ /* 0x000fea0003800200 */
.L_x_153:
[----:B------:R-:W-:Y:S01]  /*9060*/  IMAD.MOV.U32 R4, RZ, RZ, 0x17903f7e ;  /* 0x17903f7eff047424 */ /* 0x000fe200078e00ff */
[----:B------:R-:W-:Y:S01]  /*9070*/  MOV R5, 0x3f649b2d ;  /* 0x3f649b2d00057802 */ /* 0x000fe20000000f00 */
        /* <DEDUP_REMOVED lines=19> */
.L_x_148:
[----:B------:R-:W-:Y:S05]  /*91b0*/  BSYNC.RECONVERGENT B1 ;  /* 0x0000000000017941 */ /* 0x000fea0003800200 */
.L_x_130:
[----:B------:R-:W-:Y:S01]  /*91c0*/  DSETP.GTU.AND P0, PT, R6, 2, PT ;  /* 0x400000000600742a */ /* 0x000fe20003f0c000 */
[----:B------:R-:W-:-:S13]  /*91d0*/  BSSY.RECONVERGENT B1, `(.L_x_155) ;  /* 0x00001d1000017945 */ /* 0x000fda0003800200 */
[----:B------:R-:W-:Y:S05]  /*91e0*/  @P0 BRA `(.L_x_156) ;  /* 0x00000014002c0947 */ /* 0x000fea0003800000 */
[----:B------:R-:W-:Y:S01]  /*91f0*/  DMUL R10, R6, 0.5 ;  /* 0x3fe00000060a7828 */ /* 0x000fe20000000000 */
[----:B------:R-:W-:Y:S01]  /*9200*/  BSSY.RECONVERGENT B2, `(.L_x_157) ;  /* 0x0000054000027945 */ /* 0x000fe20003800200 */
[----:B------:R-:W-:-:S08]  /*9210*/  IMAD.MOV.U32 R21, RZ, RZ, -0x3ff ;  /* 0xfffffc01ff157424 */ /* 0x000fd000078e00ff */
[----:B------:R-:W-:Y:S01]  /*9220*/  ISETP.GT.AND P1, PT, R11, 0xfffff, PT ;  /* 0x000fffff0b00780c */ /* 0x000fe20003f24270 */
[----:B------:R-:W-:Y:S02]  /*9230*/  IMAD.MOV.U32 R8, RZ, RZ, R10 ;  /* 0x000000ffff087224 */ /* 0x000fe400078e000a */
[--C-:B------:R-:W-:Y:S02]  /*9240*/  IMAD.MOV.U32 R9, RZ, RZ, R11.reuse ;  /* 0x000000ffff097224 */ /* 0x100fe400078e000b */
[----:B------:R-:W-:-:S08]  /*9250*/  IMAD.MOV.U32 R0, RZ, RZ, R11 ;  /* 0x000000ffff007224 */ /* 0x000fd000078e000b */
[----:B------:R-:W-:Y:S01]  /*9260*/  @!P1 DMUL R8, R8, 1.80143985094819840000e+16 ;  /* 0x4350000008089828 */ /* 0x000fe20000000000 */
[----:B------:R-:W-:-:S09]  /*9270*/  @!P1 IMAD.MOV.U32 R21, RZ, RZ, -0x435 ;  /* 0xfffffbcbff159424 */ /* 0x000fd200078e00ff */
[----:B------:R-:W-:Y:S02]  /*9280*/  @!P1 IMAD.MOV.U32 R0, RZ, RZ, R9 ;  /* 0x000000ffff009224 */ /* 0x000fe400078e0009 */
[----:B------:R-:W-:-:S03]  /*9290*/  @!P1 IMAD.MOV.U32 R10, RZ, RZ, R8 ;  /* 0x000000ffff0a9224 */ /* 0x000fc600078e0008 */
[----:B------:R-:W-:-:S04]  /*92a0*/  IADD3 R11, PT, PT, R0, -0x1, RZ ;  /* 0xffffffff000b7810 */ /* 0x000fc80007ffe0ff */
[----:B------:R-:W-:-:S13]  /*92b0*/  ISETP.GT.U32.AND P0, PT, R11, 0x7feffffe, PT ;  /* 0x7feffffe0b00780c */ /* 0x000fda0003f04070 */
[----:B------:R-:W-:Y:S05]  /*92c0*/  @P0 BRA `(.L_x_158) ;  /* 0x0000000400040947 */ /* 0x000fea0003800000 */
[----:B------:R-:W-:Y:S01]  /*92d0*/  LOP3.LUT R8, R0, 0xfffff, RZ, 0xc0, !PT ;  /* 0x000fffff00087812 */ /* 0x000fe200078ec0ff */
[----:B------:R-:W-:Y:S01]  /*92e0*/  IMAD.MOV.U32 R12, RZ, RZ, RZ ;  /* 0x000000ffff0c7224 */ /* 0x000fe200078e00ff */
[----:B------:R-:W-:Y:S01]  /*92f0*/  UMOV UR4, 0x3ae80f1e ;  /* 0x3ae80f1e00047882 */ /* 0x000fe20000000000 */
[----:B------:R-:W-:Y:S01]  /*9300*/  IMAD.MOV.U32 R18, RZ, RZ, -0x748574fc ;  /* 0x8b7a8b04ff127424 */ /* 0x000fe200078e00ff */
[----:B------:R-:W-:Y:S01]  /*9310*/  LOP3.LUT R9, R8, 0x3ff00000, RZ, 0xfc, !PT ;  /* 0x3ff0000008097812 */ /* 0x000fe200078efcff */
[----:B------:R-:W-:Y:S01]  /*9320*/  IMAD.MOV.U32 R8, RZ, RZ, R10 ;  /* 0x000000ffff087224 */ /* 0x000fe200078e000a */
[----:B------:R-:W-:Y:S01]  /*9330*/  UMOV UR5, 0x3eb1380b ;  /* 0x3eb1380b00057882 */ /* 0x000fe20000000000 */
[----:B------:R-:W-:Y:S01]  /*9340*/  IMAD.MOV.U32 R19, RZ, RZ, 0x3ed0ee25 ;  /* 0x3ed0ee25ff137424 */ /* 0x000fe200078e00ff */
[----:B------:R-:W-:Y:S01]  /*9350*/  ISETP.GE.U32.AND P0, PT, R9, 0x3ff6a09f, PT ;  /* 0x3ff6a09f0900780c */ /* 0x000fe20003f06070 */
[----:B------:R-:W-:Y:S01]  /*9360*/  UMOV UR6, 0x80000000 ;  /* 0x8000000000067882 */ /* 0x000fe20000000000 */
[----:B------:R-:W-:Y:S01]  /*9370*/  LEA.HI R21, R0, R21, RZ, 0xc ;  /* 0x0000001500157211 */ /* 0x000fe200078f60ff */
[----:B------:R-:W-:-:S10]  /*9380*/  UMOV UR7, 0x43300000 ;  /* 0x4330000000077882 */ /* 0x000fd40000000000 */
[----:B------:R-:W-:Y:S02]  /*9390*/  @P0 IADD3 R11, PT, PT, R9, -0x100000, RZ ;  /* 0xfff00000090b0810 */ /* 0x000fe40007ffe0ff */
[----:B------:R-:W-:-:S03]  /*93a0*/  @P0 IADD3 R21, PT, PT, R21, 0x1, RZ ;  /* 0x0000000115150810 */ /* 0x000fc60007ffe0ff */
[----:B------:R-:W-:Y:S01]  /*93b0*/  @P0 IMAD.MOV.U32 R9, RZ, RZ, R11 ;  /* 0x000000ffff090224 */ /* 0x000fe200078e000b */
[----:B------:R-:W-:Y:S01]  /*93c0*/  LOP3.LUT R20, R21, 0x80000000, RZ, 0x3c, !PT ;  /* 0x8000000015147812 */ /* 0x000fe200078e3cff */
[----:B------:R-:W-:-:S04]  /*93d0*/  IMAD.MOV.U32 R21, RZ, RZ, 0x43300000 ;  /* 0x43300000ff157424 */ /* 0x000fc800078e00ff */
        /* <DEDUP_REMOVED lines=48> */
.L_x_158:
[----:B------:R-:W-:Y:S01]  /*96e0*/  IMAD.MOV.U32 R10, RZ, RZ, 0x0 ;  /* 0x00000000ff0a7424 */ /* 0x000fe200078e00ff */
[----:B------:R-:W-:Y:S01]  /*96f0*/  LOP3.LUT P0, RZ, R9, 0x7fffffff, RZ, 0xc0, !PT ;  /* 0x7fffffff09ff7812 */ /* 0x000fe2000780c0ff */
[----:B------:R-:W-:-:S06]  /*9700*/  IMAD.MOV.U32 R11, RZ, RZ, 0x7ff00000 ;  /* 0x7ff00000ff0b7424 */ /* 0x000fcc00078e00ff */
[----:B------:R-:W-:-:S10]  /*9710*/  DFMA R10, R8, R10, +INF ;  /* 0x7ff00000080a742b */ /* 0x000fd4000000000a */
[----:B------:R-:W-:Y:S02]  /*9720*/  FSEL R14, R10, RZ, P0 ;  /* 0x000000ff0a0e7208 */ /* 0x000fe40000000000 */
[----:B------:R-:W-:-:S07]  /*9730*/  FSEL R15, R11, -QNAN , P0 ;  /* 0xfff000000b0f7808 */ /* 0x000fce0000000000 */
.L_x_159:
[----:B------:R-:W-:Y:S05]  /*9740*/  BSYNC.RECONVERGENT B2 ;  /* 0x0000000000027941 */ /* 0x000fea0003800200 */
.L_x_157:
[----:B------:R-:W-:Y:S01]  /*9750*/  DSETP.GEU.AND P0, PT, R6, 3.75, PT ;  /* 0x400e00000600742a */ /* 0x000fe20003f0e000 */
[----:B------:R-:W-:-:S13]  /*9760*/  BSSY.RECONVERGENT B2, `(.L_x_160) ;  /* 0x00000cb000027945 */ /* 0x000fda0003800200 */
[----:B------:R-:W-:Y:S05]  /*9770*/  @P0 BRA `(.L_x_161) ;  /* 0x0000000000b40947 */ /* 0x000fea0003800000 */
[----:B------:R-:W0:Y:S01]  /*9780*/  MUFU.RCP64H R9, 3.75 ;  /* 0x400e000000097908 */ /* 0x000e220000001800 */
[----:B------:R-:W-:Y:S01]  /*9790*/  IMAD.MOV.U32 R10, RZ, RZ, 0x0 ;  /* 0x00000000ff0a7424 */ /* 0x000fe200078e00ff */
[----:B------:R-:W-:Y:S01]  /*97a0*/  MOV R11, 0x400e0000 ;  /* 0x400e0000000b7802 */ /* 0x000fe20000000f00 */
[----:B------:R-:W-:Y:S01]  /*97b0*/  IMAD.MOV.U32 R8, RZ, RZ, 0x1 ;  /* 0x00000001ff087424 */ /* 0x000fe200078e00ff */
[----:B------:R-:W-:Y:S01]  /*97c0*/  FSETP.GEU.AND P1, PT, |R7|, 6.5827683646048100446e-37, PT ;  /* 0x036000000700780b */ /* 0x000fe20003f2e200 */
[----:B------:R-:W-:Y:S04]  /*97d0*/  BSSY.RECONVERGENT B4, `(.L_x_162) ;  /* 0x0000012000047945 */ /* 0x000fe80003800200 */
        /* <DEDUP_REMOVED lines=12> */
[----:B------:R-:W-:Y:S01]  /*98a0*/  MOV R13, 0x400e0000 ;  /* 0x400e0000000d7802 */ /* 0x000fe20000000f00 */
[----:B------:R-:W-:Y:S01]  /*98b0*/  IMAD.MOV.U32 R9, RZ, RZ, R7 ;  /* 0x000000ffff097224 */ /* 0x000fe200078e0007 */
[----:B------:R-:W-:Y:S01]  /*98c0*/  MOV R11, 0x98f0 ;  /* 0x000098f0000b7802 */ /* 0x000fe20000000f00 */
[----:B------:R-:W-:-:S07]  /*98d0*/  IMAD.MOV.U32 R10, RZ, RZ, RZ ;  /* 0x000000ffff0a7224 */ /* 0x000fce00078e00ff */
[----:B------:R-:W-:Y:S05]  /*98e0*/  CALL.REL.NOINC `($__internal_1_$__cuda_sm20_div_rn_f64_full) ;  /* 0x000019ec008c7944 */ /* 0x000fea0003c00000 */
.L_x_163:
[----:B------:R-:W-:Y:S05]  /*98f0*/  BSYNC.RECONVERGENT B4 ;  /* 0x0000000000047941 */ /* 0x000fea0003800200 */
.L_x_162:
        /* <DEDUP_REMOVED lines=21> */
.L_x_161:
        /* <DEDUP_REMOVED lines=20> */
.L_x_166:
[----:B------:R-:W-:Y:S05]  /*9b90*/  BSYNC.RECONVERGENT B4 ;  /* 0x0000000000047941 */ /* 0x000fea0003800200 */
.L_x_165:
[----:B------:R-:W-:Y:S01]  /*9ba0*/  IMAD.MOV.U32 R10, RZ, RZ, 0x652b82fe ;  /* 0x652b82feff0a7424 */ /* 0x000fe200078e00ff */
[----:B------:R-:W-:Y:S01]  /*9bb0*/  UMOV UR4, 0xfefa39ef ;  /* 0xfefa39ef00047882 */ /* 0x000fe20000000000 */
[----:B------:R-:W-:Y:S01]  /*9bc0*/  IMAD.MOV.U32 R11, RZ, RZ, 0x3ff71547 ;  /* 0x3ff71547ff0b7424 */ /* 0x000fe200078e00ff */
[----:B------:R-:W-:Y:S01]  /*9bd0*/  UMOV UR5, 0x3fe62e42 ;  /* 0x3fe62e4200057882 */ /* 0x000fe20000000000 */
[----:B------:R-:W0:Y:S01]  /*9be0*/  MUFU.RSQ64H R21, R7 ;  /* 0x0000000700157308 */ /* 0x000e220000001c00 */
[----:B------:R-:W-:Y:S01]  /*9bf0*/  IMAD.MOV.U32 R18, RZ, RZ, 0x4aa99c71 ;  /* 0x4aa99c71ff127424 */ /* 0x000fe200078e00ff */
[----:B------:R-:W-:Y:S01]  /*9c00*/  UMOV UR6, 0x11122322 ;  /* 0x1112232200067882 */ /* 0x000fe20000000000 */
[----:B------:R-:W-:Y:S01]  /*9c10*/  IMAD.MOV.U32 R19, RZ, RZ, 0x3f924e3a ;  /* 0x3f924e3aff137424 */ /* 0x000fe200078e00ff */
[----:B------:R-:W-:Y:S01]  /*9c20*/  DFMA R28, R6, R10, 6.75539944105574400000e+15 ;  /* 0x43380000061c742b */ /* 0x000fe2000000000a */
[C---:B------:R-:W-:Y:S01]  /*9c30*/  VIADD R20, R7.reuse, 0xfcb00000 ;  /* 0xfcb0000007147836 */ /* 0x040fe20000000000 */
[----:B------:R-:W-:Y:S01]  /*9c40*/  UMOV UR7, 0x3f811111 ;  /* 0x3f81111100077882 */ /* 0x000fe20000000000 */
[----:B------:R-:W-:Y:S01]  /*9c50*/  MOV R26, 0x0 ;  /* 0x00000000001a7802 */ /* 0x000fe20000000f00 */
[----:B------:R-:W-:Y:S01]  /*9c60*/  IMAD.MOV.U32 R27, RZ, RZ, 0x3fd80000 ;  /* 0x3fd80000ff1b7424 */ /* 0x000fe200078e00ff */
[----:B------:R-:W-:Y:S01]  /*9c70*/  FSETP.GEU.AND P1, PT, |R7|, 4.1917929649353027344, PT ;  /* 0x4086232b0700780b */ /* 0x000fe20003f2e200 */
[----:B------:R-:W-:Y:S01]  /*9c80*/  BSSY.RECONVERGENT B3, `(.L_x_167) ;  /* 0x0000053000037945 */ /* 0x000fe20003800200 */
[----:B------:R-:W-:Y:S01]  /*9c90*/  ISETP.GE.U32.AND P0, PT, R20, 0x7ca00000, PT ;  /* 0x7ca000001400780c */ /* 0x000fe20003f06070 */
        /* <DEDUP_REMOVED lines=60> */
[----:B------:R-:W-:Y:S02]  /*a060*/  VIADD R63, R77, 0xfff00000 ;  /* 0xfff000004d3f7836 */ /* 0x000fe40000000000 */
[----:B------:R-:W-:Y:S01]  /*a070*/  DFMA R72, R64, -R64, R6 ;  /* 0x800000404048722b */ /* 0x000fe20000000006 */
[----:B------:R-:W-:Y:S01]  /*a080*/  IMAD.MOV.U32 R62, RZ, RZ, R76 ;  /* 0x000000ffff3e7224 */ /* 0x000fe200078e004c */
[----:B------:R-:W-:Y:S01]  /*a090*/  DFMA R10, R10, R8, -UR4 ;  /* 0x800000040a0a7e2b */ /* 0x000fe20008000008 */
[----:B------:R-:W-:Y:S01]  /*a0a0*/  UMOV UR4, 0x3365de00 ;  /* 0x3365de0000047882 */ /* 0x000fe20000000000 */
[----:B------:R-:W-:-:S03]  /*a0b0*/  UMOV UR5, 0x3fd98845 ;  /* 0x3fd9884500057882 */ /* 0x000fc60000000000 */
[----:B------:R-:W-:Y:S01]  /*a0c0*/  IMAD R19, R28, 0x100000, R27 ;  /* 0x001000001c137824 */ /* 0x000fe200078e021b */
[----:B------:R-:W-:Y:S01]  /*a0d0*/  DFMA R12, R72, R62, R64 ;  /* 0x0000003e480c722b */ /* 0x000fe20000000040 */
[----:B------:R-:W-:Y:S01]  /*a0e0*/  MOV R18, R26 ;  /* 0x0000001a00127202 */ /* 0x000fe20000000f00 */
[----:B------:R-:W-:Y:S01]  /*a0f0*/  DFMA R16, R10, R8, UR4 ;  /* 0x000000040a107e2b */ /* 0x000fe20008000008 */
[----:B------:R-:W-:Y:S10]  /*a100*/  @!P1 BRA `(.L_x_168) ;  /* 0x0000000000289947 */ /* 0x000ff40003800000 */
[----:B------:R-:W-:Y:S01]  /*a110*/  FSETP.GEU.AND P1, PT, |R7|, 4.2275390625, PT ;  /* 0x408748000700780b */ /* 0x000fe20003f2e200 */
[----:B------:R-:W-:-:S12]  /*a120*/  DADD R18, R6, +INF ;  /* 0x7ff0000006127429 */ /* 0x000fd80000000000 */
[----:B------:R-:W-:Y:S01]  /*a130*/  @!P1 LEA.HI R0, R28, R28, RZ, 0x1 ;  /* 0x0000001c1c009211 */ /* 0x000fe200078f08ff */
[----:B------:R-:W-:-:S03]  /*a140*/  @!P1 IMAD.MOV.U32 R8, RZ, RZ, R26 ;  /* 0x000000ffff089224 */ /* 0x000fc600078e001a */
[----:B------:R-:W-:-:S05]  /*a150*/  @!P1 SHF.R.S32.HI R9, RZ, 0x1, R0 ;  /* 0x00000001ff099819 */ /* 0x000fca0000011400 */
[----:B------:R-:W-:Y:S02]  /*a160*/  @!P1 IMAD.IADD R10, R28, 0x1, -R9 ;  /* 0x000000011c0a9824 */ /* 0x000fe400078e0a09 */
[----:B------:R-:W-:-:S03]  /*a170*/  @!P1 IMAD R9, R9, 0x100000, R27 ;  /* 0x0010000009099824 */ /* 0x000fc600078e021b */
[----:B------:R-:W-:Y:S01]  /*a180*/  @!P1 LEA R11, R10, 0x3ff00000, 0x14 ;  /* 0x3ff000000a0b9811 */ /* 0x000fe200078ea0ff */
[----:B------:R-:W-:-:S06]  /*a190*/  @!P1 IMAD.MOV.U32 R10, RZ, RZ, RZ ;  /* 0x000000ffff0a9224 */ /* 0x000fcc00078e00ff */
[----:B------:R-:W-:-:S11]  /*a1a0*/  @!P1 DMUL R18, R8, R10 ;  /* 0x0000000a08129228 */ /* 0x000fd60000000000 */
.L_x_168:
[----:B------:R-:W-:Y:S05]  /*a1b0*/  BSYNC.RECONVERGENT B3 ;  /* 0x0000000000037941 */ /* 0x000fea0003800200 */
.L_x_167:
[----:B------:R-:W-:Y:S04]  /*a1c0*/  BSSY.RECONVERGENT B4, `(.L_x_169) ;  /* 0x000000c000047945 */ /* 0x000fe80003800200 */
[----:B------:R-:W-:Y:S05]  /*a1d0*/  @!P0 BRA `(.L_x_170) ;  /* 0x0000000000288947 */ /* 0x000fea0003800000 */
[----:B------:R-:W-:Y:S01]  /*a1e0*/  IMAD.MOV.U32 R62, RZ, RZ, R63 ;  /* 0x000000ffff3e7224 */ /* 0x000fe200078e003f */
[----:B------:R-:W-:Y:S01]  /*a1f0*/  MOV R66, R73 ;  /* 0x0000004900427202 */ /* 0x000fe20000000f00 */
[----:B------:R-:W-:Y:S01]  /*a200*/  IMAD.MOV.U32 R13, RZ, RZ, R65 ;  /* 0x000000ffff0d7224 */ /* 0x000fe200078e0041 */
[----:B------:R-:W-:Y:S01]  /*a210*/  MOV R10, R7 ;  /* 0x00000007000a7202 */ /* 0x000fe20000000f00 */
[----:B------:R-:W-:Y:S01]  /*a220*/  IMAD.MOV.U32 R12, RZ, RZ, R20 ;  /* 0x000000ffff0c7224 */ /* 0x000fe200078e0014 */
[----:B------:R-:W-:Y:S01]  /*a230*/  MOV R63, 0xa260 ;  /* 0x0000a260003f7802 */ /* 0x000fe20000000f00 */
[----:B------:R-:W-:-:S07]  /*a240*/  IMAD.MOV.U32 R11, RZ, RZ, R6 ;  /* 0x000000ffff0b7224 */ /* 0x000fce00078e0006 */
[----:B------:R-:W-:Y:S05]  /*a250*/  CALL.REL.NOINC `($__internal_2_$__cuda_sm20_dsqrt_rn_f64_mediumpath_v1) ;  /* 0x000019e800c07944 */ /* 0x000fea0003c00000 */
[----:B------:R-:W-:Y:S02]  /*a260*/  IMAD.MOV.U32 R13, RZ, RZ, R12 ;  /* 0x000000ffff0d7224 */ /* 0x000fe400078e000c */
[----:B------:R-:W-:-:S07]  /*a270*/  IMAD.MOV.U32 R12, RZ, RZ, R62 ;  /* 0x000000ffff0c7224 */ /* 0x000fce00078e003e */
.L_x_170:
[----:B------:R-:W-:Y:S05]  /*a280*/  BSYNC.RECONVERGENT B4 ;  /* 0x0000000000047941 */ /* 0x000fea0003800200 */
.L_x_169:
        /* <DEDUP_REMOVED lines=22> */
.L_x_172:
[----:B------:R-:W-:Y:S05]  /*a3f0*/  BSYNC.RECONVERGENT B4 ;  /* 0x0000000000047941 */ /* 0x000fea0003800200 */
.L_x_171:
[----:B------:R-:W-:-:S11]  /*a400*/  DMUL R8, R16, R8 ;  /* 0x0000000810087228 */ /* 0x000fd60000000000 */
.L_x_164:
[----:B------:R-:W-:Y:S05]  /*a410*/  BSYNC.RECONVERGENT B2 ;  /* 0x0000000000027941 */ /* 0x000fea0003800200 */
.L_x_160:
        /* <DEDUP_REMOVED lines=15> */
[----:B------:R-:W-:Y:S02]  /*a510*/  MOV R9, R7 ;  /* 0x0000000700097202 */ /* 0x000fe40000000f00 */
[----:B------:R-:W-:Y:S01]  /*a520*/  MOV R6, 0xa550 ;  /* 0x0000a55000067802 */ /* 0x000fe20000000f00 */
[----:B------:R-:W-:-:S07]  /*a530*/  VIADD R7, R0, 0xfff00000 ;  /* 0xfff0000000077836 */ /* 0x000fce0000000000 */
[----:B------:R-:W-:Y:S05]  /*a540*/  CALL.REL.NOINC `($__internal_0_$__cuda_sm20_dblrcp_rn_slowpath_v3) ;  /* 0x000019dc00cc7944 */ /* 0x000fea0003c00000 */
.L_x_174:
[----:B------:R-:W-:Y:S05]  /*a550*/  BSYNC.RECONVERGENT B2 ;  /* 0x0000000000027941 */ /* 0x000fea0003800200 */
.L_x_173:
[----:B------:R-:W-:Y:S01]  /*a560*/  IMAD.MOV.U32 R6, RZ, RZ, -0x139e1783 ;  /* 0xec61e87dff067424 */ /* 0x000fe200078e00ff */
[----:B------:R-:W-:Y:S01]  /*a570*/  UMOV UR4, 0x57054a6d ;  /* 0x57054a6d00047882 */ /* 0x000fe20000000000 */
[----:B------:R-:W-:Y:S01]  /*a580*/  IMAD.MOV.U32 R7, RZ, RZ, 0x3f5216ad ;  /* 0x3f5216adff077424 */ /* 0x000fe200078e00ff */
[----:B------:R-:W-:-:S05]  /*a590*/  UMOV UR5, 0x3f089171 ;  /* 0x3f08917100057882 */ /* 0x000fca0000000000 */
        /* <DEDUP_REMOVED lines=16> */
.L_x_156:
[----:B------:R-:W-:Y:S01]  /*a6a0*/  MOV R8, 0x652b82fe ;  /* 0x652b82fe00087802 */ /* 0x000fe20000000f00 */
[----:B------:R-:W-:Y:S01]  /*a6b0*/  IMAD.MOV.U32 R9, RZ, RZ, 0x3ff71547 ;  /* 0x3ff71547ff097424 */ /* 0x000fe200078e00ff */
        /* <DEDUP_REMOVED lines=35> */
[----:B------:R-:W-:Y:S01]  /*a8f0*/  IMAD.MOV.U32 R0, RZ, RZ, R15 ;  /* 0x000000ffff007224 */ /* 0x000fe200078e000f */
[----:B------:R-:W-:Y:S01]  /*a900*/  DFMA R72, R64, -R64, R6 ;  /* 0x800000404048722b */ /* 0x000fe20000000006 */
[----:B------:R-:W-:Y:S01]  /*a910*/  IMAD.MOV.U32 R16, RZ, RZ, R76 ;  /* 0x000000ffff107224 */ /* 0x000fe200078e004c */
        /* <DEDUP_REMOVED lines=20> */
[----:B------:R-:W-:Y:S01]  /*aa60*/  LEA R15, R18, R9, 0x14 ;  /* 0x00000009120f7211 */ /* 0x000fe200078ea0ff */
        /* <DEDUP_REMOVED lines=11> */
[----:B------:R-:W-:Y:S01]  /*ab20*/  @!P0 LEA R11, R10, 0x3ff00000, 0x14 ;  /* 0x3ff000000a0b8811 */ /* 0x000fe200078ea0ff */
[----:B------:R-:W-:-:S06]  /*ab30*/  @!P0 IMAD.MOV.U32 R10, RZ, RZ, RZ ;  /* 0x000000ffff0a8224 */ /* 0x000fcc00078e00ff */
[----:B------:R-:W-:-:S11]  /*ab40*/  @!P0 DMUL R14, R8, R10 ;  /* 0x0000000a080e8228 */ /* 0x000fd60000000000 */
.L_x_177:
[----:B------:R-:W-:Y:S05]  /*ab50*/  BSYNC.RECONVERGENT B2 ;  /* 0x0000000000027941 */ /* 0x000fea0003800200 */
.L_x_176:
[----:B------:R-:W-:Y:S04]  /*ab60*/  BSSY.RECONVERGENT B2, `(.L_x_178) ;  /* 0x000000a000027945 */ /* 0x000fe80003800200 */
[----:B------:R-:W-:Y:S05]  /*ab70*/  @!P1 BRA `(.L_x_179) ;  /* 0x0000000000209947 */ /* 0x000fea0003800000 */
        /* <DEDUP_REMOVED lines=8> */
.L_x_179:
[----:B------:R-:W-:Y:S05]  /*ac00*/  BSYNC.RECONVERGENT B2 ;  /* 0x0000000000027941 */ /* 0x000fea0003800200 */
.L_x_178:
        /* <DEDUP_REMOVED lines=23> */
.L_x_181:
[----:B------:R-:W-:Y:S05]  /*ad80*/  BSYNC.RECONVERGENT B2 ;  /* 0x0000000000027941 */ /* 0x000fea0003800200 */
.L_x_180:
[----:B------:R-:W-:Y:S01]  /*ad90*/  IMAD.MOV.U32 R6, RZ, RZ, -0x260aabab ;  /* 0xd9f55455ff067424 */ /* 0x000fe200078e00ff */
[----:B------:R-:W-:Y:S01]  /*ada0*/  UMOV UR4, 0x373017f6 ;  /* 0x373017f600047882 */ /* 0x000fe20000000000 */
[----:B------:R-:W-:Y:S01]  /*adb0*/  IMAD.MOV.U32 R7, RZ, RZ, 0x3f6aac9e ;  /* 0x3f6aac9eff077424 */ /* 0x000fe200078e00ff */
[----:B------:R-:W-:-:S05]  /*adc0*/  UMOV UR5, 0x3f465cce ;  /* 0x3f465cce00057882 */ /* 0x000fca0000000000 */
        /* <DEDUP_REMOVED lines=17> */
.L_x_175:
[----:B------:R-:W-:Y:S05]  /*aee0*/  BSYNC.RECONVERGENT B1 ;  /* 0x0000000000017941 */ /* 0x000fea0003800200 */
.L_x_155:
[----:B------:R-:W-:Y:S01]  /*aef0*/  DADD R6, -RZ, |R22| ;  /* 0x00000000ff067229 */ /* 0x000fe20000000516 */
[----:B------:R-:W-:Y:S01]  /*af00*/  BSSY.RECONVERGENT B1, `(.L_x_182) ;  /* 0x0000008000017945 */ /* 0x000fe20003800200 */
[----:B------:R-:W-:Y:S01]  /*af10*/  DFMA R4, R8, R2, R4 ;  /* 0x000000020804722b */ /* 0x000fe20000000004 */
[----:B------:R-:W-:-:S07]  /*af20*/  MOV R10, 0xaf80 ;  /* 0x0000af80000a7802 */ /* 0x000fce0000000f00 */
[----:B------:R-:W-:Y:S01]  /*af30*/  MOV R8, R6 ;  /* 0x0000000600087202 */ /* 0x000fe20000000f00 */
[----:B------:R-:W-:Y:S02]  /*af40*/  IMAD.MOV.U32 R9, RZ, RZ, R7 ;  /* 0x000000ffff097224 */ /* 0x000fe400078e0007 */
[----:B------:R-:W-:Y:S02]  /*af50*/  IMAD.MOV.U32 R7, RZ, RZ, RZ ;  /* 0x000000ffff077224 */ /* 0x000fe400078e00ff */
[----:B------:R-:W-:-:S07]  /*af60*/  IMAD.MOV.U32 R6, RZ, RZ, 0x40080000 ;  /* 0x40080000ff067424 */ /* 0x000fce00078e00ff */
[----:B------:R-:W-:Y:S05]  /*af70*/  CALL.REL.NOINC `($_Z23cooling_function_singledddd$__internal_accurate_pow) ;  /* 0x000019e000407944 */ /* 0x000fea0003c00000 */
[----:B------:R-:W-:Y:S05]  /*af80*/  BSYNC.RECONVERGENT B1 ;  /* 0x0000000000017941 */ /* 0x000fea0003800200 */
.L_x_182:
[----:B------:R-:W-:Y:S01]  /*af90*/  DADD R6, R22, 3 ;  /* 0x4008000016067429 */ /* 0x000fe20000000000 */
[----:B------:R-:W-:Y:S01]  /*afa0*/  ISETP.GE.AND P0, PT, R23, RZ, PT ;  /* 0x000000ff1700720c */ /* 0x000fe20003f06270 */
[----:B------:R-:W-:Y:S01]  /*afb0*/  DADD R2, -RZ, -R32 ;  /* 0x00000000ff027229 */ /* 0x000fe20000000920 */
[----:B------:R-:W-:Y:S01]  /*afc0*/  BSSY.RECONVERGENT B1, `(.L_x_183) ;  /* 0x000000f000017945 */ /* 0x000fe20003800200 */
[----:B------:R-:W-:Y:S01]  /*afd0*/  IMAD.MOV.U32 R8, RZ, RZ, RZ ;  /* 0x000000ffff087224 */ /* 0x000fe200078e00ff */
[----:B------:R-:W-:-:S05]  /*afe0*/  MOV R9, 0x40240000 ;  /* 0x4024000000097802 */ /* 0x000fca0000000f00 */
        /* <DEDUP_REMOVED lines=12> */
.L_x_184:
[----:B------:R-:W-:Y:S05]  /*b0b0*/  BSYNC.RECONVERGENT B1 ;  /* 0x0000000000017941 */ /* 0x000fea0003800200 */
.L_x_183:
[----:B------:R-:W-:Y:S01]  /*b0c0*/  BSSY.RECONVERGENT B1, `(.L_x_185) ;  /* 0x0000005000017945 */ /* 0x000fe20003800200 */
[----:B------:R-:W-:Y:S01]  /*b0d0*/  IMAD.MOV.U32 R7, RZ, RZ, RZ ;  /* 0x000000ffff077224 */ /* 0x000fe200078e00ff */
[----:B------:R-:W-:Y:S01]  /*b0e0*/  MOV R10, 0xb110 ;  /* 0x0000b110000a7802 */ /* 0x000fe20000000f00 */
[----:B------:R-:W-:-:S07]  /*b0f0*/  IMAD.MOV.U32 R6, RZ, RZ, -0x3fdc0000 ;  /* 0xc0240000ff067424 */ /* 0x000fce00078e00ff */
[----:B------:R-:W-:Y:S05]  /*b100*/  CALL.REL.NOINC `($_Z23cooling_function_singledddd$__internal_accurate_pow) ;  /* 0x000019dc00dc7944 */ /* 0x000fea0003c00000 */
[----:B------:R-:W-:Y:S05]  /*b110*/  BSYNC.RECONVERGENT B1 ;  /* 0x0000000000017941 */ /* 0x000fea0003800200 */
.L_x_185:
[----:B------:R-:W0:Y:S01]  /*b120*/  MUFU.RCP64H R7, R49 ;  /* 0x0000003100077308 */ /* 0x000e220000001800 */
[----:B------:R-:W-:Y:S01]  /*b130*/  MOV R12, R48 ;  /* 0x00000030000c7202 */ /* 0x000fe20000000f00 */
[----:B------:R-:W-:Y:S01]  /*b140*/  IMAD.MOV.U32 R13, RZ, RZ, R49 ;  /* 0x000000ffff0d7224 */ /* 0x000fe200078e0031 */
[----:B------:R-:W-:Y:S01]  /*b150*/  UMOV UR4, 0x1eb851ec ;  /* 0x1eb851ec00047882 */ /* 0x000fe20000000000 */
[----:B------:R-:W-:Y:S01]  /*b160*/  IMAD.MOV.U32 R6, RZ, RZ, 0x1 ;  /* 0x00000001ff067424 */ /* 0x000fe200078e00ff */
[----:B------:R-:W-:Y:S01]  /*b170*/  UMOV UR5, 0x4003eb85 ;  /* 0x4003eb8500057882 */ /* 0x000fe20000000000 */
[----:B------:R-:W-:Y:S01]  /*b180*/  DSETP.NEU.AND P0, PT, R22, 1, PT ;  /* 0x3ff000001600742a */ /* 0x000fe20003f0d000 */
[----:B------:R-:W-:Y:S01]  /*b190*/  BSSY.RECONVERGENT B1, `(.L_x_186) ;  /* 0x0000021000017945 */ /* 0x000fe20003800200 */
[----:B------:R-:W-:Y:S01]  /*b1a0*/  DMUL R32, R32, UR4 ;  /* 0x0000000420207c28 */ /* 0x000fe20008000000 */
[----:B------:R-:W-:Y:S01]  /*b1b0*/  UMOV UR4, 0x54442d18 ;  /* 0x54442d1800047882 */ /* 0x000fe20000000000 */
[----:B------:R-:W-:-:S02]  /*b1c0*/  UMOV UR5, 0x400921fb ;  /* 0x400921fb00057882 */ /* 0x000fc40000000000 */
[----:B------:R-:W-:Y:S02]  /*b1d0*/  FSEL R2, R2, RZ, P0 ;  /* 0x000000ff02027208 */ /* 0x000fe40000000000 */
[----:B------:R-:W-:Y:S02]  /*b1e0*/  FSEL R3, R3, 1.875, P0 ;  /* 0x3ff0000003037808 */ /* 0x000fe40000000000 */
[----:B------:R-:W-:Y:S02]  /*b1f0*/  DMUL R32, R32, 12 ;  /* 0x4028000020207828 */ /* 0x000fe40000000000 */
[----:B0-----:R-:W-:-:S06]  /*b200*/  DFMA R8, R6, -R12, 1 ;  /* 0x3ff000000608742b */ /* 0x001fcc000000080c */
[----:B------:R-:W-:Y:S02]  /*b210*/  DMUL R32, R32, UR4 ;  /* 0x0000000420207c28 */ /* 0x000fe40008000000 */
[----:B------:R-:W-:-:S08]  /*b220*/  DFMA R8, R8, R8, R8 ;  /* 0x000000080808722b */ /* 0x000fd00000000008 */
[----:B------:R-:W-:Y:S01]  /*b230*/  DFMA R14, R6, R8, R6 ;  /* 0x00000008060e722b */ /* 0x000fe20000000006 */
[----:B------:R-:W-:Y:S01]  /*b240*/  IMAD.MOV.U32 R6, RZ, RZ, R46 ;  /* 0x000000ffff067224 */ /* 0x000fe200078e002e */
[----:B------:R-:W-:Y:S01]  /*b250*/  MOV R8, R50 ;  /* 0x0000003200087202 */ /* 0x000fe20000000f00 */
[----:B------:R-:W-:Y:S02]  /*b260*/  IMAD.MOV.U32 R7, RZ, RZ, R47 ;  /* 0x000000ffff077224 */ /* 0x000fe400078e002f */
[----:B------:R-:W-:-:S03]  /*b270*/  IMAD.MOV.U32 R9, RZ, RZ, R51 ;  /* 0x000000ffff097224 */ /* 0x000fc600078e0033 */
[----:B------:R-:W-:Y:S02]  /*b280*/  DFMA R16, R14, -R12, 1 ;  /* 0x3ff000000e10742b */ /* 0x000fe4000000080c */
[----:B------:R-:W-:-:S06]  /*b290*/  DMUL R6, R32, R6 ;  /* 0x0000000620067228 */ /* 0x000fcc0000000000 */
[----:B------:R-:W-:Y:S02]  /*b2a0*/  DFMA R16, R14, R16, R14 ;  /* 0x000000100e10722b */ /* 0x000fe4000000000e */
[----:B------:R-:W-:-:S08]  /*b2b0*/  DMUL R10, R6, R8 ;  /* 0x00000008060a7228 */ /* 0x000fd00000000000 */
[----:B------:R-:W-:Y:S02]  /*b2c0*/  DMUL R8, R16, R10 ;  /* 0x0000000a10087228 */ /* 0x000fe40000000000 */
[----:B------:R-:W-:-:S06]  /*b2d0*/  FSETP.GEU.AND P1, PT, |R11|, 6.5827683646048100446e-37, PT ;  /* 0x036000000b00780b */ /* 0x000fcc0003f2e200 */
        /* <DEDUP_REMOVED lines=12> */
.L_x_187:
[----:B------:R-:W-:Y:S05]  /*b3a0*/  BSYNC.RECONVERGENT B1 ;  /* 0x0000000000017941 */ /* 0x000fea0003800200 */
.L_x_186:
        /* <DEDUP_REMOVED lines=17> */
[----:B------:R-:W-:-:S07]  /*b4c0*/  IMAD.MOV.U32 R13, RZ, RZ, R7 ;  /* 0x000000ffff0d7224 */ /* 0x000fce00078e0007 */
[----:B------:R-:W-:Y:S05]  /*b4d0*/  CALL.REL.NOINC `($__internal_1_$__cuda_sm20_div_rn_f64_full) ;  /* 0x000019d000907944 */ /* 0x000fea0003c00000 */
[----:B------:R-:W-:Y:S01]  /*b4e0*/  IMAD.MOV.U32 R106, RZ, RZ, R8 ;  /* 0x000000ffff6a7224 */ /* 0x000fe200078e0008 */
[----:B------:R-:W-:-:S07]  /*b4f0*/  MOV R107, R9 ;  /* 0x00000009006b7202 */ /* 0x000fce0000000f00 */
.L_x_189:
[----:B------:R-:W-:Y:S05]  /*b500*/  BSYNC.RECONVERGENT B1 ;  /* 0x0000000000017941 */ /* 0x000fea0003800200 */
.L_x_188:
[----:B------:R-:W-:Y:S01]  /*b510*/  BSSY.RECONVERGENT B1, `(.L_x_190) ;  /* 0x0000007000017945 */ /* 0x000fe20003800200 */
[----:B------:R-:W-:Y:S01]  /*b520*/  IMAD.MOV.U32 R8, RZ, RZ, RZ ;  /* 0x000000ffff087224 */ /* 0x000fe200078e00ff */
[----:B------:R-:W-:Y:S01]  /*b530*/  MOV R10, 0xb580 ;  /* 0x0000b580000a7802 */ /* 0x000fe20000000f00 */
[----:B------:R-:W-:Y:S02]  /*b540*/  IMAD.MOV.U32 R9, RZ, RZ, 0x40340000 ;  /* 0x40340000ff097424 */ /* 0x000fe400078e00ff */
[----:B------:R-:W-:Y:S02]  /*b550*/  IMAD.MOV.U32 R7, RZ, RZ, 0x55555555 ;  /* 0x55555555ff077424 */ /* 0x000fe400078e00ff */
[----:B------:R-:W-:-:S07]  /*b560*/  IMAD.MOV.U32 R6, RZ, RZ, 0x3fd55555 ;  /* 0x3fd55555ff067424 */ /* 0x000fce00078e00ff */
[----:B------:R-:W-:Y:S05]  /*b570*/  CALL.REL.NOINC `($_Z23cooling_function_singledddd$__internal_accurate_pow) ;  /* 0x000019d800c07944 */ /* 0x000fea0003c00000 */
[----:B------:R-:W-:Y:S05]  /*b580*/  BSYNC.RECONVERGENT B1 ;  /* 0x0000000000017941 */ /* 0x000fea0003800200 */
.L_x_190:
        /* <DEDUP_REMOVED lines=63> */
.L_x_192:
[----:B------:R-:W-:Y:S05]  /*b980*/  BSYNC.RECONVERGENT B1 ;  /* 0x0000000000017941 */ /* 0x000fea0003800200 */
.L_x_191:
[----:B------:R-:W-:Y:S01]  /*b990*/  BSSY.RECONVERGENT B1, `(.L_x_193) ;  /* 0x0000005000017945 */ /* 0x000fe20003800200 */
[----:B------:R-:W-:Y:S01]  /*b9a0*/  IMAD.MOV.U32 R7, RZ, RZ, -0x55555555 ;  /* 0xaaaaaaabff077424 */ /* 0x000fe200078e00ff */
[----:B------:R-:W-:Y:S01]  /*b9b0*/  MOV R10, 0xb9e0 ;  /* 0x0000b9e0000a7802 */ /* 0x000fe20000000f00 */
[----:B------:R-:W-:-:S07]  /*b9c0*/  IMAD.MOV.U32 R6, RZ, RZ, 0x3ff2aaaa ;  /* 0x3ff2aaaaff067424 */ /* 0x000fce00078e00ff */
[----:B------:R-:W-:Y:S05]  /*b9d0*/  CALL.REL.NOINC `($_Z23cooling_function_singledddd$__internal_accurate_pow) ;  /* 0x000019d400a87944 */ /* 0x000fea0003c00000 */
[----:B------:R-:W-:Y:S05]  /*b9e0*/  BSYNC.RECONVERGENT B1 ;  /* 0x0000000000017941 */ /* 0x000fea0003800200 */
.L_x_193:
        /* <DEDUP_REMOVED lines=18> */
.L_x_195:
[----:B------:R-:W-:Y:S05]  /*bb10*/  BSYNC.RECONVERGENT B1 ;  /* 0x0000000000017941 */ /* 0x000fea0003800200 */
.L_x_194:
[----:B------:R-:W-:Y:S01]  /*bb20*/  BSSY.RECONVERGENT B1, `(.L_x_196) ;  /* 0x0000007000017945 */ /* 0x000fe20003800200 */
[----:B------:R-:W-:Y:S01]  /*bb30*/  IMAD.MOV.U32 R8, RZ, RZ, RZ ;  /* 0x000000ffff087224 */ /* 0x000fe200078e00ff */
[----:B------:R-:W-:Y:S01]  /*bb40*/  MOV R9, 0x40340000 ;  /* 0x4034000000097802 */ /* 0x000fe20000000f00 */
[----:B------:R-:W-:Y:S01]  /*bb50*/  IMAD.MOV.U32 R7, RZ, RZ, -0x55555555 ;  /* 0xaaaaaaabff077424 */ /* 0x000fe200078e00ff */
[----:B------:R-:W-:Y:S01]  /*bb60*/  MOV R10, 0xbb90 ;  /* 0x0000bb90000a7802 */ /* 0x000fe20000000f00 */
[----:B------:R-:W-:-:S07]  /*bb70*/  IMAD.MOV.U32 R6, RZ, RZ, 0x3ff6aaaa ;  /* 0x3ff6aaaaff067424 */ /* 0x000fce00078e00ff */
[----:B------:R-:W-:Y:S05]  /*bb80*/  CALL.REL.NOINC `($_Z23cooling_function_singledddd$__internal_accurate_pow) ;  /* 0x000019d4003c7944 */ /* 0x000fea0003c00000 */
[----:B------:R-:W-:Y:S05]  /*bb90*/  BSYNC.RECONVERGENT B1 ;  /* 0x0000000000017941 */ /* 0x000fea0003800200 */
.L_x_196:
        /* <DEDUP_REMOVED lines=18> */
[----:B------:R-:W-:Y:S01]  /*bcc0*/  IMAD.MOV.U32 R8, RZ, RZ, -0x66666666 ;  /* 0x9999999aff087424 */ /* 0x000fe200078e00ff */
[----:B------:R-:W-:Y:S01]  /*bcd0*/  MOV R11, 0xbd00 ;  /* 0x0000bd00000b7802 */ /* 0x000fe20000000f00 */
[----:B------:R-:W-:-:S07]  /*bce0*/  IMAD.MOV.U32 R9, RZ, RZ, 0x3fd99999 ;  /* 0x3fd99999ff097424 */ /* 0x000fce00078e00ff */
[----:B------:R-:W-:Y:S05]  /*bcf0*/  CALL.REL.NOINC `($__internal_1_$__cuda_sm20_div_rn_f64_full) ;  /* 0x000019c800887944 */ /* 0x000fea0003c00000 */
.L_x_198:
[----:B------:R-:W-:Y:S05]  /*bd00*/  BSYNC.RECONVERGENT B1 ;  /* 0x0000000000017941 */ /* 0x000fea0003800200 */
.L_x_197:
[----:B------:R-:W-:Y:S01]  /*bd10*/  BSSY.RECONVERGENT B1, `(.L_x_199) ;  /* 0x0000008000017945 */ /* 0x000fe20003800200 */
[----:B------:R-:W-:Y:S01]  /*bd20*/  DADD R4, R8, R4 ;  /* 0x0000000008047229 */ /* 0x000fe20000000004 */
[----:B------:R-:W-:Y:S01]  /*bd30*/  MOV R7, 0xaaaaaaab ;  /* 0xaaaaaaab00077802 */ /* 0x000fe20000000f00 */
[----:B------:R-:W-:Y:S01]  /*bd40*/  IMAD.MOV.U32 R8, RZ, RZ, RZ ;  /* 0x000000ffff087224 */ /* 0x000fe200078e00ff */
[----:B------:R-:W-:Y:S01]  /*bd50*/  MOV R10, 0xbd90 ;  /* 0x0000bd90000a7802 */ /* 0x000fe20000000f00 */
[----:B------:R-:W-:Y:S02]  /*bd60*/  IMAD.MOV.U32 R9, RZ, RZ, 0x40340000 ;  /* 0x40340000ff097424 */ /* 0x000fe400078e00ff */
[----:B------:R-:W-:-:S07]  /*bd70*/  IMAD.MOV.U32 R6, RZ, RZ, 0x3ffaaaaa ;  /* 0x3ffaaaaaff067424 */ /* 0x000fce00078e00ff */
[----:B------:R-:W-:Y:S05]  /*bd80*/  CALL.REL.NOINC `($_Z23cooling_function_singledddd$__internal_accurate_pow) ;  /* 0x000019d000bc7944 */ /* 0x000fea0003c00000 */
[----:B------:R-:W-:Y:S05]  /*bd90*/  BSYNC.RECONVERGENT B1 ;  /* 0x0000000000017941 */ /* 0x000fea0003800200 */
.L_x_199:
        /* <DEDUP_REMOVED lines=22> */
.L_x_201:
[----:B------:R-:W-:Y:S05]  /*bf00*/  BSYNC.RECONVERGENT B1 ;  /* 0x0000000000017941 */ /* 0x000fea0003800200 */
.L_x_200:
[----:B------:R-:W-:-:S08]  /*bf10*/  DADD R4, R4, R8 ;  /* 0x0000000004047229 */ /* 0x000fd00000000008 */
[----:B------:R-:W-:-:S11]  /*bf20*/  DFMA R106, R4, -R106, R2 ;  /* 0x8000006a046a722b */ /* 0x000fd60000000002 */
.L_x_125:
[----:B------:R-:W-:Y:S05]  /*bf30*/  BSYNC.RECONVERGENT B0 ;  /* 0x0000000000007941 */ /* 0x000fea0003800200 */
.L_x_105:
        /* <DEDUP_REMOVED lines=18> */
.L_x_203:
[----:B------:R-:W-:Y:S05]  /*c060*/  BSYNC.RECONVERGENT B0 ;  /* 0x0000000000007941 */ /* 0x000fea0003800200 */
.L_x_202:
        /* <DEDUP_REMOVED lines=22> */
.L_x_205:
[----:B------:R-:W-:Y:S05]  /*c1d0*/  BSYNC.RECONVERGENT B0 ;  /* 0x0000000000007941 */ /* 0x000fea0003800200 */
.L_x_204:
        /* <DEDUP_REMOVED lines=10> */
[----:B------:R-:W-:Y:S02]  /*c280*/  DFMA R134, R4, R2, R134 ;  /* 0x000000020486722b */ /* 0x000fe40000000086 */
[C---:B------:R-:W-:Y:S02]  /*c290*/  DMUL R4, R44.reuse, 0.5 ;  /* 0x3fe000002c047828 */ /* 0x040fe40000000000 */
[----:B------:R-:W-:-:S06]  /*c2a0*/  DMUL R2, R44, R44 ;  /* 0x0000002c2c027228 */ /* 0x000fcc0000000000 */
[----:B------:R-:W-:Y:S01]  /*c2b0*/  FFMA R0, RZ, R45, R135 ;  /* 0x0000002dff007223 */ /* 0x000fe20000000087 */
[----:B------:R-:W-:Y:S01]  /*c2c0*/  DMUL R14, R4, 1.80143985094819840000e+16 ;  /* 0x43500000040e7828 */ /* 0x000fe20000000000 */
[----:B------:R-:W-:Y:S01]  /*c2d0*/  ISETP.GE.AND P1, PT, R5, 0x100000, PT ;  /* 0x001000000500780c */ /* 0x000fe20003f26270 */
[----:B------:R-:W-:Y:S02]  /*c2e0*/  DMUL R2, R2, 0.25 ;  /* 0x3fd0000002027828 */ /* 0x000fe40000000000 */
        /* <DEDUP_REMOVED lines=10> */
.L_x_207:
[----:B------:R-:W-:Y:S05]  /*c390*/  BSYNC.RECONVERGENT B0 ;  /* 0x0000000000007941 */ /* 0x000fea0003800200 */
.L_x_206:
[----:B------:R-:W-:Y:S01]  /*c3a0*/  IMAD.MOV.U32 R114, RZ, RZ, 0x652b82fe ;  /* 0x652b82feff727424 */ /* 0x000fe200078e00ff */
[----:B------:R-:W-:Y:S01]  /*c3b0*/  UMOV UR4, 0xfefa39ef ;  /* 0xfefa39ef00047882 */ /* 0x000fe20000000000 */
[----:B------:R-:W-:Y:S01]  /*c3c0*/  IMAD.MOV.U32 R115, RZ, RZ, 0x3ff71547 ;  /* 0x3ff71547ff737424 */ /* 0x000fe200078e00ff */
[----:B------:R-:W-:Y:S01]  /*c3d0*/  UMOV UR5, 0x3fe62e42 ;  /* 0x3fe62e4200057882 */ /* 0x000fe20000000000 */
[----:B------:R-:W0:Y:S01]  /*c3e0*/  MUFU.RSQ64H R13, R45 ;  /* 0x0000002d000d7308 */ /* 0x000e220000001c00 */
[C---:B------:R-:W-:Y:S01]  /*c3f0*/  VIADD R12, R45.reuse, 0xfcb00000 ;  /* 0xfcb000002d0c7836 */ /* 0x040fe20000000000 */
[C---:B------:R-:W-:Y:S01]  /*c400*/  FSETP.GEU.AND P0, PT, |R45|.reuse, 4.1917929649353027344, PT ;  /* 0x4086232b2d00780b */ /* 0x040fe20003f0e200 */
[----:B------:R-:W-:Y:S01]  /*c410*/  IMAD.MOV.U32 R16, RZ, RZ, 0x0 ;  /* 0x00000000ff107424 */ /* 0x000fe200078e00ff */
[----:B------:R-:W-:Y:S01]  /*c420*/  DFMA R114, R44, R114, 6.75539944105574400000e+15 ;  /* 0x433800002c72742b */ /* 0x000fe20000000072 */
[----:B------:R-:W-:Y:S01]  /*c430*/  IMAD.MOV.U32 R17, RZ, RZ, 0x3fd80000 ;  /* 0x3fd80000ff117424 */ /* 0x000fe200078e00ff */
[----:B------:R-:W-:Y:S01]  /*c440*/  BSSY.RECONVERGENT B0, `(.L_x_208) ;  /* 0x0000047000007945 */ /* 0x000fe20003800200 */
[----:B------:R-:W-:-:S05]  /*c450*/  FSETP.GEU.AND P6, PT, |R45|, 4.2275390625, PT ;  /* 0x408748002d00780b */ /* 0x000fca0003fce200 */
[----:B------:R-:W-:Y:S02]  /*c460*/  DADD R6, R114, -6.75539944105574400000e+15 ;  /* 0xc338000072067429 */ /* 0x000fe40000000000 */
[----:B------:R-:W-:Y:S01]  /*c470*/  LEA.HI R0, R114, R114, RZ, 0x1 ;  /* 0x0000007272007211 */ /* 0x000fe200078f08ff */
[----:B0-----:R-:W-:-:S03]  /*c480*/  DMUL R10, R12, R12 ;  /* 0x0000000c0c0a7228 */ /* 0x001fc60000000000 */
[----:B------:R-:W-:Y:S02]  /*c490*/  SHF.R.S32.HI R123, RZ, 0x1, R0 ;  /* 0x00000001ff7b7819 */ /* 0x000fe40000011400 */
[----:B------:R-:W-:Y:S01]  /*c4a0*/  DFMA R8, R6, -UR4, R44 ;  /* 0x8000000406087c2b */ /* 0x000fe2000800002c */
[----:B------:R-:W-:Y:S01]  /*c4b0*/  UMOV UR4, 0x3b39803f ;  /* 0x3b39803f00047882 */ /* 0x000fe20000000000 */
[----:B------:R-:W-:Y:S01]  /*c4c0*/  UMOV UR5, 0x3c7abc9e ;  /* 0x3c7abc9e00057882 */ /* 0x000fe20000000000 */
[----:B------:R-:W-:Y:S01]  /*c4d0*/  P2R R0, PR, RZ, 0x1 ;  /* 0x00000001ff007803 */ /* 0x000fe20000000000 */
[----:B------:R-:W-:Y:S01]  /*c4e0*/  DFMA R10, -R10, R44, 1 ;  /* 0x3ff000000a0a742b */ /* 0x000fe2000000012c */
[----:B------:R-:W-:-:S03]  /*c4f0*/  ISETP.GE.U32.AND P0, PT, R12, 0x7ca00000, PT ;  /* 0x7ca000000c00780c */ /* 0x000fc60003f06070 */
        /* <DEDUP_REMOVED lines=14> */
[----:B------:R-:W-:-:S03]  /*c5e0*/  DADD R16, R44, +INF ;  /* 0x7ff000002c107429 */ /* 0x000fc60000000000 */
[----:B------:R-:W-:Y:S02]  /*c5f0*/  DMUL R64, R76, R44 ;  /* 0x0000002c4c407228 */ /* 0x000fe40000000000 */
[----:B------:R-:W-:Y:S01]  /*c600*/  DFMA R6, R8, R6, UR4 ;  /* 0x0000000408067e2b */ /* 0x000fe20008000006 */
[----:B------:R-:W-:Y:S01]  /*c610*/  UMOV UR4, 0x14761f65 ;  /* 0x14761f6500047882 */ /* 0x000fe20000000000 */
[----:B------:R-:W-:Y:S01]  /*c620*/  UMOV UR5, 0x3f2a01a0 ;  /* 0x3f2a01a000057882 */ /* 0x000fe20000000000 */
[----:B------:R-:W-:Y:S02]  /*c630*/  VIADD R63, R77, 0xfff00000 ;  /* 0xfff000004d3f7836 */ /* 0x000fe40000000000 */
[----:B------:R-:W-:Y:S01]  /*c640*/  IMAD.MOV.U32 R62, RZ, RZ, R76 ;  /* 0x000000ffff3e7224 */ /* 0x000fe200078e004c */
        /* <DEDUP_REMOVED lines=19> */
[----:B------:R-:W-:Y:S01]  /*c780*/  DFMA R6, R8, R6, 1 ;  /* 0x3ff000000806742b */ /* 0x000fe20000000006 */
[----:B------:R-:W-:-:S05]  /*c790*/  IMAD.IADD R8, R114, 0x1, -R123 ;  /* 0x0000000172087824 */ /* 0x000fca00078e0a7b */
[----:B------:R-:W-:Y:S01]  /*c7a0*/  LEA R9, R8, 0x3ff00000, 0x14 ;  /* 0x3ff0000008097811 */ /* 0x000fe200078ea0ff */
[----:B------:R-:W-:-:S03]  /*c7b0*/  IMAD.MOV.U32 R8, RZ, RZ, RZ ;  /* 0x000000ffff087224 */ /* 0x000fc600078e00ff */
[-C--:B------:R-:W-:Y:S01]  /*c7c0*/  LEA R123, R123, R7.reuse, 0x14 ;  /* 0x000000077b7b7211 */ /* 0x080fe200078ea0ff */
[--C-:B------:R-:W-:Y:S01]  /*c7d0*/  IMAD.MOV.U32 R122, RZ, RZ, R6.reuse ;  /* 0x000000ffff7a7224 */ /* 0x100fe200078e0006 */
[----:B------:R-:W-:Y:S01]  /*c7e0*/  LEA R115, R114, R7, 0x14 ;  /* 0x0000000772737211 */ /* 0x000fe200078ea0ff */
[----:B------:R-:W-:-:S04]  /*c7f0*/  IMAD.MOV.U32 R114, RZ, RZ, R6 ;  /* 0x000000ffff727224 */ /* 0x000fc800078e0006 */
[----:B------:R-:W-:Y:S01]  /*c800*/  DMUL R122, R122, R8 ;  /* 0x000000087a7a7228 */ /* 0x000fe20000000000 */
        /* <DEDUP_REMOVED lines=8> */
[----:B------:R-:W-:Y:S02]  /*c890*/  IMAD.MOV.U32 R42, RZ, RZ, R62 ;  /* 0x000000ffff2a7224 */ /* 0x000fe400078e003e */
[----:B------:R-:W-:-:S07]  /*c8a0*/  IMAD.MOV.U32 R43, RZ, RZ, R12 ;  /* 0x000000ffff2b7224 */ /* 0x000fce00078e000c */
.L_x_209:
[----:B------:R-:W-:Y:S05]  /*c8b0*/  BSYNC.RECONVERGENT B0 ;  /* 0x0000000000007941 */ /* 0x000fea0003800200 */
.L_x_208:
[----:B------:R-:W0:Y:S01]  /*c8c0*/  MUFU.RCP64H R9, 3.75 ;  /* 0x400e000000097908 */ /* 0x000e220000001800 */
[----:B------:R-:W-:Y:S01]  /*c8d0*/  IMAD.MOV.U32 R10, RZ, RZ, 0x0 ;  /* 0x00000000ff0a7424 */ /* 0x000fe200078e00ff */
[----:B------:R-:W-:Y:S01]  /*c8e0*/  MOV R11, 0x400e0000 ;  /* 0x400e0000000b7802 */ /* 0x000fe20000000f00 */
[----:B------:R-:W-:Y:S01]  /*c8f0*/  IMAD.MOV.U32 R8, RZ, RZ, 0x1 ;  /* 0x00000001ff087424 */ /* 0x000fe200078e00ff */
[----:B------:R-:W-:Y:S01]  /*c900*/  UMOV UR4, 0xfd3b7f88 ;  /* 0xfd3b7f8800047882 */ /* 0x000fe20000000000 */
[----:B------:R-:W-:Y:S01]  /*c910*/  UMOV UR5, 0x3f70125e ;  /* 0x3f70125e00057882 */ /* 0x000fe20000000000 */
[----:B------:R-:W-:Y:S01]  /*c920*/  FSETP.GEU.AND P2, PT, |R45|, 6.5827683646048100446e-37, PT ;  /* 0x036000002d00780b */ /* 0x000fe20003f4e200 */
[----:B------:R-:W-:Y:S02]  /*c930*/  BSSY.RECONVERGENT B0, `(.L_x_210) ;  /* 0x000002a000007945 */ /* 0x000fe40003800200 */
[----:B0-----:R-:W-:-:S08]  /*c940*/  DFMA R6, R8, -R10, 1 ;  /* 0x3ff000000806742b */ /* 0x001fd0000000080a */
[----:B------:R-:W-:Y:S01]  /*c950*/  DFMA R12, R6, R6, R6 ;  /* 0x00000006060c722b */ /* 0x000fe20000000006 */
[----:B------:R-:W-:Y:S02]  /*c960*/  IMAD.MOV.U32 R6, RZ, RZ, -0x35f7b3ab ;  /* 0xca084c55ff067424 */ /* 0x000fe400078e00ff */
[----:B------:R-:W-:-:S05]  /*c970*/  IMAD.MOV.U32 R7, RZ, RZ, 0x3f90df2b ;  /* 0x3f90df2bff077424 */ /* 0x000fca00078e00ff */
[----:B------:R-:W-:Y:S02]  /*c980*/  DFMA R12, R8, R12, R8 ;  /* 0x0000000c080c722b */ /* 0x000fe40000000008 */
[----:B------:R-:W-:Y:S01]  /*c990*/  DFMA R6, R134, UR4, -R6 ;  /* 0x0000000486067c2b */ /* 0x000fe20008000806 */
[----:B------:R-:W-:Y:S01]  /*c9a0*/  UMOV UR4, 0xf0e55ae3 ;  /* 0xf0e55ae300047882 */ /* 0x000fe20000000000 */
[----:B------:R-:W-:-:S04]  /*c9b0*/  UMOV UR5, 0x3f9afce6 ;  /* 0x3f9afce600057882 */ /* 0x000fc80000000000 */
[----:B------:R-:W-:Y:S02]  /*c9c0*/  DFMA R10, R12, -R10, 1 ;  /* 0x3ff000000c0a742b */ /* 0x000fe4000000080a */
[----:B------:R-:W-:Y:S01]  /*c9d0*/  DFMA R6, R6, R134, UR4 ;  /* 0x0000000406067e2b */ /* 0x000fe20008000086 */
[----:B------:R-:W-:Y:S01]  /*c9e0*/  UMOV UR4, 0x1efdc716 ;  /* 0x1efdc71600047882 */ /* 0x000fe20000000000 */
[----:B------:R-:W-:-:S04]  /*c9f0*/  UMOV UR5, 0x3f951227 ;  /* 0x3f95122700057882 */ /* 0x000fc80000000000 */
[----:B------:R-:W-:Y:S02]  /*ca00*/  DFMA R12, R12, R10, R12 ;  /* 0x0000000a0c0c722b */ /* 0x000fe4000000000c */
[----:B------:R-:W-:Y:S01]  /*ca10*/  DFMA R6, R6, R134, -UR4 ;  /* 0x8000000406067e2b */ /* 0x000fe20008000086 */
[----:B------:R-:W-:Y:S01]  /*ca20*/  UMOV UR4, 0x8a50d154 ;  /* 0x8a50d15400047882 */ /* 0x000fe20000000000 */
[----:B------:R-:W-:-:S04]  /*ca30*/  UMOV UR5, 0x3f82c3f3 ;  /* 0x3f82c3f300057882 */ /* 0x000fc80000000000 */
[----:B------:R-:W-:Y:S02]  /*ca40*/  DMUL R8, R12, R44 ;  /* 0x0000002c0c087228 */ /* 0x000fe40000000000 */
[----:B------:R-:W-:Y:S01]  /*ca50*/  DFMA R6, R6, R134, UR4 ;  /* 0x0000000406067e2b */ /* 0x000fe20008000086 */
[----:B------:R-:W-:Y:S01]  /*ca60*/  UMOV UR4, 0x4e13894a ;  /* 0x4e13894a00047882 */ /* 0x000fe20000000000 */
[----:B------:R-:W-:-:S04]  /*ca70*/  UMOV UR5, 0x3f59d0c1 ;  /* 0x3f59d0c100057882 */ /* 0x000fc80000000000 */
[----:B------:R-:W-:Y:S02]  /*ca80*/  DFMA R10, R8, -3.75, R44 ;  /* 0xc00e0000080a782b */ /* 0x000fe4000000002c */
[----:B------:R-:W-:Y:S01]  /*ca90*/  DFMA R6, R6, R134, -UR4 ;  /* 0x8000000406067e2b */ /* 0x000fe20008000086 */
[----:B------:R-:W-:Y:S01]  /*caa0*/  UMOV UR4, 0x2b92d5db ;  /* 0x2b92d5db00047882 */ /* 0x000fe20000000000 */
[----:B------:R-:W-:-:S04]  /*cab0*/  UMOV UR5, 0x3f627548 ;  /* 0x3f62754800057882 */ /* 0x000fc80000000000 */
[----:B------:R-:W-:Y:S02]  /*cac0*/  DFMA R8, R12, R10, R8 ;  /* 0x0000000a0c08722b */ /* 0x000fe40000000008 */
[----:B------:R-:W-:Y:S01]  /*cad0*/  DFMA R6, R6, R134, UR4 ;  /* 0x0000000406067e2b */ /* 0x000fe20008000086 */
[----:B------:R-:W-:Y:S01]  /*cae0*/  UMOV UR4, 0xff2d9d1c ;  /* 0xff2d9d1c00047882 */ /* 0x000fe20000000000 */
[----:B------:R-:W-:-:S06]  /*caf0*/  UMOV UR5, 0x3f8b35a5 ;  /* 0x3f8b35a500057882 */ /* 0x000fcc0000000000 */
[----:B------:R-:W-:Y:S01]  /*cb00*/  FFMA R10, RZ, 2.21875, R9 ;  /* 0x400e0000ff0a7823 */ /* 0x000fe20000000009 */
[----:B------:R-:W-:Y:S01]  /*cb10*/  DFMA R6, R6, R134, UR4 ;  /* 0x0000000406067e2b */ /* 0x000fe20008000086 */
[----:B------:R-:W-:Y:S01]  /*cb20*/  UMOV UR4, 0x3365de00 ;  /* 0x3365de0000047882 */ /* 0x000fe20000000000 */
[----:B------:R-:W-:Y:S02]  /*cb30*/  UMOV UR5, 0x3fd98845 ;  /* 0x3fd9884500057882 */ /* 0x000fe40000000000 */
[----:B------:R-:W-:-:S04]  /*cb40*/  FSETP.GT.AND P0, PT, |R10|, 1.469367938527859385e-39, PT ;  /* 0x001000000a00780b */ /* 0x000fc80003f04200 */
[----:B------:R-:W-:-:S09]  /*cb50*/  DFMA R138, R6, R134, UR4 ;  /* 0x00000004068a7e2b */ /* 0x000fd20008000086 */
[----:B------:R-:W-:Y:S05]  /*cb60*/  @P0 BRA P2, `(.L_x_211) ;  /* 0x0000000000180947 */ /* 0x000fea0001000000 */
[----:B------:R-:W-:Y:S01]  /*cb70*/  IMAD.MOV.U32 R8, RZ, RZ, R44 ;  /* 0x000000ffff087224 */ /* 0x000fe200078e002c */
[----:B------:R-:W-:Y:S01]  /*cb80*/  MOV R9, R45 ;  /* 0x0000002d00097202 */ /* 0x000fe20000000f00 */
[----:B------:R-:W-:Y:S01]  /*cb90*/  IMAD.MOV.U32 R10, RZ, RZ, RZ ;  /* 0x000000ffff0a7224 */ /* 0x000fe200078e00ff */
[----:B------:R-:W-:Y:S01]  /*cba0*/  MOV R11, 0xcbd0 ;  /* 0x0000cbd0000b7802 */ /* 0x000fe20000000f00 */
[----:B------:R-:W-:-:S07]  /*cbb0*/  IMAD.MOV.U32 R13, RZ, RZ, 0x400e0000 ;  /* 0x400e0000ff0d7424 */ /* 0x000fce00078e00ff */
[----:B------:R-:W-:Y:S05]  /*cbc0*/  CALL.REL.NOINC `($__internal_1_$__cuda_sm20_div_rn_f64_full) ;  /* 0x000019b800d47944 */ /* 0x000fea0003c00000 */
.L_x_211:
[----:B------:R-:W-:Y:S05]  /*cbd0*/  BSYNC.RECONVERGENT B0 ;  /* 0x0000000000007941 */ /* 0x000fea0003800200 */
.L_x_210:
[----:B------:R-:W-:Y:S01]  /*cbe0*/  IMAD.MOV.U32 R112, RZ, RZ, 0x652b82fe ;  /* 0x652b82feff707424 */ /* 0x000fe200078e00ff */
[----:B------:R-:W0:Y:S01]  /*cbf0*/  MUFU.RCP64H R31, R45 ;  /* 0x0000002d001f7308 */ /* 0x000e220000001800 */
[----:B------:R-:W-:Y:S01]  /*cc00*/  IMAD.MOV.U32 R113, RZ, RZ, 0x3ff71547 ;  /* 0x3ff71547ff717424 */ /* 0x000fe200078e00ff */
[----:B------:R-:W-:Y:S01]  /*cc10*/  UMOV UR4, 0xfefa39ef ;  /* 0xfefa39ef00047882 */ /* 0x000fe20000000000 */
[----:B------:R-:W-:Y:S01]  /*cc20*/  UMOV UR5, 0x3fe62e42 ;  /* 0x3fe62e4200057882 */ /* 0x000fe20000000000 */
[----:B------:R-:W-:Y:S01]  /*cc30*/  IADD3 R30, PT, PT, R45, 0x300402, RZ ;  /* 0x003004022d1e7810 */ /* 0x000fe20007ffe0ff */
[----:B------:R-:W-:Y:S01]  /*cc40*/  DMUL R8, R8, R8 ;  /* 0x0000000808087228 */ /* 0x000fe20000000000 */
[----:B------:R-:W-:Y:S01]  /*cc50*/  HFMA2 R26, -RZ, RZ, -0.00013077259063720703125, -1533 ;  /* 0x8849e5fdff1a7431 */ /* 0x000fe200000001ff */
[----:B------:R-:W-:Y:S01]  /*cc60*/  DFMA R112, R44, -R112, 6.75539944105574400000e+15 ;  /* 0x433800002c70742b */ /* 0x000fe20000000870 */
[----:B------:R-:W-:Y:S01]  /*cc70*/  IMAD.MOV.U32 R20, RZ, RZ, 0x4aa99c71 ;  /* 0x4aa99c71ff147424 */ /* 0x000fe200078e00ff */
[----:B------:R-:W-:Y:S01]  /*cc80*/  UMOV UR6, 0x4ac8503b ;  /* 0x4ac8503b00067882 */ /* 0x000fe20000000000 */
[----:B------:R-:W-:Y:S01]  /*cc90*/  IMAD.MOV.U32 R21, RZ, RZ, 0x3f924e3a ;  /* 0x3f924e3aff157424 */ /* 0x000fe200078e00ff */
[----:B------:R-:W-:Y:S01]  /*cca0*/  UMOV UR7, 0x3f7134a3 ;  /* 0x3f7134a300077882 */ /* 0x000fe20000000000 */
[----:B------:R-:W-:Y:S01]  /*ccb0*/  IMAD.MOV.U32 R27, RZ, RZ, 0x3fa278a8 ;  /* 0x3fa278a8ff1b7424 */ /* 0x000fe200078e00ff */
[----:B------:R-:W-:Y:S01]  /*ccc0*/  FSETP.GEU.AND P3, PT, |R30|, 5.8789094863358348022e-39, PT ;  /* 0x004004021e00780b */ /* 0x000fe20003f6e200 */
[----:B------:R-:W-:Y:S01]  /*ccd0*/  IMAD.MOV.U32 R28, RZ, RZ, -0x66d11a64 ;  /* 0x992ee59cff1c7424 */ /* 0x000fe200078e00ff */
[----:B------:R-:W-:Y:S01]  /*cce0*/  DADD R6, R112, -6.75539944105574400000e+15 ;  /* 0xc338000070067429 */ /* 0x000fe20000000000 */
[----:B------:R-:W-:Y:S01]  /*ccf0*/  IMAD.MOV.U32 R29, RZ, RZ, 0x3f68b395 ;  /* 0x3f68b395ff1d7424 */ /* 0x000fe200078e00ff */
[----:B0-----:R-:W-:Y:S01]  /*cd00*/  DFMA R12, R30, -R44, 1 ;  /* 0x3ff000001e0c742b */ /* 0x001fe2000000082c */
[----:B------:R-:W-:Y:S01]  /*cd10*/  BSSY.RECONVERGENT B0, `(.L_x_212) ;  /* 0x00000a4000007945 */ /* 0x000fe20003800200 */
[----:B------:R-:W-:Y:S01]  /*cd20*/  DFMA R20, R134, -UR6, R20 ;  /* 0x8000000686147c2b */ /* 0x000fe20008000014 */
[----:B------:R-:W-:Y:S01]  /*cd30*/  UMOV UR6, 0x14761f65 ;  /* 0x14761f6500067882 */ /* 0x000fe20000000000 */
[----:B------:R-:W-:Y:S01]  /*cd40*/  UMOV UR7, 0x3f2a01a0 ;  /* 0x3f2a01a000077882 */ /* 0x000fe20000000000 */
[----:B------:R-:W-:-:S02]  /*cd50*/  DSETP.GT.AND P0, PT, R44, RZ, PT ;  /* 0x000000ff2c00722a */ /* 0x000fc40003f04000 */
[----:B------:R-:W-:Y:S01]  /*cd60*/  DFMA R10, R6, -UR4, -R44 ;  /* 0x80000004060a7c2b */ /* 0x000fe2000800082c */
        /* <DEDUP_REMOVED lines=19> */
[----:B------:R-:W-:Y:S02]  /*cea0*/  UMOV UR5, 0x3f72c3d7 ;  /* 0x3f72c3d700057882 */ /* 0x000fe40000000000 */
[C---:B------:R-:W-:Y:S01]  /*ceb0*/  DFMA R6, R8.reuse, UR4, R26 ;  /* 0x0000000408067c2b */ /* 0x040fe2000800001a */
[----:B------:R-:W-:Y:S01]  /*cec0*/  UMOV UR4, 0xd9adb0d3 ;  /* 0xd9adb0d300047882 */ /* 0x000fe20000000000 */
[----:B------:R-:W-:Y:S02]  /*ced0*/  UMOV UR5, 0x3f353da9 ;  /* 0x3f353da900057882 */ /* 0x000fe40000000000 */
[----:B------:R-:W-:Y:S01]  /*cee0*/  DFMA R26, R8, UR4, R28 ;  /* 0x00000004081a7c2b */ /* 0x000fe2000800001c */
[----:B------:R-:W-:Y:S01]  /*cef0*/  UMOV UR4, 0x74e732aa ;  /* 0x74e732aa00047882 */ /* 0x000fe20000000000 */
[----:B------:R-:W-:Y:S01]  /*cf00*/  DFMA R12, R10, R12, UR6 ;  /* 0x000000060a0c7e2b */ /* 0x000fe2000800000c */
[----:B------:R-:W-:Y:S01]  /*cf10*/  UMOV UR6, 0xfe119350 ;  /* 0xfe11935000067882 */ /* 0x000fe20000000000 */
[----:B------:R-:W-:Y:S01]  /*cf20*/  UMOV UR7, 0x3f9da5e2 ;  /* 0x3f9da5e200077882 */ /* 0x000fe20000000000 */
[----:B------:R-:W-:Y:S01]  /*cf30*/  UMOV UR5, 0x3fd105b4 ;  /* 0x3fd105b400057882 */ /* 0x000fe20000000000 */
[----:B------:R-:W-:Y:S01]  /*cf40*/  DFMA R20, R20, R134, -UR6 ;  /* 0x8000000614147e2b */ /* 0x000fe20008000086 */
[----:B------:R-:W-:Y:S01]  /*cf50*/  UMOV UR6, 0x1852b7af ;  /* 0x1852b7af00067882 */ /* 0x000fe20000000000 */
[C---:B------:R-:W-:Y:S01]  /*cf60*/  DFMA R6, R8.reuse, R6, UR4 ;  /* 0x0000000408067e2b */ /* 0x040fe20008000006 */
[----:B------:R-:W-:Y:S01]  /*cf70*/  UMOV UR4, 0x835a121a ;  /* 0x835a121a00047882 */ /* 0x000fe20000000000 */
[----:B------:R-:W-:Y:S01]  /*cf80*/  UMOV UR5, 0x3f9b39b5 ;  /* 0x3f9b39b500057882 */ /* 0x000fe20000000000 */
[----:B------:R-:W-:Y:S01]  /*cf90*/  UMOV UR7, 0x3f56c16c ;  /* 0x3f56c16c00077882 */ /* 0x000fe20000000000 */
[----:B------:R-:W-:Y:S01]  /*cfa0*/  DFMA R26, R8, R26, UR4 ;  /* 0x00000004081a7e2b */ /* 0x000fe2000800001a */
[----:B------:R-:W-:Y:S01]  /*cfb0*/  UMOV UR4, 0x3fc7962c ;  /* 0x3fc7962c00047882 */ /* 0x000fe20000000000 */
[----:B------:R-:W-:Y:S01]  /*cfc0*/  DFMA R12, R10, R12, UR6 ;  /* 0x000000060a0c7e2b */ /* 0x000fe2000800000c */
[----:B------:R-:W-:Y:S01]  /*cfd0*/  UMOV UR6, 0x381d27d9 ;  /* 0x381d27d900067882 */ /* 0x000fe20000000000 */
[----:B------:R-:W-:Y:S01]  /*cfe0*/  UMOV UR7, 0x3f9760a9 ;  /* 0x3f9760a900077882 */ /* 0x000fe20000000000 */
[----:B------:R-:W-:Y:S01]  /*cff0*/  UMOV UR5, 0x3ff34ed8 ;  /* 0x3ff34ed800057882 */ /* 0x000fe20000000000 */
[----:B------:R-:W-:Y:S01]  /*d000*/  DFMA R20, R20, R134, UR6 ;  /* 0x0000000614147e2b */ /* 0x000fe20008000086 */
        /* <DEDUP_REMOVED lines=33> */
[----:B------:R-:W-:Y:S01]  /*d220*/  DFMA R90, R8, R6, 1 ;  /* 0x3ff00000085a742b */ /* 0x000fe20000000006 */
[----:B------:R-:W-:Y:S01]  /*d230*/  UMOV UR6, 0x19741a59 ;  /* 0x19741a5900067882 */ /* 0x000fe20000000000 */
[----:B------:R-:W-:Y:S01]  /*d240*/  DFMA R20, R20, R134, -UR4 ;  /* 0x8000000414147e2b */ /* 0x000fe20008000086 */
[----:B------:R-:W-:Y:S01]  /*d250*/  UMOV UR4, 0xb ;  /* 0x0000000b00047882 */ /* 0x000fe20000000000 */
[----:B------:R-:W-:Y:S01]  /*d260*/  UMOV UR5, 0x3fe00000 ;  /* 0x3fe0000000057882 */ /* 0x000fe20000000000 */
[----:B------:R-:W-:Y:S01]  /*d270*/  HFMA2 R7, -RZ, RZ, 1.77734375, 0.09686279296875 ;  /* 0x3f1c2e33ff077431 */ /* 0x000fe200000001ff */
[----:B------:R-:W-:Y:S01]  /*d280*/  DFMA R28, R8, R26, 0.5 ;  /* 0x3fe00000081c742b */ /* 0x000fe2000000001a */
[----:B------:R-:W-:Y:S01]  /*d290*/  IMAD.MOV.U32 R6, RZ, RZ, -0x100e6afd ;  /* 0xeff19503ff067424 */ /* 0x000fe200078e00ff */
[----:B------:R-:W-:Y:S01]  /*d2a0*/  DFMA R12, R10, R12, UR4 ;  /* 0x000000040a0c7e2b */ /* 0x000fe2000800000c */
[----:B------:R-:W-:Y:S01]  /*d2b0*/  IMAD.MOV.U32 R8, RZ, RZ, 0x17903f7e ;  /* 0x17903f7eff087424 */ /* 0x000fe200078e00ff */
[----:B------:R-:W-:Y:S01]  /*d2c0*/  UMOV UR4, 0xcd1cfebe ;  /* 0xcd1cfebe00047882 */ /* 0x000fe20000000000 */
[----:B------:R-:W-:Y:S01]  /*d2d0*/  IMAD.MOV.U32 R9, RZ, RZ, 0x3f649b2d ;  /* 0x3f649b2dff097424 */ /* 0x000fe200078e00ff */
[----:B------:R-:W-:Y:S01]  /*d2e0*/  UMOV UR5, 0x3fa46b2e ;  /* 0x3fa46b2e00057882 */ /* 0x000fe20000000000 */
[----:B------:R-:W-:Y:S01]  /*d2f0*/  UMOV UR7, 0x3f416f69 ;  /* 0x3f416f6900077882 */ /* 0x000fe20000000000 */
[-C--:B------:R-:W-:Y:S01]  /*d300*/  DFMA R20, R20, R134.reuse, -UR4 ;  /* 0x8000000414147e2b */ /* 0x080fe20008000086 */
[----:B------:R-:W-:Y:S01]  /*d310*/  UMOV UR4, 0x82ea2aac ;  /* 0x82ea2aac00047882 */ /* 0x000fe20000000000 */
[----:B------:R-:W-:Y:S01]  /*d320*/  UMOV UR5, 0x3edf09b0 ;  /* 0x3edf09b000057882 */ /* 0x000fe20000000000 */
[----:B------:R-:W-:Y:S01]  /*d330*/  DFMA R8, R18, UR6, -R8 ;  /* 0x0000000612087c2b */ /* 0x000fe20008000808 */
[----:B------:R-:W-:Y:S01]  /*d340*/  UMOV UR6, 0xe247077b ;  /* 0xe247077b00067882 */ /* 0x000fe20000000000 */
[----:B------:R-:W-:Y:S01]  /*d350*/  DFMA R6, R2, UR4, R6 ;  /* 0x0000000402067c2b */ /* 0x000fe20008000006 */
[----:B------:R-:W-:Y:S01]  /*d360*/  UMOV UR4, 0x3365de00 ;  /* 0x3365de0000047882 */ /* 0x000fe20000000000 */
[----:B------:R-:W-:Y:S01]  /*d370*/  UMOV UR5, 0x3fd98845 ;  /* 0x3fd9884500057882 */ /* 0x000fe20000000000 */
[----:B------:R-:W-:Y:S01]  /*d380*/  UMOV UR7, 0x3f781448 ;  /* 0x3f78144800077882 */ /* 0x000fe20000000000 */
[----:B------:R-:W-:Y:S01]  /*d390*/  DFMA R134, R20, R134, UR4 ;  /* 0x0000000414867e2b */ /* 0x000fe20008000086 */
        /* <DEDUP_REMOVED lines=8> */
[----:B------:R-:W-:Y:S01]  /*d420*/  DADD R26, -RZ, -R44 ;  /* 0x00000000ff1a7229 */ /* 0x000fe2000000092c */
[----:B------:R-:W-:Y:S01]  /*d430*/  UMOV UR7, 0x3f85c246 ;  /* 0x3f85c24600077882 */ /* 0x000fe20000000000 */
[----:B------:R-:W-:Y:S01]  /*d440*/  DMUL R94, R28, R44 ;  /* 0x0000002c1c5e7228 */ /* 0x000fe20000000000 */
[----:B------:R-:W-:Y:S01]  /*d450*/  IMAD.MOV.U32 R92, RZ, RZ, R90 ;  /* 0x000000ffff5c7224 */ /* 0x000fe200078e005a */
[----:B------:R-:W-:Y:S01]  /*d460*/  DFMA R6, R2, R6, UR4 ;  /* 0x0000000402067e2b */ /* 0x000fe20008000006 */
[----:B------:R-:W-:Y:S01]  /*d470*/  UMOV UR4, 0x65bbc695 ;  /* 0x65bbc69500047882 */ /* 0x000fe20000000000 */
[----:B------:R-:W-:Y:S01]  /*d480*/  DFMA R20, R8, R18, -UR6 ;  /* 0x8000000608147e2b */ /* 0x000fe20008000012 */
[----:B------:R-:W-:Y:S01]  /*d490*/  UMOV UR5, 0x3fcd877f ;  /* 0x3fcd877f00057882 */ /* 0x000fe20000000000 */
[----:B------:R-:W-:Y:S01]  /*d4a0*/  DFMA R12, R10, R12, 1 ;  /* 0x3ff000000a0c742b */ /* 0x000fe2000000000c */
[----:B------:R-:W-:Y:S01]  /*d4b0*/  UMOV UR6, 0x36183fe8 ;  /* 0x36183fe800067882 */ /* 0x000fe20000000000 */
[C---:B------:R-:W-:Y:S01]  /*d4c0*/  LEA.HI R10, R112.reuse, R112, RZ, 0x1 ;  /* 0x00000070700a7211 */ /* 0x040fe200078f08ff */
[----:B------:R-:W-:Y:S01]  /*d4d0*/  UMOV UR7, 0x3f966bd2 ;  /* 0x3f966bd200077882 */ /* 0x000fe20000000000 */
[----:B------:R-:W-:Y:S01]  /*d4e0*/  MOV R118, R27 ;  /* 0x0000001b00767202 */ /* 0x000fe20000000f00 */
[----:B------:R-:W-:Y:S01]  /*d4f0*/  DFMA R6, R2, R6, UR4 ;  /* 0x0000000402067e2b */ /* 0x000fe20008000006 */
[----:B------:R-:W-:Y:S01]  /*d500*/  SHF.R.S32.HI R121, RZ, 0x1, R10 ;  /* 0x00000001ff797819 */ /* 0x000fe2000001140a */
[----:B------:R-:W-:Y:S01]  /*d510*/  DFMA R26, R20, R18, UR6 ;  /* 0x00000006141a7e2b */ /* 0x000fe20008000012 */
[----:B------:R-:W-:Y:S01]  /*d520*/  UMOV UR4, 0x7610fe55 ;  /* 0x7610fe5500047882 */ /* 0x000fe20000000000 */
[----:B------:R-:W-:Y:S01]  /*d530*/  UMOV UR5, 0x3fdb0ee5 ;  /* 0x3fdb0ee500057882 */ /* 0x000fe20000000000 */
[----:B------:R-:W-:Y:S01]  /*d540*/  UMOV UR6, 0x9e9b0b34 ;  /* 0x9e9b0b3400067882 */ /* 0x000fe20000000000 */
[----:B------:R-:W-:Y:S01]  /*d550*/  IMAD.IADD R10, R112, 0x1, -R121 ;  /* 0x00000001700a7824 */ /* 0x000fe200078e0a79 */
[----:B------:R-:W-:Y:S01]  /*d560*/  UMOV UR7, 0x3fb40d03 ;  /* 0x3fb40d0300077882 */ /* 0x000fe20000000000 */
[----:B------:R-:W-:Y:S01]  /*d570*/  DFMA R6, R2, R6, UR4 ;  /* 0x0000000402067e2b */ /* 0x000fe20008000006 */
[--C-:B------:R-:W-:Y:S01]  /*d580*/  IMAD R121, R121, 0x100000, R13.reuse ;  /* 0x0010000079797824 */ /* 0x100fe200078e020d */
[----:B------:R-:W-:Y:S01]  /*d590*/  DFMA R26, R26, R18, -UR6 ;  /* 0x800000061a1a7e2b */ /* 0x000fe20008000012 */
[----:B------:R-:W-:Y:S01]  /*d5a0*/  LEA R11, R10, 0x3ff00000, 0x14 ;  /* 0x3ff000000a0b7811 */ /* 0x000fe200078ea0ff */
[----:B------:R-:W-:Y:S01]  /*d5b0*/  DADD R8, -R44, +INF ;  /* 0x7ff000002c087429 */ /* 0x000fe20000000100 */
[----:B------:R-:W-:Y:S01]  /*d5c0*/  IMAD.MOV.U32 R10, RZ, RZ, RZ ;  /* 0x000000ffff0a7224 */ /* 0x000fe200078e00ff */
[----:B------:R-:W-:Y:S01]  /*d5d0*/  UMOV UR4, 0xf9ce0cbe ;  /* 0xf9ce0cbe00047882 */ /* 0x000fe20000000000 */
[--C-:B------:R-:W-:Y:S01]  /*d5e0*/  IMAD.MOV.U32 R120, RZ, RZ, R12.reuse ;  /* 0x000000ffff787224 */ /* 0x100fe200078e000c */
[----:B------:R-:W-:Y:S01]  /*d5f0*/  UMOV UR5, 0x3fe2788c ;  /* 0x3fe2788c00057882 */ /* 0x000fe20000000000 */
[----:B------:R-:W-:Y:S01]  /*d600*/  UMOV UR6, 0x20aea13e ;  /* 0x20aea13e00067882 */ /* 0x000fe20000000000 */
[----:B------:R-:W-:Y:S01]  /*d610*/  UMOV UR7, 0x3ff40d93 ;  /* 0x3ff40d9300077882 */ /* 0x000fe20000000000 */
[----:B------:R-:W-:Y:S01]  /*d620*/  DFMA R68, R2, R6, -UR4 ;  /* 0x8000000402447e2b */ /* 0x000fe20008000006 */
[----:B------:R-:W-:Y:S01]  /*d630*/  IMAD R113, R112, 0x100000, R13 ;  /* 0x0010000070717824 */ /* 0x000fe200078e020d */
[----:B------:R-:W-:Y:S01]  /*d640*/  DFMA R136, R26, R18, UR6 ;  /* 0x000000061a887e2b */ /* 0x000fe20008000012 */
[----:B------:R-:W-:Y:S01]  /*d650*/  FSEL R21, R8, RZ, !P0 ;  /* 0x000000ff08157208 */ /* 0x000fe20004000000 */
[----:B------:R-:W-:Y:S01]  /*d660*/  DMUL R120, R120, R10 ;  /* 0x0000000a78787228 */ /* 0x000fe20000000000 */
[----:B------:R-:W-:Y:S01]  /*d670*/  FSEL R35, R9, RZ, !P0 ;  /* 0x000000ff09237208 */ /* 0x000fe20004000000 */
[----:B------:R-:W-:Y:S01]  /*d680*/  IMAD.MOV.U32 R112, RZ, RZ, R12 ;  /* 0x000000ffff707224 */ /* 0x000fe200078e000c */
[----:B------:R-:W-:-:S02]  /*d690*/  FSETP.GEU.AND P5, PT, |R118|, 4.1917929649353027344, PT ;  /* 0x4086232b7600780b */ /* 0x000fc40003fae200 */
[----:B------:R-:W-:Y:S02]  /*d6a0*/  FSETP.GEU.AND P2, PT, |R118|, 4.2275390625, PT ;  /* 0x408748007600780b */ /* 0x000fe40003f4e200 */
[----:B------:R-:W-:Y:S01]  /*d6b0*/  MOV R93, R95 ;  /* 0x0000005f005d7202 */ /* 0x000fe20000000f00 */
[----:B------:R-:W-:Y:S10]  /*d6c0*/  @P3 BRA `(.L_x_213) ;  /* 0x0000000000203947 */ /* 0x000ff40003800000 */
[----:B------:R-:W-:Y:S01]  /*d6d0*/  LOP3.LUT R7, R45, 0x7fffffff, RZ, 0xc0, !PT ;  /* 0x7fffffff2d077812 */ /* 0x000fe200078ec0ff */
[----:B------:R-:W-:Y:S01]  /*d6e0*/  IMAD.MOV.U32 R8, RZ, RZ, R44 ;  /* 0x000000ffff087224 */ /* 0x000fe200078e002c */
[----:B------:R-:W-:Y:S01]  /*d6f0*/  MOV R6, 0xd730 ;  /* 0x0000d73000067802 */ /* 0x000fe20000000f00 */
[----:B------:R-:W-:Y:S02]  /*d700*/  IMAD.MOV.U32 R9, RZ, RZ, R45 ;  /* 0x000000ffff097224 */ /* 0x000fe400078e002d */
[----:B------:R-:W-:-:S07]  /*d710*/  VIADD R7, R7, 0xfff00000 ;  /* 0xfff0000007077836 */ /* 0x000fce0000000000 */
[----:B------:R-:W-:Y:S05]  /*d720*/  CALL.REL.NOINC `($__internal_0_$__cuda_sm20_dblrcp_rn_slowpath_v3) ;  /* 0x000019ac00547944 */ /* 0x000fea0003c00000 */
[----:B------:R-:W-:Y:S01]  /*d730*/  MOV R38, R8 ;  /* 0x0000000800267202 */ /* 0x000fe20000000f00 */
[----:B------:R-:W-:-:S07]  /*d740*/  IMAD.MOV.U32 R39, RZ, RZ, R9 ;  /* 0x000000ffff277224 */ /* 0x000fce00078e0009 */
.L_x_213:
[----:B------:R-:W-:Y:S05]  /*d750*/  BSYNC.RECONVERGENT B0 ;  /* 0x0000000000007941 */ /* 0x000fea0003800200 */
.L_x_212:
[----:B------:R-:W0:Y:S01]  /*d760*/  MUFU.RCP64H R7, R43 ;  /* 0x0000002b00077308 */ /* 0x000e220000001800 */
[----:B------:R-:W-:Y:S01]  /*d770*/  IMAD.MOV.U32 R6, RZ, RZ, 0x1 ;  /* 0x00000001ff067424 */ /* 0x000fe200078e00ff */
[----:B------:R-:W-:Y:S01]  /*d780*/  UMOV UR4, 0x57054a6d ;  /* 0x57054a6d00047882 */ /* 0x000fe20000000000 */
[----:B------:R-:W-:Y:S01]  /*d790*/  IMAD.MOV.U32 R10, RZ, RZ, -0x139e1783 ;  /* 0xec61e87dff0a7424 */ /* 0x000fe200078e00ff */
[----:B------:R-:W-:Y:S01]  /*d7a0*/  UMOV UR5, 0x3f089171 ;  /* 0x3f08917100057882 */ /* 0x000fe20000000000 */
[----:B------:R-:W-:Y:S01]  /*d7b0*/  IMAD.MOV.U32 R11, RZ, RZ, 0x3f5216ad ;  /* 0x3f5216adff0b7424 */ /* 0x000fe200078e00ff */
[----:B------:R-:W-:Y:S01]  /*d7c0*/  ISETP.NE.AND P0, PT, R0, RZ, PT ;  /* 0x000000ff0000720c */ /* 0x000fe20003f05270 */
[----:B------:R-:W-:Y:S01]  /*d7d0*/  UMOV UR6, 0x373017f6 ;  /* 0x373017f600067882 */ /* 0x000fe20000000000 */
[----:B------:R-:W-:Y:S01]  /*d7e0*/  FSEL R33, R16, R122, P6 ;  /* 0x0000007a10217208 */ /* 0x000fe20003000000 */
[----:B------:R-:W-:Y:S01]  /*d7f0*/  UMOV UR7, 0x3f465cce ;  /* 0x3f465cce00077882 */ /* 0x000fe20000000000 */
[----:B------:R-:W-:Y:S01]  /*d800*/  FSEL R17, R17, R123, P6 ;  /* 0x0000007b11117208 */ /* 0x000fe20003000000 */
[----:B------:R-:W-:Y:S01]  /*d810*/  DADD R28, R22, 5 ;  /* 0x40140000161c7429 */ /* 0x000fe20000000000 */
[----:B------:R-:W-:Y:S01]  /*d820*/  FSEL R32, R114, R33, !P0 ;  /* 0x0000002172207208 */ /* 0x000fe20004000000 */
[----:B------:R-:W-:Y:S01]  /*d830*/  BSSY.RECONVERGENT B0, `(.L_x_214) ;  /* 0x0000054000007945 */ /* 0x000fe20003800200 */
[----:B------:R-:W-:-:S02]  /*d840*/  FSEL R33, R115, R17, !P0 ;  /* 0x0000001173217208 */ /* 0x000fc40004000000 */
[CC--:B------:R-:W-:Y:S01]  /*d850*/  FSEL R16, R14.reuse, R4.reuse, !P1 ;  /* 0x000000040e107208 */ /* 0x0c0fe20004800000 */
[----:B0-----:R-:W-:Y:S01]  /*d860*/  DFMA R8, R6, -R42, 1 ;  /* 0x3ff000000608742b */ /* 0x001fe2000000082a */
[CC--:B------:R-:W-:Y:S02]  /*d870*/  FSEL R17, R15.reuse, R5.reuse, !P1 ;  /* 0x000000050f117208 */ /* 0x0c0fe40004800000 */
[----:B------:R-:W-:Y:S01]  /*d880*/  SEL R28, R15, R5, !P1 ;  /* 0x000000050f1c7207 */ /* 0x000fe20004800000 */
[----:B------:R-:W-:Y:S01]  /*d890*/  IMAD.MOV.U32 R5, RZ, RZ, 0x7ff00000 ;  /* 0x7ff00000ff057424 */ /* 0x000fe200078e00ff */
[----:B------:R-:W-:Y:S01]  /*d8a0*/  SEL R31, R14, R4, !P1 ;  /* 0x000000040e1f7207 */ /* 0x000fe20004800000 */
[----:B------:R-:W-:Y:S01]  /*d8b0*/  IMAD.MOV.U32 R4, RZ, RZ, 0x0 ;  /* 0x00000000ff047424 */ /* 0x000fe200078e00ff */
[----:B------:R-:W-:Y:S01]  /*d8c0*/  LOP3.LUT R0, R29, 0x7ff00000, RZ, 0xc0, !PT ;  /* 0x7ff000001d007812 */ /* 0x000fe200078ec0ff */
[----:B------:R-:W-:Y:S01]  /*d8d0*/  DFMA R8, R8, R8, R8 ;  /* 0x000000080808722b */ /* 0x000fe20000000008 */
[----:B------:R-:W-:Y:S01]  /*d8e0*/  LOP3.LUT P3, RZ, R17, 0x7fffffff, RZ, 0xc0, !PT ;  /* 0x7fffffff11ff7812 */ /* 0x000fe2000786c0ff */
[----:B------:R-:W-:Y:S01]  /*d8f0*/  DADD R14, R22, 3 ;  /* 0x40080000160e7429 */ /* 0x000fe20000000000 */
[----:B------:R-:W-:Y:S01]  /*d900*/  ISETP.NE.AND P0, PT, R0, 0x7ff00000, PT ;  /* 0x7ff000000000780c */ /* 0x000fe20003f05270 */
[----:B------:R-:W-:Y:S01]  /*d910*/  DFMA R4, R16, R4, +INF ;  /* 0x7ff000001004742b */ /* 0x000fe20000000004 */
[----:B------:R-:W-:-:S02]  /*d920*/  ISETP.GE.AND P4, PT, R23, RZ, PT ;  /* 0x000000ff1700720c */ /* 0x000fc40003f86270 */
[C---:B------:R-:W-:Y:S01]  /*d930*/  LEA.HI R29, R28.reuse, 0xfffffbcb, RZ, 0xc ;  /* 0xfffffbcb1c1d7811 */ /* 0x040fe200078f60ff */
[----:B------:R-:W-:Y:S01]  /*d940*/  DFMA R8, R6, R8, R6 ;  /* 0x000000080608722b */ /* 0x000fe20000000006 */
[----:B------:R-:W-:Y:S01]  /*d950*/  LOP3.LUT R27, R27, 0xfffffffe, RZ, 0xc0, !PT ;  /* 0xfffffffe1b1b7812 */ /* 0x000fe200078ec0ff */
[----:B------:R-:W-:Y:S01]  /*d960*/  DFMA R6, R2, -UR4, -R10 ;  /* 0x8000000402067c2b */ /* 0x000fe2000800080a */
[----:B------:R-:W-:Y:S01]  /*d970*/  UMOV UR4, 0xe0b70f76 ;  /* 0xe0b70f7600047882 */ /* 0x000fe20000000000 */
[----:B------:R-:W-:Y:S01]  /*d980*/  UMOV UR5, 0x3f93a798 ;  /* 0x3f93a79800057882 */ /* 0x000fe20000000000 */
[----:B------:R-:W-:Y:S02]  /*d990*/  LOP3.LUT R30, R28, 0xfffff, RZ, 0xc0, !PT ;  /* 0x000fffff1c1e7812 */ /* 0x000fe400078ec0ff */
[----:B------:R-:W-:Y:S01]  /*d9a0*/  FSEL R40, R4, RZ, P3 ;  /* 0x000000ff04287208 */ /* 0x000fe20001800000 */
[----:B------:R-:W-:Y:S01]  /*d9b0*/  DFMA R10, R8, -R42, 1 ;  /* 0x3ff00000080a742b */ /* 0x000fe2000000082a */
[----:B------:R-:W-:Y:S01]  /*d9c0*/  FSEL R41, R5, -QNAN , P3 ;  /* 0xfff0000005297808 */ /* 0x000fe20001800000 */
[----:B------:R-:W-:Y:S01]  /*d9d0*/  DFMA R6, R2, R6, -UR4 ;  /* 0x8000000402067e2b */ /* 0x000fe20008000006 */
[----:B------:R-:W-:Y:S01]  /*d9e0*/  UMOV UR4, 0xea0f27e6 ;  /* 0xea0f27e600047882 */ /* 0x000fe20000000000 */
[----:B------:R-:W-:Y:S01]  /*d9f0*/  UMOV UR5, 0x3fc73da6 ;  /* 0x3fc73da600057882 */ /* 0x000fe20000000000 */
[----:B------:R-:W-:Y:S01]  /*da00*/  DSETP.EQ.AND P3, PT, |R22|, +INF , !P0 ;  /* 0x7ff000001600742a */ /* 0x000fe20004762200 */
[----:B------:R-:W-:-:S02]  /*da10*/  FSETP.GEU.AND P0, PT, |R33|, 6.5827683646048100446e-37, PT ;  /* 0x036000002100780b */ /* 0x000fc40003f0e200 */
[----:B------:R-:W-:Y:S01]  /*da20*/  DFMA R10, R8, R10, R8 ;  /* 0x0000000a080a722b */ /* 0x000fe20000000008 */
[----:B------:R-:W-:Y:S01]  /*da30*/  @P4 LOP3.LUT R27, R27, 0x1, RZ, 0xfc, !PT ;  /* 0x000000011b1b4812 */ /* 0x000fe200078efcff */
[----:B------:R-:W-:Y:S02]  /*da40*/  HFMA2 R8, -RZ, RZ, -190.625, 69.3125 ;  /* 0xd9f55455ff087431 */ /* 0x000fe400000001ff */
[----:B------:R-:W-:Y:S01]  /*da50*/  IMAD.MOV.U32 R9, RZ, RZ, 0x3f6aac9e ;  /* 0x3f6aac9eff097424 */ /* 0x000fe200078e00ff */
[----:B------:R-:W-:Y:S01]  /*da60*/  DFMA R6, R2, R6, -UR4 ;  /* 0x8000000402067e2b */ /* 0x000fe20008000006 */
[----:B------:R-:W-:Y:S01]  /*da70*/  UMOV UR4, 0x10a86eca ;  /* 0x10a86eca00047882 */ /* 0x000fe20000000000 */
[----:B------:R-:W-:Y:S01]  /*da80*/  UMOV UR5, 0x3fe58776 ;  /* 0x3fe5877600057882 */ /* 0x000fe20000000000 */
[----:B------:R-:W-:Y:S01]  /*da90*/  LOP3.LUT R30, R30, 0x3ff00000, RZ, 0xfc, !PT ;  /* 0x3ff000001e1e7812 */ /* 0x000fe200078efcff */
[----:B------:R-:W-:Y:S01]  /*daa0*/  DMUL R52, R10, R32 ;  /* 0x000000200a347228 */ /* 0x000fe20000000000 */
[----:B------:R-:W-:Y:S01]  /*dab0*/  LOP3.LUT R27, R27, 0xfffffffd, RZ, 0xc0, !PT ;  /* 0xfffffffd1b1b7812 */ /* 0x000fe200078ec0ff */
[----:B------:R-:W-:Y:S01]  /*dac0*/  DFMA R8, R18, -UR6, R8 ;  /* 0x8000000612087c2b */ /* 0x000fe20008000008 */
[----:B------:R-:W-:Y:S01]  /*dad0*/  UMOV UR6, 0x224b2e7d ;  /* 0x224b2e7d00067882 */ /* 0x000fe20000000000 */
[----:B------:R-:W-:Y:S01]  /*dae0*/  DFMA R6, R2, R6, -UR4 ;  /* 0x8000000402067e2b */ /* 0x000fe20008000006 */
[----:B------:R-:W-:Y:S01]  /*daf0*/  UMOV UR7, 0x3f7ff698 ;  /* 0x3f7ff69800077882 */ /* 0x000fe20000000000 */
[----:B------:R-:W-:Y:S01]  /*db00*/  UMOV UR4, 0xd0231889 ;  /* 0xd023188900047882 */ /* 0x000fe20000000000 */
[----:B------:R-:W-:Y:S01]  /*db10*/  UMOV UR5, 0x3fc3c468 ;  /* 0x3fc3c46800057882 */ /* 0x000fe20000000000 */
[----:B------:R-:W-:Y:S01]  /*db20*/  DFMA R12, R52, -R42, R32 ;  /* 0x8000002a340c722b */ /* 0x000fe20000000020 */
[----:B------:R-:W-:Y:S01]  /*db30*/  LOP3.LUT R90, R15, 0x7ff00000, RZ, 0xc0, !PT ;  /* 0x7ff000000f5a7812 */ /* 0x000fe200078ec0ff */
[----:B------:R-:W-:Y:S01]  /*db40*/  DFMA R8, R8, R18, -UR6 ;  /* 0x8000000608087e2b */ /* 0x000fe20008000012 */
[----:B------:R-:W-:Y:S01]  /*db50*/  UMOV UR6, 0x20aea13e ;  /* 0x20aea13e00067882 */ /* 0x000fe20000000000 */
[----:B------:R-:W-:Y:S01]  /*db60*/  DFMA R6, R2, R6, UR4 ;  /* 0x0000000402067e2b */ /* 0x000fe20008000006 */
[----:B------:R-:W-:Y:S01]  /*db70*/  UMOV UR4, 0x55274ece ;  /* 0x55274ece00047882 */ /* 0x000fe20000000000 */
[----:B------:R-:W-:Y:S01]  /*db80*/  UMOV UR5, 0x3f8eceb2 ;  /* 0x3f8eceb200057882 */ /* 0x000fe20000000000 */
[----:B------:R-:W-:Y:S01]  /*db90*/  UMOV UR7, 0x3ff40d93 ;  /* 0x3ff40d9300077882 */ /* 0x000fe20000000000 */
[----:B------:R-:W-:Y:S01]  /*dba0*/  DFMA R52, R10, R12, R52 ;  /* 0x0000000c0a34722b */ /* 0x000fe20000000034 */
[----:B------:R-:W-:Y:S01]  /*dbb0*/  @P3 LOP3.LUT R27, R27, 0x2, RZ, 0xfc, !PT ;  /* 0x000000021b1b3812 */ /* 0x000fe200078efcff */
[----:B------:R-:W-:Y:S01]  /*dbc0*/  DFMA R8, R8, R18, UR4 ;  /* 0x0000000408087e2b */ /* 0x000fe20008000012 */
[----:B------:R-:W-:Y:S01]  /*dbd0*/  UMOV UR4, 0x86ee9c2a ;  /* 0x86ee9c2a00047882 */ /* 0x000fe20000000000 */
[----:B------:R-:W-:Y:S01]  /*dbe0*/  DFMA R6, R2, R6, 1 ;  /* 0x3ff000000206742b */ /* 0x000fe20000000006 */
[----:B------:R-:W-:Y:S01]  /*dbf0*/  UMOV UR5, 0x3fa2b77e ;  /* 0x3fa2b77e00057882 */ /* 0x000fe20000000000 */
[----:B------:R-:W-:Y:S01]  /*dc00*/  SHF.R.U32.HI R2, RZ, 0x14, R28 ;  /* 0x00000014ff027819 */ /* 0x000fe2000001161c */
[----:B------:R-:W-:-:S02]  /*dc10*/  VIADD R28, R28, 0xffffffff ;  /* 0xffffffff1c1c7836 */ /* 0x000fc40000000000 */
[----:B------:R-:W-:Y:S02]  /*dc20*/  VIADD R26, R30, 0xfff00000 ;  /* 0xfff000001e1a7836 */ /* 0x000fe40000000000 */
[----:B------:R-:W-:Y:S01]  /*dc30*/  FFMA R0, RZ, R43, R53 ;  /* 0x0000002bff007223 */ /* 0x000fe20000000035 */
[----:B------:R-:W-:Y:S01]  /*dc40*/  DFMA R8, R8, R18, -UR4 ;  /* 0x8000000408087e2b */ /* 0x000fe20008000012 */
[----:B------:R-:W-:Y:S01]  /*dc50*/  @P1 VIADD R29, R2, 0xfffffc01 ;  /* 0xfffffc01021d1836 */ /* 0x000fe20000000000 */
[----:B------:R-:W-:Y:S01]  /*dc60*/  UMOV UR4, 0x887e3e5 ;  /* 0x0887e3e500047882 */ /* 0x000fe20000000000 */
[----:B------:R-:W-:Y:S01]  /*dc70*/  UMOV UR5, 0x3fce1407 ;  /* 0x3fce140700057882 */ /* 0x000fe20000000000 */
[----:B------:R-:W-:Y:S01]  /*dc80*/  FSETP.GT.AND P1, PT, |R0|, 1.469367938527859385e-39, PT ;  /* 0x001000000000780b */ /* 0x000fe20003f24200 */
[----:B------:R-:W-:Y:S01]  /*dc90*/  DMUL R38, R6, R38 ;  /* 0x0000002606267228 */ /* 0x000fe20000000000 */
[----:B------:R-:W-:Y:S02]  /*dca0*/  MOV R2, 0x7ff00000 ;  /* 0x7ff0000000027802 */ /* 0x000fe40000000f00 */
[----:B------:R-:W-:-:S02]  /*dcb0*/  DFMA R8, R8, R18, UR4 ;  /* 0x0000000408087e2b */ /* 0x000fc40008000012 */
[----:B------:R-:W-:-:S06]  /*dcc0*/  SEL R2, R2, 0xfff00000, P4 ;  /* 0xfff0000002027807 */ /* 0x000fcc0002000000 */
[----:B------:R-:W-:Y:S01]  /*dcd0*/  DFMA R132, R8, R18, UR6 ;  /* 0x0000000608847e2b */ /* 0x000fe20008000012 */
[----:B------:R-:W-:Y:S10]  /*dce0*/  @P1 BRA P0, `(.L_x_215) ;  /* 0x0000000000201947 */ /* 0x000ff40000000000 */
        /* <DEDUP_REMOVED lines=8> */
.L_x_215:
[----:B------:R-:W-:Y:S05]  /*dd70*/  BSYNC.RECONVERGENT B0 ;  /* 0x0000000000007941 */ /* 0x000fea0003800200 */
.L_x_214:
[----:B------:R-:W0:Y:S01]  /*dd80*/  MUFU.RCP64H R5, R43 ;  /* 0x0000002b00057308 */ /* 0x000e220000001800 */
[----:B------:R-:W-:Y:S01]  /*dd90*/  IMAD.MOV.U32 R4, RZ, RZ, 0x1 ;  /* 0x00000001ff047424 */ /* 0x000fe200078e00ff */
[----:B------:R-:W-:Y:S01]  /*dda0*/  FSEL R21, R21, R120, P2 ;  /* 0x0000007815157208 */ /* 0x000fe20001000000 */
[----:B------:R-:W-:Y:S01]  /*ddb0*/  BSSY.RECONVERGENT B0, `(.L_x_216) ;  /* 0x0000017000007945 */ /* 0x000fe20003800200 */
[----:B------:R-:W-:-:S03]  /*ddc0*/  FSEL R35, R35, R121, P2 ;  /* 0x0000007923237208 */ /* 0x000fc60001000000 */
[----:B0-----:R-:W-:-:S08]  /*ddd0*/  DFMA R6, R4, -R42, 1 ;  /* 0x3ff000000406742b */ /* 0x001fd0000000082a */
[----:B------:R-:W-:-:S08]  /*dde0*/  DFMA R6, R6, R6, R6 ;  /* 0x000000060606722b */ /* 0x000fd00000000006 */
[----:B------:R-:W-:-:S08]  /*ddf0*/  DFMA R6, R4, R6, R4 ;  /* 0x000000060406722b */ /* 0x000fd00000000004 */
[----:B------:R-:W-:-:S08]  /*de00*/  DFMA R4, R6, -R42, 1 ;  /* 0x3ff000000604742b */ /* 0x000fd0000000082a */
[----:B------:R-:W-:Y:S01]  /*de10*/  DFMA R10, R6, R4, R6 ;  /* 0x00000004060a722b */ /* 0x000fe20000000006 */
[----:B------:R-:W-:Y:S02]  /*de20*/  FSEL R6, R112, R21, !P5 ;  /* 0x0000001570067208 */ /* 0x000fe40006800000 */
[----:B------:R-:W-:Y:S01]  /*de30*/  FSEL R7, R113, R35, !P5 ;  /* 0x0000002371077208 */ /* 0x000fe20006800000 */
[----:B------:R-:W-:-:S03]  /*de40*/  DMUL R34, R138, R52 ;  /* 0x000000348a227228 */ /* 0x000fc60000000000 */
[----:B------:R-:W-:Y:S02]  /*de50*/  FSETP.GEU.AND P1, PT, |R7|, 6.5827683646048100446e-37, PT ;  /* 0x036000000700780b */ /* 0x000fe40003f2e200 */
        /* <DEDUP_REMOVED lines=12> */
.L_x_217:
[----:B------:R-:W-:Y:S05]  /*df20*/  BSYNC.RECONVERGENT B0 ;  /* 0x0000000000007941 */ /* 0x000fea0003800200 */
.L_x_216:
[----:B------:R-:W-:Y:S01]  /*df30*/  DMUL R52, R134, R52 ;  /* 0x0000003486347228 */ /* 0x000fe20000000000 */
[----:B------:R-:W-:Y:S01]  /*df40*/  BSSY.RECONVERGENT B0, `(.L_x_218) ;  /* 0x00006f3000007945 */ /* 0x000fe20003800200 */
[-C--:B------:R-:W-:Y:S01]  /*df50*/  DMUL R54, R136, R8.reuse ;  /* 0x0000000888367228 */ /* 0x080fe20000000000 */
[----:B------:R-:W-:Y:S01]  /*df60*/  IMAD.MOV.U32 R58, RZ, RZ, 0x0 ;  /* 0x00000000ff3a7424 */ /* 0x000fe200078e00ff */
[----:B------:R-:W-:Y:S01]  /*df70*/  DMUL R56, R132, R8 ;  /* 0x0000000884387228 */ /* 0x000fe20000000000 */
[----:B------:R-:W-:Y:S01]  /*df80*/  MOV R59, 0x40240000 ;  /* 0x40240000003b7802 */ /* 0x000fe20000000f00 */
[----:B------:R-:W-:Y:S01]  /*df90*/  IMAD.MOV.U32 R36, RZ, RZ, 0x0 ;  /* 0x00000000ff247424 */ /* 0x000fe200078e00ff */
[----:B------:R-:W-:Y:S01]  /*dfa0*/  MOV R20, R108 ;  /* 0x0000006c00147202 */ /* 0x000fe20000000f00 */
[----:B------:R-:W-:Y:S02]  /*dfb0*/  IMAD.MOV.U32 R37, RZ, RZ, 0x40340000 ;  /* 0x40340000ff257424 */ /* 0x000fe400078e00ff */
[----:B------:R-:W-:-:S02]  /*dfc0*/  IMAD.MOV.U32 R8, RZ, RZ, R106 ;  /* 0x000000ffff087224 */ /* 0x000fc400078e006a */
[----:B------:R-:W-:Y:S02]  /*dfd0*/  IMAD.MOV.U32 R9, RZ, RZ, R107 ;  /* 0x000000ffff097224 */ /* 0x000fe400078e006b */
[----:B------:R-:W-:-:S07]  /*dfe0*/  IMAD.MOV.U32 R21, RZ, RZ, R109 ;  /* 0x000000ffff157224 */ /* 0x000fce00078e006d */
.L_x_361:
[----:B------:R-:W-:Y:S01]  /*dff0*/  DSETP.GEU.AND P1, PT, R22, 0.5, PT ;  /* 0x3fe000001600742a */ /* 0x000fe20003f2e000 */
[----:B------:R-:W-:Y:S01]  /*e000*/  BSSY.RECONVERGENT B1, `(.L_x_219) ;  /* 0x0000374000017945 */ /* 0x000fe20003800200 */
[----:B------:R-:W-:Y:S01]  /*e010*/  DMUL R16, R20, R8 ;  /* 0x0000000814107228 */ /* 0x000fe20000000000 */
[----:B------:R-:W-:Y:S01]  /*e020*/  IMAD.MOV.U32 R14, RZ, RZ, R58 ;  /* 0x000000ffff0e7224 */ /* 0x000fe200078e003a */
[----:B------:R-:W-:Y:S01]  /*e030*/  DMUL R60, R58, 0.5 ;  /* 0x3fe000003a3c7828 */ /* 0x000fe20000000000 */
[----:B------:R-:W-:Y:S01]  /*e040*/  IMAD.MOV.U32 R15, RZ, RZ, R59 ;  /* 0x000000ffff0f7224 */ /* 0x000fe200078e003b */
[----:B------:R-:W-:Y:S01]  /*e050*/  MOV R5, R37 ;  /* 0x0000002500057202 */ /* 0x000fe20000000f00 */
[----:B------:R-:W-:-:S03]  /*e060*/  IMAD.MOV.U32 R4, RZ, RZ, R36 ;  /* 0x000000ffff047224 */ /* 0x000fc600078e0024 */
[----:B------:R-:W-:-:S06]  /*e070*/  DSETP.GT.AND P0, PT, R16, RZ, PT ;  /* 0x000000ff1000722a */ /* 0x000fcc0003f04000 */
[----:B------:R-:W-:Y:S02]  /*e080*/  FSEL R84, R58, R60, !P0 ;  /* 0x0000003c3a547208 */ /* 0x000fe40004000000 */
[----:B------:R-:W-:Y:S01]  /*e090*/  FSEL R85, R59, R61, !P0 ;  /* 0x0000003d3b557208 */ /* 0x000fe20004000000 */
[----:B------:R-:W-:Y:S06]  /*e0a0*/  @P1 BRA `(.L_x_220) ;  /* 0x00000014009c1947 */ /* 0x000fec0003800000 */
[----:B------:R-:W-:Y:S01]  /*e0b0*/  DSETP.NEU.AND P0, PT, R84, RZ, PT ;  /* 0x000000ff5400722a */ /* 0x000fe20003f0d000 */
[----:B------:R-:W-:-:S13]  /*e0c0*/  BSSY.RECONVERGENT B2, `(.L_x_221) ;  /* 0x000000b000027945 */ /* 0x000fda0003800200 */
[----:B------:R-:W-:Y:S01]  /*e0d0*/  @!P0 CS2R R6, SRZ ;  /* 0x0000000000068805 */ /* 0x000fe2000001ff00 */
[----:B------:R-:W-:Y:S06]  /*e0e0*/  @!P0 BRA `(.L_x_222) ;  /* 0x0000000000208947 */ /* 0x000fec0003800000 */
[----:B------:R-:W-:Y:S01]  /*e0f0*/  DADD R8, -RZ, |R84| ;  /* 0x00000000ff087229 */ /* 0x000fe20000000554 */
[----:B------:R-:W-:Y:S01]  /*e100*/  ISETP.GE.AND P1, PT, R85, RZ, PT ;  /* 0x000000ff5500720c */ /* 0x000fe20003f26270 */
[----:B------:R-:W-:Y:S01]  /*e110*/  IMAD.MOV.U32 R7, RZ, RZ, 0x55555555 ;  /* 0x55555555ff077424 */ /* 0x000fe200078e00ff */
[----:B------:R-:W-:Y:S01]  /*e120*/  MOV R10, 0xe150 ;  /* 0x0000e150000a7802 */ /* 0x000fe20000000f00 */
[----:B------:R-:W-:-:S10]  /*e130*/  IMAD.MOV.U32 R6, RZ, RZ, 0x3fd55555 ;  /* 0x3fd55555ff067424 */ /* 0x000fd400078e00ff */
[----:B------:R-:W-:Y:S05]  /*e140*/  CALL.REL.NOINC `($_Z23cooling_function_singledddd$__internal_accurate_pow) ;  /* 0x000019ac00cc7944 */ /* 0x000fea0003c00000 */
[----:B------:R-:W-:Y:S02]  /*e150*/  FSEL R6, R32, RZ, P1 ;  /* 0x000000ff20067208 */ /* 0x000fe40000800000 */
[----:B------:R-:W-:-:S07]  /*e160*/  FSEL R7, R33, -QNAN , P1 ;  /* 0xfff8000021077808 */ /* 0x000fce0000800000 */
.L_x_222:
[----:B------:R-:W-:Y:S05]  /*e170*/  BSYNC.RECONVERGENT B2 ;  /* 0x0000000000027941 */ /* 0x000fea0003800200 */
.L_x_221:
[----:B------:R-:W-:Y:S01]  /*e180*/  DSETP.GT.AND P1, PT, R16, RZ, PT ;  /* 0x000000ff1000722a */ /* 0x000fe20003f24000 */
[----:B------:R-:W-:Y:S01]  /*e190*/  IMAD.MOV.U32 R10, RZ, RZ, 0x55555555 ;  /* 0x55555555ff0a7424 */ /* 0x000fe200078e00ff */
[----:B------:R-:W-:Y:S01]  /*e1a0*/  BSSY.RECONVERGENT B2, `(.L_x_223) ;  /* 0x0000011000027945 */ /* 0x000fe20003800200 */
[----:B------:R-:W-:-:S03]  /*e1b0*/  IMAD.MOV.U32 R11, RZ, RZ, 0x3fd55555 ;  /* 0x3fd55555ff0b7424 */ /* 0x000fc600078e00ff */
[----:B------:R-:W-:Y:S02]  /*e1c0*/  FSEL R12, R58, R60, !P1 ;  /* 0x0000003c3a0c7208 */ /* 0x000fe40004800000 */
[----:B------:R-:W-:Y:S01]  /*e1d0*/  FSEL R13, R59, R61, !P1 ;  /* 0x0000003d3b0d7208 */ /* 0x000fe20004800000 */
[----:B------:R-:W-:-:S05]  /*e1e0*/  DMUL R60, R58, 0.5 ;  /* 0x3fe000003a3c7828 */ /* 0x000fca0000000000 */
[----:B------:R-:W-:-:S05]  /*e1f0*/  DADD R8, R12, R10 ;  /* 0x000000000c087229 */ /* 0x000fca000000000a */
[----:B------:R-:W-:Y:S02]  /*e200*/  FSEL R20, R58, R60, !P1 ;  /* 0x0000003c3a147208 */ /* 0x000fe40004800000 */
[----:B------:R-:W-:-:S03]  /*e210*/  FSEL R21, R59, R61, !P1 ;  /* 0x0000003d3b157208 */ /* 0x000fc60004800000 */
[----:B------:R-:W-:-:S04]  /*e220*/  LOP3.LUT R8, R9, 0x7ff00000, RZ, 0xc0, !PT ;  /* 0x7ff0000009087812 */ /* 0x000fc800078ec0ff */
[----:B------:R-:W-:-:S13]  /*e230*/  ISETP.NE.AND P0, PT, R8, 0x7ff00000, PT ;  /* 0x7ff000000800780c */ /* 0x000fda0003f05270 */
[----:B------:R-:W-:Y:S05]  /*e240*/  @P0 BRA `(.L_x_224) ;  /* 0x0000000000180947 */ /* 0x000fea0003800000 */
[----:B------:R-:W-:-:S14]  /*e250*/  DSETP.NAN.AND P0, PT, R12, R12, PT ;  /* 0x0000000c0c00722a */ /* 0x000fdc0003f08000 */
[----:B------:R-:W-:Y:S01]  /*e260*/  @P0 DADD R6, R12, R10 ;  /* 0x000000000c060229 */ /* 0x000fe2000000000a */
[----:B------:R-:W-:Y:S10]  /*e270*/  @P0 BRA `(.L_x_224) ;  /* 0x00000000000c0947 */ /* 0x000ff40003800000 */
[----:B------:R-:W-:-:S14]  /*e280*/  DSETP.NEU.AND P0, PT, |R84|, +INF , PT ;  /* 0x7ff000005400742a */ /* 0x000fdc0003f0d200 */
[----:B------:R-:W-:Y:S01]  /*e290*/  @!P0 MOV R6, 0x0 ;  /* 0x0000000000068802 */ /* 0x000fe20000000f00 */
[----:B------:R-:W-:-:S07]  /*e2a0*/  @!P0 IMAD.MOV.U32 R7, RZ, RZ, 0x7ff00000 ;  /* 0x7ff00000ff078424 */ /* 0x000fce00078e00ff */
.L_x_224:
[----:B------:R-:W-:Y:S05]  /*e2b0*/  BSYNC.RECONVERGENT B2 ;  /* 0x0000000000027941 */ /* 0x000fea0003800200 */
.L_x_223:
[----:B------:R-:W-:Y:S01]  /*e2c0*/  UMOV UR4, 0xc84b5dcc ;  /* 0xc84b5dcc00047882 */ /* 0x000fe20000000000 */
[----:B------:R-:W-:Y:S01]  /*e2d0*/  UMOV UR5, 0x3ffe3d07 ;  /* 0x3ffe3d0700057882 */ /* 0x000fe20000000000 */
[----:B------:R-:W-:Y:S01]  /*e2e0*/  DSETP.NEU.AND P0, PT, R20, 1, PT ;  /* 0x3ff000001400742a */ /* 0x000fe20003f0d000 */
[----:B------:R-:W-:Y:S01]  /*e2f0*/  IMAD.MOV.U32 R12, RZ, RZ, 0x652b82fe ;  /* 0x652b82feff0c7424 */ /* 0x000fe200078e00ff */
[----:B------:R-:W-:Y:S01]  /*e300*/  DMUL R6, R6, UR4 ;  /* 0x0000000406067c28 */ /* 0x000fe20008000000 */
[----:B------:R-:W-:Y:S01]  /*e310*/  IMAD.MOV.U32 R13, RZ, RZ, 0x3ff71547 ;  /* 0x3ff71547ff0d7424 */ /* 0x000fe200078e00ff */
[----:B------:R-:W-:Y:S01]  /*e320*/  UMOV UR4, 0xfefa39ef ;  /* 0xfefa39ef00047882 */ /* 0x000fe20000000000 */
[----:B------:R-:W-:Y:S01]  /*e330*/  UMOV UR5, 0x3fe62e42 ;  /* 0x3fe62e4200057882 */ /* 0x000fe20000000000 */
[----:B------:R-:W-:Y:S01]  /*e340*/  BSSY.RECONVERGENT B2, `(.L_x_225) ;  /* 0x0000039000027945 */ /* 0x000fe20003800200 */
[----:B------:R-:W-:-:S05]  /*e350*/  DSETP.NEU.AND P2, PT, R20, RZ, PT ;  /* 0x000000ff1400722a */ /* 0x000fca0003f4d000 */
[----:B------:R-:W-:Y:S02]  /*e360*/  FSEL R10, R6, -208247.1875, P0 ;  /* 0xc84b5dcc060a7808 */ /* 0x000fe40000000000 */
[----:B------:R-:W-:-:S04]  /*e370*/  FSEL R11, R7, 1.9862374067306518555, P0 ;  /* 0x3ffe3d07070b7808 */ /* 0x000fc80000000000 */
[----:B------:R-:W-:Y:S02]  /*e380*/  FSETP.GEU.AND P0, PT, |R11|, 4.1917929649353027344, PT ;  /* 0x4086232b0b00780b */ /* 0x000fe40003f0e200 */
[----:B------:R-:W-:-:S08]  /*e390*/  DFMA R12, R10, R12, 6.75539944105574400000e+15 ;  /* 0x433800000a0c742b */ /* 0x000fd0000000000c */
        /* <DEDUP_REMOVED lines=51> */
.L_x_226:
[----:B------:R-:W-:Y:S05]  /*e6d0*/  BSYNC.RECONVERGENT B2 ;  /* 0x0000000000027941 */ /* 0x000fea0003800200 */
.L_x_225:
[----:B------:R-:W-:Y:S01]  /*e6e0*/  BSSY.RECONVERGENT B2, `(.L_x_227) ;  /* 0x000000b000027945 */ /* 0x000fe20003800200 */
[----:B------:R-:W-:-:S03]  /*e6f0*/  @!P2 CS2R R70, SRZ ;  /* 0x000000000046a805 */ /* 0x000fc6000001ff00 */
[----:B------:R-:W-:Y:S05]  /*e700*/  @!P2 BRA `(.L_x_228) ;  /* 0x000000000020a947 */ /* 0x000fea0003800000 */
[----:B------:R-:W-:Y:S01]  /*e710*/  DADD R8, -RZ, |R84| ;  /* 0x00000000ff087229 */ /* 0x000fe20000000554 */
[----:B------:R-:W-:Y:S01]  /*e720*/  ISETP.GE.AND P1, PT, R85, RZ, PT ;  /* 0x000000ff5500720c */ /* 0x000fe20003f26270 */
[----:B------:R-:W-:Y:S01]  /*e730*/  IMAD.MOV.U32 R7, RZ, RZ, -0x55555555 ;  /* 0xaaaaaaabff077424 */ /* 0x000fe200078e00ff */
[----:B------:R-:W-:Y:S01]  /*e740*/  MOV R10, 0xe770 ;  /* 0x0000e770000a7802 */ /* 0x000fe20000000f00 */
[----:B------:R-:W-:-:S10]  /*e750*/  IMAD.MOV.U32 R6, RZ, RZ, 0x3ff2aaaa ;  /* 0x3ff2aaaaff067424 */ /* 0x000fd400078e00ff */
[----:B------:R-:W-:Y:S05]  /*e760*/  CALL.REL.NOINC `($_Z23cooling_function_singledddd$__internal_accurate_pow) ;  /* 0x000019a800447944 */ /* 0x000fea0003c00000 */
[----:B------:R-:W-:Y:S02]  /*e770*/  FSEL R70, R32, RZ, P1 ;  /* 0x000000ff20467208 */ /* 0x000fe40000800000 */
[----:B------:R-:W-:-:S07]  /*e780*/  FSEL R71, R33, -QNAN , P1 ;  /* 0xfff8000021477808 */ /* 0x000fce0000800000 */
.L_x_228:
[----:B------:R-:W-:Y:S05]  /*e790*/  BSYNC.RECONVERGENT B2 ;  /* 0x0000000000027941 */ /* 0x000fea0003800200 */
.L_x_227:
[----:B------:R-:W-:Y:S01]  /*e7a0*/  DSETP.GT.AND P0, PT, R16, RZ, PT ;  /* 0x000000ff1000722a */ /* 0x000fe20003f04000 */
[----:B------:R-:W-:Y:S01]  /*e7b0*/  IMAD.MOV.U32 R8, RZ, RZ, -0x55555555 ;  /* 0xaaaaaaabff087424 */ /* 0x000fe200078e00ff */
        /* <DEDUP_REMOVED lines=8> */
[----:B------:R-:W-:-:S03]  /*e840*/  LOP3.LUT R6, R7, 0x7ff00000, RZ, 0xc0, !PT ;  /* 0x7ff0000007067812 */ /* 0x000fc600078ec0ff */
[----:B------:R-:W-:Y:S01]  /*e850*/  DSETP.NEU.AND P1, PT, R12, RZ, PT ;  /* 0x000000ff0c00722a */ /* 0x000fe20003f2d000 */
        /* <DEDUP_REMOVED lines=8> */
.L_x_230:
[----:B------:R-:W-:Y:S05]  /*e8e0*/  BSYNC.RECONVERGENT B2 ;  /* 0x0000000000027941 */ /* 0x000fea0003800200 */
.L_x_229:
        /* <DEDUP_REMOVED lines=11> */
.L_x_232:
[----:B------:R-:W-:Y:S05]  /*e9a0*/  BSYNC.RECONVERGENT B2 ;  /* 0x0000000000027941 */ /* 0x000fea0003800200 */
.L_x_231:
[----:B------:R-:W-:Y:S01]  /*e9b0*/  DSETP.GT.AND P1, PT, R16, RZ, PT ;  /* 0x000000ff1000722a */ /* 0x000fe20003f24000 */
[----:B------:R-:W-:Y:S01]  /*e9c0*/  IMAD.MOV.U32 R8, RZ, RZ, -0x55555555 ;  /* 0xaaaaaaabff087424 */ /* 0x000fe200078e00ff */
[----:B------:R-:W-:Y:S01]  /*e9d0*/  MOV R9, 0x3ff6aaaa ;  /* 0x3ff6aaaa00097802 */ /* 0x000fe20000000f00 */
[----:B------:R-:W-:Y:S03]  /*e9e0*/  BSSY.RECONVERGENT B2, `(.L_x_233) ;  /* 0x000000d000027945 */ /* 0x000fe60003800200 */
[----:B------:R-:W-:Y:S02]  /*e9f0*/  FSEL R10, R58, R60, !P1 ;  /* 0x0000003c3a0a7208 */ /* 0x000fe40004800000 */
[----:B------:R-:W-:-:S06]  /*ea00*/  FSEL R11, R59, R61, !P1 ;  /* 0x0000003d3b0b7208 */ /* 0x000fcc0004800000 */
[----:B------:R-:W-:-:S10]  /*ea10*/  DADD R6, R10, R8 ;  /* 0x000000000a067229 */ /* 0x000fd40000000008 */
[----:B------:R-:W-:-:S04]  /*ea20*/  LOP3.LUT R6, R7, 0x7ff00000, RZ, 0xc0, !PT ;  /* 0x7ff0000007067812 */ /* 0x000fc800078ec0ff */
[----:B------:R-:W-:-:S13]  /*ea30*/  ISETP.NE.AND P0, PT, R6, 0x7ff00000, PT ;  /* 0x7ff000000600780c */ /* 0x000fda0003f05270 */
[----:B------:R-:W-:Y:S05]  /*ea40*/  @P0 BRA `(.L_x_234) ;  /* 0x0000000000180947 */ /* 0x000fea0003800000 */
[----:B------:R-:W-:-:S14]  /*ea50*/  DSETP.NAN.AND P0, PT, R10, R10, PT ;  /* 0x0000000a0a00722a */ /* 0x000fdc0003f08000 */
[----:B------:R-:W-:Y:S01]  /*ea60*/  @P0 DADD R12, R10, R8 ;  /* 0x000000000a0c0229 */ /* 0x000fe20000000008 */
[----:B------:R-:W-:Y:S10]  /*ea70*/  @P0 BRA `(.L_x_234) ;  /* 0x00000000000c0947 */ /* 0x000ff40003800000 */
[----:B------:R-:W-:-:S14]  /*ea80*/  DSETP.NEU.AND P0, PT, |R84|, +INF , PT ;  /* 0x7ff000005400742a */ /* 0x000fdc0003f0d200 */
[----:B------:R-:W-:Y:S02]  /*ea90*/  @!P0 IMAD.MOV.U32 R12, RZ, RZ, 0x0 ;  /* 0x00000000ff0c8424 */ /* 0x000fe400078e00ff */
[----:B------:R-:W-:-:S07]  /*eaa0*/  @!P0 IMAD.MOV.U32 R13, RZ, RZ, 0x7ff00000 ;  /* 0x7ff00000ff0d8424 */ /* 0x000fce00078e00ff */
.L_x_234:
[----:B------:R-:W-:Y:S05]  /*eab0*/  BSYNC.RECONVERGENT B2 ;  /* 0x0000000000027941 */ /* 0x000fea0003800200 */
.L_x_233:
[----:B------:R-:W0:Y:S01]  /*eac0*/  MUFU.RCP64H R7, R13 ;  /* 0x0000000d00077308 */ /* 0x000e220000001800 */
[----:B------:R-:W-:Y:S01]  /*ead0*/  IMAD.MOV.U32 R6, RZ, RZ, 0x1 ;  /* 0x00000001ff067424 */ /* 0x000fe200078e00ff */
[----:B------:R-:W-:Y:S01]  /*eae0*/  UMOV UR4, 0x9999999a ;  /* 0x9999999a00047882 */ /* 0x000fe20000000000 */
[----:B------:R-:W-:Y:S01]  /*eaf0*/  UMOV UR5, 0x3fd99999 ;  /* 0x3fd9999900057882 */ /* 0x000fe20000000000 */
[----:B------:R-:W-:Y:S01]  /*eb00*/  DMUL R60, R58, 0.5 ;  /* 0x3fe000003a3c7828 */ /* 0x000fe20000000000 */
[----:B------:R-:W-:Y:S02]  /*eb10*/  BSSY.RECONVERGENT B2, `(.L_x_235) ;  /* 0x0000016000027945 */ /* 0x000fe40003800200 */
[----:B0-----:R-:W-:-:S08]  /*eb20*/  DFMA R8, R6, -R12, 1 ;  /* 0x3ff000000608742b */ /* 0x001fd0000000080c */
[----:B------:R-:W-:-:S08]  /*eb30*/  DFMA R8, R8, R8, R8 ;  /* 0x000000080808722b */ /* 0x000fd00000000008 */
[----:B------:R-:W-:-:S08]  /*eb40*/  DFMA R8, R6, R8, R6 ;  /* 0x000000080608722b */ /* 0x000fd00000000006 */
[----:B------:R-:W-:-:S08]  /*eb50*/  DFMA R6, R8, -R12, 1 ;  /* 0x3ff000000806742b */ /* 0x000fd0000000080c */
[----:B------:R-:W-:-:S08]  /*eb60*/  DFMA R6, R8, R6, R8 ;  /* 0x000000060806722b */ /* 0x000fd00000000008 */
[----:B------:R-:W-:-:S08]  /*eb70*/  DMUL R10, R6, UR4 ;  /* 0x00000004060a7c28 */ /* 0x000fd00008000000 */
[----:B------:R-:W-:-:S08]  /*eb80*/  DFMA R8, R10, -R12, UR4 ;  /* 0x000000040a087e2b */ /* 0x000fd0000800080c */
[----:B------:R-:W-:Y:S01]  /*eb90*/  DFMA R10, R6, R8, R10 ;  /* 0x00000008060a722b */ /* 0x000fe2000000000a */
[----:B------:R-:W-:Y:S02]  /*eba0*/  FSEL R6, R58, R60, !P1 ;  /* 0x0000003c3a067208 */ /* 0x000fe40004800000 */
[----:B------:R-:W-:-:S07]  /*ebb0*/  FSEL R7, R59, R61, !P1 ;  /* 0x0000003d3b077208 */ /* 0x000fce0004800000 */
[----:B------:R-:W-:Y:S01]  /*ebc0*/  FFMA R0, RZ, R13, R11 ;  /* 0x0000000dff007223 */ /* 0x000fe2000000000b */
[----:B------:R-:W-:-:S04]  /*ebd0*/  DSETP.NEU.AND P1, PT, R6, RZ, PT ;  /* 0x000000ff0600722a */ /* 0x000fc80003f2d000 */
[----:B------:R-:W-:-:S13]  /*ebe0*/  FSETP.GT.AND P0, PT, |R0|, 1.469367938527859385e-39, PT ;  /* 0x001000000000780b */ /* 0x000fda0003f04200 */
[----:B------:R-:W-:Y:S05]  /*ebf0*/  @P0 BRA `(.L_x_236) ;  /* 0x00000000001c0947 */ /* 0x000fea0003800000 */
[----:B------:R-:W-:Y:S01]  /*ec00*/  IMAD.MOV.U32 R10, RZ, RZ, R12 ;  /* 0x000000ffff0a7224 */ /* 0x000fe200078e000c */
[----:B------:R-:W-:Y:S01]  /*ec10*/  MOV R8, 0x9999999a ;  /* 0x9999999a00087802 */ /* 0x000fe20000000f00 */
[----:B------:R-:W-:Y:S01]  /*ec20*/  IMAD.MOV.U32 R9, RZ, RZ, 0x3fd99999 ;  /* 0x3fd99999ff097424 */ /* 0x000fe200078e00ff */
[----:B------:R-:W-:-:S07]  /*ec30*/  MOV R11, 0xec50 ;  /* 0x0000ec50000b7802 */ /* 0x000fce0000000f00 */
[----:B------:R-:W-:Y:S05]  /*ec40*/  CALL.REL.NOINC `($__internal_1_$__cuda_sm20_div_rn_f64_full) ;  /* 0x0000199800b47944 */ /* 0x000fea0003c00000 */
[----:B------:R-:W-:Y:S02]  /*ec50*/  IMAD.MOV.U32 R10, RZ, RZ, R8 ;  /* 0x000000ffff0a7224 */ /* 0x000fe400078e0008 */
[----:B------:R-:W-:-:S07]  /*ec60*/  IMAD.MOV.U32 R11, RZ, RZ, R9 ;  /* 0x000000ffff0b7224 */ /* 0x000fce00078e0009 */
.L_x_236:
[----:B------:R-:W-:Y:S05]  /*ec70*/  BSYNC.RECONVERGENT B2 ;  /* 0x0000000000027941 */ /* 0x000fea0003800200 */
.L_x_235:
        /* <DEDUP_REMOVED lines=16> */
.L_x_238:
[----:B------:R-:W-:Y:S05]  /*ed80*/  BSYNC.RECONVERGENT B2 ;  /* 0x0000000000027941 */ /* 0x000fea0003800200 */
.L_x_237:
[----:B------:R-:W-:Y:S01]  /*ed90*/  BSSY.RECONVERGENT B2, `(.L_x_239) ;  /* 0x000000c000027945 */ /* 0x000fe20003800200 */
[----:B------:R-:W-:Y:S01]  /*eda0*/  DADD R70, R8, R10 ;  /* 0x0000000008467229 */ /* 0x000fe2000000000a */
[----:B------:R-:W-:Y:S02]  /*edb0*/  @!P1 CS2R R62, SRZ ;  /* 0x00000000003e9805 */ /* 0x000fe4000001ff00 */
[----:B------:R-:W-:Y:S08]  /*edc0*/  @!P1 BRA `(.L_x_240) ;  /* 0x0000000000209947 */ /* 0x000ff00003800000 */
        /* <DEDUP_REMOVED lines=8> */
.L_x_240:
[----:B------:R-:W-:Y:S05]  /*ee50*/  BSYNC.RECONVERGENT B2 ;  /* 0x0000000000027941 */ /* 0x000fea0003800200 */
.L_x_239:
[----:B------:R-:W-:Y:S01]  /*ee60*/  DSETP.GT.AND P0, PT, R16, RZ, PT ;  /* 0x000000ff1000722a */ /* 0x000fe20003f04000 */
[----:B------:R-:W-:Y:S01]  /*ee70*/  MOV R10, 0xaaaaaaab ;  /* 0xaaaaaaab000a7802 */ /* 0x000fe20000000f00 */
[----:B------:R-:W-:Y:S01]  /*ee80*/  IMAD.MOV.U32 R11, RZ, RZ, 0x3ffaaaaa ;  /* 0x3ffaaaaaff0b7424 */ /* 0x000fe200078e00ff */
[----:B------:R-:W-:Y:S01]  /*ee90*/  BSSY.RECONVERGENT B2, `(.L_x_241) ;  /* 0x000000f000027945 */ /* 0x000fe20003800200 */
[----:B------:R-:W-:Y:S02]  /*eea0*/  IMAD.MOV.U32 R8, RZ, RZ, RZ ;  /* 0x000000ffff087224 */ /* 0x000fe400078e00ff */
[----:B------:R-:W-:Y:S01]  /*eeb0*/  FSEL R12, R58, R60, !P0 ;  /* 0x0000003c3a0c7208 */ /* 0x000fe20004000000 */
[----:B------:R-:W-:Y:S01]  /*eec0*/  IMAD.MOV.U32 R9, RZ, RZ, 0x40240000 ;  /* 0x40240000ff097424 */ /* 0x000fe200078e00ff */
        /* <DEDUP_REMOVED lines=9> */
[----:B------:R-:W-:Y:S01]  /*ef60*/  @!P0 IMAD.MOV.U32 R62, RZ, RZ, 0x0 ;  /* 0x00000000ff3e8424 */ /* 0x000fe200078e00ff */
[----:B------:R-:W-:-:S07]  /*ef70*/  @!P0 MOV R63, 0x7ff00000 ;  /* 0x7ff00000003f8802 */ /* 0x000fce0000000f00 */
.L_x_242:
[----:B------:R-:W-:Y:S05]  /*ef80*/  BSYNC.RECONVERGENT B2 ;  /* 0x0000000000027941 */ /* 0x000fea0003800200 */
.L_x_241:
[----:B------:R-:W-:Y:S01]  /*ef90*/  BSSY.RECONVERGENT B2, `(.L_x_243) ;  /* 0x0000005000027945 */ /* 0x000fe20003800200 */
[----:B------:R-:W-:Y:S01]  /*efa0*/  IMAD.MOV.U32 R7, RZ, RZ, RZ ;  /* 0x000000ffff077224 */ /* 0x000fe200078e00ff */
[----:B------:R-:W-:Y:S01]  /*efb0*/  MOV R10, 0xefe0 ;  /* 0x0000efe0000a7802 */ /* 0x000fe20000000f00 */
[----:B------:R-:W-:-:S07]  /*efc0*/  IMAD.MOV.U32 R6, RZ, RZ, -0x3fdc0000 ;  /* 0xc0240000ff067424 */ /* 0x000fce00078e00ff */
[----:B------:R-:W-:Y:S05]  /*efd0*/  CALL.REL.NOINC `($_Z23cooling_function_singledddd$__internal_accurate_pow) ;  /* 0x000019a000287944 */ /* 0x000fea0003c00000 */
[----:B------:R-:W-:Y:S05]  /*efe0*/  BSYNC.RECONVERGENT B2 ;  /* 0x0000000000027941 */ /* 0x000fea0003800200 */
.L_x_243:
[----:B------:R-:W-:Y:S01]  /*eff0*/  DADD R8, -RZ, |R22| ;  /* 0x00000000ff087229 */ /* 0x000fe20000000516 */
[----:B------:R-:W-:Y:S01]  /*f000*/  BSSY.RECONVERGENT B2, `(.L_x_244) ;  /* 0x0000007000027945 */ /* 0x000fe20003800200 */
[----:B------:R-:W-:Y:S01]  /*f010*/  IMAD.MOV.U32 R7, RZ, RZ, RZ ;  /* 0x000000ffff077224 */ /* 0x000fe200078e00ff */
[----:B------:R-:W-:Y:S01]  /*f020*/  MOV R60, R32 ;  /* 0x00000020003c7202 */ /* 0x000fe20000000f00 */
[----:B------:R-:W-:Y:S01]  /*f030*/  IMAD.MOV.U32 R6, RZ, RZ, 0x40140000 ;  /* 0x40140000ff067424 */ /* 0x000fe200078e00ff */
[----:B------:R-:W-:Y:S01]  /*f040*/  MOV R10, 0xf070 ;  /* 0x0000f070000a7802 */ /* 0x000fe20000000f00 */
[----:B------:R-:W-:-:S07]  /*f050*/  IMAD.MOV.U32 R61, RZ, RZ, R33 ;  /* 0x000000ffff3d7224 */ /* 0x000fce00078e0021 */
[----:B------:R-:W-:Y:S05]  /*f060*/  CALL.REL.NOINC `($_Z23cooling_function_singledddd$__internal_accurate_pow) ;  /* 0x000019a000047944 */ /* 0x000fea0003c00000 */
[----:B------:R-:W-:Y:S05]  /*f070*/  BSYNC.RECONVERGENT B2 ;  /* 0x0000000000027941 */ /* 0x000fea0003800200 */
.L_x_244:
[----:B------:R-:W0:Y:S01]  /*f080*/  MUFU.RCP64H R7, R63 ;  /* 0x0000003f00077308 */ /* 0x000e220000001800 */
[----:B------:R-:W-:Y:S01]  /*f090*/  IMAD.MOV.U32 R6, RZ, RZ, 0x1 ;  /* 0x00000001ff067424 */ /* 0x000fe200078e00ff */
[----:B------:R-:W-:Y:S01]  /*f0a0*/  UMOV UR4, 0xd1b717 ;  /* 0x00d1b71700047882 */ /* 0x000fe20000000000 */
[----:B------:R-:W-:Y:S01]  /*f0b0*/  UMOV UR5, 0x3fe102de ;  /* 0x3fe102de00057882 */ /* 0x000fe20000000000 */
[----:B------:R-:W-:Y:S01]  /*f0c0*/  DMUL R12, R58, 0.5 ;  /* 0x3fe000003a0c7828 */ /* 0x000fe20000000000 */
[----:B------:R-:W-:Y:S01]  /*f0d0*/  BSSY.RECONVERGENT B2, `(.L_x_245) ;  /* 0x0000016000027945 */ /* 0x000fe20003800200 */
[----:B------:R-:W-:Y:S02]  /*f0e0*/  DSETP.GT.AND P0, PT, R16, RZ, PT ;  /* 0x000000ff1000722a */ /* 0x000fe40003f04000 */
        /* <DEDUP_REMOVED lines=11> */
[----:B------:R-:W-:-:S04]  /*f1a0*/  DSETP.NEU.AND P1, PT, R6, 1, PT ;  /* 0x3ff000000600742a */ /* 0x000fc80003f2d000 */
        /* <DEDUP_REMOVED lines=8> */
.L_x_246:
[----:B------:R-:W-:Y:S05]  /*f230*/  BSYNC.RECONVERGENT B2 ;  /* 0x0000000000027941 */ /* 0x000fea0003800200 */
.L_x_245:
[----:B------:R-:W0:Y:S01]  /*f240*/  MUFU.RCP64H R11, R49 ;  /* 0x00000031000b7308 */ /* 0x000e220000001800 */
[----:B------:R-:W-:Y:S01]  /*f250*/  IMAD.MOV.U32 R10, RZ, RZ, 0x1 ;  /* 0x00000001ff0a7424 */ /* 0x000fe200078e00ff */
[----:B------:R-:W-:Y:S01]  /*f260*/  UMOV UR4, 0x1eb851ec ;  /* 0x1eb851ec00047882 */ /* 0x000fe20000000000 */
[----:B------:R-:W-:Y:S01]  /*f270*/  UMOV UR5, 0x4003eb85 ;  /* 0x4003eb8500057882 */ /* 0x000fe20000000000 */
[----:B------:R-:W-:Y:S01]  /*f280*/  MOV R62, R50 ;  /* 0x00000032003e7202 */ /* 0x000fe20000000f00 */
[----:B------:R-:W-:Y:S01]  /*f290*/  DMUL R6, R60, UR4 ;  /* 0x000000043c067c28 */ /* 0x000fe20008000000 */
[----:B------:R-:W-:Y:S01]  /*f2a0*/  UMOV UR4, 0x54442d18 ;  /* 0x54442d1800047882 */ /* 0x000fe20000000000 */
[----:B------:R-:W-:Y:S01]  /*f2b0*/  UMOV UR5, 0x400921fb ;  /* 0x400921fb00057882 */ /* 0x000fe20000000000 */
[----:B------:R-:W-:Y:S01]  /*f2c0*/  IMAD.MOV.U32 R63, RZ, RZ, R51 ;  /* 0x000000ffff3f7224 */ /* 0x000fe200078e0033 */
[C---:B------:R-:W-:Y:S01]  /*f2d0*/  LOP3.LUT P3, RZ, R27.reuse, 0x1, RZ, 0xc0, !PT ;  /* 0x000000011bff7812 */ /* 0x040fe2000786c0ff */
[----:B------:R-:W-:Y:S01]  /*f2e0*/  DSETP.NEU.AND P0, PT, R22, RZ, PT ;  /* 0x000000ff1600722a */ /* 0x000fe20003f0d000 */
[----:B------:R-:W-:Y:S01]  /*f2f0*/  LOP3.LUT P2, RZ, R27, 0x2, RZ, 0xc0, !PT ;  /* 0x000000021bff7812 */ /* 0x000fe2000784c0ff */
[----:B------:R-:W-:Y:S01]  /*f300*/  DADD R70, R70, R8 ;  /* 0x0000000046467229 */ /* 0x000fe20000000008 */
[----:B------:R-:W-:Y:S01]  /*f310*/  BSSY.RECONVERGENT B2, `(.L_x_247) ;  /* 0x0000028000027945 */ /* 0x000fe20003800200 */
[----:B------:R-:W-:-:S02]  /*f320*/  DMUL R6, R6, 12 ;  /* 0x4028000006067828 */ /* 0x000fc40000000000 */
[----:B0-----:R-:W-:-:S06]  /*f330*/  DFMA R12, R10, -R48, 1 ;  /* 0x3ff000000a0c742b */ /* 0x001fcc0000000830 */
[----:B------:R-:W-:Y:S02]  /*f340*/  DMUL R6, R6, -UR4 ;  /* 0x8000000406067c28 */ /* 0x000fe40008000000 */
[----:B------:R-:W-:-:S08]  /*f350*/  DFMA R12, R12, R12, R12 ;  /* 0x0000000c0c0c722b */ /* 0x000fd0000000000c */
[----:B------:R-:W-:Y:S01]  /*f360*/  DFMA R12, R10, R12, R10 ;  /* 0x0000000c0a0c722b */ /* 0x000fe2000000000a */
[----:B------:R-:W-:Y:S02]  /*f370*/  IMAD.MOV.U32 R10, RZ, RZ, R46 ;  /* 0x000000ffff0a7224 */ /* 0x000fe400078e002e */
[----:B------:R-:W-:-:S06]  /*f380*/  IMAD.MOV.U32 R11, RZ, RZ, R47 ;  /* 0x000000ffff0b7224 */ /* 0x000fcc00078e002f */
[----:B------:R-:W-:Y:S02]  /*f390*/  DMUL R6, R6, R10 ;  /* 0x0000000a06067228 */ /* 0x000fe40000000000 */
[----:B------:R-:W-:-:S06]  /*f3a0*/  DFMA R10, R12, -R48, 1 ;  /* 0x3ff000000c0a742b */ /* 0x000fcc0000000830 */
[----:B------:R-:W-:Y:S02]  /*f3b0*/  DMUL R62, R6, R62 ;  /* 0x0000003e063e7228 */ /* 0x000fe40000000000 */
[----:B------:R-:W-:Y:S02]  /*f3c0*/  DFMA R60, R12, R10, R12 ;  /* 0x0000000a0c3c722b */ /* 0x000fe4000000000c */
[----:B------:R-:W-:-:S06]  /*f3d0*/  DADD R12, -RZ, -R32 ;  /* 0x00000000ff0c7229 */ /* 0x000fcc0000000920 */
[----:B------:R-:W-:-:S04]  /*f3e0*/  DMUL R6, R60, R62 ;  /* 0x0000003e3c067228 */ /* 0x000fc80000000000 */
[----:B------:R-:W-:Y:S02]  /*f3f0*/  FSEL R0, R12, R32, !P3 ;  /* 0x000000200c007208 */ /* 0x000fe40005800000 */
[----:B------:R-:W-:Y:S02]  /*f400*/  FSEL R3, R13, R33, !P3 ;  /* 0x000000210d037208 */ /* 0x000fe40005800000 */
[----:B------:R-:W-:Y:S01]  /*f410*/  DFMA R10, R6, -R48, R62 ;  /* 0x80000030060a722b */ /* 0x000fe2000000003e */
[----:B------:R-:W-:Y:S02]  /*f420*/  FSEL R0, R0, RZ, P0 ;  /* 0x000000ff00007208 */ /* 0x000fe40000000000 */
[----:B------:R-:W-:Y:S02]  /*f430*/  FSEL R3, R23, R3, !P0 ;  /* 0x0000000317037208 */ /* 0x000fe40004000000 */
[----:B------:R-:W-:Y:S02]  /*f440*/  FSETP.GEU.AND P3, PT, |R63|, 6.5827683646048100446e-37, PT ;  /* 0x036000003f00780b */ /* 0x000fe40003f6e200 */
[----:B------:R-:W-:Y:S01]  /*f450*/  FSEL R32, R70, 4.89373169128282429325e+23, P1 ;  /* 0x66cf41f246207808 */ /* 0x000fe20000800000 */
[----:B------:R-:W-:Y:S01]  /*f460*/  DFMA R6, R60, R10, R6 ;  /* 0x0000000a3c06722b */ /* 0x000fe20000000006 */
[----:B------:R-:W-:-:S02]  /*f470*/  FSEL R33, R71, 1.9914499521255493164, P1 ;  /* 0x3ffee7d547217808 */ /* 0x000fc40000800000 */
[----:B------:R-:W-:Y:S02]  /*f480*/  FSEL R10, R0, RZ, !P2 ;  /* 0x000000ff000a7208 */ /* 0x000fe40005000000 */
[----:B------:R-:W-:Y:S01]  /*f490*/  FSEL R11, R2, R3, P2 ;  /* 0x00000003020b7208 */ /* 0x000fe20001000000 */
[----:B------:R-:W-:-:S04]  /*f4a0*/  DSETP.NEU.AND P2, PT, R22, 1, PT ;  /* 0x3ff000001600742a */ /* 0x000fc80003f4d000 */
[----:B------:R-:W-:Y:S01]  /*f4b0*/  FFMA R0, RZ, R49, R7 ;  /* 0x00000031ff007223 */ /* 0x000fe20000000007 */
[----:B------:R-:W-:-:S04]  /*f4c0*/  DADD R10, R10, R10 ;  /* 0x000000000a0a7229 */ /* 0x000fc8000000000a */
[----:B------:R-:W-:-:S06]  /*f4d0*/  FSETP.GT.AND P0, PT, |R0|, 1.469367938527859385e-39, PT ;  /* 0x001000000000780b */ /* 0x000fcc0003f04200 */
[----:B------:R-:W-:Y:S02]  /*f4e0*/  FSEL R60, R10, RZ, P2 ;  /* 0x000000ff0a3c7208 */ /* 0x000fe40001000000 */
[----:B------:R-:W-:-:S05]  /*f4f0*/  FSEL R61, R11, 2, P2 ;  /* 0x400000000b3d7808 */ /* 0x000fca0001000000 */
        /* <DEDUP_REMOVED lines=9> */
.L_x_248:
[----:B------:R-:W-:Y:S05]  /*f590*/  BSYNC.RECONVERGENT B2 ;  /* 0x0000000000027941 */ /* 0x000fea0003800200 */
.L_x_247:
        /* <DEDUP_REMOVED lines=21> */
.L_x_250:
[----:B------:R-:W-:Y:S05]  /*f6f0*/  BSYNC.RECONVERGENT B2 ;  /* 0x0000000000027941 */ /* 0x000fea0003800200 */
.L_x_249:
[----:B------:R-:W-:Y:S01]  /*f700*/  DFMA R20, R8, R32, R20 ;  /* 0x000000200814722b */ /* 0x000fe20000000014 */
[----:B------:R-:W-:Y:S10]  /*f710*/  BRA `(.L_x_251) ;  /* 0x0000002000087947 */ /* 0x000ff40003800000 */
.L_x_220:
[----:B------:R-:W-:Y:S01]  /*f720*/  DSETP.GTU.AND P1, PT, R44, 2, PT ;  /* 0x400000002c00742a */ /* 0x000fe20003f2c000 */
[----:B------:R-:W-:Y:S01]  /*f730*/  BSSY.RECONVERGENT B2, `(.L_x_252) ;  /* 0x000004b000027945 */ /* 0x000fe20003800200 */
[----:B------:R-:W-:Y:S02]  /*f740*/  IMAD.MOV.U32 R6, RZ, RZ, R54 ;  /* 0x000000ffff067224 */ /* 0x000fe400078e0036 */
[----:B------:R-:W-:-:S10]  /*f750*/  IMAD.MOV.U32 R7, RZ, RZ, R55 ;  /* 0x000000ffff077224 */ /* 0x000fd400078e0037 */
[----:B------:R-:W-:Y:S05]  /*f760*/  @P1 BRA `(.L_x_253) ;  /* 0x00000004001c1947 */ /* 0x000fea0003800000 */
[----:B------:R-:W-:Y:S01]  /*f770*/  ISETP.GT.U32.AND P0, PT, R28, 0x7feffffe, PT ;  /* 0x7feffffe1c00780c */ /* 0x000fe20003f04070 */
[----:B------:R-:W-:Y:S01]  /*f780*/  DSETP.GEU.AND P2, PT, R44, 3.75, PT ;  /* 0x400e00002c00742a */ /* 0x000fe20003f4e000 */
[----:B------:R-:W-:Y:S01]  /*f790*/  BSSY.RECONVERGENT B3, `(.L_x_254) ;  /* 0x0000043000037945 */ /* 0x000fe20003800200 */
[----:B------:R-:W-:Y:S01]  /*f7a0*/  MOV R6, R40 ;  /* 0x0000002800067202 */ /* 0x000fe20000000f00 */
[----:B------:R-:W-:-:S03]  /*f7b0*/  IMAD.MOV.U32 R7, RZ, RZ, R41 ;  /* 0x000000ffff077224 */ /* 0x000fc600078e0029 */
[----:B------:R-:W-:Y:S02]  /*f7c0*/  FSEL R66, R92, R34, !P2 ;  /* 0x000000225c427208 */ /* 0x000fe40005000000 */
[----:B------:R-:W-:-:S04]  /*f7d0*/  FSEL R67, R91, R35, !P2 ;  /* 0x000000235b437208 */ /* 0x000fc80005000000 */
[----:B------:R-:W-:Y:S05]  /*f7e0*/  @P0 BRA `(.L_x_255) ;  /* 0x0000000000f40947 */ /* 0x000fea0003800000 */
[----:B------:R-:W-:Y:S01]  /*f7f0*/  ISETP.GT.U32.AND P0, PT, R30, 0x3ff6a09e, PT ;  /* 0x3ff6a09e1e00780c */ /* 0x000fe20003f04070 */
[----:B------:R-:W-:Y:S01]  /*f800*/  IMAD.MOV.U32 R10, RZ, RZ, RZ ;  /* 0x000000ffff0a7224 */ /* 0x000fe200078e00ff */
[----:B------:R-:W-:Y:S01]  /*f810*/  UMOV UR4, 0x3ae80f1e ;  /* 0x3ae80f1e00047882 */ /* 0x000fe20000000000 */
[----:B------:R-:W-:Y:S01]  /*f820*/  IMAD.MOV.U32 R32, RZ, RZ, -0x748574fc ;  /* 0x8b7a8b04ff207424 */ /* 0x000fe200078e00ff */
[----:B------:R-:W-:Y:S01]  /*f830*/  FSEL R6, R31, R31, P0 ;  /* 0x0000001f1f067208 */ /* 0x000fe20000000000 */
[----:B------:R-:W-:Y:S01]  /*f840*/  IMAD.MOV.U32 R33, RZ, RZ, 0x3ed0ee25 ;  /* 0x3ed0ee25ff217424 */ /* 0x000fe200078e00ff */
[----:B------:R-:W-:Y:S01]  /*f850*/  FSEL R7, R26, R30, P0 ;  /* 0x0000001e1a077208 */ /* 0x000fe20000000000 */
[----:B------:R-:W-:Y:S01]  /*f860*/  UMOV UR5, 0x3eb1380b ;  /* 0x3eb1380b00057882 */ /* 0x000fe20000000000 */
[----:B------:R-:W-:Y:S01]  /*f870*/  IADD3 R62, PT, PT, R29, 0x1, RZ ;  /* 0x000000011d3e7810 */ /* 0x000fe20007ffe0ff */
[----:B------:R-:W-:Y:S01]  /*f880*/  IMAD.MOV.U32 R63, RZ, RZ, 0x43300000 ;  /* 0x43300000ff3f7424 */ /* 0x000fe200078e00ff */
[----:B------:R-:W-:Y:S01]  /*f890*/  UMOV UR6, 0x80000000 ;  /* 0x8000000000067882 */ /* 0x000fe20000000000 */
[----:B------:R-:W-:Y:S01]  /*f8a0*/  UMOV UR7, 0x43300000 ;  /* 0x4330000000077882 */ /* 0x000fe20000000000 */
[C---:B------:R-:W-:Y:S01]  /*f8b0*/  DADD R8, R6.reuse, 1 ;  /* 0x3ff0000006087429 */ /* 0x040fe20000000000 */
[----:B------:R-:W-:Y:S01]  /*f8c0*/  @!P0 IMAD.MOV R62, RZ, RZ, R29 ;  /* 0x000000ffff3e8224 */ /* 0x000fe200078e021d */
[----:B------:R-:W-:-:S04]  /*f8d0*/  DADD R6, R6, -1 ;  /* 0xbff0000006067429 */ /* 0x000fc80000000000 */
[----:B------:R-:W0:Y:S01]  /*f8e0*/  MUFU.RCP64H R11, R9 ;  /* 0x00000009000b7308 */ /* 0x000e220000001800 */
[----:B------:R-:W-:-:S06]  /*f8f0*/  LOP3.LUT R62, R62, 0x80000000, RZ, 0x3c, !PT ;  /* 0x800000003e3e7812 */ /* 0x000fcc00078e3cff */
[----:B------:R-:W-:Y:S01]  /*f900*/  DADD R62, R62, -UR6 ;  /* 0x800000063e3e7e29 */ /* 0x000fe20008000000 */
[----:B------:R-:W-:Y:S01]  /*f910*/  UMOV UR6, 0xfefa39ef ;  /* 0xfefa39ef00067882 */ /* 0x000fe20000000000 */
        /* <DEDUP_REMOVED lines=41> */
[----:B------:R-:W-:-:S11]  /*fbb0*/  DADD R6, R6, R8 ;  /* 0x0000000006067229 */ /* 0x000fd60000000008 */
.L_x_255:
[----:B------:R-:W-:Y:S05]  /*fbc0*/  BSYNC.RECONVERGENT B3 ;  /* 0x0000000000037941 */ /* 0x000fea0003800200 */
.L_x_254:
[----:B------:R-:W-:-:S11]  /*fbd0*/  DFMA R6, -R6, R66, R68 ;  /* 0x000000420606722b */ /* 0x000fd60000000144 */
.L_x_253:
[----:B------:R-:W-:Y:S05]  /*fbe0*/  BSYNC.RECONVERGENT B2 ;  /* 0x0000000000027941 */ /* 0x000fea0003800200 */
.L_x_252:
[----:B------:R-:W-:Y:S01]  /*fbf0*/  BSSY.RECONVERGENT B2, `(.L_x_256) ;  /* 0x000004b000027945 */ /* 0x000fe20003800200 */
[----:B------:R-:W-:Y:S02]  /*fc00*/  IMAD.MOV.U32 R8, RZ, RZ, R56 ;  /* 0x000000ffff087224 */ /* 0x000fe400078e0038 */
[----:B------:R-:W-:Y:S01]  /*fc10*/  IMAD.MOV.U32 R9, RZ, RZ, R57 ;  /* 0x000000ffff097224 */ /* 0x000fe200078e0039 */
[----:B------:R-:W-:Y:S06]  /*fc20*/  @P1 BRA `(.L_x_257) ;  /* 0x00000004001c1947 */ /* 0x000fec0003800000 */
        /* <DEDUP_REMOVED lines=11> */
[----:B------:R-:W-:Y:S01]  /*fce0*/  UMOV UR5, 0x3eb1380b ;  /* 0x3eb1380b00057882 */ /* 0x000fe20000000000 */
[----:B------:R-:W-:Y:S01]  /*fcf0*/  FSEL R8, R31, R31, P0 ;  /* 0x0000001f1f087208 */ /* 0x000fe20000000000 */
[----:B------:R-:W-:Y:S01]  /*fd00*/  UMOV UR6, 0x80000000 ;  /* 0x8000000000067882 */ /* 0x000fe20000000000 */
[----:B------:R-:W-:Y:S01]  /*fd10*/  FSEL R9, R26, R30, P0 ;  /* 0x0000001e1a097208 */ /* 0x000fe20000000000 */
[----:B------:R-:W-:Y:S01]  /*fd20*/  UMOV UR7, 0x43300000 ;  /* 0x4330000000077882 */ /* 0x000fe20000000000 */
[----:B------:R-:W-:-:S04]  /*fd30*/  IADD3 R0, PT, PT, R29, 0x1, RZ ;  /* 0x000000011d007810 */ /* 0x000fc80007ffe0ff */
[----:B------:R-:W-:Y:S01]  /*fd40*/  DADD R12, R8, 1 ;  /* 0x3ff00000080c7429 */ /* 0x000fe20000000000 */
[----:B------:R-:W-:-:S05]  /*fd50*/  @!P0 IMAD.MOV R0, RZ, RZ, R29 ;  /* 0x000000ffff008224 */ /* 0x000fca00078e021d */
[----:B------:R-:W0:Y:S02]  /*fd60*/  MUFU.RCP64H R33, R13 ;  /* 0x0000000d00217308 */ /* 0x000e240000001800 */
[----:B0-----:R-:W-:-:S08]  /*fd70*/  DFMA R10, -R12, R32, 1 ;  /* 0x3ff000000c0a742b */ /* 0x001fd00000000120 */
[----:B------:R-:W-:Y:S02]  /*fd80*/  DFMA R62, R10, R10, R10 ;  /* 0x0000000a0a3e722b */ /* 0x000fe4000000000a */
[----:B------:R-:W-:-:S06]  /*fd90*/  DADD R10, R8, -1 ;  /* 0xbff00000080a7429 */ /* 0x000fcc0000000000 */
[----:B------:R-:W-:-:S08]  /*fda0*/  DFMA R62, R32, R62, R32 ;  /* 0x0000003e203e722b */ /* 0x000fd00000000020 */
[----:B------:R-:W-:-:S08]  /*fdb0*/  DMUL R8, R10, R62 ;  /* 0x0000003e0a087228 */ /* 0x000fd00000000000 */
[----:B------:R-:W-:Y:S01]  /*fdc0*/  DFMA R32, R10, R62, R8 ;  /* 0x0000003e0a20722b */ /* 0x000fe20000000008 */
[----:B------:R-:W-:Y:S02]  /*fdd0*/  IMAD.MOV.U32 R8, RZ, RZ, -0x748574fc ;  /* 0x8b7a8b04ff087424 */ /* 0x000fe400078e00ff */
[----:B------:R-:W-:-:S05]  /*fde0*/  IMAD.MOV.U32 R9, RZ, RZ, 0x3ed0ee25 ;  /* 0x3ed0ee25ff097424 */ /* 0x000fca00078e00ff */
[----:B------:R-:W-:Y:S02]  /*fdf0*/  DMUL R64, R32, R32 ;  /* 0x0000002020407228 */ /* 0x000fe40000000000 */
[----:B------:R-:W-:-:S06]  /*fe00*/  DADD R66, R10, -R32 ;  /* 0x000000000a427229 */ /* 0x000fcc0000000820 */
[----:B------:R-:W-:Y:S01]  /*fe10*/  DFMA R8, R64, UR4, R8 ;  /* 0x0000000440087c2b */ /* 0x000fe20008000008 */
[----:B------:R-:W-:Y:S01]  /*fe20*/  UMOV UR4, 0x9f02676f ;  /* 0x9f02676f00047882 */ /* 0x000fe20000000000 */
[----:B------:R-:W-:Y:S01]  /*fe30*/  UMOV UR5, 0x3ef3b266 ;  /* 0x3ef3b26600057882 */ /* 0x000fe20000000000 */
[----:B------:R-:W-:-:S05]  /*fe40*/  DADD R66, R66, R66 ;  /* 0x0000000042427229 */ /* 0x000fca0000000042 */
[----:B------:R-:W-:Y:S01]  /*fe50*/  DFMA R8, R64, R8, UR4 ;  /* 0x0000000440087e2b */ /* 0x000fe20008000008 */
[----:B------:R-:W-:Y:S01]  /*fe60*/  UMOV UR4, 0xa9ab0956 ;  /* 0xa9ab095600047882 */ /* 0x000fe20000000000 */
[----:B------:R-:W-:Y:S01]  /*fe70*/  UMOV UR5, 0x3f1745cb ;  /* 0x3f1745cb00057882 */ /* 0x000fe20000000000 */
[----:B------:R-:W-:-:S05]  /*fe80*/  DFMA R70, R10, -R32, R66 ;  /* 0x800000200a46722b */ /* 0x000fca0000000042 */
[----:B------:R-:W-:Y:S01]  /*fe90*/  DFMA R8, R64, R8, UR4 ;  /* 0x0000000440087e2b */ /* 0x000fe20008000008 */
[----:B------:R-:W-:Y:S01]  /*fea0*/  UMOV UR4, 0x2d1b5154 ;  /* 0x2d1b515400047882 */ /* 0x000fe20000000000 */
[----:B------:R-:W-:Y:S01]  /*feb0*/  UMOV UR5, 0x3f3c71c7 ;  /* 0x3f3c71c700057882 */ /* 0x000fe20000000000 */
[----:B------:R-:W-:-:S05]  /*fec0*/  DMUL R70, R62, R70 ;  /* 0x000000463e467228 */ /* 0x000fca0000000000 */
[----:B------:R-:W-:Y:S01]  /*fed0*/  DFMA R12, R64, R8, UR4 ;  /* 0x00000004400c7e2b */ /* 0x000fe20008000008 */
[----:B------:R-:W-:Y:S01]  /*fee0*/  UMOV UR4, 0x923be72d ;  /* 0x923be72d00047882 */ /* 0x000fe20000000000 */
[----:B------:R-:W-:Y:S01]  /*fef0*/  UMOV UR5, 0x3f624924 ;  /* 0x3f62492400057882 */ /* 0x000fe20000000000 */
[----:B------:R-:W-:Y:S01]  /*ff00*/  LOP3.LUT R8, R0, 0x80000000, RZ, 0x3c, !PT ;  /* 0x8000000000087812 */ /* 0x000fe200078e3cff */
[----:B------:R-:W-:-:S04]  /*ff10*/  IMAD.MOV.U32 R9, RZ, RZ, 0x43300000 ;  /* 0x43300000ff097424 */ /* 0x000fc800078e00ff */
[----:B------:R-:W-:Y:S01]  /*ff20*/  DFMA R12, R64, R12, UR4 ;  /* 0x00000004400c7e2b */ /* 0x000fe2000800000c */
[----:B------:R-:W-:Y:S01]  /*ff30*/  UMOV UR4, 0x9999a3c4 ;  /* 0x9999a3c400047882 */ /* 0x000fe20000000000 */
[----:B------:R-:W-:Y:S01]  /*ff40*/  UMOV UR5, 0x3f899999 ;  /* 0x3f89999900057882 */ /* 0x000fe20000000000 */
[----:B------:R-:W-:Y:S01]  /*ff50*/  DADD R8, R8, -UR6 ;  /* 0x8000000608087e29 */ /* 0x000fe20008000000 */
[----:B------:R-:W-:Y:S01]  /*ff60*/  UMOV UR6, 0xfefa39ef ;  /* 0xfefa39ef00067882 */ /* 0x000fe20000000000 */
[----:B------:R-:W-:-:S03]  /*ff70*/  UMOV UR7, 0x3fe62e42 ;  /* 0x3fe62e4200077882 */ /* 0x000fc60000000000 */
[----:B------:R-:W-:Y:S01]  /*ff80*/  DFMA R12, R64, R12, UR4 ;  /* 0x00000004400c7e2b */ /* 0x000fe2000800000c */
[----:B------:R-:W-:Y:S01]  /*ff90*/  UMOV UR4, 0x55555554 ;  /* 0x5555555400047882 */ /* 0x000fe20000000000 */
[----:B------:R-:W-:Y:S01]  /*ffa0*/  UMOV UR5, 0x3fb55555 ;  /* 0x3fb5555500057882 */ /* 0x000fe20000000000 */
[----:B------:R-:W-:-:S05]  /*ffb0*/  DFMA R10, R8, UR6, R32 ;  /* 0x00000006080a7c2b */ /* 0x000fca0008000020 */
        /* <DEDUP_REMOVED lines=12> */
.L_x_259:
[----:B------:R-:W-:Y:S05]  /*10080*/  BSYNC.RECONVERGENT B3 ;  /* 0x0000000000037941 */ /* 0x000fea0003800200 */
.L_x_258:
[----:B------:R-:W-:-:S11]  /*10090*/  DFMA R8, R8, R20, R38 ;  /* 0x000000140808722b */ /* 0x000fd60000000026 */
.L_x_257:
[----:B------:R-:W-:Y:S05]  /*100a0*/  BSYNC.RECONVERGENT B2 ;  /* 0x0000000000027941 */ /* 0x000fea0003800200 */
.L_x_256:
[----:B------:R-:W-:Y:S01]  /*100b0*/  DSETP.NEU.AND P0, PT, R84, RZ, PT ;  /* 0x000000ff5400722a */ /* 0x000fe20003f0d000 */
[----:B------:R-:W-:Y:S01]  /*100c0*/  BSSY.RECONVERGENT B2, `(.L_x_260) ;  /* 0x000000c000027945 */ /* 0x000fe20003800200 */
[----:B------:R-:W-:-:S12]  /*100d0*/  DFMA R20, R8, R18, R6 ;  /* 0x000000120814722b */ /* 0x000fd80000000006 */
        /* <DEDUP_REMOVED lines=10> */
.L_x_261:
[----:B------:R-:W-:Y:S05]  /*10180*/  BSYNC.RECONVERGENT B2 ;  /* 0x0000000000027941 */ /* 0x000fea0003800200 */
.L_x_260:
[----:B------:R-:W-:Y:S01]  /*10190*/  DSETP.GT.AND P1, PT, R16, RZ, PT ;  /* 0x000000ff1000722a */ /* 0x000fe20003f24000 */
[----:B------:R-:W-:Y:S01]  /*101a0*/  MOV R12, 0x55555555 ;  /* 0x55555555000c7802 */ /* 0x000fe20000000f00 */
[----:B------:R-:W-:Y:S01]  /*101b0*/  IMAD.MOV.U32 R13, RZ, RZ, 0x3fd55555 ;  /* 0x3fd55555ff0d7424 */ /* 0x000fe200078e00ff */
[----:B------:R-:W-:Y:S01]  /*101c0*/  DMUL R62, R58, 0.5 ;  /* 0x3fe000003a3e7828 */ /* 0x000fe20000000000 */
[----:B------:R-:W-:Y:S02]  /*101d0*/  BSSY.RECONVERGENT B2, `(.L_x_262) ;  /* 0x000000f000027945 */ /* 0x000fe40003800200 */
[----:B------:R-:W-:Y:S02]  /*101e0*/  FSEL R10, R58, R60, !P1 ;  /* 0x0000003c3a0a7208 */ /* 0x000fe40004800000 */
[----:B------:R-:W-:-:S05]  /*101f0*/  FSEL R11, R59, R61, !P1 ;  /* 0x0000003d3b0b7208 */ /* 0x000fca0004800000 */
[----:B------:R-:W-:Y:S01]  /*10200*/  FSEL R32, R58, R62, !P1 ;  /* 0x0000003e3a207208 */ /* 0x000fe20004800000 */
[----:B------:R-:W-:Y:S01]  /*10210*/  DADD R8, R12, R10 ;  /* 0x000000000c087229 */ /* 0x000fe2000000000a */
[----:B------:R-:W-:-:S09]  /*10220*/  FSEL R33, R59, R63, !P1 ;  /* 0x0000003f3b217208 */ /* 0x000fd20004800000 */
        /* <DEDUP_REMOVED lines=9> */
.L_x_263:
[----:B------:R-:W-:Y:S05]  /*102c0*/  BSYNC.RECONVERGENT B2 ;  /* 0x0000000000027941 */ /* 0x000fea0003800200 */
.L_x_262:
[----:B------:R-:W-:Y:S01]  /*102d0*/  UMOV UR4, 0xc84b5dcc ;  /* 0xc84b5dcc00047882 */ /* 0x000fe20000000000 */
[----:B------:R-:W-:Y:S01]  /*102e0*/  UMOV UR5, 0x3ffe3d07 ;  /* 0x3ffe3d0700057882 */ /* 0x000fe20000000000 */
[----:B------:R-:W-:Y:S01]  /*102f0*/  DSETP.NEU.AND P0, PT, R32, 1, PT ;  /* 0x3ff000002000742a */ /* 0x000fe20003f0d000 */
[----:B------:R-:W-:Y:S01]  /*10300*/  IMAD.MOV.U32 R12, RZ, RZ, 0x652b82fe ;  /* 0x652b82feff0c7424 */ /* 0x000fe200078e00ff */
[----:B------:R-:W-:Y:S01]  /*10310*/  DMUL R6, R6, UR4 ;  /* 0x0000000406067c28 */ /* 0x000fe20008000000 */
[----:B------:R-:W-:Y:S01]  /*10320*/  MOV R13, 0x3ff71547 ;  /* 0x3ff71547000d7802 */ /* 0x000fe20000000f00 */
        /* <DEDUP_REMOVED lines=59> */
.L_x_265:
[----:B------:R-:W-:Y:S05]  /*106e0*/  BSYNC.RECONVERGENT B2 ;  /* 0x0000000000027941 */ /* 0x000fea0003800200 */
.L_x_264:
        /* <DEDUP_REMOVED lines=11> */
.L_x_267:
[----:B------:R-:W-:Y:S05]  /*107a0*/  BSYNC.RECONVERGENT B2 ;  /* 0x0000000000027941 */ /* 0x000fea0003800200 */
.L_x_266:
        /* <DEDUP_REMOVED lines=9> */
[----:B------:R-:W-:-:S06]  /*10840*/  FSEL R63, R59, R13, !P0 ;  /* 0x0000000d3b3f7208 */ /* 0x000fcc0004000000 */
[----:B------:R-:W-:-:S03]  /*10850*/  DSETP.NEU.AND P1, PT, R62, RZ, PT ;  /* 0x000000ff3e00722a */ /* 0x000fc60003f2d000 */
        /* <DEDUP_REMOVED lines=9> */
.L_x_269:
[----:B------:R-:W-:Y:S05]  /*108f0*/  BSYNC.RECONVERGENT B2 ;  /* 0x0000000000027941 */ /* 0x000fea0003800200 */
.L_x_268:
[----:B------:R-:W-:Y:S01]  /*10900*/  BSSY.RECONVERGENT B2, `(.L_x_270) ;  /* 0x000000b000027945 */ /* 0x000fe20003800200 */
[----:B------:R-:W-:-:S03]  /*10910*/  @!P1 CS2R R12, SRZ ;  /* 0x00000000000c9805 */ /* 0x000fc6000001ff00 */
[----:B------:R-:W-:Y:S05]  /*10920*/  @!P1 BRA `(.L_x_271) ;  /* 0x0000000000209947 */ /* 0x000fea0003800000 */
[----:B------:R-:W-:Y:S01]  /*10930*/  DADD R8, -RZ, |R84| ;  /* 0x00000000ff087229 */ /* 0x000fe20000000554 */
[----:B------:R-:W-:Y:S01]  /*10940*/  ISETP.GE.AND P1, PT, R85, RZ, PT ;  /* 0x000000ff5500720c */ /* 0x000fe20003f26270 */
[----:B------:R-:W-:Y:S01]  /*10950*/  IMAD.MOV.U32 R7, RZ, RZ, -0x55555555 ;  /* 0xaaaaaaabff077424 */ /* 0x000fe200078e00ff */
[----:B------:R-:W-:Y:S02]  /*10960*/  MOV R6, 0x3ff6aaaa ;  /* 0x3ff6aaaa00067802 */ /* 0x000fe40000000f00 */
[----:B------:R-:W-:-:S09]  /*10970*/  MOV R10, 0x10990 ;  /* 0x00010990000a7802 */ /* 0x000fd20000000f00 */
[----:B------:R-:W-:Y:S05]  /*10980*/  CALL.REL.NOINC `($_Z23cooling_function_singledddd$__internal_accurate_pow) ;  /* 0x0000198400bc7944 */ /* 0x000fea0003c00000 */
[----:B------:R-:W-:Y:S02]  /*10990*/  FSEL R12, R32, RZ, P1 ;  /* 0x000000ff200c7208 */ /* 0x000fe40000800000 */
[----:B------:R-:W-:-:S07]  /*109a0*/  FSEL R13, R33, -QNAN , P1 ;  /* 0xfff80000210d7808 */ /* 0x000fce0000800000 */
.L_x_271:
[----:B------:R-:W-:Y:S05]  /*109b0*/  BSYNC.RECONVERGENT B2 ;  /* 0x0000000000027941 */ /* 0x000fea0003800200 */
.L_x_270:
[----:B------:R-:W-:Y:S01]  /*109c0*/  IMAD.MOV.U32 R8, RZ, RZ, -0x55555555 ;  /* 0xaaaaaaabff087424 */ /* 0x000fe200078e00ff */
[----:B------:R-:W-:Y:S01]  /*109d0*/  BSSY.RECONVERGENT B2, `(.L_x_272) ;  /* 0x000000c000027945 */ /* 0x000fe20003800200 */
[----:B------:R-:W-:-:S06]  /*109e0*/  IMAD.MOV.U32 R9, RZ, RZ, 0x3ff6aaaa ;  /* 0x3ff6aaaaff097424 */ /* 0x000fcc00078e00ff */
        /* <DEDUP_REMOVED lines=10> */
.L_x_273:
[----:B------:R-:W-:Y:S05]  /*10a90*/  BSYNC.RECONVERGENT B2 ;  /* 0x0000000000027941 */ /* 0x000fea0003800200 */
.L_x_272:
[----:B------:R-:W0:Y:S01]  /*10aa0*/  MUFU.RCP64H R7, R13 ;  /* 0x0000000d00077308 */ /* 0x000e220000001800 */
[----:B------:R-:W-:Y:S01]  /*10ab0*/  MOV R6, 0x1 ;  /* 0x0000000100067802 */ /* 0x000fe20000000f00 */
[----:B------:R-:W-:Y:S01]  /*10ac0*/  UMOV UR4, 0x9999999a ;  /* 0x9999999a00047882 */ /* 0x000fe20000000000 */
[----:B------:R-:W-:Y:S01]  /*10ad0*/  UMOV UR5, 0x3fd99999 ;  /* 0x3fd9999900057882 */ /* 0x000fe20000000000 */
[----:B------:R-:W-:Y:S01]  /*10ae0*/  DMUL R70, R58, 0.5 ;  /* 0x3fe000003a467828 */ /* 0x000fe20000000000 */
[----:B------:R-:W-:Y:S01]  /*10af0*/  BSSY.RECONVERGENT B2, `(.L_x_274) ;  /* 0x0000017000027945 */ /* 0x000fe20003800200 */
[----:B------:R-:W-:-:S08]  /*10b00*/  DSETP.GT.AND P0, PT, R16, RZ, PT ;  /* 0x000000ff1000722a */ /* 0x000fd00003f04000 */
[----:B------:R-:W-:Y:S02]  /*10b10*/  FSEL R80, R58, R70, !P0 ;  /* 0x000000463a507208 */ /* 0x000fe40004000000 */
[----:B------:R-:W-:Y:S01]  /*10b20*/  FSEL R81, R59, R71, !P0 ;  /* 0x000000473b517208 */ /* 0x000fe20004000000 */
[----:B0-----:R-:W-:-:S05]  /*10b30*/  DFMA R8, R6, -R12, 1 ;  /* 0x3ff000000608742b */ /* 0x001fca000000080c */
[----:B------:R-:W-:-:S03]  /*10b40*/  DSETP.NEU.AND P1, PT, R80, RZ, PT ;  /* 0x000000ff5000722a */ /* 0x000fc60003f2d000 */
[----:B------:R-:W-:-:S08]  /*10b50*/  DFMA R8, R8, R8, R8 ;  /* 0x000000080808722b */ /* 0x000fd00000000008 */
[----:B------:R-:W-:-:S08]  /*10b60*/  DFMA R8, R6, R8, R6 ;  /* 0x000000080608722b */ /* 0x000fd00000000006 */
[----:B------:R-:W-:-:S08]  /*10b70*/  DFMA R6, R8, -R12, 1 ;  /* 0x3ff000000806742b */ /* 0x000fd0000000080c */
[----:B------:R-:W-:-:S08]  /*10b80*/  DFMA R6, R8, R6, R8 ;  /* 0x000000060806722b */ /* 0x000fd00000000008 */
[----:B------:R-:W-:-:S08]  /*10b90*/  DMUL R10, R6, UR4 ;  /* 0x00000004060a7c28 */ /* 0x000fd00008000000 */
[----:B------:R-:W-:-:S08]  /*10ba0*/  DFMA R8, R10, -R12, UR4 ;  /* 0x000000040a087e2b */ /* 0x000fd0000800080c */
[----:B------:R-:W-:-:S10]  /*10bb0*/  DFMA R10, R6, R8, R10 ;  /* 0x00000008060a722b */ /* 0x000fd4000000000a */
[----:B------:R-:W-:-:S05]  /*10bc0*/  FFMA R0, RZ, R13, R11 ;  /* 0x0000000dff007223 */ /* 0x000fca000000000b */
[----:B------:R-:W-:-:S13]  /*10bd0*/  FSETP.GT.AND P0, PT, |R0|, 1.469367938527859385e-39, PT ;  /* 0x001000000000780b */ /* 0x000fda0003f04200 */
[----:B------:R-:W-:Y:S05]  /*10be0*/  @P0 BRA `(.L_x_275) ;  /* 0x00000000001c0947 */ /* 0x000fea0003800000 */
[----:B------:R-:W-:Y:S01]  /*10bf0*/  IMAD.MOV.U32 R10, RZ, RZ, R12 ;  /* 0x000000ffff0a7224 */ /* 0x000fe200078e000c */
[----:B------:R-:W-:Y:S01]  /*10c00*/  MOV R11, 0x10c40 ;  /* 0x00010c40000b7802 */ /* 0x000fe20000000f00 */
[----:B------:R-:W-:Y:S02]  /*10c10*/  IMAD.MOV.U32 R8, RZ, RZ, -0x66666666 ;  /* 0x9999999aff087424 */ /* 0x000fe400078e00ff */
[----:B------:R-:W-:-:S07]  /*10c20*/  IMAD.MOV.U32 R9, RZ, RZ, 0x3fd99999 ;  /* 0x3fd99999ff097424 */ /* 0x000fce00078e00ff */
[----:B------:R-:W-:Y:S05]  /*10c30*/  CALL.REL.NOINC `($__internal_1_$__cuda_sm20_div_rn_f64_full) ;  /* 0x0000197800b87944 */ /* 0x000fea0003c00000 */
[----:B------:R-:W-:Y:S01]  /*10c40*/  IMAD.MOV.U32 R10, RZ, RZ, R8 ;  /* 0x000000ffff0a7224 */ /* 0x000fe200078e0008 */
[----:B------:R-:W-:-:S07]  /*10c50*/  MOV R11, R9 ;  /* 0x00000009000b7202 */ /* 0x000fce0000000f00 */
.L_x_275:
[----:B------:R-:W-:Y:S05]  /*10c60*/  BSYNC.RECONVERGENT B2 ;  /* 0x0000000000027941 */ /* 0x000fea0003800200 */
.L_x_274:
        /* <DEDUP_REMOVED lines=16> */
.L_x_277:
[----:B------:R-:W-:Y:S05]  /*10d70*/  BSYNC.RECONVERGENT B2 ;  /* 0x0000000000027941 */ /* 0x000fea0003800200 */
.L_x_276:
[----:B------:R-:W-:Y:S01]  /*10d80*/  BSSY.RECONVERGENT B2, `(.L_x_278) ;  /* 0x000000c000027945 */ /* 0x000fe20003800200 */
[----:B------:R-:W-:Y:S01]  /*10d90*/  DADD R86, R8, R10 ;  /* 0x0000000008567229 */ /* 0x000fe2000000000a */
[----:B------:R-:W-:Y:S02]  /*10da0*/  @!P1 CS2R R62, SRZ ;  /* 0x00000000003e9805 */ /* 0x000fe4000001ff00 */
[----:B------:R-:W-:Y:S08]  /*10db0*/  @!P1 BRA `(.L_x_279) ;  /* 0x0000000000209947 */ /* 0x000ff00003800000 */
[----:B------:R-:W-:Y:S01]  /*10dc0*/  DADD R8, -RZ, |R84| ;  /* 0x00000000ff087229 */ /* 0x000fe20000000554 */
[----:B------:R-:W-:Y:S01]  /*10dd0*/  ISETP.GE.AND P1, PT, R85, RZ, PT ;  /* 0x000000ff5500720c */ /* 0x000fe20003f26270 */
[----:B------:R-:W-:Y:S01]  /*10de0*/  IMAD.MOV.U32 R6, RZ, RZ, 0x3ffaaaaa ;  /* 0x3ffaaaaaff067424 */ /* 0x000fe200078e00ff */
[----:B------:R-:W-:Y:S02]  /*10df0*/  MOV R7, 0xaaaaaaab ;  /* 0xaaaaaaab00077802 */ /* 0x000fe40000000f00 */
[----:B------:R-:W-:-:S09]  /*10e00*/  MOV R10, 0x10e20 ;  /* 0x00010e20000a7802 */ /* 0x000fd20000000f00 */
[----:B------:R-:W-:Y:S05]  /*10e10*/  CALL.REL.NOINC `($_Z23cooling_function_singledddd$__internal_accurate_pow) ;  /* 0x0000198000987944 */ /* 0x000fea0003c00000 */
[----:B------:R-:W-:Y:S02]  /*10e20*/  FSEL R62, R32, RZ, P1 ;  /* 0x000000ff203e7208 */ /* 0x000fe40000800000 */
[----:B------:R-:W-:-:S07]  /*10e30*/  FSEL R63, R33, -QNAN , P1 ;  /* 0xfff80000213f7808 */ /* 0x000fce0000800000 */
.L_x_279:
[----:B------:R-:W-:Y:S05]  /*10e40*/  BSYNC.RECONVERGENT B2 ;  /* 0x0000000000027941 */ /* 0x000fea0003800200 */
.L_x_278:
[----:B------:R-:W-:Y:S01]  /*10e50*/  IMAD.MOV.U32 R10, RZ, RZ, -0x55555555 ;  /* 0xaaaaaaabff0a7424 */ /* 0x000fe200078e00ff */
[----:B------:R-:W-:Y:S01]  /*10e60*/  BSSY.RECONVERGENT B2, `(.L_x_280) ;  /* 0x0000011000027945 */ /* 0x000fe20003800200 */
[----:B------:R-:W-:Y:S01]  /*10e70*/  IMAD.MOV.U32 R11, RZ, RZ, 0x3ffaaaaa ;  /* 0x3ffaaaaaff0b7424 */ /* 0x000fe200078e00ff */
[----:B------:R-:W-:Y:S01]  /*10e80*/  MOV R9, 0x40240000 ;  /* 0x4024000000097802 */ /* 0x000fe20000000f00 */
[----:B------:R-:W-:-:S04]  /*10e90*/  IMAD.MOV.U32 R8, RZ, RZ, RZ ;  /* 0x000000ffff087224 */ /* 0x000fc800078e00ff */
[----:B------:R-:W-:-:S10]  /*10ea0*/  DADD R6, R80, R10 ;  /* 0x0000000050067229 */ /* 0x000fd4000000000a */
[----:B------:R-:W-:-:S04]  /*10eb0*/  LOP3.LUT R6, R7, 0x7ff00000, RZ, 0xc0, !PT ;  /* 0x7ff0000007067812 */ /* 0x000fc800078ec0ff */
[----:B------:R-:W-:-:S13]  /*10ec0*/  ISETP.NE.AND P0, PT, R6, 0x7ff00000, PT ;  /* 0x7ff000000600780c */ /* 0x000fda0003f05270 */
[----:B------:R-:W-:Y:S05]  /*10ed0*/  @P0 BRA `(.L_x_281) ;  /* 0x0000000000240947 */ /* 0x000fea0003800000 */
[----:B------:R-:W-:-:S14]  /*10ee0*/  DSETP.NAN.AND P0, PT, R80, R80, PT ;  /* 0x000000505000722a */ /* 0x000fdc0003f08000 */
[----:B------:R-:W-:-:S06]  /*10ef0*/  @P0 DSETP.GT.AND P1, PT, R16, RZ, PT ;  /* 0x000000ff1000022a */ /* 0x000fcc0003f24000 */
[----:B------:R-:W-:Y:S02]  /*10f00*/  @P0 FSEL R6, R58, R70, !P1 ;  /* 0x000000463a060208 */ /* 0x000fe40004800000 */
[----:B------:R-:W-:-:S06]  /*10f10*/  @P0 FSEL R7, R59, R71, !P1 ;  /* 0x000000473b070208 */ /* 0x000fcc0004800000 */
[----:B------:R-:W-:Y:S01]  /*10f20*/  @P0 DADD R62, R10, R6 ;  /* 0x000000000a3e0229 */ /* 0x000fe20000000006 */
[----:B------:R-:W-:Y:S10]  /*10f30*/  @P0 BRA `(.L_x_281) ;  /* 0x00000000000c0947 */ /* 0x000ff40003800000 */
[----:B------:R-:W-:-:S14]  /*10f40*/  DSETP.NEU.AND P0, PT, |R84|, +INF , PT ;  /* 0x7ff000005400742a */ /* 0x000fdc0003f0d200 */
[----:B------:R-:W-:Y:S02]  /*10f50*/  @!P0 IMAD.MOV.U32 R62, RZ, RZ, 0x0 ;  /* 0x00000000ff3e8424 */ /* 0x000fe400078e00ff */
[----:B------:R-:W-:-:S07]  /*10f60*/  @!P0 IMAD.MOV.U32 R63, RZ, RZ, 0x7ff00000 ;  /* 0x7ff00000ff3f8424 */ /* 0x000fce00078e00ff */
.L_x_281:
[----:B------:R-:W-:Y:S05]  /*10f70*/  BSYNC.RECONVERGENT B2 ;  /* 0x0000000000027941 */ /* 0x000fea0003800200 */
.L_x_280:
[----:B------:R-:W-:Y:S01]  /*10f80*/  BSSY.RECONVERGENT B2, `(.L_x_282) ;  /* 0x0000005000027945 */ /* 0x000fe20003800200 */
[----:B------:R-:W-:Y:S01]  /*10f90*/  IMAD.MOV.U32 R7, RZ, RZ, RZ ;  /* 0x000000ffff077224 */ /* 0x000fe200078e00ff */
[----:B------:R-:W-:Y:S01]  /*10fa0*/  MOV R10, 0x10fd0 ;  /* 0x00010fd0000a7802 */ /* 0x000fe20000000f00 */
[----:B------:R-:W-:-:S07]  /*10fb0*/  IMAD.MOV.U32 R6, RZ, RZ, -0x3fdc0000 ;  /* 0xc0240000ff067424 */ /* 0x000fce00078e00ff */
[----:B------:R-:W-:Y:S05]  /*10fc0*/  CALL.REL.NOINC `($_Z23cooling_function_singledddd$__internal_accurate_pow) ;  /* 0x00001980002c7944 */ /* 0x000fea0003c00000 */
[----:B------:R-:W-:Y:S05]  /*10fd0*/  BSYNC.RECONVERGENT B2 ;  /* 0x0000000000027941 */ /* 0x000fea0003800200 */
.L_x_282:
[----:B------:R-:W-:Y:S01]  /*10fe0*/  DADD R8, -RZ, |R22| ;  /* 0x00000000ff087229 */ /* 0x000fe20000000516 */
[----:B------:R-:W-:Y:S01]  /*10ff0*/  BSSY.RECONVERGENT B2, `(.L_x_283) ;  /* 0x0000007000027945 */ /* 0x000fe20003800200 */
[----:B------:R-:W-:Y:S01]  /*11000*/  MOV R7, RZ ;  /* 0x000000ff00077202 */ /* 0x000fe20000000f00 */
[----:B------:R-:W-:Y:S01]  /*11010*/  IMAD.MOV.U32 R6, RZ, RZ, 0x40080000 ;  /* 0x40080000ff067424 */ /* 0x000fe200078e00ff */
[----:B------:R-:W-:Y:S01]  /*11020*/  MOV R10, 0x11060 ;  /* 0x00011060000a7802 */ /* 0x000fe20000000f00 */
[----:B------:R-:W-:Y:S02]  /*11030*/  IMAD.MOV.U32 R70, RZ, RZ, R32 ;  /* 0x000000ffff467224 */ /* 0x000fe400078e0020 */
[----:B------:R-:W-:-:S07]  /*11040*/  IMAD.MOV.U32 R71, RZ, RZ, R33 ;  /* 0x000000ffff477224 */ /* 0x000fce00078e0021 */
[----:B------:R-:W-:Y:S05]  /*11050*/  CALL.REL.NOINC `($_Z23cooling_function_singledddd$__internal_accurate_pow) ;  /* 0x0000198000087944 */ /* 0x000fea0003c00000 */
[----:B------:R-:W-:Y:S05]  /*11060*/  BSYNC.RECONVERGENT B2 ;  /* 0x0000000000027941 */ /* 0x000fea0003800200 */
.L_x_283:
[----:B------:R-:W0:Y:S01]  /*11070*/  MUFU.RCP64H R7, R63 ;  /* 0x0000003f00077308 */ /* 0x000e220000001800 */
[----:B------:R-:W-:Y:S01]  /*11080*/  IMAD.MOV.U32 R6, RZ, RZ, 0x1 ;  /* 0x00000001ff067424 */ /* 0x000fe200078e00ff */
[----:B------:R-:W-:Y:S01]  /*11090*/  UMOV UR4, 0xd1b717 ;  /* 0x00d1b71700047882 */ /* 0x000fe20000000000 */
[----:B------:R-:W-:Y:S01]  /*110a0*/  UMOV UR5, 0x3fe102de ;  /* 0x3fe102de00057882 */ /* 0x000fe20000000000 */
[----:B------:R-:W-:Y:S01]  /*110b0*/  DMUL R12, R58, 0.5 ;  /* 0x3fe000003a0c7828 */ /* 0x000fe20000000000 */
[----:B------:R-:W-:Y:S01]  /*110c0*/  LOP3.LUT P2, RZ, R27, 0x1, RZ, 0xc0, !PT ;  /* 0x000000011bff7812 */ /* 0x000fe2000784c0ff */
[----:B------:R-:W-:Y:S01]  /*110d0*/  DSETP.GT.AND P0, PT, R16, RZ, PT ;  /* 0x000000ff1000722a */ /* 0x000fe20003f04000 */
[----:B------:R-:W-:Y:S01]  /*110e0*/  BSSY.RECONVERGENT B2, `(.L_x_284) ;  /* 0x0000018000027945 */ /* 0x000fe20003800200 */
        /* <DEDUP_REMOVED lines=8> */
[----:B------:R-:W-:Y:S01]  /*11170*/  FSEL R10, R58, R12, !P0 ;  /* 0x0000000c3a0a7208 */ /* 0x000fe20004000000 */
[----:B------:R-:W-:Y:S01]  /*11180*/  DADD R6, -RZ, -R32 ;  /* 0x00000000ff067229 */ /* 0x000fe20000000920 */
[----:B------:R-:W-:-:S07]  /*11190*/  FSEL R11, R59, R13, !P0 ;  /* 0x0000000d3b0b7208 */ /* 0x000fce0004000000 */
[----:B------:R-:W-:Y:S01]  /*111a0*/  FFMA R0, RZ, R63, R9 ;  /* 0x0000003fff007223 */ /* 0x000fe20000000009 */
[----:B------:R-:W-:Y:S01]  /*111b0*/  DSETP.NEU.AND P1, PT, R10, 1, PT ;  /* 0x3ff000000a00742a */ /* 0x000fe20003f2d000 */
[----:B------:R-:W-:-:S03]  /*111c0*/  FSEL R3, R6, R32, !P2 ;  /* 0x0000002006037208 */ /* 0x000fc60005000000 */
[----:B------:R-:W-:Y:S02]  /*111d0*/  FSETP.GT.AND P0, PT, |R0|, 1.469367938527859385e-39, PT ;  /* 0x001000000000780b */ /* 0x000fe40003f04200 */
[----:B------:R-:W-:-:S11]  /*111e0*/  FSEL R75, R7, R33, !P2 ;  /* 0x00000021074b7208 */ /* 0x000fd60005000000 */
[----:B------:R-:W-:Y:S05]  /*111f0*/  @P0 BRA `(.L_x_285) ;  /* 0x0000000000180947 */ /* 0x000fea0003800000 */
[----:B------:R-:W-:Y:S01]  /*11200*/  MOV R10, R62 ;  /* 0x0000003e000a7202 */ /* 0x000fe20000000f00 */
[----:B------:R-:W-:Y:S01]  /*11210*/  IMAD.MOV.U32 R13, RZ, RZ, R63 ;  /* 0x000000ffff0d7224 */ /* 0x000fe200078e003f */
[----:B------:R-:W-:Y:S01]  /*11220*/  MOV R11, 0x11260 ;  /* 0x00011260000b7802 */ /* 0x000fe20000000f00 */
[----:B------:R-:W-:Y:S02]  /*11230*/  IMAD.MOV.U32 R8, RZ, RZ, 0xd1b717 ;  /* 0x00d1b717ff087424 */ /* 0x000fe400078e00ff */
[----:B------:R-:W-:-:S07]  /*11240*/  IMAD.MOV.U32 R9, RZ, RZ, 0x3fe102de ;  /* 0x3fe102deff097424 */ /* 0x000fce00078e00ff */
[----:B------:R-:W-:Y:S05]  /*11250*/  CALL.REL.NOINC `($__internal_1_$__cuda_sm20_div_rn_f64_full) ;  /* 0x0000197400307944 */ /* 0x000fea0003c00000 */
.L_x_285:
[----:B------:R-:W-:Y:S05]  /*11260*/  BSYNC.RECONVERGENT B2 ;  /* 0x0000000000027941 */ /* 0x000fea0003800200 */
.L_x_284:
[----:B------:R-:W0:Y:S01]  /*11270*/  MUFU.RCP64H R7, R49 ;  /* 0x0000003100077308 */ /* 0x000e220000001800 */
[----:B------:R-:W-:Y:S01]  /*11280*/  IMAD.MOV.U32 R10, RZ, RZ, R48 ;  /* 0x000000ffff0a7224 */ /* 0x000fe200078e0030 */
[----:B------:R-:W-:Y:S01]  /*11290*/  MOV R11, R49 ;  /* 0x00000031000b7202 */ /* 0x000fe20000000f00 */
[----:B------:R-:W-:Y:S01]  /*112a0*/  IMAD.MOV.U32 R6, RZ, RZ, 0x1 ;  /* 0x00000001ff067424 */ /* 0x000fe200078e00ff */
[----:B------:R-:W-:Y:S01]  /*112b0*/  UMOV UR4, 0x1eb851ec ;  /* 0x1eb851ec00047882 */ /* 0x000fe20000000000 */
[----:B------:R-:W-:Y:S01]  /*112c0*/  UMOV UR5, 0x4003eb85 ;  /* 0x4003eb8500057882 */ /* 0x000fe20000000000 */
[----:B------:R-:W-:Y:S01]  /*112d0*/  DADD R86, R86, R8 ;  /* 0x0000000056567229 */ /* 0x000fe20000000008 */
[----:B------:R-:W-:Y:S01]  /*112e0*/  BSSY.RECONVERGENT B2, `(.L_x_286) ;  /* 0x0000022000027945 */ /* 0x000fe20003800200 */
[----:B------:R-:W-:Y:S01]  /*112f0*/  DMUL R70, R70, UR4 ;  /* 0x0000000446467c28 */ /* 0x000fe20008000000 */
[----:B------:R-:W-:Y:S01]  /*11300*/  UMOV UR4, 0x54442d18 ;  /* 0x54442d1800047882 */ /* 0x000fe20000000000 */
[----:B------:R-:W-:-:S06]  /*11310*/  UMOV UR5, 0x400921fb ;  /* 0x400921fb00057882 */ /* 0x000fcc0000000000 */
        /* <DEDUP_REMOVED lines=9> */
[----:B------:R-:W-:Y:S01]  /*113b0*/  IMAD.MOV.U32 R6, RZ, RZ, R50 ;  /* 0x000000ffff067224 */ /* 0x000fe200078e0032 */
[----:B------:R-:W-:-:S04]  /*113c0*/  MOV R7, R51 ;  /* 0x0000003300077202 */ /* 0x000fc80000000f00 */
[----:B------:R-:W-:Y:S02]  /*113d0*/  DFMA R32, R12, R32, R12 ;  /* 0x000000200c20722b */ /* 0x000fe4000000000c */
[----:B------:R-:W-:-:S08]  /*113e0*/  DMUL R70, R70, R6 ;  /* 0x0000000646467228 */ /* 0x000fd00000000000 */
[----:B------:R-:W-:Y:S02]  /*113f0*/  DMUL R6, R32, R70 ;  /* 0x0000004620067228 */ /* 0x000fe40000000000 */
[----:B------:R-:W-:-:S06]  /*11400*/  FSETP.GEU.AND P2, PT, |R71|, 6.5827683646048100446e-37, PT ;  /* 0x036000004700780b */ /* 0x000fcc0003f4e200 */
[----:B------:R-:W-:-:S08]  /*11410*/  DFMA R10, R6, -R10, R70 ;  /* 0x8000000a060a722b */ /* 0x000fd00000000046 */
[----:B------:R-:W-:Y:S01]  /*11420*/  DFMA R6, R32, R10, R6 ;  /* 0x0000000a2006722b */ /* 0x000fe20000000006 */
[----:B------:R-:W-:Y:S02]  /*11430*/  FSEL R32, R86, 4.89373169128282429325e+23, P1 ;  /* 0x66cf41f256207808 */ /* 0x000fe40000800000 */
[----:B------:R-:W-:-:S07]  /*11440*/  FSEL R33, R87, 1.9914499521255493164, P1 ;  /* 0x3ffee7d557217808 */ /* 0x000fce0000800000 */
        /* <DEDUP_REMOVED lines=9> */
[----:B------:R-:W-:Y:S01]  /*114e0*/  MOV R6, R8 ;  /* 0x0000000800067202 */ /* 0x000fe20000000f00 */
[----:B------:R-:W-:-:S07]  /*114f0*/  IMAD.MOV.U32 R7, RZ, RZ, R9 ;  /* 0x000000ffff077224 */ /* 0x000fce00078e0009 */
.L_x_287:
[----:B------:R-:W-:Y:S05]  /*11500*/  BSYNC.RECONVERGENT B2 ;  /* 0x0000000000027941 */ /* 0x000fea0003800200 */
.L_x_286:
[C---:B------:R-:W-:Y:S01]  /*11510*/  DADD R8, R22.reuse, 3 ;  /* 0x4008000016087429 */ /* 0x040fe20000000000 */
[----:B------:R-:W-:Y:S01]  /*11520*/  ISETP.NE.AND P0, PT, R90, 0x7ff00000, PT ;  /* 0x7ff000005a00780c */ /* 0x000fe20003f05270 */
[C---:B------:R-:W-:Y:S01]  /*11530*/  DSETP.NAN.AND P1, PT, R22.reuse, R22, PT ;  /* 0x000000161600722a */ /* 0x040fe20003f28000 */
[----:B------:R-:W-:Y:S01]  /*11540*/  BSSY.RECONVERGENT B2, `(.L_x_288) ;  /* 0x000001e000027945 */ /* 0x000fe20003800200 */
[----:B------:R-:W-:-:S06]  /*11550*/  DSETP.NEU.AND P2, PT, |R22|, +INF , PT ;  /* 0x7ff000001600742a */ /* 0x000fcc0003f4d200 */
[----:B------:R-:W-:Y:S02]  /*11560*/  FSEL R0, R8, R3, P1 ;  /* 0x0000000308007208 */ /* 0x000fe40000800000 */
[----:B------:R-:W-:Y:S01]  /*11570*/  FSEL R9, R9, R75, P1 ;  /* 0x0000004b09097208 */ /* 0x000fe20000800000 */
[----:B------:R-:W-:Y:S01]  /*11580*/  DSETP.NEU.AND P1, PT, R22, 1, PT ;  /* 0x3ff000001600742a */ /* 0x000fe20003f2d000 */
[----:B------:R-:W-:Y:S02]  /*11590*/  @!P0 FSEL R3, R0, RZ, P2 ;  /* 0x000000ff00038208 */ /* 0x000fe40001000000 */
[----:B------:R-:W-:-:S03]  /*115a0*/  @!P0 FSEL R75, R9, R2, P2 ;  /* 0x00000002094b8208 */ /* 0x000fc60001000000 */
[----:B------:R-:W-:Y:S02]  /*115b0*/  FSEL R8, R3, RZ, P1 ;  /* 0x000000ff03087208 */ /* 0x000fe40000800000 */
[----:B------:R-:W-:Y:S02]  /*115c0*/  FSEL R9, R75, 1.875, P1 ;  /* 0x3ff000004b097808 */ /* 0x000fe40000800000 */
[----:B------:R-:W-:-:S04]  /*115d0*/  FSETP.GEU.AND P1, PT, |R7|, 6.5827683646048100446e-37, PT ;  /* 0x036000000700780b */ /* 0x000fc80003f2e200 */
[----:B------:R-:W-:Y:S01]  /*115e0*/  DMUL R20, R20, R8 ;  /* 0x0000000814147228 */ /* 0x000fe20000000000 */
[----:B------:R-:W-:-:S05]  /*115f0*/  IMAD.MOV.U32 R8, RZ, RZ, 0x1 ;  /* 0x00000001ff087424 */ /* 0x000fca00078e00ff */
        /* <DEDUP_REMOVED lines=18> */
.L_x_289:
[----:B------:R-:W-:Y:S05]  /*11720*/  BSYNC.RECONVERGENT B2 ;  /* 0x0000000000027941 */ /* 0x000fea0003800200 */
.L_x_288:
[----:B------:R-:W-:-:S11]  /*11730*/  DFMA R20, R8, R32, R60 ;  /* 0x000000200814722b */ /* 0x000fd6000000003c */
.L_x_251:
[----:B------:R-:W-:Y:S05]  /*11740*/  BSYNC.RECONVERGENT B1 ;  /* 0x0000000000017941 */ /* 0x000fea0003800200 */
.L_x_219:
[----:B------:R-:W-:Y:S01]  /*11750*/  DSETP.GEU.AND P0, PT, R22, 0.5, PT ;  /* 0x3fe000001600742a */ /* 0x000fe20003f0e000 */
[----:B------:R-:W-:-:S13]  /*11760*/  BSSY.RECONVERGENT B1, `(.L_x_290) ;  /* 0x000036c000017945 */ /* 0x000fda0003800200 */
[----:B------:R-:W-:Y:S05]  /*11770*/  @P0 BRA `(.L_x_291) ;  /* 0x0000001400a40947 */ /* 0x000fea0003800000 */
[----:B------:R-:W-:Y:S01]  /*11780*/  DADD R60, R36, R36 ;  /* 0x00000000243c7229 */ /* 0x000fe20000000024 */
[----:B------:R-:W-:Y:S01]  /*11790*/  BSSY.RECONVERGENT B2, `(.L_x_292) ;  /* 0x000000f000027945 */ /* 0x000fe20003800200 */
[----:B------:R-:W-:-:S08]  /*117a0*/  DSETP.GT.AND P0, PT, R16, RZ, PT ;  /* 0x000000ff1000722a */ /* 0x000fd00003f04000 */
[----:B------:R-:W-:Y:S02]  /*117b0*/  FSEL R84, R36, R60, !P0 ;  /* 0x0000003c24547208 */ /* 0x000fe40004000000 */
[----:B------:R-:W-:-:S06]  /*117c0*/  FSEL R85, R37, R61, !P0 ;  /* 0x0000003d25557208 */ /* 0x000fcc0004000000 */
[----:B------:R-:W-:-:S14]  /*117d0*/  DSETP.NEU.AND P0, PT, R84, RZ, PT ;  /* 0x000000ff5400722a */ /* 0x000fdc0003f0d000 */
        /* <DEDUP_REMOVED lines=10> */
.L_x_293:
[----:B------:R-:W-:Y:S05]  /*11880*/  BSYNC.RECONVERGENT B2 ;  /* 0x0000000000027941 */ /* 0x000fea0003800200 */
.L_x_292:
[----:B------:R-:W-:Y:S01]  /*11890*/  DSETP.GT.AND P1, PT, R16, RZ, PT ;  /* 0x000000ff1000722a */ /* 0x000fe20003f24000 */
[----:B------:R-:W-:Y:S01]  /*118a0*/  IMAD.MOV.U32 R12, RZ, RZ, 0x55555555 ;  /* 0x55555555ff0c7424 */ /* 0x000fe200078e00ff */
[----:B------:R-:W-:Y:S01]  /*118b0*/  MOV R13, 0x3fd55555 ;  /* 0x3fd55555000d7802 */ /* 0x000fe20000000f00 */
[----:B------:R-:W-:Y:S03]  /*118c0*/  BSSY.RECONVERGENT B2, `(.L_x_294) ;  /* 0x0000010000027945 */ /* 0x000fe60003800200 */
[----:B------:R-:W-:Y:S02]  /*118d0*/  FSEL R10, R36, R60, !P1 ;  /* 0x0000003c240a7208 */ /* 0x000fe40004800000 */
[----:B------:R-:W-:Y:S01]  /*118e0*/  FSEL R11, R37, R61, !P1 ;  /* 0x0000003d250b7208 */ /* 0x000fe20004800000 */
[----:B------:R-:W-:-:S05]  /*118f0*/  DADD R60, R36, R36 ;  /* 0x00000000243c7229 */ /* 0x000fca0000000024 */
        /* <DEDUP_REMOVED lines=12> */
.L_x_295:
[----:B------:R-:W-:Y:S05]  /*119c0*/  BSYNC.RECONVERGENT B2 ;  /* 0x0000000000027941 */ /* 0x000fea0003800200 */
.L_x_294:
        /* <DEDUP_REMOVED lines=60> */
[----:B------:R-:W-:Y:S01]  /*11d90*/  @!P1 LEA R7, R3, R7, 0x14 ;  /* 0x0000000703079211 */ /* 0x000fe200078ea0ff */
[----:B------:R-:W-:-:S05]  /*11da0*/  @!P1 IMAD.IADD R8, R12, 0x1, -R3 ;  /* 0x000000010c089824 */ /* 0x000fca00078e0a03 */
[----:B------:R-:W-:Y:S01]  /*11db0*/  @!P1 LEA R9, R8, 0x3ff00000, 0x14 ;  /* 0x3ff0000008099811 */ /* 0x000fe200078ea0ff */
[----:B------:R-:W-:-:S06]  /*11dc0*/  @!P1 IMAD.MOV.U32 R8, RZ, RZ, RZ ;  /* 0x000000ffff089224 */ /* 0x000fcc00078e00ff */
[----:B------:R-:W-:-:S11]  /*11dd0*/  @!P1 DMUL R80, R6, R8 ;  /* 0x0000000806509228 */ /* 0x000fd60000000000 */
.L_x_297:
[----:B------:R-:W-:Y:S05]  /*11de0*/  BSYNC.RECONVERGENT B2 ;  /* 0x0000000000027941 */ /* 0x000fea0003800200 */
.L_x_296:
        /* <DEDUP_REMOVED lines=11> */
.L_x_299:
[----:B------:R-:W-:Y:S05]  /*11ea0*/  BSYNC.RECONVERGENT B2 ;  /* 0x0000000000027941 */ /* 0x000fea0003800200 */
.L_x_298:
[----:B------:R-:W-:Y:S01]  /*11eb0*/  DSETP.GT.AND P0, PT, R16, RZ, PT ;  /* 0x000000ff1000722a */ /* 0x000fe20003f04000 */
[----:B------:R-:W-:Y:S01]  /*11ec0*/  IMAD.MOV.U32 R10, RZ, RZ, -0x55555555 ;  /* 0xaaaaaaabff0a7424 */ /* 0x000fe200078e00ff */
[----:B------:R-:W-:Y:S01]  /*11ed0*/  MOV R11, 0x3ff2aaaa ;  /* 0x3ff2aaaa000b7802 */ /* 0x000fe20000000f00 */
[----:B------:R-:W-:Y:S01]  /*11ee0*/  DADD R12, R36, R36 ;  /* 0x00000000240c7229 */ /* 0x000fe20000000024 */
        /* <DEDUP_REMOVED lines=16> */
.L_x_301:
[----:B------:R-:W-:Y:S05]  /*11ff0*/  BSYNC.RECONVERGENT B2 ;  /* 0x0000000000027941 */ /* 0x000fea0003800200 */
.L_x_300:
        /* <DEDUP_REMOVED lines=11> */
.L_x_303:
[----:B------:R-:W-:Y:S05]  /*120b0*/  BSYNC.RECONVERGENT B2 ;  /* 0x0000000000027941 */ /* 0x000fea0003800200 */
.L_x_302:
[----:B------:R-:W-:Y:S01]  /*120c0*/  MOV R8, 0xaaaaaaab ;  /* 0xaaaaaaab00087802 */ /* 0x000fe20000000f00 */
[----:B------:R-:W-:Y:S01]  /*120d0*/  IMAD.MOV.U32 R9, RZ, RZ, 0x3ff6aaaa ;  /* 0x3ff6aaaaff097424 */ /* 0x000fe200078e00ff */
[----:B------:R-:W-:Y:S05]  /*120e0*/  BSSY.RECONVERGENT B2, `(.L_x_304) ;  /* 0x000000b000027945 */ /* 0x000fea0003800200 */
        /* <DEDUP_REMOVED lines=10> */
.L_x_305:
[----:B------:R-:W-:Y:S05]  /*12190*/  BSYNC.RECONVERGENT B2 ;  /* 0x0000000000027941 */ /* 0x000fea0003800200 */
.L_x_304:
[----:B------:R-:W0:Y:S01]  /*121a0*/  MUFU.RCP64H R7, R13 ;  /* 0x0000000d00077308 */ /* 0x000e220000001800 */
[----:B------:R-:W-:Y:S01]  /*121b0*/  IMAD.MOV.U32 R6, RZ, RZ, 0x1 ;  /* 0x00000001ff067424 */ /* 0x000fe200078e00ff */
[----:B------:R-:W-:Y:S01]  /*121c0*/  UMOV UR4, 0x9999999a ;  /* 0x9999999a00047882 */ /* 0x000fe20000000000 */
[----:B------:R-:W-:Y:S01]  /*121d0*/  UMOV UR5, 0x3fd99999 ;  /* 0x3fd9999900057882 */ /* 0x000fe20000000000 */
[----:B------:R-:W-:Y:S01]  /*121e0*/  DADD R70, R36, R36 ;  /* 0x0000000024467229 */ /* 0x000fe20000000024 */
        /* <DEDUP_REMOVED lines=16> */
[----:B------:R-:W-:Y:S01]  /*122f0*/  MOV R10, R12 ;  /* 0x0000000c000a7202 */ /* 0x000fe20000000f00 */
[----:B------:R-:W-:Y:S01]  /*12300*/  IMAD.MOV.U32 R8, RZ, RZ, -0x66666666 ;  /* 0x9999999aff087424 */ /* 0x000fe200078e00ff */
[----:B------:R-:W-:Y:S01]  /*12310*/  MOV R11, 0x12340 ;  /* 0x00012340000b7802 */ /* 0x000fe20000000f00 */
[----:B------:R-:W-:-:S07]  /*12320*/  IMAD.MOV.U32 R9, RZ, RZ, 0x3fd99999 ;  /* 0x3fd99999ff097424 */ /* 0x000fce00078e00ff */
[----:B------:R-:W-:Y:S05]  /*12330*/  CALL.REL.NOINC `($__internal_1_$__cuda_sm20_div_rn_f64_full) ;  /* 0x0000196000f87944 */ /* 0x000fea0003c00000 */
[----:B------:R-:W-:Y:S02]  /*12340*/  IMAD.MOV.U32 R10, RZ, RZ, R8 ;  /* 0x000000ffff0a7224 */ /* 0x000fe400078e0008 */
[----:B------:R-:W-:-:S07]  /*12350*/  IMAD.MOV.U32 R11, RZ, RZ, R9 ;  /* 0x000000ffff0b7224 */ /* 0x000fce00078e0009 */
.L_x_307:
[----:B------:R-:W-:Y:S05]  /*12360*/  BSYNC.RECONVERGENT B2 ;  /* 0x0000000000027941 */ /* 0x000fea0003800200 */
.L_x_306:
        /* <DEDUP_REMOVED lines=16> */
.L_x_309:
[----:B------:R-:W-:Y:S05]  /*12470*/  BSYNC.RECONVERGENT B2 ;  /* 0x0000000000027941 */ /* 0x000fea0003800200 */
.L_x_308:
[----:B------:R-:W-:Y:S01]  /*12480*/  BSSY.RECONVERGENT B2, `(.L_x_310) ;  /* 0x000000c000027945 */ /* 0x000fe20003800200 */
[----:B------:R-:W-:Y:S01]  /*12490*/  DADD R86, R8, R10 ;  /* 0x0000000008567229 */ /* 0x000fe2000000000a */
[----:B------:R-:W-:Y:S02]  /*124a0*/  @!P1 CS2R R62, SRZ ;  /* 0x00000000003e9805 */ /* 0x000fe4000001ff00 */
[----:B------:R-:W-:Y:S08]  /*124b0*/  @!P1 BRA `(.L_x_311) ;  /* 0x0000000000209947 */ /* 0x000ff00003800000 */
        /* <DEDUP_REMOVED lines=8> */
.L_x_311:
[----:B------:R-:W-:Y:S05]  /*12540*/  BSYNC.RECONVERGENT B2 ;  /* 0x0000000000027941 */ /* 0x000fea0003800200 */
.L_x_310:
[----:B------:R-:W-:Y:S01]  /*12550*/  IMAD.MOV.U32 R10, RZ, RZ, -0x55555555 ;  /* 0xaaaaaaabff0a7424 */ /* 0x000fe200078e00ff */
[----:B------:R-:W-:Y:S01]  /*12560*/  BSSY.RECONVERGENT B2, `(.L_x_312) ;  /* 0x0000011000027945 */ /* 0x000fe20003800200 */
[----:B------:R-:W-:Y:S02]  /*12570*/  IMAD.MOV.U32 R11, RZ, RZ, 0x3ffaaaaa ;  /* 0x3ffaaaaaff0b7424 */ /* 0x000fe400078e00ff */
[----:B------:R-:W-:Y:S02]  /*12580*/  IMAD.MOV.U32 R8, RZ, RZ, RZ ;  /* 0x000000ffff087224 */ /* 0x000fe400078e00ff */
[----:B------:R-:W-:Y:S02]  /*12590*/  IMAD.MOV.U32 R9, RZ, RZ, 0x40240000 ;  /* 0x40240000ff097424 */ /* 0x000fe400078e00ff */
        /* <DEDUP_REMOVED lines=11> */
[----:B------:R-:W-:Y:S01]  /*12650*/  @!P0 MOV R62, 0x0 ;  /* 0x00000000003e8802 */ /* 0x000fe20000000f00 */
[----:B------:R-:W-:-:S07]  /*12660*/  @!P0 IMAD.MOV.U32 R63, RZ, RZ, 0x7ff00000 ;  /* 0x7ff00000ff3f8424 */ /* 0x000fce00078e00ff */
.L_x_313:
[----:B------:R-:W-:Y:S05]  /*12670*/  BSYNC.RECONVERGENT B2 ;  /* 0x0000000000027941 */ /* 0x000fea0003800200 */
.L_x_312:
[----:B------:R-:W-:Y:S01]  /*12680*/  BSSY.RECONVERGENT B2, `(.L_x_314) ;  /* 0x0000005000027945 */ /* 0x000fe20003800200 */
[----:B------:R-:W-:Y:S01]  /*12690*/  IMAD.MOV.U32 R7, RZ, RZ, RZ ;  /* 0x000000ffff077224 */ /* 0x000fe200078e00ff */
[----:B------:R-:W-:Y:S01]  /*126a0*/  MOV R10, 0x126d0 ;  /* 0x000126d0000a7802 */ /* 0x000fe20000000f00 */
[----:B------:R-:W-:-:S07]  /*126b0*/  IMAD.MOV.U32 R6, RZ, RZ, -0x3fdc0000 ;  /* 0xc0240000ff067424 */ /* 0x000fce00078e00ff */
[----:B------:R-:W-:Y:S05]  /*126c0*/  CALL.REL.NOINC `($_Z23cooling_function_singledddd$__internal_accurate_pow) ;  /* 0x00001968006c7944 */ /* 0x000fea0003c00000 */
[----:B------:R-:W-:Y:S05]  /*126d0*/  BSYNC.RECONVERGENT B2 ;  /* 0x0000000000027941 */ /* 0x000fea0003800200 */
.L_x_314:
[----:B------:R-:W-:Y:S01]  /*126e0*/  DADD R8, -RZ, |R22| ;  /* 0x00000000ff087229 */ /* 0x000fe20000000516 */
[----:B------:R-:W-:Y:S01]  /*126f0*/  BSSY.RECONVERGENT B2, `(.L_x_315) ;  /* 0x0000007000027945 */ /* 0x000fe20003800200 */
[----:B------:R-:W-:Y:S01]  /*12700*/  IMAD.MOV.U32 R7, RZ, RZ, RZ ;  /* 0x000000ffff077224 */ /* 0x000fe200078e00ff */
[----:B------:R-:W-:Y:S01]  /*12710*/  MOV R6, 0x40140000 ;  /* 0x4014000000067802 */ /* 0x000fe20000000f00 */
[----:B------:R-:W-:Y:S01]  /*12720*/  IMAD.MOV.U32 R60, RZ, RZ, R32 ;  /* 0x000000ffff3c7224 */ /* 0x000fe200078e0020 */
[----:B------:R-:W-:Y:S01]  /*12730*/  MOV R10, 0x12760 ;  /* 0x00012760000a7802 */ /* 0x000fe20000000f00 */
[----:B------:R-:W-:-:S07]  /*12740*/  IMAD.MOV.U32 R61, RZ, RZ, R33 ;  /* 0x000000ffff3d7224 */ /* 0x000fce00078e0021 */
[----:B------:R-:W-:Y:S05]  /*12750*/  CALL.REL.NOINC `($_Z23cooling_function_singledddd$__internal_accurate_pow) ;  /* 0x0000196800487944 */ /* 0x000fea0003c00000 */
[----:B------:R-:W-:Y:S05]  /*12760*/  BSYNC.RECONVERGENT B2 ;  /* 0x0000000000027941 */ /* 0x000fea0003800200 */
.L_x_315:
[----:B------:R-:W0:Y:S01]  /*12770*/  MUFU.RCP64H R7, R63 ;  /* 0x0000003f00077308 */ /* 0x000e220000001800 */
[----:B------:R-:W-:Y:S01]  /*12780*/  IMAD.MOV.U32 R6, RZ, RZ, 0x1 ;  /* 0x00000001ff067424 */ /* 0x000fe200078e00ff */
[----:B------:R-:W-:Y:S01]  /*12790*/  UMOV UR4, 0xd1b717 ;  /* 0x00d1b71700047882 */ /* 0x000fe20000000000 */
[----:B------:R-:W-:Y:S01]  /*127a0*/  UMOV UR5, 0x3fe102de ;  /* 0x3fe102de00057882 */ /* 0x000fe20000000000 */
[----:B------:R-:W-:Y:S01]  /*127b0*/  DADD R12, R36, R36 ;  /* 0x00000000240c7229 */ /* 0x000fe20000000024 */
        /* <DEDUP_REMOVED lines=22> */
.L_x_317:
[----:B------:R-:W-:Y:S05]  /*12920*/  BSYNC.RECONVERGENT B2 ;  /* 0x0000000000027941 */ /* 0x000fea0003800200 */
.L_x_316:
[----:B------:R-:W0:Y:S01]  /*12930*/  MUFU.RCP64H R11, R49 ;  /* 0x00000031000b7308 */ /* 0x000e220000001800 */
[----:B------:R-:W-:Y:S01]  /*12940*/  IMAD.MOV.U32 R10, RZ, RZ, 0x1 ;  /* 0x00000001ff0a7424 */ /* 0x000fe200078e00ff */
[----:B------:R-:W-:Y:S01]  /*12950*/  UMOV UR4, 0x1eb851ec ;  /* 0x1eb851ec00047882 */ /* 0x000fe20000000000 */
[----:B------:R-:W-:Y:S01]  /*12960*/  UMOV UR5, 0x4003eb85 ;  /* 0x4003eb8500057882 */ /* 0x000fe20000000000 */
[----:B------:R-:W-:Y:S01]  /*12970*/  IMAD.MOV.U32 R62, RZ, RZ, R50 ;  /* 0x000000ffff3e7224 */ /* 0x000fe200078e0032 */
        /* <DEDUP_REMOVED lines=14> */
[----:B------:R-:W-:Y:S01]  /*12a60*/  IMAD.MOV.U32 R10, RZ, RZ, R46 ;  /* 0x000000ffff0a7224 */ /* 0x000fe200078e002e */
[----:B------:R-:W-:-:S06]  /*12a70*/  MOV R11, R47 ;  /* 0x0000002f000b7202 */ /* 0x000fcc0000000f00 */
        /* <DEDUP_REMOVED lines=32> */
.L_x_319:
[----:B------:R-:W-:Y:S05]  /*12c80*/  BSYNC.RECONVERGENT B2 ;  /* 0x0000000000027941 */ /* 0x000fea0003800200 */
.L_x_318:
        /* <DEDUP_REMOVED lines=21> */
.L_x_321:
[----:B------:R-:W-:Y:S05]  /*12de0*/  BSYNC.RECONVERGENT B2 ;  /* 0x0000000000027941 */ /* 0x000fea0003800200 */
.L_x_320:
[----:B------:R-:W-:Y:S01]  /*12df0*/  DFMA R8, R8, R32, R80 ;  /* 0x000000200808722b */ /* 0x000fe20000000050 */
[----:B------:R-:W-:Y:S10]  /*12e00*/  BRA `(.L_x_322) ;  /* 0x0000002000047947 */ /* 0x000ff40003800000 */
.L_x_291:
[----:B------:R-:W-:Y:S01]  /*12e10*/  DSETP.GTU.AND P0, PT, R44, 2, PT ;  /* 0x400000002c00742a */ /* 0x000fe20003f0c000 */
[----:B------:R-:W-:Y:S01]  /*12e20*/  BSSY.RECONVERGENT B2, `(.L_x_323) ;  /* 0x000004b000027945 */ /* 0x000fe20003800200 */
[----:B------:R-:W-:Y:S01]  /*12e30*/  IMAD.MOV.U32 R6, RZ, RZ, R54 ;  /* 0x000000ffff067224 */ /* 0x000fe200078e0036 */
[----:B------:R-:W-:-:S11]  /*12e40*/  MOV R7, R55 ;  /* 0x0000003700077202 */ /* 0x000fd60000000f00 */
[----:B------:R-:W-:Y:S05]  /*12e50*/  @P0 BRA `(.L_x_324) ;  /* 0x00000004001c0947 */ /* 0x000fea0003800000 */
[----:B------:R-:W-:Y:S01]  /*12e60*/  ISETP.GT.U32.AND P1, PT, R28, 0x7feffffe, PT ;  /* 0x7feffffe1c00780c */ /* 0x000fe20003f24070 */
[----:B------:R-:W-:Y:S01]  /*12e70*/  DSETP.GEU.AND P2, PT, R44, 3.75, PT ;  /* 0x400e00002c00742a */ /* 0x000fe20003f4e000 */
[----:B------:R-:W-:Y:S01]  /*12e80*/  BSSY.RECONVERGENT B3, `(.L_x_325) ;  /* 0x0000043000037945 */ /* 0x000fe20003800200 */
[----:B------:R-:W-:Y:S02]  /*12e90*/  IMAD.MOV.U32 R6, RZ, RZ, R40 ;  /* 0x000000ffff067224 */ /* 0x000fe400078e0028 */
[----:B------:R-:W-:Y:S02]  /*12ea0*/  IMAD.MOV.U32 R7, RZ, RZ, R41 ;  /* 0x000000ffff077224 */ /* 0x000fe400078e0029 */
        /* <DEDUP_REMOVED lines=8> */
[----:B------:R-:W-:Y:S01]  /*12f30*/  VIADD R0, R29, 0x1 ;  /* 0x000000011d007836 */ /* 0x000fe20000000000 */
[----:B------:R-:W-:Y:S01]  /*12f40*/  FSEL R7, R26, R30, P1 ;  /* 0x0000001e1a077208 */ /* 0x000fe20000800000 */
[----:B------:R-:W-:Y:S01]  /*12f50*/  UMOV UR6, 0x80000000 ;  /* 0x8000000000067882 */ /* 0x000fe20000000000 */
[----:B------:R-:W-:-:S04]  /*12f60*/  UMOV UR7, 0x43300000 ;  /* 0x4330000000077882 */ /* 0x000fc80000000000 */
        /* <DEDUP_REMOVED lines=9> */
[----:B------:R-:W-:Y:S01]  /*13000*/  IMAD.MOV.U32 R6, RZ, RZ, -0x748574fc ;  /* 0x8b7a8b04ff067424 */ /* 0x000fe200078e00ff */
[----:B------:R-:W-:-:S06]  /*13010*/  MOV R7, 0x3ed0ee25 ;  /* 0x3ed0ee2500077802 */ /* 0x000fcc0000000f00 */
        /* <DEDUP_REMOVED lines=41> */
.L_x_326:
[----:B------:R-:W-:Y:S05]  /*132b0*/  BSYNC.RECONVERGENT B3 ;  /* 0x0000000000037941 */ /* 0x000fea0003800200 */
.L_x_325:
[----:B------:R-:W-:-:S11]  /*132c0*/  DFMA R6, -R6, R66, R68 ;  /* 0x000000420606722b */ /* 0x000fd60000000144 */
.L_x_324:
[----:B------:R-:W-:Y:S05]  /*132d0*/  BSYNC.RECONVERGENT B2 ;  /* 0x0000000000027941 */ /* 0x000fea0003800200 */
.L_x_323:
[----:B------:R-:W-:Y:S01]  /*132e0*/  BSSY.RECONVERGENT B2, `(.L_x_327) ;  /* 0x000004b000027945 */ /* 0x000fe20003800200 */
[----:B------:R-:W-:Y:S01]  /*132f0*/  IMAD.MOV.U32 R8, RZ, RZ, R56 ;  /* 0x000000ffff087224 */ /* 0x000fe200078e0038 */
[----:B------:R-:W-:Y:S02]  /*13300*/  MOV R9, R57 ;  /* 0x0000003900097202 */ /* 0x000fe40000000f00 */
        /* <DEDUP_REMOVED lines=70> */
.L_x_330:
[----:B------:R-:W-:Y:S05]  /*13770*/  BSYNC.RECONVERGENT B3 ;  /* 0x0000000000037941 */ /* 0x000fea0003800200 */
.L_x_329:
[----:B------:R-:W-:-:S11]  /*13780*/  DFMA R8, R8, R70, R38 ;  /* 0x000000460808722b */ /* 0x000fd60000000026 */
.L_x_328:
[----:B------:R-:W-:Y:S05]  /*13790*/  BSYNC.RECONVERGENT B2 ;  /* 0x0000000000027941 */ /* 0x000fea0003800200 */
.L_x_327:
[----:B------:R-:W-:Y:S01]  /*137a0*/  DADD R60, R36, R36 ;  /* 0x00000000243c7229 */ /* 0x000fe20000000024 */
[----:B------:R-:W-:Y:S01]  /*137b0*/  BSSY.RECONVERGENT B2, `(.L_x_331) ;  /* 0x0000010000027945 */ /* 0x000fe20003800200 */
[----:B------:R-:W-:Y:S02]  /*137c0*/  DSETP.GT.AND P0, PT, R16, RZ, PT ;  /* 0x000000ff1000722a */ /* 0x000fe40003f04000 */
[----:B------:R-:W-:-:S06]  /*137d0*/  DFMA R80, R8, R18, R6 ;  /* 0x000000120850722b */ /* 0x000fcc0000000006 */
        /* <DEDUP_REMOVED lines=13> */
.L_x_332:
[----:B------:R-:W-:Y:S05]  /*138b0*/  BSYNC.RECONVERGENT B2 ;  /* 0x0000000000027941 */ /* 0x000fea0003800200 */
.L_x_331:
[----:B------:R-:W-:Y:S01]  /*138c0*/  DSETP.GT.AND P1, PT, R16, RZ, PT ;  /* 0x000000ff1000722a */ /* 0x000fe20003f24000 */
[----:B------:R-:W-:Y:S01]  /*138d0*/  IMAD.MOV.U32 R12, RZ, RZ, 0x55555555 ;  /* 0x55555555ff0c7424 */ /* 0x000fe200078e00ff */
[----:B------:R-:W-:Y:S01]  /*138e0*/  DADD R32, R36, R36 ;  /* 0x0000000024207229 */ /* 0x000fe20000000024 */
[----:B------:R-:W-:Y:S01]  /*138f0*/  IMAD.MOV.U32 R13, RZ, RZ, 0x3fd55555 ;  /* 0x3fd55555ff0d7424 */ /* 0x000fe200078e00ff */
[----:B------:R-:W-:Y:S02]  /*13900*/  BSSY.RECONVERGENT B2, `(.L_x_333) ;  /* 0x000000f000027945 */ /* 0x000fe40003800200 */
[----:B------:R-:W-:Y:S02]  /*13910*/  FSEL R10, R36, R60, !P1 ;  /* 0x0000003c240a7208 */ /* 0x000fe40004800000 */
[----:B------:R-:W-:-:S04]  /*13920*/  FSEL R11, R37, R61, !P1 ;  /* 0x0000003d250b7208 */ /* 0x000fc80004800000 */
[----:B------:R-:W-:Y:S02]  /*13930*/  FSEL R60, R36, R32, !P1 ;  /* 0x00000020243c7208 */ /* 0x000fe40004800000 */
        /* <DEDUP_REMOVED lines=11> */
.L_x_334:
[----:B------:R-:W-:Y:S05]  /*139f0*/  BSYNC.RECONVERGENT B2 ;  /* 0x0000000000027941 */ /* 0x000fea0003800200 */
.L_x_333:
[----:B------:R-:W-:Y:S01]  /*13a00*/  UMOV UR4, 0xc84b5dcc ;  /* 0xc84b5dcc00047882 */ /* 0x000fe20000000000 */
[----:B------:R-:W-:Y:S01]  /*13a10*/  UMOV UR5, 0x3ffe3d07 ;  /* 0x3ffe3d0700057882 */ /* 0x000fe20000000000 */
[----:B------:R-:W-:Y:S01]  /*13a20*/  DSETP.NEU.AND P0, PT, R60, 1, PT ;  /* 0x3ff000003c00742a */ /* 0x000fe20003f0d000 */
[----:B------:R-:W-:Y:S01]  /*13a30*/  MOV R12, 0x652b82fe ;  /* 0x652b82fe000c7802 */ /* 0x000fe20000000f00 */
        /* <DEDUP_REMOVED lines=61> */
.L_x_336:
[----:B------:R-:W-:Y:S05]  /*13e10*/  BSYNC.RECONVERGENT B2 ;  /* 0x0000000000027941 */ /* 0x000fea0003800200 */
.L_x_335:
        /* <DEDUP_REMOVED lines=11> */
.L_x_338:
[----:B------:R-:W-:Y:S05]  /*13ed0*/  BSYNC.RECONVERGENT B2 ;  /* 0x0000000000027941 */ /* 0x000fea0003800200 */
.L_x_337:
[----:B------:R-:W-:Y:S01]  /*13ee0*/  IMAD.MOV.U32 R8, RZ, RZ, -0x55555555 ;  /* 0xaaaaaaabff087424 */ /* 0x000fe200078e00ff */
[----:B------:R-:W-:Y:S01]  /*13ef0*/  DADD R10, R36, R36 ;  /* 0x00000000240a7229 */ /* 0x000fe20000000024 */
[----:B------:R-:W-:Y:S01]  /*13f00*/  IMAD.MOV.U32 R9, RZ, RZ, 0x3ff2aaaa ;  /* 0x3ff2aaaaff097424 */ /* 0x000fe200078e00ff */
[----:B------:R-:W-:Y:S01]  /*13f10*/  DSETP.GT.AND P0, PT, R16, RZ, PT ;  /* 0x000000ff1000722a */ /* 0x000fe20003f04000 */
[----:B------:R-:W-:Y:S04]  /*13f20*/  BSSY.RECONVERGENT B2, `(.L_x_339) ;  /* 0x000000e000027945 */ /* 0x000fe80003800200 */
[----:B------:R-:W-:-:S03]  /*13f30*/  DADD R6, R60, R8 ;  /* 0x000000003c067229 */ /* 0x000fc60000000008 */
[----:B------:R-:W-:Y:S02]  /*13f40*/  FSEL R62, R36, R10, !P0 ;  /* 0x0000000a243e7208 */ /* 0x000fe40004000000 */
[----:B------:R-:W-:-:S05]  /*13f50*/  FSEL R63, R37, R11, !P0 ;  /* 0x0000000b253f7208 */ /* 0x000fca0004000000 */
[----:B------:R-:W-:Y:S01]  /*13f60*/  LOP3.LUT R6, R7, 0x7ff00000, RZ, 0xc0, !PT ;  /* 0x7ff0000007067812 */ /* 0x000fe200078ec0ff */
[----:B------:R-:W-:-:S03]  /*13f70*/  DSETP.NEU.AND P1, PT, R62, RZ, PT ;  /* 0x000000ff3e00722a */ /* 0x000fc60003f2d000 */
        /* <DEDUP_REMOVED lines=8> */
.L_x_340:
[----:B------:R-:W-:Y:S05]  /*14000*/  BSYNC.RECONVERGENT B2 ;  /* 0x0000000000027941 */ /* 0x000fea0003800200 */
.L_x_339:
[----:B------:R-:W-:Y:S01]  /*14010*/  BSSY.RECONVERGENT B2, `(.L_x_341) ;  /* 0x000000b000027945 */ /* 0x000fe20003800200 */
[----:B------:R-:W-:-:S03]  /*14020*/  @!P1 CS2R R12, SRZ ;  /* 0x00000000000c9805 */ /* 0x000fc6000001ff00 */
[----:B------:R-:W-:Y:S05]  /*14030*/  @!P1 BRA `(.L_x_342) ;  /* 0x0000000000209947 */ /* 0x000fea0003800000 */
        /* <DEDUP_REMOVED lines=8> */
.L_x_342:
[----:B------:R-:W-:Y:S05]  /*140c0*/  BSYNC.RECONVERGENT B2 ;  /* 0x0000000000027941 */ /* 0x000fea0003800200 */
.L_x_341:
        /* <DEDUP_REMOVED lines=13> */
.L_x_344:
[----:B------:R-:W-:Y:S05]  /*141a0*/  BSYNC.RECONVERGENT B2 ;  /* 0x0000000000027941 */ /* 0x000fea0003800200 */
.L_x_343:
        /* <DEDUP_REMOVED lines=26> */
[----:B------:R-:W-:Y:S01]  /*14350*/  MOV R10, R8 ;  /* 0x00000008000a7202 */ /* 0x000fe20000000f00 */
[----:B------:R-:W-:-:S07]  /*14360*/  IMAD.MOV.U32 R11, RZ, RZ, R9 ;  /* 0x000000ffff0b7224 */ /* 0x000fce00078e0009 */
.L_x_346:
[----:B------:R-:W-:Y:S05]  /*14370*/  BSYNC.RECONVERGENT B2 ;  /* 0x0000000000027941 */ /* 0x000fea0003800200 */
.L_x_345:
        /* <DEDUP_REMOVED lines=16> */
.L_x_348:
[----:B------:R-:W-:Y:S05]  /*14480*/  BSYNC.RECONVERGENT B2 ;  /* 0x0000000000027941 */ /* 0x000fea0003800200 */
.L_x_347:
        /* <DEDUP_REMOVED lines=12> */
.L_x_350:
[----:B------:R-:W-:Y:S05]  /*14550*/  BSYNC.RECONVERGENT B2 ;  /* 0x0000000000027941 */ /* 0x000fea0003800200 */
.L_x_349:
[----:B------:R-:W-:Y:S01]  /*14560*/  IMAD.MOV.U32 R10, RZ, RZ, -0x55555555 ;  /* 0xaaaaaaabff0a7424 */ /* 0x000fe200078e00ff */
[----:B------:R-:W-:Y:S01]  /*14570*/  BSSY.RECONVERGENT B2, `(.L_x_351) ;  /* 0x000000e000027945 */ /* 0x000fe20003800200 */
[----:B------:R-:W-:Y:S01]  /*14580*/  IMAD.MOV.U32 R11, RZ, RZ, 0x3ffaaaaa ;  /* 0x3ffaaaaaff0b7424 */ /* 0x000fe200078e00ff */
[----:B------:R-:W-:Y:S01]  /*14590*/  MOV R8, RZ ;  /* 0x000000ff00087202 */ /* 0x000fe20000000f00 */
[----:B------:R-:W-:-:S04]  /*145a0*/  IMAD.MOV.U32 R9, RZ, RZ, 0x40240000 ;  /* 0x40240000ff097424 */ /* 0x000fc800078e00ff */
        /* <DEDUP_REMOVED lines=10> */
.L_x_352:
[----:B------:R-:W-:Y:S05]  /*14650*/  BSYNC.RECONVERGENT B2 ;  /* 0x0000000000027941 */ /* 0x000fea0003800200 */
.L_x_351:
[----:B------:R-:W-:Y:S01]  /*14660*/  BSSY.RECONVERGENT B2, `(.L_x_353) ;  /* 0x0000005000027945 */ /* 0x000fe20003800200 */
[----:B------:R-:W-:Y:S01]  /*14670*/  IMAD.MOV.U32 R7, RZ, RZ, RZ ;  /* 0x000000ffff077224 */ /* 0x000fe200078e00ff */
[----:B------:R-:W-:Y:S02]  /*14680*/  MOV R6, 0xc0240000 ;  /* 0xc024000000067802 */ /* 0x000fe40000000f00 */
[----:B------:R-:W-:-:S07]  /*14690*/  MOV R10, 0x146b0 ;  /* 0x000146b0000a7802 */ /* 0x000fce0000000f00 */
[----:B------:R-:W-:Y:S05]  /*146a0*/  CALL.REL.NOINC `($_Z23cooling_function_singledddd$__internal_accurate_pow) ;  /* 0x0000194800747944 */ /* 0x000fea0003c00000 */
[----:B------:R-:W-:Y:S05]  /*146b0*/  BSYNC.RECONVERGENT B2 ;  /* 0x0000000000027941 */ /* 0x000fea0003800200 */
.L_x_353:
[----:B------:R-:W-:Y:S01]  /*146c0*/  DADD R8, -RZ, |R22| ;  /* 0x00000000ff087229 */ /* 0x000fe20000000516 */
[----:B------:R-:W-:Y:S01]  /*146d0*/  BSSY.RECONVERGENT B2, `(.L_x_354) ;  /* 0x0000007000027945 */ /* 0x000fe20003800200 */
[----:B------:R-:W-:Y:S01]  /*146e0*/  IMAD.MOV.U32 R7, RZ, RZ, RZ ;  /* 0x000000ffff077224 */ /* 0x000fe200078e00ff */
[----:B------:R-:W-:Y:S01]  /*146f0*/  MOV R10, 0x14740 ;  /* 0x00014740000a7802 */ /* 0x000fe20000000f00 */
[----:B------:R-:W-:Y:S02]  /*14700*/  IMAD.MOV.U32 R6, RZ, RZ, 0x40080000 ;  /* 0x40080000ff067424 */ /* 0x000fe400078e00ff */
[----:B------:R-:W-:Y:S02]  /*14710*/  IMAD.MOV.U32 R60, RZ, RZ, R32 ;  /* 0x000000ffff3c7224 */ /* 0x000fe400078e0020 */
[----:B------:R-:W-:-:S07]  /*14720*/  IMAD.MOV.U32 R61, RZ, RZ, R33 ;  /* 0x000000ffff3d7224 */ /* 0x000fce00078e0021 */
[----:B------:R-:W-:Y:S05]  /*14730*/  CALL.REL.NOINC `($_Z23cooling_function_singledddd$__internal_accurate_pow) ;  /* 0x0000194800507944 */ /* 0x000fea0003c00000 */
[----:B------:R-:W-:Y:S05]  /*14740*/  BSYNC.RECONVERGENT B2 ;  /* 0x0000000000027941 */ /* 0x000fea0003800200 */
.L_x_354:
[----:B------:R-:W0:Y:S01]  /*14750*/  MUFU.RCP64H R7, R63 ;  /* 0x0000003f00077308 */ /* 0x000e220000001800 */
[----:B------:R-:W-:Y:S01]  /*14760*/  MOV R6, 0x1 ;  /* 0x0000000100067802 */ /* 0x000fe20000000f00 */
[----:B------:R-:W-:Y:S01]  /*14770*/  UMOV UR4, 0xd1b717 ;  /* 0x00d1b71700047882 */ /* 0x000fe20000000000 */
[----:B------:R-:W-:Y:S01]  /*14780*/  UMOV UR5, 0x3fe102de ;  /* 0x3fe102de00057882 */ /* 0x000fe20000000000 */
[----:B------:R-:W-:Y:S01]  /*14790*/  DADD R12, R36, R36 ;  /* 0x00000000240c7229 */ /* 0x000fe20000000024 */
        /* <DEDUP_REMOVED lines=20> */
[----:B------:R-:W-:Y:S01]  /*148e0*/  IMAD.MOV.U32 R10, RZ, RZ, R62 ;  /* 0x000000ffff0a7224 */ /* 0x000fe200078e003e */
[----:B------:R-:W-:Y:S01]  /*148f0*/  MOV R11, 0x14940 ;  /* 0x00014940000b7802 */ /* 0x000fe20000000f00 */
[----:B------:R-:W-:Y:S02]  /*14900*/  IMAD.MOV.U32 R13, RZ, RZ, R63 ;  /* 0x000000ffff0d7224 */ /* 0x000fe400078e003f */
[----:B------:R-:W-:Y:S02]  /*14910*/  IMAD.MOV.U32 R8, RZ, RZ, 0xd1b717 ;  /* 0x00d1b717ff087424 */ /* 0x000fe400078e00ff */
[----:B------:R-:W-:-:S07]  /*14920*/  IMAD.MOV.U32 R9, RZ, RZ, 0x3fe102de ;  /* 0x3fe102deff097424 */ /* 0x000fce00078e00ff */
[----:B------:R-:W-:Y:S05]  /*14930*/  CALL.REL.NOINC `($__internal_1_$__cuda_sm20_div_rn_f64_full) ;  /* 0x0000193c00787944 */ /* 0x000fea0003c00000 */
.L_x_356:
[----:B------:R-:W-:Y:S05]  /*14940*/  BSYNC.RECONVERGENT B2 ;  /* 0x0000000000027941 */ /* 0x000fea0003800200 */
.L_x_355:
[----:B------:R-:W0:Y:S01]  /*14950*/  MUFU.RCP64H R7, R49 ;  /* 0x0000003100077308 */ /* 0x000e220000001800 */
[----:B------:R-:W-:Y:S01]  /*14960*/  MOV R10, R48 ;  /* 0x00000030000a7202 */ /* 0x000fe20000000f00 */
[----:B------:R-:W-:Y:S01]  /*14970*/  IMAD.MOV.U32 R11, RZ, RZ, R49 ;  /* 0x000000ffff0b7224 */ /* 0x000fe200078e0031 */
[----:B------:R-:W-:Y:S01]  /*14980*/  UMOV UR4, 0x1eb851ec ;  /* 0x1eb851ec00047882 */ /* 0x000fe20000000000 */
[----:B------:R-:W-:Y:S01]  /*14990*/  IMAD.MOV.U32 R6, RZ, RZ, 0x1 ;  /* 0x00000001ff067424 */ /* 0x000fe200078e00ff */
        /* <DEDUP_REMOVED lines=15> */
[----:B------:R-:W-:Y:S01]  /*14a90*/  MOV R6, R50 ;  /* 0x0000003200067202 */ /* 0x000fe20000000f00 */
[----:B------:R-:W-:-:S04]  /*14aa0*/  IMAD.MOV.U32 R7, RZ, RZ, R51 ;  /* 0x000000ffff077224 */ /* 0x000fc800078e0033 */
        /* <DEDUP_REMOVED lines=19> */
.L_x_358:
[----:B------:R-:W-:Y:S05]  /*14be0*/  BSYNC.RECONVERGENT B2 ;  /* 0x0000000000027941 */ /* 0x000fea0003800200 */
.L_x_357:
        /* <DEDUP_REMOVED lines=9> */
[----:B------:R-:W-:Y:S02]  /*14c80*/  @!P2 FSEL R75, R9, R2, P1 ;  /* 0x00000002094ba208 */ /* 0x000fe40000800000 */
[----:B------:R-:W-:Y:S02]  /*14c90*/  FSETP.GEU.AND P1, PT, |R7|, 6.5827683646048100446e-37, PT ;  /* 0x036000000700780b */ /* 0x000fe40003f2e200 */
[----:B------:R-:W-:-:S02]  /*14ca0*/  FSEL R8, R3, RZ, P0 ;  /* 0x000000ff03087208 */ /* 0x000fc40000000000 */
[----:B------:R-:W-:-:S06]  /*14cb0*/  FSEL R9, R75, 1.875, P0 ;  /* 0x3ff000004b097808 */ /* 0x000fcc0000000000 */
        /* <DEDUP_REMOVED lines=20> */
.L_x_360:
[----:B------:R-:W-:Y:S05]  /*14e00*/  BSYNC.RECONVERGENT B2 ;  /* 0x0000000000027941 */ /* 0x000fea0003800200 */
.L_x_359:
[----:B------:R-:W-:-:S11]  /*14e10*/  DFMA R8, R8, R32, R70 ;  /* 0x000000200808722b */ /* 0x000fd60000000046 */
.L_x_322:
[----:B------:R-:W-:Y:S05]  /*14e20*/  BSYNC.RECONVERGENT B1 ;  /* 0x0000000000017941 */ /* 0x000fea0003800200 */
.L_x_290:
[----:B------:R-:W-:Y:S02]  /*14e30*/  DSETP.GT.AND P0, PT, R16, RZ, PT ;  /* 0x000000ff1000722a */ /* 0x000fe40003f04000 */
[----:B------:R-:W-:Y:S02]  /*14e40*/  DADD R36, R36, R36 ;  /* 0x0000000024247229 */ /* 0x000fe40000000024 */
[----:B------:R-:W-:-:S10]  /*14e50*/  DMUL R58, R58, 0.5 ;  /* 0x3fe000003a3a7828 */ /* 0x000fd40000000000 */
[----:B------:R-:W-:Y:S05]  /*14e60*/  @P0 BRA `(.L_x_361) ;  /* 0xffffff9000600947 */ /* 0x000fea000383ffff */
[----:B------:R-:W-:Y:S05]  /*14e70*/  BSYNC.RECONVERGENT B0 ;  /* 0x0000000000007941 */ /* 0x000fea0003800200 */
.L_x_218:
[----:B------:R-:W-:Y:S01]  /*14e80*/  DSETP.GEU.AND P0, PT, |R20|, |R8|, PT ;  /* 0x400000081400722a */ /* 0x000fe20003f0e200 */
[----:B------:R-:W-:Y:S01]  /*14e90*/  BSSY.RECONVERGENT B0, `(.L_x_362) ;  /* 0x0000379000007945 */ /* 0x000fe20003800200 */
[----:B------:R-:W-:-:S04]  /*14ea0*/  IMAD.MOV.U32 R0, RZ, RZ, 0x1 ;  /* 0x00000001ff007424 */ /* 0x000fc800078e00ff */
[----:B------:R-:W-:Y:S02]  /*14eb0*/  FSEL R16, R8, R20, !P0 ;  /* 0x0000001408107208 */ /* 0x000fe40004000000 */
[----:B------:R-:W-:Y:S02]  /*14ec0*/  FSEL R17, R9, R21, !P0 ;  /* 0x0000001509117208 */ /* 0x000fe40004000000 */
[----:B------:R-:W-:Y:S02]  /*14ed0*/  FSEL R8, R20, R8, !P0 ;  /* 0x0000000814087208 */ /* 0x000fe40004000000 */
[----:B------:R-:W-:Y:S02]  /*14ee0*/  FSEL R9, R21, R9, !P0 ;  /* 0x0000000915097208 */ /* 0x000fe40004000000 */
[----:B------:R-:W-:Y:S02]  /*14ef0*/  FSEL R20, R4, R14, !P0 ;  /* 0x0000000e04147208 */ /* 0x000fe40004000000 */
[----:B------:R-:W-:-:S02]  /*14f00*/  FSEL R21, R5, R15, !P0 ;  /* 0x0000000f05157208 */ /* 0x000fc40004000000 */
[----:B------:R-:W-:Y:S02]  /*14f10*/  FSEL R14, R14, R4, !P0 ;  /* 0x000000040e0e7208 */ /* 0x000fe40004000000 */
[----:B------:R-:W-:-:S07]  /*14f20*/  FSEL R15, R15, R5, !P0 ;  /* 0x000000050f0f7208 */ /* 0x000fce0004000000 */
.L_x_437:
[----:B------:R-:W-:Y:S01]  /*14f30*/  DADD R32, R8, -R16 ;  /* 0x0000000008207229 */ /* 0x000fe20000000810 */
[----:B------:R-:W-:Y:S01]  /*14f40*/  IMAD.MOV.U32 R4, RZ, RZ, 0x1 ;  /* 0x00000001ff047424 */ /* 0x000fe200078e00ff */
[----:B------:R-:W-:Y:S01]  /*14f50*/  DADD R20, -R14, R20 ;  /* 0x000000000e147229 */ /* 0x000fe20000000114 */
[----:B------:R-:W-:Y:S01]  /*14f60*/  BSSY.RECONVERGENT B1, `(.L_x_363) ;  /* 0x000001c000017945 */ /* 0x000fe20003800200 */
[----:B------:R-:W-:Y:S01]  /*14f70*/  DSETP.GEU.AND P1, PT, R22, 0.5, PT ;  /* 0x3fe000001600742a */ /* 0x000fe20003f2e000 */
[----:B------:R-:W-:Y:S01]  /*14f80*/  MOV R16, R8 ;  /* 0x0000000800107202 */ /* 0x000fe20000000f00 */
[----:B------:R-:W0:Y:S01]  /*14f90*/  MUFU.RCP64H R5, R33 ;  /* 0x0000002100057308 */ /* 0x000e220000001800 */
[----:B------:R-:W-:-:S03]  /*14fa0*/  IMAD.MOV.U32 R17, RZ, RZ, R9 ;  /* 0x000000ffff117224 */ /* 0x000fc600078e0009 */
[----:B------:R-:W-:Y:S01]  /*14fb0*/  DMUL R12, R20, R8 ;  /* 0x00000008140c7228 */ /* 0x000fe20000000000 */
[----:B------:R-:W-:Y:S02]  /*14fc0*/  IMAD.MOV.U32 R20, RZ, RZ, R14 ;  /* 0x000000ffff147224 */ /* 0x000fe400078e000e */
[----:B------:R-:W-:-:S07]  /*14fd0*/  IMAD.MOV.U32 R21, RZ, RZ, R15 ;  /* 0x000000ffff157224 */ /* 0x000fce00078e000f */
[----:B------:R-:W-:Y:S01]  /*14fe0*/  FSETP.GEU.AND P2, PT, |R13|, 6.5827683646048100446e-37, PT ;  /* 0x036000000d00780b */ /* 0x000fe20003f4e200 */
        /* <DEDUP_REMOVED lines=17> */
[----:B------:R-:W-:Y:S02]  /*15100*/  IMAD.MOV.U32 R4, RZ, RZ, R8 ;  /* 0x000000ffff047224 */ /* 0x000fe400078e0008 */
[----:B------:R-:W-:-:S07]  /*15110*/  IMAD.MOV.U32 R5, RZ, RZ, R9 ;  /* 0x000000ffff057224 */ /* 0x000fce00078e0009 */
.L_x_364:
[----:B------:R-:W-:Y:S05]  /*15120*/  BSYNC.RECONVERGENT B1 ;  /* 0x0000000000017941 */ /* 0x000fea0003800200 */
.L_x_363:
[----:B------:R-:W-:Y:S01]  /*15130*/  BSSY.RECONVERGENT B1, `(.L_x_365) ;  /* 0x0000344000017945 */ /* 0x000fe20003800200 */
[----:B------:R-:W-:-:S03]  /*15140*/  DADD R36, R4, R14 ;  /* 0x0000000004247229 */ /* 0x000fc6000000000e */
[----:B------:R-:W-:Y:S08]  /*15150*/  @P1 BRA `(.L_x_366) ;  /* 0x0000001400481947 */ /* 0x000ff00003800000 */
[----:B------:R-:W-:Y:S01]  /*15160*/  DSETP.NEU.AND P0, PT, R36, RZ, PT ;  /* 0x000000ff2400722a */ /* 0x000fe20003f0d000 */
[----:B------:R-:W-:-:S13]  /*15170*/  BSSY.RECONVERGENT B2, `(.L_x_367) ;  /* 0x000000b000027945 */ /* 0x000fda0003800200 */
        /* <DEDUP_REMOVED lines=10> */
.L_x_368:
[----:B------:R-:W-:Y:S05]  /*15220*/  BSYNC.RECONVERGENT B2 ;  /* 0x0000000000027941 */ /* 0x000fea0003800200 */
.L_x_367:
[----:B------:R-:W-:Y:S01]  /*15230*/  IMAD.MOV.U32 R10, RZ, RZ, 0x55555555 ;  /* 0x55555555ff0a7424 */ /* 0x000fe200078e00ff */
[----:B------:R-:W-:Y:S01]  /*15240*/  BSSY.RECONVERGENT B2, `(.L_x_369) ;  /* 0x000000d000027945 */ /* 0x000fe20003800200 */
[----:B------:R-:W-:Y:S01]  /*15250*/  IMAD.MOV.U32 R11, RZ, RZ, 0x3fd55555 ;  /* 0x3fd55555ff0b7424 */ /* 0x000fe200078e00ff */
[----:B------:R-:W-:-:S05]  /*15260*/  DADD R60, R4, R14 ;  /* 0x00000000043c7229 */ /* 0x000fca000000000e */
        /* <DEDUP_REMOVED lines=10> */
.L_x_370:
[----:B------:R-:W-:Y:S05]  /*15310*/  BSYNC.RECONVERGENT B2 ;  /* 0x0000000000027941 */ /* 0x000fea0003800200 */
.L_x_369:
        /* <DEDUP_REMOVED lines=65> */
.L_x_372:
[----:B------:R-:W-:Y:S05]  /*15730*/  BSYNC.RECONVERGENT B2 ;  /* 0x0000000000027941 */ /* 0x000fea0003800200 */
.L_x_371:
        /* <DEDUP_REMOVED lines=11> */
.L_x_374:
[----:B------:R-:W-:Y:S05]  /*157f0*/  BSYNC.RECONVERGENT B2 ;  /* 0x0000000000027941 */ /* 0x000fea0003800200 */
.L_x_373:
[----:B------:R-:W-:Y:S01]  /*15800*/  IMAD.MOV.U32 R8, RZ, RZ, -0x55555555 ;  /* 0xaaaaaaabff087424 */ /* 0x000fe200078e00ff */
[----:B------:R-:W-:Y:S01]  /*15810*/  DADD R62, R4, R14 ;  /* 0x00000000043e7229 */ /* 0x000fe2000000000e */
[----:B------:R-:W-:Y:S01]  /*15820*/  IMAD.MOV.U32 R9, RZ, RZ, 0x3ff2aaaa ;  /* 0x3ff2aaaaff097424 */ /* 0x000fe200078e00ff */
[----:B------:R-:W-:Y:S05]  /*15830*/  BSSY.RECONVERGENT B2, `(.L_x_375) ;  /* 0x000000c000027945 */ /* 0x000fea0003800200 */
[----:B------:R-:W-:Y:S02]  /*15840*/  DADD R6, R60, R8 ;  /* 0x000000003c067229 */ /* 0x000fe40000000008 */
[----:B------:R-:W-:-:S08]  /*15850*/  DSETP.NEU.AND P1, PT, R62, RZ, PT ;  /* 0x000000ff3e00722a */ /* 0x000fd00003f2d000 */
        /* <DEDUP_REMOVED lines=9> */
.L_x_376:
[----:B------:R-:W-:Y:S05]  /*158f0*/  BSYNC.RECONVERGENT B2 ;  /* 0x0000000000027941 */ /* 0x000fea0003800200 */
.L_x_375:
        /* <DEDUP_REMOVED lines=11> */
.L_x_378:
[----:B------:R-:W-:Y:S05]  /*159b0*/  BSYNC.RECONVERGENT B2 ;  /* 0x0000000000027941 */ /* 0x000fea0003800200 */
.L_x_377:
        /* <DEDUP_REMOVED lines=13> */
.L_x_380:
[----:B------:R-:W-:Y:S05]  /*15a90*/  BSYNC.RECONVERGENT B2 ;  /* 0x0000000000027941 */ /* 0x000fea0003800200 */
.L_x_379:
[----:B------:R-:W0:Y:S01]  /*15aa0*/  MUFU.RCP64H R7, R13 ;  /* 0x0000000d00077308 */ /* 0x000e220000001800 */
[----:B------:R-:W-:Y:S01]  /*15ab0*/  IMAD.MOV.U32 R6, RZ, RZ, 0x1 ;  /* 0x00000001ff067424 */ /* 0x000fe200078e00ff */
[----:B------:R-:W-:Y:S01]  /*15ac0*/  UMOV UR4, 0x9999999a ;  /* 0x9999999a00047882 */ /* 0x000fe20000000000 */
[----:B------:R-:W-:Y:S01]  /*15ad0*/  UMOV UR5, 0x3fd99999 ;  /* 0x3fd9999900057882 */ /* 0x000fe20000000000 */
[----:B------:R-:W-:Y:S01]  /*15ae0*/  DADD R60, R4, R14 ;  /* 0x00000000043c7229 */ /* 0x000fe2000000000e */
[----:B------:R-:W-:Y:S07]  /*15af0*/  BSSY.RECONVERGENT B2, `(.L_x_381) ;  /* 0x0000014000027945 */ /* 0x000fee0003800200 */
[----:B------:R-:W-:-:S02]  /*15b00*/  DSETP.NEU.AND P1, PT, R60, RZ, PT ;  /* 0x000000ff3c00722a */ /* 0x000fc40003f2d000 */
[----:B0-----:R-:W-:-:S08]  /*15b10*/  DFMA R8, R6, -R12, 1 ;  /* 0x3ff000000608742b */ /* 0x001fd0000000080c */
        /* <DEDUP_REMOVED lines=12> */
[----:B------:R-:W-:Y:S01]  /*15be0*/  IMAD.MOV.U32 R8, RZ, RZ, -0x66666666 ;  /* 0x9999999aff087424 */ /* 0x000fe200078e00ff */
[----:B------:R-:W-:-:S07]  /*15bf0*/  MOV R11, 0x15c10 ;  /* 0x00015c10000b7802 */ /* 0x000fce0000000f00 */
[----:B------:R-:W-:Y:S05]  /*15c00*/  CALL.REL.NOINC `($__internal_1_$__cuda_sm20_div_rn_f64_full) ;  /* 0x0000192800c47944 */ /* 0x000fea0003c00000 */
[----:B------:R-:W-:Y:S02]  /*15c10*/  IMAD.MOV.U32 R10, RZ, RZ, R8 ;  /* 0x000000ffff0a7224 */ /* 0x000fe400078e0008 */
[----:B------:R-:W-:-:S07]  /*15c20*/  IMAD.MOV.U32 R11, RZ, RZ, R9 ;  /* 0x000000ffff0b7224 */ /* 0x000fce00078e0009 */
.L_x_382:
[----:B------:R-:W-:Y:S05]  /*15c30*/  BSYNC.RECONVERGENT B2 ;  /* 0x0000000000027941 */ /* 0x000fea0003800200 */
.L_x_381:
        /* <DEDUP_REMOVED lines=16> */
.L_x_384:
[----:B------:R-:W-:Y:S05]  /*15d40*/  BSYNC.RECONVERGENT B2 ;  /* 0x0000000000027941 */ /* 0x000fea0003800200 */
.L_x_383:
        /* <DEDUP_REMOVED lines=12> */
.L_x_386:
[----:B------:R-:W-:Y:S05]  /*15e10*/  BSYNC.RECONVERGENT B2 ;  /* 0x0000000000027941 */ /* 0x000fea0003800200 */
.L_x_385:
[----:B------:R-:W-:Y:S01]  /*15e20*/  IMAD.MOV.U32 R10, RZ, RZ, -0x55555555 ;  /* 0xaaaaaaabff0a7424 */ /* 0x000fe200078e00ff */
[----:B------:R-:W-:Y:S01]  /*15e30*/  MOV R11, 0x3ffaaaaa ;  /* 0x3ffaaaaa000b7802 */ /* 0x000fe20000000f00 */
[----:B------:R-:W-:Y:S01]  /*15e40*/  BSSY.RECONVERGENT B2, `(.L_x_387) ;  /* 0x000000d000027945 */ /* 0x000fe20003800200 */
[----:B------:R-:W-:Y:S02]  /*15e50*/  IMAD.MOV.U32 R8, RZ, RZ, RZ ;  /* 0x000000ffff087224 */ /* 0x000fe400078e00ff */
[----:B------:R-:W-:Y:S02]  /*15e60*/  IMAD.MOV.U32 R9, RZ, RZ, 0x40240000 ;  /* 0x40240000ff097424 */ /* 0x000fe400078e00ff */
        /* <DEDUP_REMOVED lines=10> */
.L_x_388:
[----:B------:R-:W-:Y:S05]  /*15f10*/  BSYNC.RECONVERGENT B2 ;  /* 0x0000000000027941 */ /* 0x000fea0003800200 */
.L_x_387:
[----:B------:R-:W-:Y:S01]  /*15f20*/  BSSY.RECONVERGENT B2, `(.L_x_389) ;  /* 0x0000005000027945 */ /* 0x000fe20003800200 */
[----:B------:R-:W-:Y:S01]  /*15f30*/  MOV R7, RZ ;  /* 0x000000ff00077202 */ /* 0x000fe20000000f00 */
[----:B------:R-:W-:Y:S01]  /*15f40*/  IMAD.MOV.U32 R6, RZ, RZ, -0x3fdc0000 ;  /* 0xc0240000ff067424 */ /* 0x000fe200078e00ff */
[----:B------:R-:W-:-:S07]  /*15f50*/  MOV R10, 0x15f70 ;  /* 0x00015f70000a7802 */ /* 0x000fce0000000f00 */
[----:B------:R-:W-:Y:S05]  /*15f60*/  CALL.REL.NOINC `($_Z23cooling_function_singledddd$__internal_accurate_pow) ;  /* 0x0000193000447944 */ /* 0x000fea0003c00000 */
[----:B------:R-:W-:Y:S05]  /*15f70*/  BSYNC.RECONVERGENT B2 ;  /* 0x0000000000027941 */ /* 0x000fea0003800200 */
.L_x_389:
        /* <DEDUP_REMOVED lines=9> */
.L_x_390:
        /* <DEDUP_REMOVED lines=8> */
[----:B------:R-:W-:-:S08]  /*16090*/  DFMA R6, R8, -R62, 1 ;  /* 0x3ff000000806742b */ /* 0x000fd0000000083e */
[----:B------:R-:W-:-:S08]  /*160a0*/  DFMA R6, R8, R6, R8 ;  /* 0x000000060806722b */ /* 0x000fd00000000008 */
[----:B------:R-:W-:-:S08]  /*160b0*/  DMUL R8, R6, UR4 ;  /* 0x0000000406087c28 */ /* 0x000fd00008000000 */
[----:B------:R-:W-:-:S08]  /*160c0*/  DFMA R10, R8, -R62, UR4 ;  /* 0x00000004080a7e2b */ /* 0x000fd0000800083e */
[----:B------:R-:W-:Y:S02]  /*160d0*/  DFMA R8, R6, R10, R8 ;  /* 0x0000000a0608722b */ /* 0x000fe40000000008 */
[----:B------:R-:W-:-:S08]  /*160e0*/  DADD R6, R4, R14 ;  /* 0x0000000004067229 */ /* 0x000fd0000000000e */
        /* <DEDUP_REMOVED lines=10> */
.L_x_392:
[----:B------:R-:W-:Y:S05]  /*16190*/  BSYNC.RECONVERGENT B2 ;  /* 0x0000000000027941 */ /* 0x000fea0003800200 */
.L_x_391:
        /* <DEDUP_REMOVED lines=8> */
[----:B------:R-:W-:Y:S01]  /*16220*/  MOV R61, R51 ;  /* 0x00000033003d7202 */ /* 0x000fe20000000f00 */
[----:B------:R-:W-:Y:S01]  /*16230*/  DSETP.NEU.AND P0, PT, R22, RZ, PT ;  /* 0x000000ff1600722a */ /* 0x000fe20003f0d000 */
[C---:B------:R-:W-:Y:S01]  /*16240*/  LOP3.LUT P3, RZ, R27.reuse, 0x1, RZ, 0xc0, !PT ;  /* 0x000000011bff7812 */ /* 0x040fe2000786c0ff */
[----:B------:R-:W-:Y:S01]  /*16250*/  DADD R70, R70, R8 ;  /* 0x0000000046467229 */ /* 0x000fe20000000008 */
[----:B------:R-:W-:Y:S01]  /*16260*/  LOP3.LUT P2, RZ, R27, 0x2, RZ, 0xc0, !PT ;  /* 0x000000021bff7812 */ /* 0x000fe2000784c0ff */
[----:B------:R-:W-:Y:S01]  /*16270*/  DMUL R6, R6, 12 ;  /* 0x4028000006067828 */ /* 0x000fe20000000000 */
[----:B------:R-:W-:Y:S01]  /*16280*/  BSSY.RECONVERGENT B2, `(.L_x_393) ;  /* 0x0000027000027945 */ /* 0x000fe20003800200 */
        /* <DEDUP_REMOVED lines=38> */
.L_x_394:
[----:B------:R-:W-:Y:S05]  /*164f0*/  BSYNC.RECONVERGENT B2 ;  /* 0x0000000000027941 */ /* 0x000fea0003800200 */
.L_x_393:
        /* <DEDUP_REMOVED lines=21> */
.L_x_396:
[----:B------:R-:W-:Y:S05]  /*16650*/  BSYNC.RECONVERGENT B2 ;  /* 0x0000000000027941 */ /* 0x000fea0003800200 */
.L_x_395:
[----:B------:R-:W-:Y:S01]  /*16660*/  DFMA R8, R8, R32, R58 ;  /* 0x000000200808722b */ /* 0x000fe2000000003a */
[----:B------:R-:W-:Y:S10]  /*16670*/  BRA `(.L_x_397) ;  /* 0x0000001c00bc7947 */ /* 0x000ff40003800000 */
.L_x_366:
        /* <DEDUP_REMOVED lines=8> */
[----:B------:R-:W-:Y:S01]  /*16700*/  IMAD.MOV.U32 R6, RZ, RZ, R40 ;  /* 0x000000ffff067224 */ /* 0x000fe200078e0028 */
[----:B------:R-:W-:-:S03]  /*16710*/  MOV R7, R41 ;  /* 0x0000002900077202 */ /* 0x000fc60000000f00 */
        /* <DEDUP_REMOVED lines=13> */
[----:B------:R-:W-:-:S05]  /*167f0*/  @!P1 IADD3 R3, PT, PT, R29, RZ, RZ ;  /* 0x000000ff1d039210 */ /* 0x000fca0007ffe0ff */
        /* <DEDUP_REMOVED lines=50> */
.L_x_401:
[----:B------:R-:W-:Y:S05]  /*16b20*/  BSYNC.RECONVERGENT B3 ;  /* 0x0000000000037941 */ /* 0x000fea0003800200 */
.L_x_400:
[----:B------:R-:W-:-:S11]  /*16b30*/  DFMA R6, -R6, R64, R68 ;  /* 0x000000400606722b */ /* 0x000fd60000000144 */
.L_x_399:
[----:B------:R-:W-:Y:S05]  /*16b40*/  BSYNC.RECONVERGENT B2 ;  /* 0x0000000000027941 */ /* 0x000fea0003800200 */
.L_x_398:
[----:B------:R-:W-:Y:S01]  /*16b50*/  BSSY.RECONVERGENT B2, `(.L_x_402) ;  /* 0x000004b000027945 */ /* 0x000fe20003800200 */
[----:B------:R-:W-:Y:S02]  /*16b60*/  IMAD.MOV.U32 R8, RZ, RZ, R56 ;  /* 0x000000ffff087224 */ /* 0x000fe400078e0038 */
[----:B------:R-:W-:Y:S01]  /*16b70*/  IMAD.MOV.U32 R9, RZ, RZ, R57 ;  /* 0x000000ffff097224 */ /* 0x000fe200078e0039 */
[----:B------:R-:W-:Y:S06]  /*16b80*/  @P0 BRA `(.L_x_403) ;  /* 0x00000004001c0947 */ /* 0x000fec0003800000 */
        /* <DEDUP_REMOVED lines=69> */
.L_x_405:
[----:B------:R-:W-:Y:S05]  /*16fe0*/  BSYNC.RECONVERGENT B3 ;  /* 0x0000000000037941 */ /* 0x000fea0003800200 */
.L_x_404:
[----:B------:R-:W-:-:S11]  /*16ff0*/  DFMA R8, R8, R66, R38 ;  /* 0x000000420808722b */ /* 0x000fd60000000026 */
.L_x_403:
[----:B------:R-:W-:Y:S05]  /*17000*/  BSYNC.RECONVERGENT B2 ;  /* 0x0000000000027941 */ /* 0x000fea0003800200 */
.L_x_402:
        /* <DEDUP_REMOVED lines=13> */
.L_x_407:
[----:B------:R-:W-:Y:S05]  /*170e0*/  BSYNC.RECONVERGENT B2 ;  /* 0x0000000000027941 */ /* 0x000fea0003800200 */
.L_x_406:
[----:B------:R-:W-:Y:S01]  /*170f0*/  IMAD.MOV.U32 R8, RZ, RZ, 0x55555555 ;  /* 0x55555555ff087424 */ /* 0x000fe200078e00ff */
[----:B------:R-:W-:Y:S01]  /*17100*/  MOV R9, 0x3fd55555 ;  /* 0x3fd5555500097802 */ /* 0x000fe20000000f00 */
[----:B------:R-:W-:Y:S01]  /*17110*/  BSSY.RECONVERGENT B2, `(.L_x_408) ;  /* 0x000000c000027945 */ /* 0x000fe20003800200 */
[----:B------:R-:W-:-:S04]  /*17120*/  DADD R62, R4, R14 ;  /* 0x00000000043e7229 */ /* 0x000fc8000000000e */
        /* <DEDUP_REMOVED lines=10> */
.L_x_409:
[----:B------:R-:W-:Y:S05]  /*171d0*/  BSYNC.RECONVERGENT B2 ;  /* 0x0000000000027941 */ /* 0x000fea0003800200 */
.L_x_408:
        /* <DEDUP_REMOVED lines=65> */
.L_x_411:
[----:B------:R-:W-:Y:S05]  /*175f0*/  BSYNC.RECONVERGENT B2 ;  /* 0x0000000000027941 */ /* 0x000fea0003800200 */
.L_x_410:
        /* <DEDUP_REMOVED lines=11> */
.L_x_413:
[----:B------:R-:W-:Y:S05]  /*176b0*/  BSYNC.RECONVERGENT B2 ;  /* 0x0000000000027941 */ /* 0x000fea0003800200 */
.L_x_412:
[----:B------:R-:W-:Y:S01]  /*176c0*/  IMAD.MOV.U32 R8, RZ, RZ, -0x55555555 ;  /* 0xaaaaaaabff087424 */ /* 0x000fe200078e00ff */
[----:B------:R-:W-:Y:S01]  /*176d0*/  MOV R9, 0x3ff2aaaa ;  /* 0x3ff2aaaa00097802 */ /* 0x000fe20000000f00 */
[----:B------:R-:W-:Y:S01]  /*176e0*/  DADD R70, R4, R14 ;  /* 0x0000000004467229 */ /* 0x000fe2000000000e */
[----:B------:R-:W-:Y:S04]  /*176f0*/  BSSY.RECONVERGENT B2, `(.L_x_414) ;  /* 0x000000c000027945 */ /* 0x000fe80003800200 */
[----:B------:R-:W-:-:S03]  /*17700*/  DADD R6, R62, R8 ;  /* 0x000000003e067229 */ /* 0x000fc60000000008 */
[----:B------:R-:W-:-:S07]  /*17710*/  DSETP.NEU.AND P1, PT, R70, RZ, PT ;  /* 0x000000ff4600722a */ /* 0x000fce0003f2d000 */
        /* <DEDUP_REMOVED lines=9> */
.L_x_415:
[----:B------:R-:W-:Y:S05]  /*177b0*/  BSYNC.RECONVERGENT B2 ;  /* 0x0000000000027941 */ /* 0x000fea0003800200 */
.L_x_414:
        /* <DEDUP_REMOVED lines=11> */
.L_x_417:
[----:B------:R-:W-:Y:S05]  /*17870*/  BSYNC.RECONVERGENT B2 ;  /* 0x0000000000027941 */ /* 0x000fea0003800200 */
.L_x_416:
        /* <DEDUP_REMOVED lines=13> */
.L_x_419:
[----:B------:R-:W-:Y:S05]  /*17950*/  BSYNC.RECONVERGENT B2 ;  /* 0x0000000000027941 */ /* 0x000fea0003800200 */
.L_x_418:
        /* <DEDUP_REMOVED lines=25> */
.L_x_421:
[----:B------:R-:W-:Y:S05]  /*17af0*/  BSYNC.RECONVERGENT B2 ;  /* 0x0000000000027941 */ /* 0x000fea0003800200 */
.L_x_420:
        /* <DEDUP_REMOVED lines=16> */
.L_x_423:
[----:B------:R-:W-:Y:S05]  /*17c00*/  BSYNC.RECONVERGENT B2 ;  /* 0x0000000000027941 */ /* 0x000fea0003800200 */
.L_x_422:
        /* <DEDUP_REMOVED lines=12> */
.L_x_425:
[----:B------:R-:W-:Y:S05]  /*17cd0*/  BSYNC.RECONVERGENT B2 ;  /* 0x0000000000027941 */ /* 0x000fea0003800200 */
.L_x_424:
        /* <DEDUP_REMOVED lines=15> */
.L_x_427:
[----:B------:R-:W-:Y:S05]  /*17dd0*/  BSYNC.RECONVERGENT B2 ;  /* 0x0000000000027941 */ /* 0x000fea0003800200 */
.L_x_426:
[----:B------:R-:W-:Y:S01]  /*17de0*/  BSSY.RECONVERGENT B2, `(.L_x_428) ;  /* 0x0000005000027945 */ /* 0x000fe20003800200 */
[----:B------:R-:W-:Y:S01]  /*17df0*/  IMAD.MOV.U32 R7, RZ, RZ, RZ ;  /* 0x000000ffff077224 */ /* 0x000fe200078e00ff */
[----:B------:R-:W-:Y:S01]  /*17e00*/  MOV R10, 0x17e30 ;  /* 0x00017e30000a7802 */ /* 0x000fe20000000f00 */
[----:B------:R-:W-:-:S07]  /*17e10*/  IMAD.MOV.U32 R6, RZ, RZ, -0x3fdc0000 ;  /* 0xc0240000ff067424 */ /* 0x000fce00078e00ff */
[----:B------:R-:W-:Y:S05]  /*17e20*/  CALL.REL.NOINC `($_Z23cooling_function_singledddd$__internal_accurate_pow) ;  /* 0x0000191000947944 */ /* 0x000fea0003c00000 */
[----:B------:R-:W-:Y:S05]  /*17e30*/  BSYNC.RECONVERGENT B2 ;  /* 0x0000000000027941 */ /* 0x000fea0003800200 */
.L_x_428:
        /* <DEDUP_REMOVED lines=9> */
.L_x_429:
[----:B------:R-:W0:Y:S01]  /*17ed0*/  MUFU.RCP64H R7, R63 ;  /* 0x0000003f00077308 */ /* 0x000e220000001800 */
[----:B------:R-:W-:Y:S01]  /*17ee0*/  IMAD.MOV.U32 R6, RZ, RZ, 0x1 ;  /* 0x00000001ff067424 */ /* 0x000fe200078e00ff */
[----:B------:R-:W-:Y:S01]  /*17ef0*/  UMOV UR4, 0xd1b717 ;  /* 0x00d1b71700047882 */ /* 0x000fe20000000000 */
[----:B------:R-:W-:Y:S01]  /*17f00*/  UMOV UR5, 0x3fe102de ;  /* 0x3fe102de00057882 */ /* 0x000fe20000000000 */
[----:B------:R-:W-:Y:S01]  /*17f10*/  LOP3.LUT P2, RZ, R27, 0x1, RZ, 0xc0, !PT ;  /* 0x000000011bff7812 */ /* 0x000fe2000784c0ff */
        /* <DEDUP_REMOVED lines=9> */
[----:B------:R-:W-:Y:S02]  /*17fb0*/  DADD R10, R4, R14 ;  /* 0x00000000040a7229 */ /* 0x000fe4000000000e */
[----:B------:R-:W-:-:S06]  /*17fc0*/  DADD R6, -RZ, -R32 ;  /* 0x00000000ff067229 */ /* 0x000fcc0000000920 */
[----:B------:R-:W-:Y:S01]  /*17fd0*/  FFMA R3, RZ, R63, R9 ;  /* 0x0000003fff037223 */ /* 0x000fe20000000009 */
[----:B------:R-:W-:-:S03]  /*17fe0*/  DSETP.NEU.AND P1, PT, R10, 1, PT ;  /* 0x3ff000000a00742a */ /* 0x000fc60003f2d000 */
[----:B------:R-:W-:Y:S02]  /*17ff0*/  FSEL R71, R7, R33, !P2 ;  /* 0x0000002107477208 */ /* 0x000fe40005000000 */
[----:B------:R-:W-:Y:S02]  /*18000*/  FSETP.GT.AND P0, PT, |R3|, 1.469367938527859385e-39, PT ;  /* 0x001000000300780b */ /* 0x000fe40003f04200 */
[----:B------:R-:W-:-:S11]  /*18010*/  FSEL R3, R6, R32, !P2 ;  /* 0x0000002006037208 */ /* 0x000fd60005000000 */
[----:B------:R-:W-:Y:S05]  /*18020*/  @P0 BRA `(.L_x_431) ;  /* 0x0000000000180947 */ /* 0x000fea0003800000 */
[----:B------:R-:W-:Y:S01]  /*18030*/  IMAD.MOV.U32 R10, RZ, RZ, R62 ;  /* 0x000000ffff0a7224 */ /* 0x000fe200078e003e */
[----:B------:R-:W-:Y:S01]  /*18040*/  MOV R13, R63 ;  /* 0x0000003f000d7202 */ /* 0x000fe20000000f00 */
[----:B------:R-:W-:Y:S01]  /*18050*/  IMAD.MOV.U32 R8, RZ, RZ, 0xd1b717 ;  /* 0x00d1b717ff087424 */ /* 0x000fe200078e00ff */
[----:B------:R-:W-:Y:S01]  /*18060*/  MOV R11, 0x18090 ;  /* 0x00018090000b7802 */ /* 0x000fe20000000f00 */
[----:B------:R-:W-:-:S07]  /*18070*/  IMAD.MOV.U32 R9, RZ, RZ, 0x3fe102de ;  /* 0x3fe102deff097424 */ /* 0x000fce00078e00ff */
[----:B------:R-:W-:Y:S05]  /*18080*/  CALL.REL.NOINC `($__internal_1_$__cuda_sm20_div_rn_f64_full) ;  /* 0x0000190400a47944 */ /* 0x000fea0003c00000 */
.L_x_431:
[----:B------:R-:W-:Y:S05]  /*18090*/  BSYNC.RECONVERGENT B2 ;  /* 0x0000000000027941 */ /* 0x000fea0003800200 */
.L_x_430:
[----:B------:R-:W0:Y:S01]  /*180a0*/  MUFU.RCP64H R7, R49 ;  /* 0x0000003100077308 */ /* 0x000e220000001800 */
[----:B------:R-:W-:Y:S01]  /*180b0*/  IMAD.MOV.U32 R10, RZ, RZ, R48 ;  /* 0x000000ffff0a7224 */ /* 0x000fe200078e0030 */
[----:B------:R-:W-:Y:S01]  /*180c0*/  MOV R6, 0x1 ;  /* 0x0000000100067802 */ /* 0x000fe20000000f00 */
[----:B------:R-:W-:Y:S01]  /*180d0*/  IMAD.MOV.U32 R11, RZ, RZ, R49 ;  /* 0x000000ffff0b7224 */ /* 0x000fe200078e0031 */
        /* <DEDUP_REMOVED lines=37> */
.L_x_433:
[----:B------:R-:W-:Y:S05]  /*18330*/  BSYNC.RECONVERGENT B2 ;  /* 0x0000000000027941 */ /* 0x000fea0003800200 */
.L_x_432:
        /* <DEDUP_REMOVED lines=33> */
.L_x_435:
[----:B------:R-:W-:Y:S05]  /*18550*/  BSYNC.RECONVERGENT B2 ;  /* 0x0000000000027941 */ /* 0x000fea0003800200 */
.L_x_434:
[----:B------:R-:W-:-:S11]  /*18560*/  DFMA R8, R8, R32, R60 ;  /* 0x000000200808722b */ /* 0x000fd6000000003c */
.L_x_397:
[----:B------:R-:W-:Y:S05]  /*18570*/  BSYNC.RECONVERGENT B1 ;  /* 0x0000000000017941 */ /* 0x000fea0003800200 */
.L_x_365:
[----:B------:R-:W-:Y:S01]  /*18580*/  DSETP.NEU.AND P0, PT, R8, RZ, PT ;  /* 0x000000ff0800722a */ /* 0x000fe20003f0d000 */
[----:B------:R-:W-:Y:S01]  /*18590*/  UMOV UR4, 0x88e368f1 ;  /* 0x88e368f100047882 */ /* 0x000fe20000000000 */
[----:B------:R-:W-:Y:S01]  /*185a0*/  UMOV UR5, 0x3ee4f8b5 ;  /* 0x3ee4f8b500057882 */ /* 0x000fe20000000000 */
[----:B------:R-:W-:-:S03]  /*185b0*/  DADD R14, R4, R14 ;  /* 0x00000000040e7229 */ /* 0x000fc6000000000e */
[----:B------:R-:W-:-:S14]  /*185c0*/  DSETP.GEU.AND P0, PT, |R4|, UR4, P0 ;  /* 0x0000000404007e2a */ /* 0x000fdc000870e200 */
[----:B------:R-:W-:Y:S05]  /*185d0*/  @!P0 BRA `(.L_x_436) ;  /* 0x0000000000108947 */ /* 0x000fea0003800000 */
[----:B------:R-:W-:-:S05]  /*185e0*/  VIADD R0, R0, 0x1 ;  /* 0x0000000100007836 */ /* 0x000fca0000000000 */
[----:B------:R-:W-:-:S13]  /*185f0*/  ISETP.NE.AND P0, PT, R0, 0x5f5e101, PT ;  /* 0x05f5e1010000780c */ /* 0x000fda0003f05270 */
[----:B------:R-:W-:Y:S05]  /*18600*/  @P0 BRA `(.L_x_437) ;  /* 0xffffffc800480947 */ /* 0x000fea000383ffff */
[----:B------:R-:W-:-:S07]  /*18610*/  CS2R R14, SRZ ;  /* 0x00000000000e7805 */ /* 0x000fce000001ff00 */
.L_x_436:
[----:B------:R-:W-:Y:S05]  /*18620*/  BSYNC.RECONVERGENT B0 ;  /* 0x0000000000007941 */ /* 0x000fea0003800200 */
.L_x_362:
[----:B------:R-:W-:Y:S01]  /*18630*/  MOV R32, 0x0 ;  /* 0x0000000000207802 */ /* 0x000fe20000000f00 */
[----:B------:R0:W-:Y:S01]  /*18640*/  STL.64 [R1+0x20], R14 ;  /* 0x0000200e01007387 */ /* 0x0001e20000100a00 */
[----:B------:R-:W1:Y:S01]  /*18650*/  LDCU.64 UR4, c[0x4][0x38] ;  /* 0x01000700ff0477ac */ /* 0x000e620008000a00 */
[----:B------:R-:W-:Y:S01]  /*18660*/  IADD3 R16, P0, PT, R130, 0x20, RZ ;  /* 0x0000002082107810 */ /* 0x000fe20007f1e0ff */
[----:B------:R0:W2:Y:S03]  /*18670*/  LDC.64 R8, c[0x4][R32] ;  /* 0x0100000020087b82 */ /* 0x0000a60000000a00 */
[----:B------:R-:W-:Y:S01]  /*18680*/  MOV R6, R16 ;  /* 0x0000001000067202 */ /* 0x000fe20000000f00 */
[----:B------:R-:W-:-:S04]  /*18690*/  IMAD.X R17, RZ, RZ, R119, P0 ;  /* 0x000000ffff117224 */ /* 0x000fc800000e0677 */
[----:B------:R-:W-:Y:S02]  /*186a0*/  IMAD.MOV.U32 R7, RZ, RZ, R17 ;  /* 0x000000ffff077224 */ /* 0x000fe400078e0011 */
[----:B-1----:R-:W-:Y:S02]  /*186b0*/  IMAD.U32 R4, RZ, RZ, UR4 ;  /* 0x00000004ff047e24 */ /* 0x002fe4000f8e00ff */
[----:B0-----:R-:W-:-:S07]  /*186c0*/  IMAD.U32 R5, RZ, RZ, UR5 ;  /* 0x00000005ff057e24 */ /* 0x001fce000f8e00ff */
[----:B------:R-:W-:-:S07]  /*186d0*/  LEPC R20, `(.L_x_438) ;  /* 0x000000001014794e */ /* 0x000fce0000000000 */
[----:B--2---:R-:W-:Y:S05]  /*186e0*/  CALL.ABS.NOINC R8 ;  /* 0x0000000008007343 */ /* 0x004fea0003c00000 */
.L_x_438:
[----:B------:R0:W-:Y:S01]  /*186f0*/  STL.64 [R1+0x20], R22 ;  /* 0x0000201601007387 */ /* 0x0001e20000100a00 */
[----:B------:R-:W1:Y:S01]  /*18700*/  LDC.64 R32, c[0x4][R32] ;  /* 0x0100000020207b82 */ /* 0x000e620000000a00 */
[----:B------:R-:W2:Y:S01]  /*18710*/  LDCU.64 UR4, c[0x4][0x40] ;  /* 0x01000800ff0477ac */ /* 0x000ea20008000a00 */
[----:B------:R-:W-:Y:S01]  /*18720*/  IMAD.MOV.U32 R6, RZ, RZ, R16 ;  /* 0x000000ffff067224 */ /* 0x000fe200078e0010 */
[----:B------:R-:W-:Y:S01]  /*18730*/  MOV R7, R17 ;  /* 0x0000001100077202 */ /* 0x000fe20000000f00 */
[----:B--2---:R-:W-:Y:S02]  /*18740*/  IMAD.U32 R4, RZ, RZ, UR4 ;  /* 0x00000004ff047e24 */ /* 0x004fe4000f8e00ff */
[----:B0-----:R-:W-:-:S07]  /*18750*/  IMAD.U32 R5, RZ, RZ, UR5 ;  /* 0x00000005ff057e24 */ /* 0x001fce000f8e00ff */
[----:B------:R-:W-:-:S07]  /*18760*/  LEPC R20, `(.L_x_439) ;  /* 0x000000001014794e */ /* 0x000fce0000000000 */
[----:B-1----:R-:W-:Y:S05]  /*18770*/  CALL.ABS.NOINC R32 ;  /* 0x0000000020007343 */ /* 0x002fea0003c00000 */
.L_x_439:
[----:B------:R-:W-:Y:S01]  /*18780*/  DSETP.GEU.AND P0, PT, R22, 1, PT ;  /* 0x3ff000001600742a */ /* 0x000fe20003f0e000 */
[----:B------:R-:W-:-:S13]  /*18790*/  BSSY.RECONVERGENT B0, `(.L_x_440) ;  /* 0x00000fe000007945 */ /* 0x000fda0003800200 */
[----:B------:R-:W-:Y:S05]  /*187a0*/  @P0 BRA `(.L_x_441) ;  /* 0x0000000400cc0947 */ /* 0x000fea0003800000 */
[----:B------:R-:W-:Y:S01]  /*187b0*/  IMAD.MOV.U32 R8, RZ, RZ, R46 ;  /* 0x000000ffff087224 */ /* 0x000fe200078e002e */
[----:B------:R-:W-:Y:S01]  /*187c0*/  BSSY.RECONVERGENT B1, `(.L_x_442) ;  /* 0x0000007000017945 */ /* 0x000fe20003800200 */
[----:B------:R-:W-:Y:S01]  /*187d0*/  IMAD.MOV.U32 R9, RZ, RZ, R47 ;  /* 0x000000ffff097224 */ /* 0x000fe200078e002f */
[----:B------:R-:W-:Y:S01]  /*187e0*/  MOV R10, 0x18830 ;  /* 0x00018830000a7802 */ /* 0x000fe20000000f00 */
[----:B------:R-:W-:Y:S02]  /*187f0*/  IMAD.MOV.U32 R7, RZ, RZ, RZ ;  /* 0x000000ffff077224 */ /* 0x000fe400078e00ff */
[----:B------:R-:W-:Y:S02]  /*18800*/  IMAD.MOV.U32 R6, RZ, RZ, 0x40000000 ;  /* 0x40000000ff067424 */ /* 0x000fe400078e00ff */
[----:B------:R-:W-:-:S11]  /*18810*/  DADD R8, -RZ, |R8| ;  /* 0x00000000ff087229 */ /* 0x000fd60000000508 */
[----:B------:R-:W-:Y:S05]  /*18820*/  CALL.REL.NOINC `($_Z23cooling_function_singledddd$__internal_accurate_pow) ;  /* 0x0000190800147944 */ /* 0x000fea0003c00000 */
[----:B------:R-:W-:Y:S05]  /*18830*/  BSYNC.RECONVERGENT B1 ;  /* 0x0000000000017941 */ /* 0x000fea0003800200 */
.L_x_442:
[----:B------:R-:W-:Y:S01]  /*18840*/  MOV R6, R46 ;  /* 0x0000002e00067202 */ /* 0x000fe20000000f00 */
[----:B------:R-:W-:Y:S01]  /*18850*/  IMAD.MOV.U32 R7, RZ, RZ, R47 ;  /* 0x000000ffff077224 */ /* 0x000fe200078e002f */
[----:B------:R-:W-:Y:S01]  /*18860*/  BSSY.RECONVERGENT B1, `(.L_x_443) ;  /* 0x0000010000017945 */ /* 0x000fe20003800200 */
[----:B------:R-:W-:-:S04]  /*18870*/  DSETP.NEU.AND P2, PT, R22, RZ, PT ;  /* 0x000000ff1600722a */ /* 0x000fc80003f4d000 */
[C---:B------:R-:W-:Y:S02]  /*18880*/  DADD R4, R6.reuse, 2 ;  /* 0x4000000006047429 */ /* 0x040fe40000000000 */
[----:B------:R-:W-:-:S08]  /*18890*/  DSETP.NEU.AND P0, PT, R6, RZ, PT ;  /* 0x000000ff0600722a */ /* 0x000fd00003f0d000 */
[----:B------:R-:W-:Y:S01]  /*188a0*/  LOP3.LUT R4, R5, 0x7ff00000, RZ, 0xc0, !PT ;  /* 0x7ff0000005047812 */ /* 0x000fe200078ec0ff */
[----:B------:R-:W-:-:S03]  /*188b0*/  IMAD.MOV.U32 R5, RZ, RZ, R33 ;  /* 0x000000ffff057224 */ /* 0x000fc600078e0021 */
[----:B------:R-:W-:Y:S01]  /*188c0*/  ISETP.NE.AND P1, PT, R4, 0x7ff00000, PT ;  /* 0x7ff000000400780c */ /* 0x000fe20003f25270 */
[----:B------:R-:W-:Y:S01]  /*188d0*/  IMAD.MOV.U32 R4, RZ, RZ, R32 ;  /* 0x000000ffff047224 */ /* 0x000fe200078e0020 */
[----:B------:R-:W-:-:S11]  /*188e0*/  @!P0 CS2R R4, SRZ ;  /* 0x0000000000048805 */ /* 0x000fd6000001ff00 */
[----:B------:R-:W-:Y:S05]  /*188f0*/  @P1 BRA `(.L_x_444) ;  /* 0x0000000000181947 */ /* 0x000fea0003800000 */
[----:B------:R-:W-:-:S14]  /*18900*/  DSETP.NAN.AND P0, PT, R6, R6, PT ;  /* 0x000000060600722a */ /* 0x000fdc0003f08000 */
[----:B------:R-:W-:Y:S01]  /*18910*/  @P0 DADD R4, R6, 2 ;  /* 0x4000000006040429 */ /* 0x000fe20000000000 */
[----:B------:R-:W-:Y:S10]  /*18920*/  @P0 BRA `(.L_x_444) ;  /* 0x00000000000c0947 */ /* 0x000ff40003800000 */
[----:B------:R-:W-:-:S14]  /*18930*/  DSETP.NEU.AND P0, PT, |R6|, +INF , PT ;  /* 0x7ff000000600742a */ /* 0x000fdc0003f0d200 */
[----:B------:R-:W-:Y:S01]  /*18940*/  @!P0 IMAD.MOV.U32 R4, RZ, RZ, 0x0 ;  /* 0x00000000ff048424 */ /* 0x000fe200078e00ff */
[----:B------:R-:W-:-:S07]  /*18950*/  @!P0 MOV R5, 0x7ff00000 ;  /* 0x7ff0000000058802 */ /* 0x000fce0000000f00 */
.L_x_444:
[----:B------:R-:W-:Y:S05]  /*18960*/  BSYNC.RECONVERGENT B1 ;  /* 0x0000000000017941 */ /* 0x000fea0003800200 */
.L_x_443:
[----:B------:R-:W-:Y:S01]  /*18970*/  BSSY.RECONVERGENT B1, `(.L_x_445) ;  /* 0x000000b000017945 */ /* 0x000fe20003800200 */
[----:B------:R-:W-:-:S03]  /*18980*/  @!P2 CS2R R14, SRZ ;  /* 0x00000000000ea805 */ /* 0x000fc6000001ff00 */
[----:B------:R-:W-:Y:S05]  /*18990*/  @!P2 BRA `(.L_x_446) ;  /* 0x000000000020a947 */ /* 0x000fea0003800000 */
[----:B------:R-:W-:Y:S01]  /*189a0*/  DADD R8, -RZ, |R22| ;  /* 0x00000000ff087229 */ /* 0x000fe20000000516 */
[----:B------:R-:W-:Y:S01]  /*189b0*/  ISETP.GE.AND P1, PT, R23, RZ, PT ;  /* 0x000000ff1700720c */ /* 0x000fe20003f26270 */
[----:B------:R-:W-:Y:S01]  /*189c0*/  IMAD.MOV.U32 R7, RZ, RZ, RZ ;  /* 0x000000ffff077224 */ /* 0x000fe200078e00ff */
[----:B------:R-:W-:Y:S01]  /*189d0*/  MOV R10, 0x18a00 ;  /* 0x00018a00000a7802 */ /* 0x000fe20000000f00 */
[----:B------:R-:W-:-:S10]  /*189e0*/  IMAD.MOV.U32 R6, RZ, RZ, 0x3ff80000 ;  /* 0x3ff80000ff067424 */ /* 0x000fd400078e00ff */
[----:B------:R-:W-:Y:S05]  /*189f0*/  CALL.REL.NOINC `($_Z23cooling_function_singledddd$__internal_accurate_pow) ;  /* 0x0000190400a07944 */ /* 0x000fea0003c00000 */
[----:B------:R-:W-:Y:S02]  /*18a00*/  FSEL R14, R32, RZ, P1 ;  /* 0x000000ff200e7208 */ /* 0x000fe40000800000 */
[----:B------:R-:W-:-:S07]  /*18a10*/  FSEL R15, R33, -QNAN , P1 ;  /* 0xfff80000210f7808 */ /* 0x000fce0000800000 */
.L_x_446:
[----:B------:R-:W-:Y:S05]  /*18a20*/  BSYNC.RECONVERGENT B1 ;  /* 0x0000000000017941 */ /* 0x000fea0003800200 */
.L_x_445:
[----:B------:R-:W-:Y:S01]  /*18a30*/  DADD R6, R22, 1.5 ;  /* 0x3ff8000016067429 */ /* 0x000fe20000000000 */
[----:B------:R-:W-:Y:S01]  /*18a40*/  BSSY.RECONVERGENT B1, `(.L_x_447) ;  /* 0x000000c000017945 */ /* 0x000fe20003800200 */
[----:B------:R-:W-:Y:S01]  /*18a50*/  IMAD.MOV.U32 R8, RZ, RZ, RZ ;  /* 0x000000ffff087224 */ /* 0x000fe200078e00ff */
[----:B------:R-:W-:Y:S01]  /*18a60*/  MOV R10, 0x18b00 ;  /* 0x00018b00000a7802 */ /* 0x000fe20000000f00 */
[----:B------:R-:W-:-:S06]  /*18a70*/  IMAD.MOV.U32 R9, RZ, RZ, 0x40240000 ;  /* 0x40240000ff097424 */ /* 0x000fcc00078e00ff */
[----:B------:R-:W-:Y:S02]  /*18a80*/  LOP3.LUT R6, R7, 0x7ff00000, RZ, 0xc0, !PT ;  /* 0x7ff0000007067812 */ /* 0x000fe400078ec0ff */
[----:B------:R-:W-:Y:S02]  /*18a90*/  MOV R7, RZ ;  /* 0x000000ff00077202 */ /* 0x000fe40000000f00 */
[----:B------:R-:W-:Y:S01]  /*18aa0*/  ISETP.NE.AND P0, PT, R6, 0x7ff00000, PT ;  /* 0x7ff000000600780c */ /* 0x000fe20003f05270 */
[----:B------:R-:W-:-:S12]  /*18ab0*/  IMAD.MOV.U32 R6, RZ, RZ, -0x3fca0000 ;  /* 0xc0360000ff067424 */ /* 0x000fd800078e00ff */
[----:B------:R-:W-:-:S14]  /*18ac0*/  DSETP.NEU.OR P0, PT, |R22|, +INF , P0 ;  /* 0x7ff000001600742a */ /* 0x000fdc000070d600 */
[----:B------:R-:W-:Y:S02]  /*18ad0*/  @!P0 IMAD.MOV.U32 R14, RZ, RZ, 0x0 ;  /* 0x00000000ff0e8424 */ /* 0x000fe400078e00ff */
[----:B------:R-:W-:-:S07]  /*18ae0*/  @!P0 IMAD.MOV.U32 R15, RZ, RZ, 0x7ff00000 ;  /* 0x7ff00000ff0f8424 */ /* 0x000fce00078e00ff */
[----:B------:R-:W-:Y:S05]  /*18af0*/  CALL.REL.NOINC `($_Z23cooling_function_singledddd$__internal_accurate_pow) ;  /* 0x0000190400607944 */ /* 0x000fea0003c00000 */
[----:B------:R-:W-:Y:S05]  /*18b00*/  BSYNC.RECONVERGENT B1 ;  /* 0x0000000000017941 */ /* 0x000fea0003800200 */
.L_x_447:
[----:B------:R-:W-:Y:S01]  /*18b10*/  IMAD.MOV.U32 R6, RZ, RZ, R46 ;  /* 0x000000ffff067224 */ /* 0x000fe200078e002e */
[----:B------:R-:W-:Y:S01]  /*18b20*/  MOV R7, R47 ;  /* 0x0000002f00077202 */ /* 0x000fe20000000f00 */
[----:B------:R-:W-:Y:S01]  /*18b30*/  UMOV UR4, 0x47ae147b ;  /* 0x47ae147b00047882 */ /* 0x000fe20000000000 */
[----:B------:R-:W-:Y:S01]  /*18b40*/  UMOV UR5, 0x40047ae1 ;  /* 0x40047ae100057882 */ /* 0x000fe20000000000 */
[----:B------:R-:W-:Y:S01]  /*18b50*/  DADD R8, -RZ, |R22| ;  /* 0x00000000ff087229 */ /* 0x000fe20000000516 */
[----:B------:R-:W-:Y:S01]  /*18b60*/  BSSY.RECONVERGENT B1, `(.L_x_448) ;  /* 0x0000012000017945 */ /* 0x000fe20003800200 */
[----:B------:R-:W-:Y:S01]  /*18b70*/  DSETP.NEU.AND P1, PT, R22, RZ, PT ;  /* 0x000000ff1600722a */ /* 0x000fe20003f2d000 */
[----:B------:R-:W-:Y:S01]  /*18b80*/  MOV R10, 0x18c80 ;  /* 0x00018c80000a7802 */ /* 0x000fe20000000f00 */
[----:B------:R-:W-:Y:S02]  /*18b90*/  DSETP.NEU.AND P0, PT, R6, 1, PT ;  /* 0x3ff000000600742a */ /* 0x000fe40003f0d000 */
[----:B------:R-:W-:-:S04]  /*18ba0*/  DMUL R6, R32, UR4 ;  /* 0x0000000420067c28 */ /* 0x000fc80008000000 */
[----:B------:R-:W-:Y:S02]  /*18bb0*/  FSEL R4, R4, RZ, P0 ;  /* 0x000000ff04047208 */ /* 0x000fe40000000000 */
[----:B------:R-:W-:Y:S01]  /*18bc0*/  FSEL R5, R5, 1.875, P0 ;  /* 0x3ff0000005057808 */ /* 0x000fe20000000000 */
[----:B------:R-:W-:-:S05]  /*18bd0*/  DSETP.NEU.AND P0, PT, R22, 1, PT ;  /* 0x3ff000001600742a */ /* 0x000fca0003f0d000 */
[----:B------:R-:W-:Y:S01]  /*18be0*/  DMUL R6, R6, R4 ;  /* 0x0000000406067228 */ /* 0x000fe20000000000 */
[----:B------:R-:W-:Y:S01]  /*18bf0*/  FSEL R14, R14, RZ, P0 ;  /* 0x000000ff0e0e7208 */ /* 0x000fe20000000000 */
[----:B------:R-:W-:Y:S01]  /*18c00*/  IMAD.MOV.U32 R4, RZ, RZ, -0x66666666 ;  /* 0x9999999aff047424 */ /* 0x000fe200078e00ff */
[----:B------:R-:W-:Y:S01]  /*18c10*/  FSEL R15, R15, 1.875, P0 ;  /* 0x3ff000000f0f7808 */ /* 0x000fe20000000000 */
[----:B------:R-:W-:-:S05]  /*18c20*/  IMAD.MOV.U32 R5, RZ, RZ, 0x3ff19999 ;  /* 0x3ff19999ff057424 */ /* 0x000fca00078e00ff */
[----:B------:R-:W-:Y:S02]  /*18c30*/  DMUL R14, R6, R14 ;  /* 0x0000000e060e7228 */ /* 0x000fe40000000000 */
[----:B------:R-:W-:Y:S01]  /*18c40*/  DFMA R4, R22, R4, 1 ;  /* 0x3ff000001604742b */ /* 0x000fe20000000004 */
[----:B------:R-:W-:Y:S02]  /*18c50*/  IMAD.MOV.U32 R7, RZ, RZ, RZ ;  /* 0x000000ffff077224 */ /* 0x000fe400078e00ff */
[----:B------:R-:W-:-:S08]  /*18c60*/  IMAD.MOV.U32 R6, RZ, RZ, 0x40000000 ;  /* 0x40000000ff067424 */ /* 0x000fd000078e00ff */
[----:B------:R-:W-:Y:S05]  /*18c70*/  CALL.REL.NOINC `($_Z23cooling_function_singledddd$__internal_accurate_pow) ;  /* 0x0000190400007944 */ /* 0x000fea0003c00000 */
[----:B------:R-:W-:Y:S05]  /*18c80*/  BSYNC.RECONVERGENT B1 ;  /* 0x0000000000017941 */ /* 0x000fea0003800200 */
.L_x_448:
[C---:B------:R-:W-:Y:S01]  /*18c90*/  DADD R6, R22.reuse, 2 ;  /* 0x4000000016067429 */ /* 0x040fe20000000000 */
[----:B------:R-:W-:Y:S01]  /*18ca0*/  @!P1 CS2R R32, SRZ ;  /* 0x0000000000209805 */ /* 0x000fe2000001ff00 */
[----:B------:R-:W-:Y:S01]  /*18cb0*/  DSETP.NEU.AND P1, PT, R22, 1, PT ;  /* 0x3ff000001600742a */ /* 0x000fe20003f2d000 */
[----:B------:R-:W-:Y:S07]  /*18cc0*/  BSSY.RECONVERGENT B1, `(.L_x_449) ;  /* 0x0000014000017945 */ /* 0x000fee0003800200 */
[----:B------:R-:W-:-:S04]  /*18cd0*/  LOP3.LUT R6, R7, 0x7ff00000, RZ, 0xc0, !PT ;  /* 0x7ff0000007067812 */ /* 0x000fc800078ec0ff */
[----:B------:R-:W-:-:S13]  /*18ce0*/  ISETP.NE.AND P0, PT, R6, 0x7ff00000, PT ;  /* 0x7ff000000600780c */ /* 0x000fda0003f05270 */
[----:B------:R-:W-:-:S14]  /*18cf0*/  DSETP.NEU.OR P0, PT, |R22|, +INF , P0 ;  /* 0x7ff000001600742a */ /* 0x000fdc000070d600 */
[----:B------:R-:W-:Y:S01]  /*18d00*/  @!P0 MOV R32, 0x0 ;  /* 0x0000000000208802 */ /* 0x000fe20000000f00 */
[----:B------:R-:W-:Y:S01]  /*18d10*/  @!P0 IMAD.MOV.U32 R33, RZ, RZ, 0x7ff00000 ;  /* 0x7ff00000ff218424 */ /* 0x000fe200078e00ff */
[----:B------:R-:W-:Y:S02]  /*18d20*/  DSETP.NEU.AND P0, PT, R22, RZ, PT ;  /* 0x000000ff1600722a */ /* 0x000fe40003f0d000 */
[----:B------:R-:W-:Y:S02]  /*18d30*/  FSEL R6, R32, RZ, P1 ;  /* 0x000000ff20067208 */ /* 0x000fe40000800000 */
[----:B------:R-:W-:-:S06]  /*18d40*/  FSEL R7, R33, 1.875, P1 ;  /* 0x3ff0000021077808 */ /* 0x000fcc0000800000 */
[----:B------:R-:W-:-:S04]  /*18d50*/  DADD R4, R4, R6 ;  /* 0x0000000004047229 */ /* 0x000fc80000000006 */
[----:B------:R-:W-:Y:S01]  /*18d60*/  @!P0 CS2R R6, SRZ ;  /* 0x0000000000068805 */ /* 0x000fe2000001ff00 */
[----:B------:R-:W-:Y:S06]  /*18d70*/  @!P0 BRA `(.L_x_450) ;  /* 0x0000000000208947 */ /* 0x000fec0003800000 */
        /* <DEDUP_REMOVED lines=8> */
.L_x_450:
[----:B------:R-:W-:Y:S05]  /*18e00*/  BSYNC.RECONVERGENT B1 ;  /* 0x0000000000017941 */ /* 0x000fea0003800200 */
.L_x_449:
[----:B------:R-:W-:-:S10]  /*18e10*/  DADD R8, R22, 2.5 ;  /* 0x4004000016087429 */ /* 0x000fd40000000000 */
[----:B------:R-:W-:-:S04]  /*18e20*/  LOP3.LUT R8, R9, 0x7ff00000, RZ, 0xc0, !PT ;  /* 0x7ff0000009087812 */ /* 0x000fc800078ec0ff */
[----:B------:R-:W-:-:S13]  /*18e30*/  ISETP.NE.AND P0, PT, R8, 0x7ff00000, PT ;  /* 0x7ff000000800780c */ /* 0x000fda0003f05270 */
[----:B------:R-:W-:-:S14]  /*18e40*/  DSETP.NEU.OR P0, PT, |R22|, +INF , P0 ;  /* 0x7ff000001600742a */ /* 0x000fdc000070d600 */
[----:B------:R-:W-:Y:S01]  /*18e50*/  @!P0 IMAD.MOV.U32 R6, RZ, RZ, 0x0 ;  /* 0x00000000ff068424 */ /* 0x000fe200078e00ff */
[----:B------:R-:W-:Y:S01]  /*18e60*/  @!P0 MOV R7, 0x7ff00000 ;  /* 0x7ff0000000078802 */ /* 0x000fe20000000f00 */
[----:B------:R-:W-:-:S05]  /*18e70*/  DSETP.NEU.AND P0, PT, R22, 1, PT ;  /* 0x3ff000001600742a */ /* 0x000fca0003f0d000 */
[----:B------:R-:W-:-:S10]  /*18e80*/  DMUL R6, R6, 1.25 ;  /* 0x3ff4000006067828 */ /* 0x000fd40000000000 */
[----:B------:R-:W-:Y:S02]  /*18e90*/  FSEL R6, R6, RZ, P0 ;  /* 0x000000ff06067208 */ /* 0x000fe40000000000 */
[----:B------:R-:W-:-:S06]  /*18ea0*/  FSEL R7, R7, 1.90625, P0 ;  /* 0x3ff4000007077808 */ /* 0x000fcc0000000000 */
[----:B------:R-:W-:-:S08]  /*18eb0*/  DADD R4, R4, -R6 ;  /* 0x0000000004047229 */ /* 0x000fd00000000806 */
[----:B------:R-:W-:Y:S01]  /*18ec0*/  DMUL R14, R14, R4 ;  /* 0x000000040e0e7228 */ /* 0x000fe20000000000 */
[----:B------:R-:W-:Y:S10]  /*18ed0*/  BRA `(.L_x_451) ;  /* 0x0000000800247947 */ /* 0x000ff40003800000 */
.L_x_441:
        /* <DEDUP_REMOVED lines=9> */
.L_x_452:
[----:B------:R-:W-:Y:S01]  /*18f70*/  MOV R6, R46 ;  /* 0x0000002e00067202 */ /* 0x000fe20000000f00 */
[----:B------:R-:W-:Y:S01]  /*18f80*/  IMAD.MOV.U32 R7, RZ, RZ, R47 ;  /* 0x000000ffff077224 */ /* 0x000fe200078e002f */
[----:B------:R-:W-:Y:S01]  /*18f90*/  BSSY.RECONVERGENT B1, `(.L_x_453) ;  /* 0x0000011000017945 */ /* 0x000fe20003800200 */
[----:B------:R-:W-:Y:S01]  /*18fa0*/  IMAD.MOV.U32 R8, RZ, RZ, RZ ;  /* 0x000000ffff087224 */ /* 0x000fe200078e00ff */
[----:B------:R-:W-:-:S03]  /*18fb0*/  MOV R9, 0x40240000 ;  /* 0x4024000000097802 */ /* 0x000fc60000000f00 */
        /* <DEDUP_REMOVED lines=12> */
[----:B------:R-:W-:Y:S02]  /*19080*/  @!P0 IMAD.MOV.U32 R4, RZ, RZ, 0x0 ;  /* 0x00000000ff048424 */ /* 0x000fe400078e00ff */
[----:B------:R-:W-:-:S07]  /*19090*/  @!P0 IMAD.MOV.U32 R5, RZ, RZ, 0x7ff00000 ;  /* 0x7ff00000ff058424 */ /* 0x000fce00078e00ff */
.L_x_454:
[----:B------:R-:W-:Y:S05]  /*190a0*/  BSYNC.RECONVERGENT B1 ;  /* 0x0000000000017941 */ /* 0x000fea0003800200 */
.L_x_453:
[----:B------:R-:W-:Y:S01]  /*190b0*/  BSSY.RECONVERGENT B1, `(.L_x_455) ;  /* 0x0000005000017945 */ /* 0x000fe20003800200 */
[----:B------:R-:W-:Y:S01]  /*190c0*/  IMAD.MOV.U32 R7, RZ, RZ, RZ ;  /* 0x000000ffff077224 */ /* 0x000fe200078e00ff */
[----:B------:R-:W-:Y:S01]  /*190d0*/  MOV R10, 0x19100 ;  /* 0x00019100000a7802 */ /* 0x000fe20000000f00 */
[----:B------:R-:W-:-:S07]  /*190e0*/  IMAD.MOV.U32 R6, RZ, RZ, -0x3fca0000 ;  /* 0xc0360000ff067424 */ /* 0x000fce00078e00ff */
[----:B------:R-:W-:Y:S05]  /*190f0*/  CALL.REL.NOINC `($_Z23cooling_function_singledddd$__internal_accurate_pow) ;  /* 0x000018fc00e07944 */ /* 0x000fea0003c00000 */
[----:B------:R-:W-:Y:S05]  /*19100*/  BSYNC.RECONVERGENT B1 ;  /* 0x0000000000017941 */ /* 0x000fea0003800200 */
.L_x_455:
[----:B------:R-:W-:Y:S01]  /*19110*/  UMOV UR4, 0xd916872b ;  /* 0xd916872b00047882 */ /* 0x000fe20000000000 */
[----:B------:R-:W-:Y:S01]  /*19120*/  UMOV UR5, 0x3ff1f7ce ;  /* 0x3ff1f7ce00057882 */ /* 0x000fe20000000000 */
[----:B------:R-:W-:Y:S01]  /*19130*/  IMAD.MOV.U32 R6, RZ, RZ, R46 ;  /* 0x000000ffff067224 */ /* 0x000fe200078e002e */
[----:B------:R-:W-:Y:S01]  /*19140*/  DMUL R8, R22, UR4 ;  /* 0x0000000416087c28 */ /* 0x000fe20008000000 */
[----:B------:R-:W-:Y:S01]  /*19150*/  IMAD.MOV.U32 R7, RZ, RZ, R47 ;  /* 0x000000ffff077224 */ /* 0x000fe200078e002f */
[----:B------:R-:W-:Y:S01]  /*19160*/  UMOV UR4, 0xf5c28f5c ;  /* 0xf5c28f5c00047882 */ /* 0x000fe20000000000 */
[----:B------:R-:W-:Y:S01]  /*19170*/  UMOV UR5, 0x400b5c28 ;  /* 0x400b5c2800057882 */ /* 0x000fe20000000000 */
[----:B------:R-:W-:Y:S03]  /*19180*/  BSSY.RECONVERGENT B1, `(.L_x_456) ;  /* 0x0000059000017945 */ /* 0x000fe60003800200 */
[----:B------:R-:W-:-:S02]  /*19190*/  DSETP.NEU.AND P1, PT, R6, 1, PT ;  /* 0x3ff000000600742a */ /* 0x000fc40003f2d000 */
[----:B------:R-:W-:Y:S01]  /*191a0*/  DMUL R6, R32, UR4 ;  /* 0x0000000420067c28 */ /* 0x000fe20008000000 */
[----:B------:R-:W-:Y:S01]  /*191b0*/  ISETP.GT.AND P0, PT, R9, 0xfffff, PT ;  /* 0x000fffff0900780c */ /* 0x000fe20003f04270 */
[--C-:B------:R-:W-:Y:S01]  /*191c0*/  IMAD.MOV.U32 R11, RZ, RZ, R9.reuse ;  /* 0x000000ffff0b7224 */ /* 0x100fe200078e0009 */
[----:B------:R-:W-:Y:S01]  /*191d0*/  MOV R10, R8 ;  /* 0x00000008000a7202 */ /* 0x000fe20000000f00 */
[----:B------:R-:W-:Y:S01]  /*191e0*/  IMAD.MOV.U32 R0, RZ, RZ, R9 ;  /* 0x000000ffff007224 */ /* 0x000fe200078e0009 */
[----:B------:R-:W-:Y:S02]  /*191f0*/  FSEL R4, R4, RZ, P1 ;  /* 0x000000ff04047208 */ /* 0x000fe40000800000 */
[----:B------:R-:W-:-:S06]  /*19200*/  FSEL R5, R5, 1.875, P1 ;  /* 0x3ff0000005057808 */ /* 0x000fcc0000800000 */
[----:B------:R-:W-:Y:S02]  /*19210*/  DMUL R32, R6, R4 ;  /* 0x0000000406207228 */ /* 0x000fe40000000000 */
[----:B------:R-:W-:-:S10]  /*19220*/  @!P0 DMUL R10, R10, 1.80143985094819840000e+16 ;  /* 0x435000000a0a8828 */ /* 0x000fd40000000000 */
[----:B------:R-:W-:Y:S01]  /*19230*/  @!P0 MOV R0, R11 ;  /* 0x0000000b00008202 */ /* 0x000fe20000000f00 */
[----:B------:R-:W-:-:S04]  /*19240*/  @!P0 IMAD.MOV.U32 R8, RZ, RZ, R10 ;  /* 0x000000ffff088224 */ /* 0x000fc800078e000a */
[----:B------:R-:W-:-:S05]  /*19250*/  VIADD R3, R0, 0xffffffff ;  /* 0xffffffff00037836 */ /* 0x000fca0000000000 */
[----:B------:R-:W-:Y:S01]  /*19260*/  ISETP.GT.U32.AND P1, PT, R3, 0x7feffffe, PT ;  /* 0x7feffffe0300780c */ /* 0x000fe20003f24070 */
[----:B------:R-:W-:Y:S02]  /*19270*/  IMAD.MOV.U32 R3, RZ, RZ, -0x3ff ;  /* 0xfffffc01ff037424 */ /* 0x000fe400078e00ff */
[----:B------:R-:W-:-:S10]  /*19280*/  @!P0 IMAD.MOV.U32 R3, RZ, RZ, -0x435 ;  /* 0xfffffbcbff038424 */ /* 0x000fd400078e00ff */
[----:B------:R-:W-:Y:S05]  /*19290*/  @P1 BRA `(.L_x_457) ;  /* 0x0000000400041947 */ /* 0x000fea0003800000 */
[----:B------:R-:W-:Y:S01]  /*192a0*/  LOP3.LUT R4, R0, 0xfffff, RZ, 0xc0, !PT ;  /* 0x000fffff00047812 */ /* 0x000fe200078ec0ff */
[----:B------:R-:W-:Y:S01]  /*192b0*/  IMAD.MOV.U32 R14, RZ, RZ, -0x748574fc ;  /* 0x8b7a8b04ff0e7424 */ /* 0x000fe200078e00ff */
[----:B------:R-:W-:Y:S01]  /*192c0*/  MOV R15, 0x3ed0ee25 ;  /* 0x3ed0ee25000f7802 */ /* 0x000fe20000000f00 */
[----:B------:R-:W-:Y:S01]  /*192d0*/  UMOV UR4, 0x3ae80f1e ;  /* 0x3ae80f1e00047882 */ /* 0x000fe20000000000 */
[----:B------:R-:W-:Y:S01]  /*192e0*/  LOP3.LUT R5, R4, 0x3ff00000, RZ, 0xfc, !PT ;  /* 0x3ff0000004057812 */ /* 0x000fe200078efcff */
[----:B------:R-:W-:Y:S01]  /*192f0*/  UMOV UR5, 0x3eb1380b ;  /* 0x3eb1380b00057882 */ /* 0x000fe20000000000 */
[----:B------:R-:W-:Y:S01]  /*19300*/  MOV R4, R8 ;  /* 0x0000000800047202 */ /* 0x000fe20000000f00 */
[----:B------:R-:W-:Y:S01]  /*19310*/  IMAD.MOV.U32 R8, RZ, RZ, RZ ;  /* 0x000000ffff087224 */ /* 0x000fe200078e00ff */
[----:B------:R-:W-:Y:S01]  /*19320*/  ISETP.GE.U32.AND P0, PT, R5, 0x3ff6a09f, PT ;  /* 0x3ff6a09f0500780c */ /* 0x000fe20003f06070 */
[----:B------:R-:W-:Y:S01]  /*19330*/  IMAD.MOV.U32 R17, RZ, RZ, 0x43300000 ;  /* 0x43300000ff117424 */ /* 0x000fe200078e00ff */
[----:B------:R-:W-:Y:S01]  /*19340*/  LEA.HI R0, R0, R3, RZ, 0xc ;  /* 0x0000000300007211 */ /* 0x000fe200078f60ff */
[----:B------:R-:W-:Y:S01]  /*19350*/  UMOV UR6, 0x80000000 ;  /* 0x8000000000067882 */ /* 0x000fe20000000000 */
[----:B------:R-:W-:-:S09]  /*19360*/  UMOV UR7, 0x43300000 ;  /* 0x4330000000077882 */ /* 0x000fd20000000000 */
[----:B------:R-:W-:Y:S02]  /*19370*/  @P0 VIADD R7, R5, 0xfff00000 ;  /* 0xfff0000005070836 */ /* 0x000fe40000000000 */
[----:B------:R-:W-:Y:S02]  /*19380*/  @P0 VIADD R0, R0, 0x1 ;  /* 0x0000000100000836 */ /* 0x000fe40000000000 */
[----:B------:R-:W-:-:S03]  /*19390*/  @P0 IMAD.MOV.U32 R5, RZ, RZ, R7 ;  /* 0x000000ffff050224 */ /* 0x000fc600078e0007 */
[----:B------:R-:W-:-:S03]  /*193a0*/  LOP3.LUT R16, R0, 0x80000000, RZ, 0x3c, !PT ;  /* 0x8000000000107812 */ /* 0x000fc600078e3cff */
        /* <DEDUP_REMOVED lines=48> */
.L_x_457:
[----:B------:R-:W-:Y:S01]  /*196b0*/  IMAD.MOV.U32 R4, RZ, RZ, 0x0 ;  /* 0x00000000ff047424 */ /* 0x000fe200078e00ff */
[----:B------:R-:W-:Y:S01]  /*196c0*/  LOP3.LUT P0, RZ, R11, 0x7fffffff, RZ, 0xc0, !PT ;  /* 0x7fffffff0bff7812 */ /* 0x000fe2000780c0ff */
[----:B------:R-:W-:-:S06]  /*196d0*/  IMAD.MOV.U32 R5, RZ, RZ, 0x7ff00000 ;  /* 0x7ff00000ff057424 */ /* 0x000fcc00078e00ff */
[----:B------:R-:W-:-:S10]  /*196e0*/  DFMA R4, R10, R4, +INF ;  /* 0x7ff000000a04742b */ /* 0x000fd40000000004 */
[----:B------:R-:W-:Y:S02]  /*196f0*/  FSEL R4, R4, RZ, P0 ;  /* 0x000000ff04047208 */ /* 0x000fe40000000000 */
[----:B------:R-:W-:-:S07]  /*19700*/  FSEL R5, R5, -QNAN , P0 ;  /* 0xfff0000005057808 */ /* 0x000fce0000000000 */
.L_x_458:
[----:B------:R-:W-:Y:S05]  /*19710*/  BSYNC.RECONVERGENT B1 ;  /* 0x0000000000017941 */ /* 0x000fea0003800200 */
.L_x_456:
[----:B------:R-:W-:Y:S01]  /*19720*/  UMOV UR4, 0x47ae147b ;  /* 0x47ae147b00047882 */ /* 0x000fe20000000000 */
[----:B------:R-:W-:Y:S01]  /*19730*/  UMOV UR5, 0x3ff47ae1 ;  /* 0x3ff47ae100057882 */ /* 0x000fe20000000000 */
[----:B------:R-:W-:Y:S02]  /*19740*/  DMUL R14, R32, R22 ;  /* 0x00000016200e7228 */ /* 0x000fe40000000000 */
[----:B------:R-:W-:-:S08]  /*19750*/  DADD R4, R4, UR4 ;  /* 0x0000000404047e29 */ /* 0x000fd00008000000 */
[----:B------:R-:W-:-:S11]  /*19760*/  DMUL R14, R4, R14 ;  /* 0x0000000e040e7228 */ /* 0x000fd60000000000 */
.L_x_451:
[----:B------:R-:W-:Y:S05]  /*19770*/  BSYNC.RECONVERGENT B0 ;  /* 0x0000000000007941 */ /* 0x000fea0003800200 */
.L_x_440:
[----:B------:R-:W-:Y:S01]  /*19780*/  MOV R0, 0x0 ;  /* 0x0000000000007802 */ /* 0x000fe20000000f00 */
[----:B------:R0:W-:Y:S01]  /*19790*/  STL.64 [R1+0x20], R14 ;  /* 0x0000200e01007387 */ /* 0x0001e20000100a00 */
[----:B------:R-:W1:Y:S01]  /*197a0*/  LDCU.64 UR4, c[0x4][0x48] ;  /* 0x01000900ff0477ac */ /* 0x000e620008000a00 */
[----:B------:R-:W-:Y:S01]  /*197b0*/  IADD3 R6, P0, PT, R130, 0x20, RZ ;  /* 0x0000002082067810 */ /* 0x000fe20007f1e0ff */
[----:B------:R0:W2:Y:S04]  /*197c0*/  LDC.64 R8, c[0x4][R0] ;  /* 0x0100000000087b82 */ /* 0x0000a80000000a00 */
[----:B------:R-:W-:Y:S01]  /*197d0*/  IMAD.X R7, RZ, RZ, R119, P0 ;  /* 0x000000ffff077224 */ /* 0x000fe200000e0677 */
[----:B-1----:R-:W-:Y:S01]  /*197e0*/  MOV R4, UR4 ;  /* 0x0000000400047c02 */ /* 0x002fe20008000f00 */
[----:B0-----:R-:W-:-:S07]  /*197f0*/  IMAD.U32 R5, RZ, RZ, UR5 ;  /* 0x00000005ff057e24 */ /* 0x001fce000f8e00ff */
[----:B------:R-:W-:-:S07]  /*19800*/  LEPC R20, `(.L_x_459) ;  /* 0x000000001014794e */ /* 0x000fce0000000000 */
[----:B--2---:R-:W-:Y:S05]  /*19810*/  CALL.ABS.NOINC R8 ;  /* 0x0000000008007343 */ /* 0x004fea0003c00000 */
.L_x_459:
[----:B------:R-:W-:Y:S01]  /*19820*/  DSETP.GE.AND P0, PT, R22, 1, PT ;  /* 0x3ff000001600742a */ /* 0x000fe20003f06000 */
[----:B------:R-:W-:-:S13]  /*19830*/  BSSY.RECONVERGENT B0, `(.L_x_460) ;  /* 0x0000132000007945 */ /* 0x000fda0003800200 */
[----:B------:R-:W-:Y:S05]  /*19840*/  @!P0 BRA `(.L_x_461) ;  /* 0x00000008008c8947 */ /* 0x000fea0003800000 */
[----:B------:R-:W-:Y:S01]  /*19850*/  IMAD.MOV.U32 R4, RZ, RZ, R46 ;  /* 0x000000ffff047224 */ /* 0x000fe200078e002e */
[----:B------:R-:W-:Y:S01]  /*19860*/  BSSY.RECONVERGENT B1, `(.L_x_462) ;  /* 0x0000007000017945 */ /* 0x000fe20003800200 */
[----:B------:R-:W-:Y:S01]  /*19870*/  IMAD.MOV.U32 R5, RZ, RZ, R47 ;  /* 0x000000ffff057224 */ /* 0x000fe200078e002f */
[----:B------:R-:W-:Y:S01]  /*19880*/  MOV R7, RZ ;  /* 0x000000ff00077202 */ /* 0x000fe20000000f00 */
[----:B------:R-:W-:Y:S01]  /*19890*/  IMAD.MOV.U32 R6, RZ, RZ, 0x40000000 ;  /* 0x40000000ff067424 */ /* 0x000fe200078e00ff */
[----:B------:R-:W-:-:S03]  /*198a0*/  MOV R10, 0x198d0 ;  /* 0x000198d0000a7802 */ /* 0x000fc60000000f00 */
[----:B------:R-:W-:-:S11]  /*198b0*/  DADD R8, -RZ, |R4| ;  /* 0x00000000ff087229 */ /* 0x000fd60000000504 */
[----:B------:R-:W-:Y:S05]  /*198c0*/  CALL.REL.NOINC `($_Z23cooling_function_singledddd$__internal_accurate_pow) ;  /* 0x000018f400ec7944 */ /* 0x000fea0003c00000 */
[----:B------:R-:W-:Y:S05]  /*198d0*/  BSYNC.RECONVERGENT B1 ;  /* 0x0000000000017941 */ /* 0x000fea0003800200 */
.L_x_462:
[----:B------:R-:W-:Y:S01]  /*198e0*/  IMAD.MOV.U32 R6, RZ, RZ, R46 ;  /* 0x000000ffff067224 */ /* 0x000fe200078e002e */
[----:B------:R-:W-:Y:S01]  /*198f0*/  BSSY.RECONVERGENT B1, `(.L_x_463) ;  /* 0x0000012000017945 */ /* 0x000fe20003800200 */
[----:B------:R-:W-:Y:S02]  /*19900*/  IMAD.MOV.U32 R7, RZ, RZ, R47 ;  /* 0x000000ffff077224 */ /* 0x000fe400078e002f */
[----:B------:R-:W-:Y:S02]  /*19910*/  IMAD.MOV.U32 R8, RZ, RZ, RZ ;  /* 0x000000ffff087224 */ /* 0x000fe400078e00ff */
[----:B------:R-:W-:Y:S02]  /*19920*/  IMAD.MOV.U32 R9, RZ, RZ, 0x40240000 ;  /* 0x40240000ff097424 */ /* 0x000fe400078e00ff */
[C---:B------:R-:W-:Y:S02]  /*19930*/  DADD R4, R6.reuse, 2 ;  /* 0x4000000006047429 */ /* 0x040fe40000000000 */
[----:B------:R-:W-:-:S08]  /*19940*/  DSETP.NEU.AND P0, PT, R6, RZ, PT ;  /* 0x000000ff0600722a */ /* 0x000fd00003f0d000 */
[----:B------:R-:W-:Y:S02]  /*19950*/  LOP3.LUT R4, R5, 0x7ff00000, RZ, 0xc0, !PT ;  /* 0x7ff0000005047812 */ /* 0x000fe400078ec0ff */
[----:B------:R-:W-:Y:S02]  /*19960*/  MOV R5, R33 ;  /* 0x0000002100057202 */ /* 0x000fe40000000f00 */
        /* <DEDUP_REMOVED lines=10> */
.L_x_464:
[----:B------:R-:W-:Y:S05]  /*19a10*/  BSYNC.RECONVERGENT B1 ;  /* 0x0000000000017941 */ /* 0x000fea0003800200 */
.L_x_463:
[----:B------:R-:W-:Y:S01]  /*19a20*/  BSSY.RECONVERGENT B1, `(.L_x_465) ;  /* 0x0000005000017945 */ /* 0x000fe20003800200 */
[----:B------:R-:W-:Y:S01]  /*19a30*/  MOV R7, RZ ;  /* 0x000000ff00077202 */ /* 0x000fe20000000f00 */
[----:B------:R-:W-:Y:S01]  /*19a40*/  IMAD.MOV.U32 R6, RZ, RZ, -0x3fca0000 ;  /* 0xc0360000ff067424 */ /* 0x000fe200078e00ff */
[----:B------:R-:W-:-:S07]  /*19a50*/  MOV R10, 0x19a70 ;  /* 0x00019a70000a7802 */ /* 0x000fce0000000f00 */
[----:B------:R-:W-:Y:S05]  /*19a60*/  CALL.REL.NOINC `($_Z23cooling_function_singledddd$__internal_accurate_pow) ;  /* 0x000018f400847944 */ /* 0x000fea0003c00000 */
[----:B------:R-:W-:Y:S05]  /*19a70*/  BSYNC.RECONVERGENT B1 ;  /* 0x0000000000017941 */ /* 0x000fea0003800200 */
.L_x_465:
[----:B------:R-:W-:Y:S01]  /*19a80*/  IMAD.MOV.U32 R8, RZ, RZ, -0x147ae148 ;  /* 0xeb851eb8ff087424 */ /* 0x000fe200078e00ff */
[----:B------:R-:W-:Y:S01]  /*19a90*/  UMOV UR4, 0xd916872b ;  /* 0xd916872b00047882 */ /* 0x000fe20000000000 */
[----:B------:R-:W-:Y:S01]  /*19aa0*/  IMAD.MOV.U32 R9, RZ, RZ, 0x3fdeb851 ;  /* 0x3fdeb851ff097424 */ /* 0x000fe200078e00ff */
[----:B------:R-:W-:Y:S01]  /*19ab0*/  UMOV UR5, 0x3ff1f7ce ;  /* 0x3ff1f7ce00057882 */ /* 0x000fe20000000000 */
[----:B------:R-:W-:Y:S01]  /*19ac0*/  IMAD.MOV.U32 R6, RZ, RZ, R46 ;  /* 0x000000ffff067224 */ /* 0x000fe200078e002e */
[----:B------:R-:W-:Y:S01]  /*19ad0*/  BSSY.RECONVERGENT B1, `(.L_x_466) ;  /* 0x000005f000017945 */ /* 0x000fe20003800200 */
[----:B------:R-:W-:Y:S02]  /*19ae0*/  IMAD.MOV.U32 R7, RZ, RZ, R47 ;  /* 0x000000ffff077224 */ /* 0x000fe400078e002f */
[----:B------:R-:W-:Y:S01]  /*19af0*/  DFMA R8, R22, UR4, R8 ;  /* 0x0000000416087c2b */ /* 0x000fe20008000008 */
[----:B------:R-:W-:Y:S01]  /*19b00*/  UMOV UR4, 0x7ae147ae ;  /* 0x7ae147ae00047882 */ /* 0x000fe20000000000 */
[----:B------:R-:W-:-:S02]  /*19b10*/  UMOV UR5, 0x3ff7ae14 ;  /* 0x3ff7ae1400057882 */ /* 0x000fc40000000000 */
[----:B------:R-:W-:Y:S02]  /*19b20*/  DSETP.NEU.AND P1, PT, R6, 1, PT ;  /* 0x3ff000000600742a */ /* 0x000fe40003f2d000 */
[----:B------:R-:W-:-:S04]  /*19b30*/  DMUL R6, R32, UR4 ;  /* 0x0000000420067c28 */ /* 0x000fc80008000000 */
[----:B------:R-:W-:Y:S01]  /*19b40*/  ISETP.GT.AND P0, PT, R9, 0xfffff, PT ;  /* 0x000fffff0900780c */ /* 0x000fe20003f04270 */
[----:B------:R-:W-:Y:S01]  /*19b50*/  IMAD.MOV.U32 R10, RZ, RZ, R8 ;  /* 0x000000ffff0a7224 */ /* 0x000fe200078e0008 */
[----:B------:R-:W-:Y:S01]  /*19b60*/  MOV R11, R9 ;  /* 0x00000009000b7202 */ /* 0x000fe20000000f00 */
[----:B------:R-:W-:Y:S01]  /*19b70*/  IMAD.MOV.U32 R0, RZ, RZ, R9 ;  /* 0x000000ffff007224 */ /* 0x000fe200078e0009 */
[----:B------:R-:W-:Y:S02]  /*19b80*/  FSEL R12, R4, RZ, P1 ;  /* 0x000000ff040c7208 */ /* 0x000fe40000800000 */
[----:B------:R-:W-:Y:S01]  /*19b90*/  FSEL R13, R5, 1.875, P1 ;  /* 0x3ff00000050d7808 */ /* 0x000fe20000800000 */
[----:B------:R-:W-:-:S05]  /*19ba0*/  DMUL R4, R22, 9 ;  /* 0x4022000016047828 */ /* 0x000fca0000000000 */
[----:B------:R-:W-:Y:S02]  /*19bb0*/  DMUL R6, R6, R12 ;  /* 0x0000000c06067228 */ /* 0x000fe40000000000 */
[----:B------:R-:W-:-:S06]  /*19bc0*/  @!P0 DMUL R10, R10, 1.80143985094819840000e+16 ;  /* 0x435000000a0a8828 */ /* 0x000fcc0000000000 */
[----:B------:R-:W-:-:S04]  /*19bd0*/  DMUL R32, R6, R4 ;  /* 0x0000000406207228 */ /* 0x000fc80000000000 */
[----:B------:R-:W-:Y:S02]  /*19be0*/  @!P0 IMAD.MOV.U32 R0, RZ, RZ, R11 ;  /* 0x000000ffff008224 */ /* 0x000fe400078e000b */
[----:B------:R-:W-:-:S03]  /*19bf0*/  @!P0 IMAD.MOV.U32 R8, RZ, RZ, R10 ;  /* 0x000000ffff088224 */ /* 0x000fc600078e000a */
[----:B------:R-:W-:-:S04]  /*19c00*/  IADD3 R3, PT, PT, R0, -0x1, RZ ;  /* 0xffffffff00037810 */ /* 0x000fc80007ffe0ff */
[----:B------:R-:W-:Y:S01]  /*19c10*/  ISETP.GT.U32.AND P1, PT, R3, 0x7feffffe, PT ;  /* 0x7feffffe0300780c */ /* 0x000fe20003f24070 */
[----:B------:R-:W-:Y:S02]  /*19c20*/  IMAD.MOV.U32 R3, RZ, RZ, -0x3ff ;  /* 0xfffffc01ff037424 */ /* 0x000fe400078e00ff */
[----:B------:R-:W-:-:S10]  /*19c30*/  @!P0 IMAD.MOV.U32 R3, RZ, RZ, -0x435 ;  /* 0xfffffbcbff038424 */ /* 0x000fd400078e00ff */
[----:B------:R-:W-:Y:S05]  /*19c40*/  @P1 BRA `(.L_x_467) ;  /* 0x0000000400041947 */ /* 0x000fea0003800000 */
[----:B------:R-:W-:Y:S01]  /*19c50*/  LOP3.LUT R4, R0, 0xfffff, RZ, 0xc0, !PT ;  /* 0x000fffff00047812 */ /* 0x000fe200078ec0ff */
[----:B------:R-:W-:Y:S01]  /*19c60*/  IMAD.MOV.U32 R14, RZ, RZ, -0x748574fc ;  /* 0x8b7a8b04ff0e7424 */ /* 0x000fe200078e00ff */
[----:B------:R-:W-:Y:S01]  /*19c70*/  UMOV UR4, 0x3ae80f1e ;  /* 0x3ae80f1e00047882 */ /* 0x000fe20000000000 */
[----:B------:R-:W-:Y:S01]  /*19c80*/  IMAD.MOV.U32 R15, RZ, RZ, 0x3ed0ee25 ;  /* 0x3ed0ee25ff0f7424 */ /* 0x000fe200078e00ff */
[----:B------:R-:W-:Y:S01]  /*19c90*/  LOP3.LUT R5, R4, 0x3ff00000, RZ, 0xfc, !PT ;  /* 0x3ff0000004057812 */ /* 0x000fe200078efcff */
[----:B------:R-:W-:Y:S01]  /*19ca0*/  IMAD.MOV.U32 R4, RZ, RZ, R8 ;  /* 0x000000ffff047224 */ /* 0x000fe200078e0008 */
[----:B------:R-:W-:Y:S01]  /*19cb0*/  UMOV UR5, 0x3eb1380b ;  /* 0x3eb1380b00057882 */ /* 0x000fe20000000000 */
[----:B------:R-:W-:Y:S01]  /*19cc0*/  IMAD.MOV.U32 R8, RZ, RZ, RZ ;  /* 0x000000ffff087224 */ /* 0x000fe200078e00ff */
[----:B------:R-:W-:Y:S01]  /*19cd0*/  ISETP.GE.U32.AND P0, PT, R5, 0x3ff6a09f, PT ;  /* 0x3ff6a09f0500780c */ /* 0x000fe20003f06070 */
[----:B------:R-:W-:Y:S01]  /*19ce0*/  IMAD.MOV.U32 R17, RZ, RZ, 0x43300000 ;  /* 0x43300000ff117424 */ /* 0x000fe200078e00ff */
[----:B------:R-:W-:Y:S01]  /*19cf0*/  LEA.HI R0, R0, R3, RZ, 0xc ;  /* 0x0000000300007211 */ /* 0x000fe200078f60ff */
[----:B------:R-:W-:Y:S01]  /*19d00*/  UMOV UR6, 0x80000000 ;  /* 0x8000000000067882 */ /* 0x000fe20000000000 */
[----:B------:R-:W-:-:S09]  /*19d10*/  UMOV UR7, 0x43300000 ;  /* 0x4330000000077882 */ /* 0x000fd20000000000 */
[----:B------:R-:W-:Y:S02]  /*19d20*/  @P0 IADD3 R7, PT, PT, R5, -0x100000, RZ ;  /* 0xfff0000005070810 */ /* 0x000fe40007ffe0ff */
[----:B------:R-:W-:-:S03]  /*19d30*/  @P0 IADD3 R0, PT, PT, R0, 0x1, RZ ;  /* 0x0000000100000810 */ /* 0x000fc60007ffe0ff */
[----:B------:R-:W-:Y:S01]  /*19d40*/  @P0 IMAD.MOV.U32 R5, RZ, RZ, R7 ;  /* 0x000000ffff050224 */ /* 0x000fe200078e0007 */
[----:B------:R-:W-:-:S05]  /*19d50*/  LOP3.LUT R16, R0, 0x80000000, RZ, 0x3c, !PT ;  /* 0x8000000000107812 */ /* 0x000fca00078e3cff */
        /* <DEDUP_REMOVED lines=48> */
.L_x_467:
[----:B------:R-:W-:Y:S01]  /*1a060*/  IMAD.MOV.U32 R4, RZ, RZ, 0x0 ;  /* 0x00000000ff047424 */ /* 0x000fe200078e00ff */
[----:B------:R-:W-:Y:S01]  /*1a070*/  LOP3.LUT P0, RZ, R11, 0x7fffffff, RZ, 0xc0, !PT ;  /* 0x7fffffff0bff7812 */ /* 0x000fe2000780c0ff */
[----:B------:R-:W-:-:S06]  /*1a080*/  IMAD.MOV.U32 R5, RZ, RZ, 0x7ff00000 ;  /* 0x7ff00000ff057424 */ /* 0x000fcc00078e00ff */
[----:B------:R-:W-:-:S10]  /*1a090*/  DFMA R4, R10, R4, +INF ;  /* 0x7ff000000a04742b */ /* 0x000fd40000000004 */
[----:B------:R-:W-:Y:S02]  /*1a0a0*/  FSEL R4, R4, RZ, P0 ;  /* 0x000000ff04047208 */ /* 0x000fe40000000000 */
[----:B------:R-:W-:-:S07]  /*1a0b0*/  FSEL R5, R5, -QNAN , P0 ;  /* 0xfff0000005057808 */ /* 0x000fce0000000000 */
.L_x_468:
[----:B------:R-:W-:Y:S05]  /*1a0c0*/  BSYNC.RECONVERGENT B1 ;  /* 0x0000000000017941 */ /* 0x000fea0003800200 */
.L_x_466:
[----:B------:R-:W0:Y:S01]  /*1a0d0*/  MUFU.RCP64H R7, 6.283184051513671875 ;  /* 0x401921fb00077908 */ /* 0x000e220000001800 */
[----:B------:R-:W-:Y:S01]  /*1a0e0*/  IMAD.MOV.U32 R10, RZ, RZ, 0x54442d18 ;  /* 0x54442d18ff0a7424 */ /* 0x000fe200078e00ff */
[----:B------:R-:W-:Y:S01]  /*1a0f0*/  MOV R11, 0x401921fb ;  /* 0x401921fb000b7802 */ /* 0x000fe20000000f00 */
[----:B------:R-:W-:Y:S01]  /*1a100*/  IMAD.MOV.U32 R6, RZ, RZ, 0x1 ;  /* 0x00000001ff067424 */ /* 0x000fe200078e00ff */
[----:B------:R-:W-:Y:S01]  /*1a110*/  FSETP.GEU.AND P1, PT, |R33|, 6.5827683646048100446e-37, PT ;  /* 0x036000002100780b */ /* 0x000fe20003f2e200 */
[----:B------:R-:W-:Y:S01]  /*1a120*/  BSSY.RECONVERGENT B1, `(.L_x_469) ;  /* 0x0000013000017945 */ /* 0x000fe20003800200 */
[----:B------:R-:W-:-:S03]  /*1a130*/  DADD R4, R4, 1.5 ;  /* 0x3ff8000004047429 */ /* 0x000fc60000000000 */
        /* <DEDUP_REMOVED lines=8> */
[----:B------:R-:W-:-:S05]  /*1a1c0*/  FFMA R0, RZ, 2.3926990032196044922, R9 ;  /* 0x401921fbff007823 */ /* 0x000fca0000000009 */
[----:B------:R-:W-:-:S13]  /*1a1d0*/  FSETP.GT.AND P0, PT, |R0|, 1.469367938527859385e-39, PT ;  /* 0x001000000000780b */ /* 0x000fda0003f04200 */
[----:B------:R-:W-:Y:S05]  /*1a1e0*/  @P0 BRA P1, `(.L_x_470) ;  /* 0x0000000000180947 */ /* 0x000fea0000800000 */
[----:B------:R-:W-:Y:S01]  /*1a1f0*/  IMAD.MOV.U32 R8, RZ, RZ, R32 ;  /* 0x000000ffff087224 */ /* 0x000fe200078e0020 */
[----:B------:R-:W-:Y:S01]  /*1a200*/  MOV R13, 0x401921fb ;  /* 0x401921fb000d7802 */ /* 0x000fe20000000f00 */
[----:B------:R-:W-:Y:S01]  /*1a210*/  IMAD.MOV.U32 R9, RZ, RZ, R33 ;  /* 0x000000ffff097224 */ /* 0x000fe200078e0021 */
[----:B------:R-:W-:Y:S01]  /*1a220*/  MOV R11, 0x1a250 ;  /* 0x0001a250000b7802 */ /* 0x000fe20000000f00 */
[----:B------:R-:W-:-:S07]  /*1a230*/  IMAD.MOV.U32 R10, RZ, RZ, 0x54442d18 ;  /* 0x54442d18ff0a7424 */ /* 0x000fce00078e00ff */
[----:B------:R-:W-:Y:S05]  /*1a240*/  CALL.REL.NOINC `($__internal_1_$__cuda_sm20_div_rn_f64_full) ;  /* 0x000018e400347944 */ /* 0x000fea0003c00000 */
.L_x_470:
[----:B------:R-:W-:Y:S05]  /*1a250*/  BSYNC.RECONVERGENT B1 ;  /* 0x0000000000017941 */ /* 0x000fea0003800200 */
.L_x_469:
[----:B------:R-:W-:Y:S01]  /*1a260*/  DMUL R8, R4, R8 ;  /* 0x0000000804087228 */ /* 0x000fe20000000000 */
[----:B------:R-:W-:Y:S10]  /*1a270*/  BRA `(.L_x_471) ;  /* 0x0000000800347947 */ /* 0x000ff40003800000 */
.L_x_461:
        /* <DEDUP_REMOVED lines=9> */
.L_x_472:
        /* <DEDUP_REMOVED lines=19> */
.L_x_474:
[----:B------:R-:W-:Y:S05]  /*1a440*/  BSYNC.RECONVERGENT B1 ;  /* 0x0000000000017941 */ /* 0x000fea0003800200 */
.L_x_473:
[----:B------:R-:W-:Y:S01]  /*1a450*/  BSSY.RECONVERGENT B1, `(.L_x_475) ;  /* 0x0000005000017945 */ /* 0x000fe20003800200 */
[----:B------:R-:W-:Y:S01]  /*1a460*/  IMAD.MOV.U32 R7, RZ, RZ, RZ ;  /* 0x000000ffff077224 */ /* 0x000fe200078e00ff */
[----:B------:R-:W-:Y:S01]  /*1a470*/  MOV R10, 0x1a4a0 ;  /* 0x0001a4a0000a7802 */ /* 0x000fe20000000f00 */
[----:B------:R-:W-:-:S07]  /*1a480*/  IMAD.MOV.U32 R6, RZ, RZ, -0x3fca0000 ;  /* 0xc0360000ff067424 */ /* 0x000fce00078e00ff */
[----:B------:R-:W-:Y:S05]  /*1a490*/  CALL.REL.NOINC `($_Z23cooling_function_singledddd$__internal_accurate_pow) ;  /* 0x000018e800f87944 */ /* 0x000fea0003c00000 */
[----:B------:R-:W-:Y:S05]  /*1a4a0*/  BSYNC.RECONVERGENT B1 ;  /* 0x0000000000017941 */ /* 0x000fea0003800200 */
.L_x_475:
[----:B------:R-:W-:Y:S01]  /*1a4b0*/  MOV R6, R46 ;  /* 0x0000002e00067202 */ /* 0x000fe20000000f00 */
[----:B------:R-:W-:Y:S01]  /*1a4c0*/  IMAD.MOV.U32 R7, RZ, RZ, R47 ;  /* 0x000000ffff077224 */ /* 0x000fe200078e002f */
[----:B------:R-:W-:Y:S01]  /*1a4d0*/  UMOV UR4, 0x7ae147ae ;  /* 0x7ae147ae00047882 */ /* 0x000fe20000000000 */
[----:B------:R-:W-:Y:S01]  /*1a4e0*/  UMOV UR5, 0x3ff7ae14 ;  /* 0x3ff7ae1400057882 */ /* 0x000fe20000000000 */
[----:B------:R-:W-:Y:S01]  /*1a4f0*/  BSSY.RECONVERGENT B1, `(.L_x_476) ;  /* 0x000000d000017945 */ /* 0x000fe20003800200 */
[----:B------:R-:W-:Y:S01]  /*1a500*/  DMUL R32, R32, UR4 ;  /* 0x0000000420207c28 */ /* 0x000fe20008000000 */
[----:B------:R-:W-:Y:S01]  /*1a510*/  IMAD.MOV.U32 R8, RZ, RZ, 0x54442d18 ;  /* 0x54442d18ff087424 */ /* 0x000fe200078e00ff */
[----:B------:R-:W-:Y:S01]  /*1a520*/  DSETP.NEU.AND P0, PT, R6, 1, PT ;  /* 0x3ff000000600742a */ /* 0x000fe20003f0d000 */
[----:B------:R-:W-:Y:S01]  /*1a530*/  IMAD.MOV.U32 R9, RZ, RZ, 0x400921fb ;  /* 0x400921fbff097424 */ /* 0x000fe200078e00ff */
[----:B------:R-:W-:Y:S01]  /*1a540*/  MOV R6, 0x40080000 ;  /* 0x4008000000067802 */ /* 0x000fe20000000f00 */
[----:B------:R-:W-:Y:S01]  /*1a550*/  IMAD.MOV.U32 R7, RZ, RZ, RZ ;  /* 0x000000ffff077224 */ /* 0x000fe200078e00ff */
[----:B------:R-:W-:-:S02]  /*1a560*/  MOV R10, 0x1a5c0 ;  /* 0x0001a5c0000a7802 */ /* 0x000fc40000000f00 */
[----:B------:R-:W-:Y:S02]  /*1a570*/  FSEL R16, R4, RZ, P0 ;  /* 0x000000ff04107208 */ /* 0x000fe40000000000 */
[----:B------:R-:W-:Y:S01]  /*1a580*/  FSEL R17, R5, 1.875, P0 ;  /* 0x3ff0000005117808 */ /* 0x000fe20000000000 */
[----:B------:R-:W-:-:S05]  /*1a590*/  DADD R4, R22, R22 ;  /* 0x0000000016047229 */ /* 0x000fca0000000016 */
[----:B------:R-:W-:-:S11]  /*1a5a0*/  DMUL R16, R32, R16 ;  /* 0x0000001020107228 */ /* 0x000fd60000000000 */
[----:B------:R-:W-:Y:S05]  /*1a5b0*/  CALL.REL.NOINC `($_Z23cooling_function_singledddd$__internal_accurate_pow) ;  /* 0x000018e800b07944 */ /* 0x000fea0003c00000 */
[----:B------:R-:W-:Y:S05]  /*1a5c0*/  BSYNC.RECONVERGENT B1 ;  /* 0x0000000000017941 */ /* 0x000fea0003800200 */
.L_x_476:
[----:B------:R-:W0:Y:S01]  /*1a5d0*/  MUFU.RCP64H R9, R33 ;  /* 0x0000002100097308 */ /* 0x000e220000001800 */
[----:B------:R-:W-:Y:S01]  /*1a5e0*/  IMAD.MOV.U32 R8, RZ, RZ, 0x1 ;  /* 0x00000001ff087424 */ /* 0x000fe200078e00ff */
[----:B------:R-:W-:Y:S01]  /*1a5f0*/  FSETP.GEU.AND P1, PT, |R5|, 6.5827683646048100446e-37, PT ;  /* 0x036000000500780b */ /* 0x000fe20003f2e200 */
[----:B------:R-:W-:Y:S04]  /*1a600*/  BSSY.RECONVERGENT B1, `(.L_x_477) ;  /* 0x0000014000017945 */ /* 0x000fe80003800200 */
[----:B0-----:R-:W-:-:S08]  /*1a610*/  DFMA R6, R8, -R32, 1 ;  /* 0x3ff000000806742b */ /* 0x001fd00000000820 */
        /* <DEDUP_REMOVED lines=18> */
.L_x_478:
[----:B------:R-:W-:Y:S05]  /*1a740*/  BSYNC.RECONVERGENT B1 ;  /* 0x0000000000017941 */ /* 0x000fea0003800200 */
.L_x_477:
[----:B------:R-:W-:Y:S01]  /*1a750*/  DADD R8, -RZ, |R14| ;  /* 0x00000000ff087229 */ /* 0x000fe2000000050e */
[----:B------:R-:W-:Y:S01]  /*1a760*/  BSSY.RECONVERGENT B1, `(.L_x_479) ;  /* 0x0000005000017945 */ /* 0x000fe20003800200 */
[----:B------:R-:W-:Y:S01]  /*1a770*/  IMAD.MOV.U32 R7, RZ, RZ, RZ ;  /* 0x000000ffff077224 */ /* 0x000fe200078e00ff */
[----:B------:R-:W-:Y:S01]  /*1a780*/  MOV R10, 0x1a7b0 ;  /* 0x0001a7b0000a7802 */ /* 0x000fe20000000f00 */
[----:B------:R-:W-:-:S07]  /*1a790*/  IMAD.MOV.U32 R6, RZ, RZ, 0x3fe00000 ;  /* 0x3fe00000ff067424 */ /* 0x000fce00078e00ff */
[----:B------:R-:W-:Y:S05]  /*1a7a0*/  CALL.REL.NOINC `($_Z23cooling_function_singledddd$__internal_accurate_pow) ;  /* 0x000018e800347944 */ /* 0x000fea0003c00000 */
[----:B------:R-:W-:Y:S05]  /*1a7b0*/  BSYNC.RECONVERGENT B1 ;  /* 0x0000000000017941 */ /* 0x000fea0003800200 */
.L_x_479:
[C---:B------:R-:W-:Y:S01]  /*1a7c0*/  DADD R4, R14.reuse, 0.5 ;  /* 0x3fe000000e047429 */ /* 0x040fe20000000000 */
[----:B------:R-:W-:Y:S01]  /*1a7d0*/  ISETP.GE.AND P1, PT, R15, RZ, PT ;  /* 0x000000ff0f00720c */ /* 0x000fe20003f26270 */
[----:B------:R-:W-:Y:S01]  /*1a7e0*/  DSETP.NEU.AND P2, PT, R14, RZ, PT ;  /* 0x000000ff0e00722a */ /* 0x000fe20003f4d000 */
[----:B------:R-:W-:Y:S01]  /*1a7f0*/  BSSY.RECONVERGENT B1, `(.L_x_480) ;  /* 0x0000010000017945 */ /* 0x000fe20003800200 */
[----:B------:R-:W-:Y:S01]  /*1a800*/  DSETP.NEU.AND P0, PT, R22, RZ, PT ;  /* 0x000000ff1600722a */ /* 0x000fe20003f0d000 */
[----:B------:R-:W-:-:S05]  /*1a810*/  FSEL R0, R33, -QNAN , P1 ;  /* 0xfff8000021007808 */ /* 0x000fca0000800000 */
[----:B------:R-:W-:Y:S02]  /*1a820*/  LOP3.LUT R4, R5, 0x7ff00000, RZ, 0xc0, !PT ;  /* 0x7ff0000005047812 */ /* 0x000fe400078ec0ff */
[----:B------:R-:W-:Y:S02]  /*1a830*/  FSEL R5, R0, RZ, P2 ;  /* 0x000000ff00057208 */ /* 0x000fe40001000000 */
[----:B------:R-:W-:Y:S02]  /*1a840*/  ISETP.NE.AND P3, PT, R4, 0x7ff00000, PT ;  /* 0x7ff000000400780c */ /* 0x000fe40003f65270 */
[----:B------:R-:W-:Y:S01]  /*1a850*/  FSEL R4, R32, RZ, P1 ;  /* 0x000000ff20047208 */ /* 0x000fe20000800000 */
[----:B------:R-:W-:-:S03]  /*1a860*/  DSETP.NEU.AND P1, PT, R14, 1, PT ;  /* 0x3ff000000e00742a */ /* 0x000fc60003f2d000 */
[----:B------:R-:W-:-:S07]  /*1a870*/  FSEL R4, R4, RZ, P2 ;  /* 0x000000ff04047208 */ /* 0x000fce0001000000 */
[----:B------:R-:W-:Y:S05]  /*1a880*/  @P3 BRA `(.L_x_481) ;  /* 0x0000000000183947 */ /* 0x000fea0003800000 */
[----:B------:R-:W-:-:S14]  /*1a890*/  DSETP.NAN.AND P2, PT, R14, R14, PT ;  /* 0x0000000e0e00722a */ /* 0x000fdc0003f48000 */
[----:B------:R-:W-:Y:S01]  /*1a8a0*/  @P2 DADD R4, R14, 0.5 ;  /* 0x3fe000000e042429 */ /* 0x000fe20000000000 */
[----:B------:R-:W-:Y:S10]  /*1a8b0*/  @P2 BRA `(.L_x_481) ;  /* 0x00000000000c2947 */ /* 0x000ff40003800000 */
[----:B------:R-:W-:-:S14]  /*1a8c0*/  DSETP.NEU.AND P2, PT, |R14|, +INF , PT ;  /* 0x7ff000000e00742a */ /* 0x000fdc0003f4d200 */
[----:B------:R-:W-:Y:S01]  /*1a8d0*/  @!P2 MOV R4, 0x0 ;  /* 0x000000000004a802 */ /* 0x000fe20000000f00 */
[----:B------:R-:W-:-:S07]  /*1a8e0*/  @!P2 IMAD.MOV.U32 R5, RZ, RZ, 0x7ff00000 ;  /* 0x7ff00000ff05a424 */ /* 0x000fce00078e00ff */
.L_x_481:
[----:B------:R-:W-:Y:S05]  /*1a8f0*/  BSYNC.RECONVERGENT B1 ;  /* 0x0000000000017941 */ /* 0x000fea0003800200 */
.L_x_480:
[----:B------:R-:W-:Y:S01]  /*1a900*/  DMUL R16, R16, 4 ;  /* 0x4010000010107828 */ /* 0x000fe20000000000 */
[----:B------:R-:W-:Y:S01]  /*1a910*/  FSEL R4, R4, RZ, P1 ;  /* 0x000000ff04047208 */ /* 0x000fe20000800000 */
[----:B------:R-:W-:Y:S01]  /*1a920*/  BSSY.RECONVERGENT B1, `(.L_x_482) ;  /* 0x000000d000017945 */ /* 0x000fe20003800200 */
[----:B------:R-:W-:Y:S02]  /*1a930*/  FSEL R5, R5, 1.875, P1 ;  /* 0x3ff0000005057808 */ /* 0x000fe40000800000 */
[----:B------:R-:W-:-:S04]  /*1a940*/  @!P0 CS2R R6, SRZ ;  /* 0x0000000000068805 */ /* 0x000fc8000001ff00 */
[----:B------:R-:W-:Y:S01]  /*1a950*/  DMUL R4, R16, R4 ;  /* 0x0000000410047228 */ /* 0x000fe20000000000 */
[----:B------:R-:W-:Y:S10]  /*1a960*/  @!P0 BRA `(.L_x_483) ;  /* 0x0000000000208947 */ /* 0x000ff40003800000 */
        /* <DEDUP_REMOVED lines=8> */
.L_x_483:
[----:B------:R-:W-:Y:S05]  /*1a9f0*/  BSYNC.RECONVERGENT B1 ;  /* 0x0000000000017941 */ /* 0x000fea0003800200 */
.L_x_482:
[----:B------:R-:W-:Y:S01]  /*1aa00*/  IMAD.MOV.U32 R10, RZ, RZ, -0x28f5c28f ;  /* 0xd70a3d71ff0a7424 */ /* 0x000fe200078e00ff */
[----:B------:R-:W-:Y:S01]  /*1aa10*/  MOV R11, 0x3ff570a3 ;  /* 0x3ff570a3000b7802 */ /* 0x000fe20000000f00 */
[----:B------:R-:W-:Y:S05]  /*1aa20*/  BSSY.RECONVERGENT B1, `(.L_x_484) ;  /* 0x000000d000017945 */ /* 0x000fea0003800200 */
[----:B------:R-:W-:-:S10]  /*1aa30*/  DADD R8, R22, R10 ;  /* 0x0000000016087229 */ /* 0x000fd4000000000a */
[----:B------:R-:W-:Y:S01]  /*1aa40*/  LOP3.LUT R8, R9, 0x7ff00000, RZ, 0xc0, !PT ;  /* 0x7ff0000009087812 */ /* 0x000fe200078ec0ff */
[----:B------:R-:W-:-:S03]  /*1aa50*/  IMAD.MOV.U32 R9, RZ, RZ, 0x3ffc7ef9 ;  /* 0x3ffc7ef9ff097424 */ /* 0x000fc600078e00ff */
[----:B------:R-:W-:Y:S01]  /*1aa60*/  ISETP.NE.AND P0, PT, R8, 0x7ff00000, PT ;  /* 0x7ff000000800780c */ /* 0x000fe20003f05270 */
[----:B------:R-:W-:-:S12]  /*1aa70*/  IMAD.MOV.U32 R8, RZ, RZ, -0x24dd2f1b ;  /* 0xdb22d0e5ff087424 */ /* 0x000fd800078e00ff */
[----:B------:R-:W-:Y:S05]  /*1aa80*/  @P0 BRA `(.L_x_485) ;  /* 0x0000000000180947 */ /* 0x000fea0003800000 */
[----:B------:R-:W-:-:S14]  /*1aa90*/  DSETP.NAN.AND P0, PT, R22, R22, PT ;  /* 0x000000161600722a */ /* 0x000fdc0003f08000 */
[----:B------:R-:W-:Y:S01]  /*1aaa0*/  @P0 DADD R6, R22, R10 ;  /* 0x0000000016060229 */ /* 0x000fe2000000000a */
[----:B------:R-:W-:Y:S10]  /*1aab0*/  @P0 BRA `(.L_x_485) ;  /* 0x00000000000c0947 */ /* 0x000ff40003800000 */
[----:B------:R-:W-:-:S14]  /*1aac0*/  DSETP.NEU.AND P0, PT, |R22|, +INF , PT ;  /* 0x7ff000001600742a */ /* 0x000fdc0003f0d200 */
[----:B------:R-:W-:Y:S02]  /*1aad0*/  @!P0 IMAD.MOV.U32 R6, RZ, RZ, 0x0 ;  /* 0x00000000ff068424 */ /* 0x000fe400078e00ff */
[----:B------:R-:W-:-:S07]  /*1aae0*/  @!P0 IMAD.MOV.U32 R7, RZ, RZ, 0x7ff00000 ;  /* 0x7ff00000ff078424 */ /* 0x000fce00078e00ff */
.L_x_485:
[----:B------:R-:W-:Y:S05]  /*1aaf0*/  BSYNC.RECONVERGENT B1 ;  /* 0x0000000000017941 */ /* 0x000fea0003800200 */
.L_x_484:
[----:B------:R-:W-:Y:S02]  /*1ab00*/  DFMA R6, R6, R8, 1 ;  /* 0x3ff000000606742b */ /* 0x000fe40000000008 */
[----:B------:R-:W-:-:S08]  /*1ab10*/  DSETP.NEU.AND P0, PT, R22, 1, PT ;  /* 0x3ff000001600742a */ /* 0x000fd00003f0d000 */
[----:B------:R-:W-:Y:S02]  /*1ab20*/  FSEL R8, R6, -5.62519913238925044235e+27, P0 ;  /* 0xed91687206087808 */ /* 0x000fe40000000000 */
[----:B------:R-:W-:-:S06]  /*1ab30*/  FSEL R9, R7, 2.0976247787475585938, P0 ;  /* 0x40063f7c07097808 */ /* 0x000fcc0000000000 */
[----:B------:R-:W-:-:S11]  /*1ab40*/  DMUL R8, R4, R8 ;  /* 0x0000000804087228 */ /* 0x000fd60000000000 */
.L_x_471:
[----:B------:R-:W-:Y:S05]  /*1ab50*/  BSYNC.RECONVERGENT B0 ;  /* 0x0000000000007941 */ /* 0x000fea0003800200 */
.L_x_460:
[----:B------:R-:W-:Y:S01]  /*1ab60*/  MOV R0, 0x0 ;  /* 0x0000000000007802 */ /* 0x000fe20000000f00 */
[----:B------:R0:W-:Y:S01]  /*1ab70*/  STL.64 [R1+0x20], R8 ;  /* 0x0000200801007387 */ /* 0x0001e20000100a00 */
[----:B------:R-:W1:Y:S01]  /*1ab80*/  LDCU.64 UR4, c[0x4][0x50] ;  /* 0x01000a00ff0477ac */ /* 0x000e620008000a00 */
[----:B------:R-:W-:Y:S01]  /*1ab90*/  DSETP.GEU.AND P1, PT, R22, 1, PT ;  /* 0x3ff000001600742a */ /* 0x000fe20003f2e000 */
[----:B------:R0:W2:Y:S01]  /*1aba0*/  LDC.64 R10, c[0x4][R0] ;  /* 0x01000000000a7b82 */ /* 0x0000a20000000a00 */
[----:B------:R-:W-:Y:S02]  /*1abb0*/  IADD3 R6, P0, PT, R130, 0x20, RZ ;  /* 0x0000002082067810 */ /* 0x000fe40007f1e0ff */
[----:B------:R-:W-:-:S03]  /*1abc0*/  LOP3.LUT R27, R27, 0xfffffffb, RZ, 0xc0, !PT ;  /* 0xfffffffb1b1b7812 */ /* 0x000fc600078ec0ff */
[----:B------:R-:W-:-:S07]  /*1abd0*/  IMAD.X R7, RZ, RZ, R119, P0 ;  /* 0x000000ffff077224 */ /* 0x000fce00000e0677 */
[----:B------:R-:W-:Y:S02]  /*1abe0*/  @P1 LOP3.LUT R27, R27, 0x4, RZ, 0xfc, !PT ;  /* 0x000000041b1b1812 */ /* 0x000fe400078efcff */
[----:B-1----:R-:W-:Y:S01]  /*1abf0*/  MOV R4, UR4 ;  /* 0x0000000400047c02 */ /* 0x002fe20008000f00 */
[----:B0-----:R-:W-:-:S07]  /*1ac00*/  IMAD.U32 R5, RZ, RZ, UR5 ;  /* 0x00000005ff057e24 */ /* 0x001fce000f8e00ff */
[----:B------:R-:W-:-:S07]  /*1ac10*/  LEPC R20, `(.L_x_486) ;  /* 0x000000001014794e */ /* 0x000fce0000000000 */
[----:B--2---:R-:W-:Y:S05]  /*1ac20*/  CALL.ABS.NOINC R10 ;  /* 0x000000000a007343 */ /* 0x004fea0003c00000 */
.L_x_486:
[----:B------:R-:W-:Y:S01]  /*1ac30*/  DSETP.GEU.AND P6, PT, R22, 1, PT ;  /* 0x3ff000001600742a */ /* 0x000fe20003fce000 */
[----:B------:R-:W-:-:S13]  /*1ac40*/  BSSY.RECONVERGENT B0, `(.L_x_487) ;  /* 0x00000fe000007945 */ /* 0x000fda0003800200 */
[----:B------:R-:W-:Y:S05]  /*1ac50*/  @P6 BRA `(.L_x_488) ;  /* 0x0000000400cc6947 */ /* 0x000fea0003800000 */
        /* <DEDUP_REMOVED lines=9> */
.L_x_489:
[----:B------:R-:W-:Y:S01]  /*1acf0*/  IMAD.MOV.U32 R6, RZ, RZ, R46 ;  /* 0x000000ffff067224 */ /* 0x000fe200078e002e */
[----:B------:R-:W-:Y:S01]  /*1ad00*/  BSSY.RECONVERGENT B1, `(.L_x_490) ;  /* 0x0000011000017945 */ /* 0x000fe20003800200 */
[----:B------:R-:W-:Y:S01]  /*1ad10*/  IMAD.MOV.U32 R7, RZ, RZ, R47 ;  /* 0x000000ffff077224 */ /* 0x000fe200078e002f */
[----:B------:R-:W-:-:S05]  /*1ad20*/  DSETP.NEU.AND P2, PT, R22, RZ, PT ;  /* 0x000000ff1600722a */ /* 0x000fca0003f4d000 */
        /* <DEDUP_REMOVED lines=14> */
.L_x_491:
[----:B------:R-:W-:Y:S05]  /*1ae10*/  BSYNC.RECONVERGENT B1 ;  /* 0x0000000000017941 */ /* 0x000fea0003800200 */
.L_x_490:
        /* <DEDUP_REMOVED lines=11> */
.L_x_493:
[----:B------:R-:W-:Y:S05]  /*1aed0*/  BSYNC.RECONVERGENT B1 ;  /* 0x0000000000017941 */ /* 0x000fea0003800200 */
.L_x_492:
[----:B------:R-:W-:Y:S01]  /*1aee0*/  DADD R6, R22, 1.5 ;  /* 0x3ff8000016067429 */ /* 0x000fe20000000000 */
[----:B------:R-:W-:Y:S01]  /*1aef0*/  BSSY.RECONVERGENT B1, `(.L_x_494) ;  /* 0x000000c000017945 */ /* 0x000fe20003800200 */
[----:B------:R-:W-:Y:S01]  /*1af00*/  MOV R8, RZ ;  /* 0x000000ff00087202 */ /* 0x000fe20000000f00 */
[----:B------:R-:W-:Y:S01]  /*1af10*/  IMAD.MOV.U32 R9, RZ, RZ, 0x40240000 ;  /* 0x40240000ff097424 */ /* 0x000fe200078e00ff */
[----:B------:R-:W-:-:S06]  /*1af20*/  MOV R10, 0x1afb0 ;  /* 0x0001afb0000a7802 */ /* 0x000fcc0000000f00 */
[----:B------:R-:W-:Y:S01]  /*1af30*/  LOP3.LUT R6, R7, 0x7ff00000, RZ, 0xc0, !PT ;  /* 0x7ff0000007067812 */ /* 0x000fe200078ec0ff */
[----:B------:R-:W-:-:S03]  /*1af40*/  IMAD.MOV.U32 R7, RZ, RZ, RZ ;  /* 0x000000ffff077224 */ /* 0x000fc600078e00ff */
[----:B------:R-:W-:Y:S01]  /*1af50*/  ISETP.NE.AND P0, PT, R6, 0x7ff00000, PT ;  /* 0x7ff000000600780c */ /* 0x000fe20003f05270 */
[----:B------:R-:W-:-:S12]  /*1af60*/  IMAD.MOV.U32 R6, RZ, RZ, -0x3fca0000 ;  /* 0xc0360000ff067424 */ /* 0x000fd800078e00ff */
[----:B------:R-:W-:-:S14]  /*1af70*/  DSETP.NEU.OR P0, PT, |R22|, +INF , P0 ;  /* 0x7ff000001600742a */ /* 0x000fdc000070d600 */
[----:B------:R-:W-:Y:S01]  /*1af80*/  @!P0 IMAD.MOV.U32 R14, RZ, RZ, 0x0 ;  /* 0x00000000ff0e8424 */ /* 0x000fe200078e00ff */
[----:B------:R-:W-:-:S07]  /*1af90*/  @!P0 MOV R15, 0x7ff00000 ;  /* 0x7ff00000000f8802 */ /* 0x000fce0000000f00 */
[----:B------:R-:W-:Y:S05]  /*1afa0*/  CALL.REL.NOINC `($_Z23cooling_function_singledddd$__internal_accurate_pow) ;  /* 0x000018e000347944 */ /* 0x000fea0003c00000 */
[----:B------:R-:W-:Y:S05]  /*1afb0*/  BSYNC.RECONVERGENT B1 ;  /* 0x0000000000017941 */ /* 0x000fea0003800200 */
.L_x_494:
[----:B------:R-:W-:Y:S01]  /*1afc0*/  IMAD.MOV.U32 R6, RZ, RZ, R46 ;  /* 0x000000ffff067224 */ /* 0x000fe200078e002e */
[----:B------:R-:W-:Y:S01]  /*1afd0*/  UMOV UR4, 0x47ae147b ;  /* 0x47ae147b00047882 */ /* 0x000fe20000000000 */
[----:B------:R-:W-:Y:S01]  /*1afe0*/  IMAD.MOV.U32 R7, RZ, RZ, R47 ;  /* 0x000000ffff077224 */ /* 0x000fe200078e002f */
[----:B------:R-:W-:Y:S01]  /*1aff0*/  UMOV UR5, 0x40047ae1 ;  /* 0x40047ae100057882 */ /* 0x000fe20000000000 */
[----:B------:R-:W-:Y:S01]  /*1b000*/  DADD R8, -RZ, |R22| ;  /* 0x00000000ff087229 */ /* 0x000fe20000000516 */
[----:B------:R-:W-:Y:S01]  /*1b010*/  BSSY.RECONVERGENT B1, `(.L_x_495) ;  /* 0x0000012000017945 */ /* 0x000fe20003800200 */
[----:B------:R-:W-:Y:S01]  /*1b020*/  DMUL R32, R32, UR4 ;  /* 0x0000000420207c28 */ /* 0x000fe20008000000 */
[----:B------:R-:W-:Y:S01]  /*1b030*/  MOV R10, 0x1b130 ;  /* 0x0001b130000a7802 */ /* 0x000fe20000000f00 */
[----:B------:R-:W-:Y:S01]  /*1b040*/  DSETP.NEU.AND P0, PT, R6, 1, PT ;  /* 0x3ff000000600742a */ /* 0x000fe20003f0d000 */
[----:B------:R-:W-:Y:S01]  /*1b050*/  IMAD.MOV.U32 R6, RZ, RZ, -0x66666666 ;  /* 0x9999999aff067424 */ /* 0x000fe200078e00ff */
[----:B------:R-:W-:Y:S01]  /*1b060*/  DSETP.NEU.AND P1, PT, R22, RZ, PT ;  /* 0x000000ff1600722a */ /* 0x000fe20003f2d000 */
[----:B------:R-:W-:-:S03]  /*1b070*/  IMAD.MOV.U32 R7, RZ, RZ, 0x3ff19999 ;  /* 0x3ff19999ff077424 */ /* 0x000fc600078e00ff */
[----:B------:R-:W-:Y:S02]  /*1b080*/  FSEL R16, R4, RZ, P0 ;  /* 0x000000ff04107208 */ /* 0x000fe40000000000 */
[----:B------:R-:W-:Y:S01]  /*1b090*/  FSEL R17, R5, 1.875, P0 ;  /* 0x3ff0000005117808 */ /* 0x000fe20000000000 */
[----:B------:R-:W-:-:S05]  /*1b0a0*/  DSETP.NEU.AND P0, PT, R22, 1, PT ;  /* 0x3ff000001600742a */ /* 0x000fca0003f0d000 */
[----:B------:R-:W-:Y:S01]  /*1b0b0*/  DMUL R16, R32, R16 ;  /* 0x0000001020107228 */ /* 0x000fe20000000000 */
[----:B------:R-:W-:Y:S02]  /*1b0c0*/  FSEL R4, R14, RZ, P0 ;  /* 0x000000ff0e047208 */ /* 0x000fe40000000000 */
[----:B------:R-:W-:-:S06]  /*1b0d0*/  FSEL R5, R15, 1.875, P0 ;  /* 0x3ff000000f057808 */ /* 0x000fcc0000000000 */
[----:B------:R-:W-:Y:S02]  /*1b0e0*/  DMUL R16, R16, R4 ;  /* 0x0000000410107228 */ /* 0x000fe40000000000 */
[----:B------:R-:W-:Y:S01]  /*1b0f0*/  DFMA R4, R22, R6, 1 ;  /* 0x3ff000001604742b */ /* 0x000fe20000000006 */
[----:B------:R-:W-:Y:S01]  /*1b100*/  MOV R7, RZ ;  /* 0x000000ff00077202 */ /* 0x000fe20000000f00 */
[----:B------:R-:W-:-:S09]  /*1b110*/  IMAD.MOV.U32 R6, RZ, RZ, 0x40000000 ;  /* 0x40000000ff067424 */ /* 0x000fd200078e00ff */
[----:B------:R-:W-:Y:S05]  /*1b120*/  CALL.REL.NOINC `($_Z23cooling_function_singledddd$__internal_accurate_pow) ;  /* 0x000018dc00d47944 */ /* 0x000fea0003c00000 */
[----:B------:R-:W-:Y:S05]  /*1b130*/  BSYNC.RECONVERGENT B1 ;  /* 0x0000000000017941 */ /* 0x000fea0003800200 */
.L_x_495:
[C---:B------:R-:W-:Y:S01]  /*1b140*/  DADD R6, R22.reuse, 2 ;  /* 0x4000000016067429 */ /* 0x040fe20000000000 */
[----:B------:R-:W-:Y:S01]  /*1b150*/  @!P1 CS2R R32, SRZ ;  /* 0x0000000000209805 */ /* 0x000fe2000001ff00 */
[----:B------:R-:W-:Y:S01]  /*1b160*/  DSETP.NEU.AND P1, PT, R22, 1, PT ;  /* 0x3ff000001600742a */ /* 0x000fe20003f2d000 */
[----:B------:R-:W-:Y:S07]  /*1b170*/  BSSY.RECONVERGENT B1, `(.L_x_496) ;  /* 0x0000014000017945 */ /* 0x000fee0003800200 */
[----:B------:R-:W-:-:S04]  /*1b180*/  LOP3.LUT R6, R7, 0x7ff00000, RZ, 0xc0, !PT ;  /* 0x7ff0000007067812 */ /* 0x000fc800078ec0ff */
[----:B------:R-:W-:-:S13]  /*1b190*/  ISETP.NE.AND P0, PT, R6, 0x7ff00000, PT ;  /* 0x7ff000000600780c */ /* 0x000fda0003f05270 */
[----:B------:R-:W-:-:S14]  /*1b1a0*/  DSETP.NEU.OR P0, PT, |R22|, +INF , P0 ;  /* 0x7ff000001600742a */ /* 0x000fdc000070d600 */
[----:B------:R-:W-:Y:S02]  /*1b1b0*/  @!P0 IMAD.MOV.U32 R32, RZ, RZ, 0x0 ;  /* 0x00000000ff208424 */ /* 0x000fe400078e00ff */
        /* <DEDUP_REMOVED lines=10> */
[----:B------:R-:W-:Y:S02]  /*1b260*/  MOV R6, 0x40040000 ;  /* 0x4004000000067802 */ /* 0x000fe40000000f00 */
[----:B------:R-:W-:-:S09]  /*1b270*/  MOV R10, 0x1b290 ;  /* 0x0001b290000a7802 */ /* 0x000fd20000000f00 */
[----:B------:R-:W-:Y:S05]  /*1b280*/  CALL.REL.NOINC `($_Z23cooling_function_singledddd$__internal_accurate_pow) ;  /* 0x000018dc007c7944 */ /* 0x000fea0003c00000 */
[----:B------:R-:W-:Y:S02]  /*1b290*/  FSEL R6, R32, RZ, P1 ;  /* 0x000000ff20067208 */ /* 0x000fe40000800000 */
[----:B------:R-:W-:-:S07]  /*1b2a0*/  FSEL R7, R33, -QNAN , P1 ;  /* 0xfff8000021077808 */ /* 0x000fce0000800000 */
.L_x_497:
[----:B------:R-:W-:Y:S05]  /*1b2b0*/  BSYNC.RECONVERGENT B1 ;  /* 0x0000000000017941 */ /* 0x000fea0003800200 */
.L_x_496:
[----:B------:R-:W-:-:S10]  /*1b2c0*/  DADD R8, R22, 2.5 ;  /* 0x4004000016087429 */ /* 0x000fd40000000000 */
[----:B------:R-:W-:-:S04]  /*1b2d0*/  LOP3.LUT R8, R9, 0x7ff00000, RZ, 0xc0, !PT ;  /* 0x7ff0000009087812 */ /* 0x000fc800078ec0ff */
[----:B------:R-:W-:-:S13]  /*1b2e0*/  ISETP.NE.AND P0, PT, R8, 0x7ff00000, PT ;  /* 0x7ff000000800780c */ /* 0x000fda0003f05270 */
[----:B------:R-:W-:-:S14]  /*1b2f0*/  DSETP.NEU.OR P0, PT, |R22|, +INF , P0 ;  /* 0x7ff000001600742a */ /* 0x000fdc000070d600 */
[----:B------:R-:W-:Y:S02]  /*1b300*/  @!P0 IMAD.MOV.U32 R6, RZ, RZ, 0x0 ;  /* 0x00000000ff068424 */ /* 0x000fe400078e00ff */
[----:B------:R-:W-:Y:S01]  /*1b310*/  @!P0 IMAD.MOV.U32 R7, RZ, RZ, 0x7ff00000 ;  /* 0x7ff00000ff078424 */ /* 0x000fe200078e00ff */
[----:B------:R-:W-:-:S05]  /*1b320*/  DSETP.NEU.AND P0, PT, R22, 1, PT ;  /* 0x3ff000001600742a */ /* 0x000fca0003f0d000 */
[----:B------:R-:W-:-:S10]  /*1b330*/  DMUL R6, R6, 1.25 ;  /* 0x3ff4000006067828 */ /* 0x000fd40000000000 */
[----:B------:R-:W-:Y:S02]  /*1b340*/  FSEL R6, R6, RZ, P0 ;  /* 0x000000ff06067208 */ /* 0x000fe40000000000 */
[----:B------:R-:W-:-:S06]  /*1b350*/  FSEL R7, R7, 1.90625, P0 ;  /* 0x3ff4000007077808 */ /* 0x000fcc0000000000 */
[----:B------:R-:W-:-:S08]  /*1b360*/  DADD R4, R4, -R6 ;  /* 0x0000000004047229 */ /* 0x000fd00000000806 */
[----:B------:R-:W-:Y:S01]  /*1b370*/  DMUL R16, R16, R4 ;  /* 0x0000000410107228 */ /* 0x000fe20000000000 */
[----:B------:R-:W-:Y:S10]  /*1b380*/  BRA `(.L_x_498) ;  /* 0x0000000800247947 */ /* 0x000ff40003800000 */
.L_x_488:
        /* <DEDUP_REMOVED lines=9> */
.L_x_499:
        /* <DEDUP_REMOVED lines=19> */
.L_x_501:
[----:B------:R-:W-:Y:S05]  /*1b550*/  BSYNC.RECONVERGENT B1 ;  /* 0x0000000000017941 */ /* 0x000fea0003800200 */
.L_x_500:
[----:B------:R-:W-:Y:S01]  /*1b560*/  BSSY.RECONVERGENT B1, `(.L_x_502) ;  /* 0x0000005000017945 */ /* 0x000fe20003800200 */
[----:B------:R-:W-:Y:S01]  /*1b570*/  MOV R7, RZ ;  /* 0x000000ff00077202 */ /* 0x000fe20000000f00 */
[----:B------:R-:W-:Y:S01]  /*1b580*/  IMAD.MOV.U32 R6, RZ, RZ, -0x3fca0000 ;  /* 0xc0360000ff067424 */ /* 0x000fe200078e00ff */
[----:B------:R-:W-:-:S07]  /*1b590*/  MOV R10, 0x1b5b0 ;  /* 0x0001b5b0000a7802 */ /* 0x000fce0000000f00 */
[----:B------:R-:W-:Y:S05]  /*1b5a0*/  CALL.REL.NOINC `($_Z23cooling_function_singledddd$__internal_accurate_pow) ;  /* 0x000018d800b47944 */ /* 0x000fea0003c00000 */
[----:B------:R-:W-:Y:S05]  /*1b5b0*/  BSYNC.RECONVERGENT B1 ;  /* 0x0000000000017941 */ /* 0x000fea0003800200 */
.L_x_502:
[----:B------:R-:W-:Y:S01]  /*1b5c0*/  UMOV UR4, 0xd916872b ;  /* 0xd916872b00047882 */ /* 0x000fe20000000000 */
[----:B------:R-:W-:Y:S01]  /*1b5d0*/  UMOV UR5, 0x3ff1f7ce ;  /* 0x3ff1f7ce00057882 */ /* 0x000fe20000000000 */
[----:B------:R-:W-:Y:S01]  /*1b5e0*/  IMAD.MOV.U32 R10, RZ, RZ, R46 ;  /* 0x000000ffff0a7224 */ /* 0x000fe200078e002e */
[----:B------:R-:W-:Y:S01]  /*1b5f0*/  DMUL R8, R22, UR4 ;  /* 0x0000000416087c28 */ /* 0x000fe20008000000 */
[----:B------:R-:W-:Y:S01]  /*1b600*/  MOV R11, R47 ;  /* 0x0000002f000b7202 */ /* 0x000fe20000000f00 */
[----:B------:R-:W-:Y:S01]  /*1b610*/  UMOV UR4, 0xf5c28f5c ;  /* 0xf5c28f5c00047882 */ /* 0x000fe20000000000 */
[----:B------:R-:W-:Y:S01]  /*1b620*/  UMOV UR5, 0x400b5c28 ;  /* 0x400b5c2800057882 */ /* 0x000fe20000000000 */
[----:B------:R-:W-:Y:S01]  /*1b630*/  BSSY.RECONVERGENT B1, `(.L_x_503) ;  /* 0x0000059000017945 */ /* 0x000fe20003800200 */
[----:B------:R-:W-:Y:S02]  /*1b640*/  DMUL R32, R32, UR4 ;  /* 0x0000000420207c28 */ /* 0x000fe40008000000 */
[----:B------:R-:W-:-:S03]  /*1b650*/  DSETP.NEU.AND P0, PT, R10, 1, PT ;  /* 0x3ff000000a00742a */ /* 0x000fc60003f0d000 */
[----:B------:R-:W-:Y:S01]  /*1b660*/  ISETP.GT.AND P1, PT, R9, 0xfffff, PT ;  /* 0x000fffff0900780c */ /* 0x000fe20003f24270 */
[----:B------:R-:W-:Y:S02]  /*1b670*/  IMAD.MOV.U32 R6, RZ, RZ, R8 ;  /* 0x000000ffff067224 */ /* 0x000fe400078e0008 */
[--C-:B------:R-:W-:Y:S01]  /*1b680*/  IMAD.MOV.U32 R7, RZ, RZ, R9.reuse ;  /* 0x000000ffff077224 */ /* 0x100fe200078e0009 */
[----:B------:R-:W-:Y:S01]  /*1b690*/  FSEL R4, R4, RZ, P0 ;  /* 0x000000ff04047208 */ /* 0x000fe20000000000 */
[----:B------:R-:W-:Y:S01]  /*1b6a0*/  IMAD.MOV.U32 R0, RZ, RZ, R9 ;  /* 0x000000ffff007224 */ /* 0x000fe200078e0009 */
[----:B------:R-:W-:-:S06]  /*1b6b0*/  FSEL R5, R5, 1.875, P0 ;  /* 0x3ff0000005057808 */ /* 0x000fcc0000000000 */
[----:B------:R-:W-:Y:S02]  /*1b6c0*/  DMUL R32, R32, R4 ;  /* 0x0000000420207228 */ /* 0x000fe40000000000 */
[----:B------:R-:W-:-:S10]  /*1b6d0*/  @!P1 DMUL R6, R6, 1.80143985094819840000e+16 ;  /* 0x4350000006069828 */ /* 0x000fd40000000000 */
[----:B------:R-:W-:Y:S02]  /*1b6e0*/  @!P1 IMAD.MOV.U32 R0, RZ, RZ, R7 ;  /* 0x000000ffff009224 */ /* 0x000fe400078e0007 */
[----:B------:R-:W-:Y:S02]  /*1b6f0*/  @!P1 IMAD.MOV.U32 R8, RZ, RZ, R6 ;  /* 0x000000ffff089224 */ /* 0x000fe400078e0006 */
[----:B------:R-:W-:-:S05]  /*1b700*/  VIADD R3, R0, 0xffffffff ;  /* 0xffffffff00037836 */ /* 0x000fca0000000000 */
[----:B------:R-:W-:Y:S01]  /*1b710*/  ISETP.GT.U32.AND P0, PT, R3, 0x7feffffe, PT ;  /* 0x7feffffe0300780c */ /* 0x000fe20003f04070 */
[----:B------:R-:W-:Y:S01]  /*1b720*/  IMAD.MOV.U32 R3, RZ, RZ, -0x3ff ;  /* 0xfffffc01ff037424 */ /* 0x000fe200078e00ff */
[----:B------:R-:W-:-:S11]  /*1b730*/  @!P1 MOV R3, 0xfffffbcb ;  /* 0xfffffbcb00039802 */ /* 0x000fd60000000f00 */
[----:B------:R-:W-:Y:S05]  /*1b740*/  @P0 BRA `(.L_x_504) ;  /* 0x0000000400040947 */ /* 0x000fea0003800000 */
[----:B------:R-:W-:Y:S01]  /*1b750*/  LOP3.LUT R4, R0, 0xfffff, RZ, 0xc0, !PT ;  /* 0x000fffff00047812 */ /* 0x000fe200078ec0ff */
[----:B------:R-:W-:Y:S01]  /*1b760*/  IMAD.MOV.U32 R14, RZ, RZ, -0x748574fc ;  /* 0x8b7a8b04ff0e7424 */ /* 0x000fe200078e00ff */
[----:B------:R-:W-:Y:S01]  /*1b770*/  UMOV UR4, 0x3ae80f1e ;  /* 0x3ae80f1e00047882 */ /* 0x000fe20000000000 */
[----:B------:R-:W-:Y:S01]  /*1b780*/  IMAD.MOV.U32 R15, RZ, RZ, 0x3ed0ee25 ;  /* 0x3ed0ee25ff0f7424 */ /* 0x000fe200078e00ff */
[----:B------:R-:W-:Y:S01]  /*1b790*/  LOP3.LUT R5, R4, 0x3ff00000, RZ, 0xfc, !PT ;  /* 0x3ff0000004057812 */ /* 0x000fe200078efcff */
[----:B------:R-:W-:Y:S01]  /*1b7a0*/  IMAD.MOV.U32 R4, RZ, RZ, R8 ;  /* 0x000000ffff047224 */ /* 0x000fe200078e0008 */
[----:B------:R-:W-:Y:S01]  /*1b7b0*/  MOV R8, RZ ;  /* 0x000000ff00087202 */ /* 0x000fe20000000f00 */
[----:B------:R-:W-:Y:S01]  /*1b7c0*/  UMOV UR5, 0x3eb1380b ;  /* 0x3eb1380b00057882 */ /* 0x000fe20000000000 */
        /* <DEDUP_REMOVED lines=57> */
.L_x_504:
[----:B------:R-:W-:Y:S01]  /*1bb60*/  MOV R4, 0x0 ;  /* 0x0000000000047802 */ /* 0x000fe20000000f00 */
[----:B------:R-:W-:Y:S01]  /*1bb70*/  IMAD.MOV.U32 R5, RZ, RZ, 0x7ff00000 ;  /* 0x7ff00000ff057424 */ /* 0x000fe200078e00ff */
[----:B------:R-:W-:-:S05]  /*1bb80*/  LOP3.LUT P0, RZ, R7, 0x7fffffff, RZ, 0xc0, !PT ;  /* 0x7fffffff07ff7812 */ /* 0x000fca000780c0ff */
[----:B------:R-:W-:-:S10]  /*1bb90*/  DFMA R4, R6, R4, +INF ;  /* 0x7ff000000604742b */ /* 0x000fd40000000004 */
[----:B------:R-:W-:Y:S02]  /*1bba0*/  FSEL R4, R4, RZ, P0 ;  /* 0x000000ff04047208 */ /* 0x000fe40000000000 */
[----:B------:R-:W-:-:S07]  /*1bbb0*/  FSEL R5, R5, -QNAN , P0 ;  /* 0xfff0000005057808 */ /* 0x000fce0000000000 */
.L_x_505:
[----:B------:R-:W-:Y:S05]  /*1bbc0*/  BSYNC.RECONVERGENT B1 ;  /* 0x0000000000017941 */ /* 0x000fea0003800200 */
.L_x_503:
[----:B------:R-:W-:Y:S01]  /*1bbd0*/  UMOV UR4, 0x47ae147b ;  /* 0x47ae147b00047882 */ /* 0x000fe20000000000 */
[----:B------:R-:W-:Y:S01]  /*1bbe0*/  UMOV UR5, 0x3ff47ae1 ;  /* 0x3ff47ae100057882 */ /* 0x000fe20000000000 */
[----:B------:R-:W-:Y:S02]  /*1bbf0*/  DMUL R16, R32, R22 ;  /* 0x0000001620107228 */ /* 0x000fe40000000000 */
[----:B------:R-:W-:-:S08]  /*1bc00*/  DADD R4, R4, UR4 ;  /* 0x0000000404047e29 */ /* 0x000fd00008000000 */
[----:B------:R-:W-:-:S11]  /*1bc10*/  DMUL R16, R4, R16 ;  /* 0x0000001004107228 */ /* 0x000fd60000000000 */
.L_x_498:
[----:B------:R-:W-:Y:S05]  /*1bc20*/  BSYNC.RECONVERGENT B0 ;  /* 0x0000000000007941 */ /* 0x000fea0003800200 */
.L_x_487:
[----:B------:R-:W-:Y:S01]  /*1bc30*/  DSETP.GE.AND P0, PT, R22, 1, PT ;  /* 0x3ff000001600742a */ /* 0x000fe20003f06000 */
[----:B------:R-:W-:-:S13]  /*1bc40*/  BSSY.RECONVERGENT B0, `(.L_x_506) ;  /* 0x0000132000007945 */ /* 0x000fda0003800200 */
[----:B------:R-:W-:Y:S05]  /*1bc50*/  @!P0 BRA `(.L_x_507) ;  /* 0x00000008008c8947 */ /* 0x000fea0003800000 */
[----:B------:R-:W-:Y:S01]  /*1bc60*/  IMAD.MOV.U32 R4, RZ, RZ, R46 ;  /* 0x000000ffff047224 */ /* 0x000fe200078e002e */
[----:B------:R-:W-:Y:S01]  /*1bc70*/  BSSY.RECONVERGENT B1, `(.L_x_508) ;  /* 0x0000007000017945 */ /* 0x000fe20003800200 */
[----:B------:R-:W-:Y:S01]  /*1bc80*/  IMAD.MOV.U32 R5, RZ, RZ, R47 ;  /* 0x000000ffff057224 */ /* 0x000fe200078e002f */
[----:B------:R-:W-:Y:S01]  /*1bc90*/  MOV R6, 0x40000000 ;  /* 0x4000000000067802 */ /* 0x000fe20000000f00 */
[----:B------:R-:W-:Y:S01]  /*1bca0*/  IMAD.MOV.U32 R7, RZ, RZ, RZ ;  /* 0x000000ffff077224 */ /* 0x000fe200078e00ff */
[----:B------:R-:W-:-:S03]  /*1bcb0*/  MOV R10, 0x1bce0 ;  /* 0x0001bce0000a7802 */ /* 0x000fc60000000f00 */
[----:B------:R-:W-:-:S11]  /*1bcc0*/  DADD R8, -RZ, |R4| ;  /* 0x00000000ff087229 */ /* 0x000fd60000000504 */
[----:B------:R-:W-:Y:S05]  /*1bcd0*/  CALL.REL.NOINC `($_Z23cooling_function_singledddd$__internal_accurate_pow) ;  /* 0x000018d000e87944 */ /* 0x000fea0003c00000 */
[----:B------:R-:W-:Y:S05]  /*1bce0*/  BSYNC.RECONVERGENT B1 ;  /* 0x0000000000017941 */ /* 0x000fea0003800200 */
.L_x_508:
[----:B------:R-:W-:Y:S01]  /*1bcf0*/  IMAD.MOV.U32 R6, RZ, RZ, R46 ;  /* 0x000000ffff067224 */ /* 0x000fe200078e002e */
[----:B------:R-:W-:Y:S01]  /*1bd00*/  BSSY.RECONVERGENT B1, `(.L_x_509) ;  /* 0x0000012000017945 */ /* 0x000fe20003800200 */
[----:B------:R-:W-:Y:S01]  /*1bd10*/  IMAD.MOV.U32 R7, RZ, RZ, R47 ;  /* 0x000000ffff077224 */ /* 0x000fe200078e002f */
[----:B------:R-:W-:Y:S01]  /*1bd20*/  MOV R8, RZ ;  /* 0x000000ff00087202 */ /* 0x000fe20000000f00 */
[----:B------:R-:W-:-:S04]  /*1bd30*/  IMAD.MOV.U32 R9, RZ, RZ, 0x40240000 ;  /* 0x40240000ff097424 */ /* 0x000fc800078e00ff */
        /* <DEDUP_REMOVED lines=14> */
.L_x_510:
[----:B------:R-:W-:Y:S05]  /*1be20*/  BSYNC.RECONVERGENT B1 ;  /* 0x0000000000017941 */ /* 0x000fea0003800200 */
.L_x_509:
[----:B------:R-:W-:Y:S01]  /*1be30*/  BSSY.RECONVERGENT B1, `(.L_x_511) ;  /* 0x0000005000017945 */ /* 0x000fe20003800200 */
[----:B------:R-:W-:Y:S01]  /*1be40*/  IMAD.MOV.U32 R7, RZ, RZ, RZ ;  /* 0x000000ffff077224 */ /* 0x000fe200078e00ff */
[----:B------:R-:W-:Y:S02]  /*1be50*/  MOV R6, 0xc0360000 ;  /* 0xc036000000067802 */ /* 0x000fe40000000f00 */
[----:B------:R-:W-:-:S07]  /*1be60*/  MOV R10, 0x1be80 ;  /* 0x0001be80000a7802 */ /* 0x000fce0000000f00 */
[----:B------:R-:W-:Y:S05]  /*1be70*/  CALL.REL.NOINC `($_Z23cooling_function_singledddd$__internal_accurate_pow) ;  /* 0x000018d000807944 */ /* 0x000fea0003c00000 */
[----:B------:R-:W-:Y:S05]  /*1be80*/  BSYNC.RECONVERGENT B1 ;  /* 0x0000000000017941 */ /* 0x000fea0003800200 */
.L_x_511:
[----:B------:R-:W-:Y:S01]  /*1be90*/  IMAD.MOV.U32 R6, RZ, RZ, -0x147ae148 ;  /* 0xeb851eb8ff067424 */ /* 0x000fe200078e00ff */
[----:B------:R-:W-:Y:S01]  /*1bea0*/  UMOV UR4, 0xd916872b ;  /* 0xd916872b00047882 */ /* 0x000fe20000000000 */
[----:B------:R-:W-:Y:S01]  /*1beb0*/  IMAD.MOV.U32 R7, RZ, RZ, 0x3fdeb851 ;  /* 0x3fdeb851ff077424 */ /* 0x000fe200078e00ff */
[----:B------:R-:W-:Y:S01]  /*1bec0*/  UMOV UR5, 0x3ff1f7ce ;  /* 0x3ff1f7ce00057882 */ /* 0x000fe20000000000 */
[----:B------:R-:W-:Y:S01]  /*1bed0*/  MOV R10, R46 ;  /* 0x0000002e000a7202 */ /* 0x000fe20000000f00 */
[----:B------:R-:W-:Y:S01]  /*1bee0*/  IMAD.MOV.U32 R11, RZ, RZ, R47 ;  /* 0x000000ffff0b7224 */ /* 0x000fe200078e002f */
[C---:B------:R-:W-:Y:S01]  /*1bef0*/  DMUL R36, R22.reuse, 9 ;  /* 0x4022000016247828 */ /* 0x040fe20000000000 */
[----:B------:R-:W-:Y:S01]  /*1bf00*/  BSSY.RECONVERGENT B1, `(.L_x_512) ;  /* 0x000005d000017945 */ /* 0x000fe20003800200 */
[----:B------:R-:W-:Y:S01]  /*1bf10*/  DFMA R8, R22, UR4, R6 ;  /* 0x0000000416087c2b */ /* 0x000fe20008000006 */
[----:B------:R-:W-:Y:S01]  /*1bf20*/  UMOV UR4, 0x7ae147ae ;  /* 0x7ae147ae00047882 */ /* 0x000fe20000000000 */
[----:B------:R-:W-:Y:S01]  /*1bf30*/  UMOV UR5, 0x3ff7ae14 ;  /* 0x3ff7ae1400057882 */ /* 0x000fe20000000000 */
[----:B------:R-:W-:-:S02]  /*1bf40*/  DSETP.NEU.AND P0, PT, R10, 1, PT ;  /* 0x3ff000000a00742a */ /* 0x000fc40003f0d000 */
[----:B------:R-:W-:-:S04]  /*1bf50*/  DMUL R32, R32, UR4 ;  /* 0x0000000420207c28 */ /* 0x000fc80008000000 */
[----:B------:R-:W-:Y:S01]  /*1bf60*/  FSEL R4, R4, RZ, P0 ;  /* 0x000000ff04047208 */ /* 0x000fe20000000000 */
[----:B------:R-:W-:Y:S01]  /*1bf70*/  IMAD.MOV.U32 R6, RZ, RZ, R8 ;  /* 0x000000ffff067224 */ /* 0x000fe200078e0008 */
[----:B------:R-:W-:Y:S01]  /*1bf80*/  ISETP.GT.AND P1, PT, R9, 0xfffff, PT ;  /* 0x000fffff0900780c */ /* 0x000fe20003f24270 */
[--C-:B------:R-:W-:Y:S01]  /*1bf90*/  IMAD.MOV.U32 R7, RZ, RZ, R9.reuse ;  /* 0x000000ffff077224 */ /* 0x100fe200078e0009 */
[----:B------:R-:W-:Y:S01]  /*1bfa0*/  FSEL R5, R5, 1.875, P0 ;  /* 0x3ff0000005057808 */ /* 0x000fe20000000000 */
[----:B------:R-:W-:-:S05]  /*1bfb0*/  IMAD.MOV.U32 R0, RZ, RZ, R9 ;  /* 0x000000ffff007224 */ /* 0x000fca00078e0009 */
[----:B------:R-:W-:-:S05]  /*1bfc0*/  DMUL R4, R32, R4 ;  /* 0x0000000420047228 */ /* 0x000fca0000000000 */
[----:B------:R-:W-:-:S03]  /*1bfd0*/  @!P1 DMUL R6, R6, 1.80143985094819840000e+16 ;  /* 0x4350000006069828 */ /* 0x000fc60000000000 */
[----:B------:R-:W-:-:S07]  /*1bfe0*/  DMUL R36, R36, R4 ;  /* 0x0000000424247228 */ /* 0x000fce0000000000 */
[----:B------:R-:W-:Y:S02]  /*1bff0*/  @!P1 IMAD.MOV.U32 R0, RZ, RZ, R7 ;  /* 0x000000ffff009224 */ /* 0x000fe400078e0007 */
[----:B------:R-:W-:Y:S02]  /*1c000*/  @!P1 IMAD.MOV.U32 R8, RZ, RZ, R6 ;  /* 0x000000ffff089224 */ /* 0x000fe400078e0006 */
[----:B------:R-:W-:-:S05]  /*1c010*/  VIADD R3, R0, 0xffffffff ;  /* 0xffffffff00037836 */ /* 0x000fca0000000000 */
[----:B------:R-:W-:Y:S02]  /*1c020*/  ISETP.GT.U32.AND P0, PT, R3, 0x7feffffe, PT ;  /* 0x7feffffe0300780c */ /* 0x000fe40003f04070 */
[----:B------:R-:W-:Y:S01]  /*1c030*/  MOV R3, 0xfffffc01 ;  /* 0xfffffc0100037802 */ /* 0x000fe20000000f00 */
        /* <DEDUP_REMOVED lines=11> */
[----:B------:R-:W-:Y:S01]  /*1c0f0*/  UMOV UR6, 0x80000000 ;  /* 0x8000000000067882 */ /* 0x000fe20000000000 */
[----:B------:R-:W-:Y:S01]  /*1c100*/  LEA.HI R0, R0, R3, RZ, 0xc ;  /* 0x0000000300007211 */ /* 0x000fe200078f60ff */
[----:B------:R-:W-:Y:S01]  /*1c110*/  UMOV UR7, 0x43300000 ;  /* 0x4330000000077882 */ /* 0x000fe20000000000 */
[----:B------:R-:W-:-:S09]  /*1c120*/  MOV R21, 0x43300000 ;  /* 0x4330000000157802 */ /* 0x000fd20000000f00 */
[----:B------:R-:W-:Y:S02]  /*1c130*/  @P0 VIADD R7, R5, 0xfff00000 ;  /* 0xfff0000005070836 */ /* 0x000fe40000000000 */
[----:B------:R-:W-:-:S03]  /*1c140*/  @P0 VIADD R0, R0, 0x1 ;  /* 0x0000000100000836 */ /* 0x000fc60000000000 */
[----:B------:R-:W-:Y:S02]  /*1c150*/  @P0 MOV R5, R7 ;  /* 0x0000000700050202 */ /* 0x000fe40000000f00 */
[----:B------:R-:W-:-:S04]  /*1c160*/  LOP3.LUT R20, R0, 0x80000000, RZ, 0x3c, !PT ;  /* 0x8000000000147812 */ /* 0x000fc800078e3cff */
        /* <DEDUP_REMOVED lines=48> */
.L_x_513:
[----:B------:R-:W-:Y:S01]  /*1c470*/  IMAD.MOV.U32 R4, RZ, RZ, 0x0 ;  /* 0x00000000ff047424 */ /* 0x000fe200078e00ff */
[----:B------:R-:W-:Y:S01]  /*1c480*/  LOP3.LUT P0, RZ, R7, 0x7fffffff, RZ, 0xc0, !PT ;  /* 0x7fffffff07ff7812 */ /* 0x000fe2000780c0ff */
[----:B------:R-:W-:-:S06]  /*1c490*/  IMAD.MOV.U32 R5, RZ, RZ, 0x7ff00000 ;  /* 0x7ff00000ff057424 */ /* 0x000fcc00078e00ff */
[----:B------:R-:W-:-:S10]  /*1c4a0*/  DFMA R4, R6, R4, +INF ;  /* 0x7ff000000604742b */ /* 0x000fd40000000004 */
[----:B------:R-:W-:Y:S02]  /*1c4b0*/  FSEL R4, R4, RZ, P0 ;  /* 0x000000ff04047208 */ /* 0x000fe40000000000 */
[----:B------:R-:W-:-:S07]  /*1c4c0*/  FSEL R5, R5, -QNAN , P0 ;  /* 0xfff0000005057808 */ /* 0x000fce0000000000 */
.L_x_514:
[----:B------:R-:W-:Y:S05]  /*1c4d0*/  BSYNC.RECONVERGENT B1 ;  /* 0x0000000000017941 */ /* 0x000fea0003800200 */
.L_x_512:
        /* <DEDUP_REMOVED lines=20> */
[----:B------:R-:W-:Y:S02]  /*1c620*/  IMAD.MOV.U32 R9, RZ, RZ, R37 ;  /* 0x000000ffff097224 */ /* 0x000fe400078e0025 */
[----:B------:R-:W-:Y:S02]  /*1c630*/  IMAD.MOV.U32 R10, RZ, RZ, 0x54442d18 ;  /* 0x54442d18ff0a7424 */ /* 0x000fe400078e00ff */
[----:B------:R-:W-:-:S07]  /*1c640*/  IMAD.MOV.U32 R13, RZ, RZ, 0x401921fb ;  /* 0x401921fbff0d7424 */ /* 0x000fce00078e00ff */
[----:B------:R-:W-:Y:S05]  /*1c650*/  CALL.REL.NOINC `($__internal_1_$__cuda_sm20_div_rn_f64_full) ;  /* 0x000018c000307944 */ /* 0x000fea0003c00000 */
.L_x_516:
[----:B------:R-:W-:Y:S05]  /*1c660*/  BSYNC.RECONVERGENT B1 ;  /* 0x0000000000017941 */ /* 0x000fea0003800200 */
.L_x_515:
[----:B------:R-:W-:Y:S01]  /*1c670*/  DMUL R140, R4, R8 ;  /* 0x00000008048c7228 */ /* 0x000fe20000000000 */
[----:B------:R-:W-:Y:S10]  /*1c680*/  BRA `(.L_x_517) ;  /* 0x0000000800347947 */ /* 0x000ff40003800000 */
.L_x_507:
[----:B------:R-:W-:Y:S01]  /*1c690*/  MOV R4, R46 ;  /* 0x0000002e00047202 */ /* 0x000fe20000000f00 */
[----:B------:R-:W-:Y:S01]  /*1c6a0*/  IMAD.MOV.U32 R5, RZ, RZ, R47 ;  /* 0x000000ffff057224 */ /* 0x000fe200078e002f */
[----:B------:R-:W-:Y:S01]  /*1c6b0*/  BSSY.RECONVERGENT B1, `(.L_x_518) ;  /* 0x0000006000017945 */ /* 0x000fe20003800200 */
[----:B------:R-:W-:Y:S01]  /*1c6c0*/  IMAD.MOV.U32 R7, RZ, RZ, RZ ;  /* 0x000000ffff077224 */ /* 0x000fe200078e00ff */
[----:B------:R-:W-:Y:S01]  /*1c6d0*/  MOV R10, 0x1c710 ;  /* 0x0001c710000a7802 */ /* 0x000fe20000000f00 */
[----:B------:R-:W-:Y:S02]  /*1c6e0*/  IMAD.MOV.U32 R6, RZ, RZ, 0x40000000 ;  /* 0x40000000ff067424 */ /* 0x000fe400078e00ff */
[----:B------:R-:W-:-:S11]  /*1c6f0*/  DADD R8, -RZ, |R4| ;  /* 0x00000000ff087229 */ /* 0x000fd60000000504 */
[----:B------:R-:W-:Y:S05]  /*1c700*/  CALL.REL.NOINC `($_Z23cooling_function_singledddd$__internal_accurate_pow) ;  /* 0x000018c8005c7944 */ /* 0x000fea0003c00000 */
[----:B------:R-:W-:Y:S05]  /*1c710*/  BSYNC.RECONVERGENT B1 ;  /* 0x0000000000017941 */ /* 0x000fea0003800200 */
.L_x_518:
[----:B------:R-:W-:Y:S01]  /*1c720*/  IMAD.MOV.U32 R6, RZ, RZ, R46 ;  /* 0x000000ffff067224 */ /* 0x000fe200078e002e */
[----:B------:R-:W-:Y:S01]  /*1c730*/  MOV R7, R47 ;  /* 0x0000002f00077202 */ /* 0x000fe20000000f00 */
[----:B------:R-:W-:Y:S01]  /*1c740*/  BSSY.RECONVERGENT B1, `(.L_x_519) ;  /* 0x0000011000017945 */ /* 0x000fe20003800200 */
[----:B------:R-:W-:Y:S02]  /*1c750*/  IMAD.MOV.U32 R8, RZ, RZ, RZ ;  /* 0x000000ffff087224 */ /* 0x000fe400078e00ff */
[----:B------:R-:W-:Y:S02]  /*1c760*/  IMAD.MOV.U32 R9, RZ, RZ, 0x40240000 ;  /* 0x40240000ff097424 */ /* 0x000fe400078e00ff */
        /* <DEDUP_REMOVED lines=12> */
[----:B------:R-:W-:Y:S01]  /*1c830*/  @!P0 MOV R4, 0x0 ;  /* 0x0000000000048802 */ /* 0x000fe20000000f00 */
[----:B------:R-:W-:-:S07]  /*1c840*/  @!P0 IMAD.MOV.U32 R5, RZ, RZ, 0x7ff00000 ;  /* 0x7ff00000ff058424 */ /* 0x000fce00078e00ff */
.L_x_520:
[----:B------:R-:W-:Y:S05]  /*1c850*/  BSYNC.RECONVERGENT B1 ;  /* 0x0000000000017941 */ /* 0x000fea0003800200 */
.L_x_519:
[----:B------:R-:W-:Y:S01]  /*1c860*/  BSSY.RECONVERGENT B1, `(.L_x_521) ;  /* 0x0000005000017945 */ /* 0x000fe20003800200 */
[----:B------:R-:W-:Y:S01]  /*1c870*/  IMAD.MOV.U32 R7, RZ, RZ, RZ ;  /* 0x000000ffff077224 */ /* 0x000fe200078e00ff */
[----:B------:R-:W-:Y:S01]  /*1c880*/  MOV R10, 0x1c8b0 ;  /* 0x0001c8b0000a7802 */ /* 0x000fe20000000f00 */
[----:B------:R-:W-:-:S07]  /*1c890*/  IMAD.MOV.U32 R6, RZ, RZ, -0x3fca0000 ;  /* 0xc0360000ff067424 */ /* 0x000fce00078e00ff */
[----:B------:R-:W-:Y:S05]  /*1c8a0*/  CALL.REL.NOINC `($_Z23cooling_function_singledddd$__internal_accurate_pow) ;  /* 0x000018c400f47944 */ /* 0x000fea0003c00000 */
[----:B------:R-:W-:Y:S05]  /*1c8b0*/  BSYNC.RECONVERGENT B1 ;  /* 0x0000000000017941 */ /* 0x000fea0003800200 */
.L_x_521:
[----:B------:R-:W-:Y:S01]  /*1c8c0*/  IMAD.MOV.U32 R6, RZ, RZ, R46 ;  /* 0x000000ffff067224 */ /* 0x000fe200078e002e */
[----:B------:R-:W-:Y:S01]  /*1c8d0*/  MOV R7, R47 ;  /* 0x0000002f00077202 */ /* 0x000fe20000000f00 */
        /* <DEDUP_REMOVED lines=8> */
[----:B------:R-:W-:-:S02]  /*1c960*/  IMAD.MOV.U32 R7, RZ, RZ, RZ ;  /* 0x000000ffff077224 */ /* 0x000fc400078e00ff */
[----:B------:R-:W-:Y:S01]  /*1c970*/  IMAD.MOV.U32 R6, RZ, RZ, 0x40080000 ;  /* 0x40080000ff067424 */ /* 0x000fe200078e00ff */
[----:B------:R-:W-:Y:S02]  /*1c980*/  FSEL R20, R4, RZ, P0 ;  /* 0x000000ff04147208 */ /* 0x000fe40000000000 */
[----:B------:R-:W-:Y:S01]  /*1c990*/  FSEL R21, R5, 1.875, P0 ;  /* 0x3ff0000005157808 */ /* 0x000fe20000000000 */
[----:B------:R-:W-:-:S05]  /*1c9a0*/  DADD R4, R22, R22 ;  /* 0x0000000016047229 */ /* 0x000fca0000000016 */
[----:B------:R-:W-:-:S11]  /*1c9b0*/  DMUL R20, R32, R20 ;  /* 0x0000001420147228 */ /* 0x000fd60000000000 */
[----:B------:R-:W-:Y:S05]  /*1c9c0*/  CALL.REL.NOINC `($_Z23cooling_function_singledddd$__internal_accurate_pow) ;  /* 0x000018c400ac7944 */ /* 0x000fea0003c00000 */
[----:B------:R-:W-:Y:S05]  /*1c9d0*/  BSYNC.RECONVERGENT B1 ;  /* 0x0000000000017941 */ /* 0x000fea0003800200 */
.L_x_522:
[----:B------:R-:W0:Y:S01]  /*1c9e0*/  MUFU.RCP64H R9, R33 ;  /* 0x0000002100097308 */ /* 0x000e220000001800 */
[----:B------:R-:W-:Y:S01]  /*1c9f0*/  MOV R8, 0x1 ;  /* 0x0000000100087802 */ /* 0x000fe20000000f00 */
[----:B------:R-:W-:Y:S01]  /*1ca00*/  BSSY.RECONVERGENT B1, `(.L_x_523) ;  /* 0x0000015000017945 */ /* 0x000fe20003800200 */
[----:B------:R-:W-:-:S04]  /*1ca10*/  FSETP.GEU.AND P1, PT, |R5|, 6.5827683646048100446e-37, PT ;  /* 0x036000000500780b */ /* 0x000fc80003f2e200 */
        /* <DEDUP_REMOVED lines=19> */
.L_x_524:
[----:B------:R-:W-:Y:S05]  /*1cb50*/  BSYNC.RECONVERGENT B1 ;  /* 0x0000000000017941 */ /* 0x000fea0003800200 */
.L_x_523:
[----:B------:R-:W-:Y:S01]  /*1cb60*/  DADD R8, -RZ, |R14| ;  /* 0x00000000ff087229 */ /* 0x000fe2000000050e */
[----:B------:R-:W-:Y:S01]  /*1cb70*/  BSSY.RECONVERGENT B1, `(.L_x_525) ;  /* 0x0000005000017945 */ /* 0x000fe20003800200 */
[----:B------:R-:W-:Y:S01]  /*1cb80*/  IMAD.MOV.U32 R7, RZ, RZ, RZ ;  /* 0x000000ffff077224 */ /* 0x000fe200078e00ff */
[----:B------:R-:W-:Y:S01]  /*1cb90*/  MOV R10, 0x1cbc0 ;  /* 0x0001cbc0000a7802 */ /* 0x000fe20000000f00 */
[----:B------:R-:W-:-:S07]  /*1cba0*/  IMAD.MOV.U32 R6, RZ, RZ, 0x3fe00000 ;  /* 0x3fe00000ff067424 */ /* 0x000fce00078e00ff */
[----:B------:R-:W-:Y:S05]  /*1cbb0*/  CALL.REL.NOINC `($_Z23cooling_function_singledddd$__internal_accurate_pow) ;  /* 0x000018c400307944 */ /* 0x000fea0003c00000 */
[----:B------:R-:W-:Y:S05]  /*1cbc0*/  BSYNC.RECONVERGENT B1 ;  /* 0x0000000000017941 */ /* 0x000fea0003800200 */
.L_x_525:
        /* <DEDUP_REMOVED lines=17> */
[----:B------:R-:W-:Y:S01]  /*1cce0*/  @!P2 IMAD.MOV.U32 R4, RZ, RZ, 0x0 ;  /* 0x00000000ff04a424 */ /* 0x000fe200078e00ff */
[----:B------:R-:W-:-:S07]  /*1ccf0*/  @!P2 MOV R5, 0x7ff00000 ;  /* 0x7ff000000005a802 */ /* 0x000fce0000000f00 */
.L_x_527:
[----:B------:R-:W-:Y:S05]  /*1cd00*/  BSYNC.RECONVERGENT B1 ;  /* 0x0000000000017941 */ /* 0x000fea0003800200 */
.L_x_526:
        /* <DEDUP_REMOVED lines=15> */
.L_x_529:
[----:B------:R-:W-:Y:S05]  /*1ce00*/  BSYNC.RECONVERGENT B1 ;  /* 0x0000000000017941 */ /* 0x000fea0003800200 */
.L_x_528:
[----:B------:R-:W-:Y:S01]  /*1ce10*/  IMAD.MOV.U32 R8, RZ, RZ, -0x28f5c28f ;  /* 0xd70a3d71ff087424 */ /* 0x000fe200078e00ff */
[----:B------:R-:W-:Y:S01]  /*1ce20*/  BSSY.RECONVERGENT B1, `(.L_x_530) ;  /* 0x000000e000017945 */ /* 0x000fe20003800200 */
[----:B------:R-:W-:-:S06]  /*1ce30*/  IMAD.MOV.U32 R9, RZ, RZ, 0x3ff570a3 ;  /* 0x3ff570a3ff097424 */ /* 0x000fcc00078e00ff */
[----:B------:R-:W-:-:S10]  /*1ce40*/  DADD R10, R22, R8 ;  /* 0x00000000160a7229 */ /* 0x000fd40000000008 */
[----:B------:R-:W-:Y:S01]  /*1ce50*/  LOP3.LUT R10, R11, 0x7ff00000, RZ, 0xc0, !PT ;  /* 0x7ff000000b0a7812 */ /* 0x000fe200078ec0ff */
[----:B------:R-:W-:-:S03]  /*1ce60*/  IMAD.MOV.U32 R11, RZ, RZ, 0x3ffc7ef9 ;  /* 0x3ffc7ef9ff0b7424 */ /* 0x000fc600078e00ff */
[----:B------:R-:W-:Y:S02]  /*1ce70*/  ISETP.NE.AND P0, PT, R10, 0x7ff00000, PT ;  /* 0x7ff000000a00780c */ /* 0x000fe40003f05270 */
[----:B------:R-:W-:-:S11]  /*1ce80*/  MOV R10, 0xdb22d0e5 ;  /* 0xdb22d0e5000a7802 */ /* 0x000fd60000000f00 */
[----:B------:R-:W-:Y:S05]  /*1ce90*/  @P0 BRA `(.L_x_531) ;  /* 0x0000000000180947 */ /* 0x000fea0003800000 */
[----:B------:R-:W-:-:S14]  /*1cea0*/  DSETP.NAN.AND P0, PT, R22, R22, PT ;  /* 0x000000161600722a */ /* 0x000fdc0003f08000 */
[----:B------:R-:W-:Y:S01]  /*1ceb0*/  @P0 DADD R6, R22, R8 ;  /* 0x0000000016060229 */ /* 0x000fe20000000008 */
[----:B------:R-:W-:Y:S10]  /*1cec0*/  @P0 BRA `(.L_x_531) ;  /* 0x00000000000c0947 */ /* 0x000ff40003800000 */
[----:B------:R-:W-:-:S14]  /*1ced0*/  DSETP.NEU.AND P0, PT, |R22|, +INF , PT ;  /* 0x7ff000001600742a */ /* 0x000fdc0003f0d200 */
[----:B------:R-:W-:Y:S02]  /*1cee0*/  @!P0 IMAD.MOV.U32 R6, RZ, RZ, 0x0 ;  /* 0x00000000ff068424 */ /* 0x000fe400078e00ff */
[----:B------:R-:W-:-:S07]  /*1cef0*/  @!P0 IMAD.MOV.U32 R7, RZ, RZ, 0x7ff00000 ;  /* 0x7ff00000ff078424 */ /* 0x000fce00078e00ff */
.L_x_531:
[----:B------:R-:W-:Y:S05]  /*1cf00*/  BSYNC.RECONVERGENT B1 ;  /* 0x0000000000017941 */ /* 0x000fea0003800200 */
.L_x_530:
[----:B------:R-:W-:Y:S02]  /*1cf10*/  DFMA R6, R6, R10, 1 ;  /* 0x3ff000000606742b */ /* 0x000fe4000000000a */
[----:B------:R-:W-:-:S08]  /*1cf20*/  DSETP.NEU.AND P0, PT, R22, 1, PT ;  /* 0x3ff000001600742a */ /* 0x000fd00003f0d000 */
[----:B------:R-:W-:Y:S02]  /*1cf30*/  FSEL R140, R6, -5.62519913238925044235e+27, P0 ;  /* 0xed916872068c7808 */ /* 0x000fe40000000000 */
[----:B------:R-:W-:-:S06]  /*1cf40*/  FSEL R141, R7, 2.0976247787475585938, P0 ;  /* 0x40063f7c078d7808 */ /* 0x000fcc0000000000 */
[----:B------:R-:W-:-:S11]  /*1cf50*/  DMUL R140, R4, R140 ;  /* 0x0000008c048c7228 */ /* 0x000fd60000000000 */
.L_x_517:
[----:B------:R-:W-:Y:S05]  /*1cf60*/  BSYNC.RECONVERGENT B0 ;  /* 0x0000000000007941 */ /* 0x000fea0003800200 */
.L_x_506:
[----:B------:R-:W-:Y:S01]  /*1cf70*/  DADD R140, R140, R16 ;  /* 0x000000008c8c7229 */ /* 0x000fe20000000010 */
[----:B------:R-:W-:Y:S01]  /*1cf80*/  MOV R0, 0x0 ;  /* 0x0000000000007802 */ /* 0x000fe20000000f00 */
[----:B------:R-:W0:Y:S01]  /*1cf90*/  LDCU.64 UR4, c[0x4][0x58] ;  /* 0x01000b00ff0477ac */ /* 0x000e220008000a00 */
[----:B------:R-:W-:Y:S01]  /*1cfa0*/  DSETP.NEU.AND P1, PT, R22, RZ, PT ;  /* 0x000000ff1600722a */ /* 0x000fe20003f2d000 */
[----:B------:R-:W-:Y:S01]  /*1cfb0*/  IADD3 R6, P0, PT, R130, 0x20, RZ ;  /* 0x0000002082067810 */ /* 0x000fe20007f1e0ff */
[----:B------:R1:W2:Y:S01]  /*1cfc0*/  LDC.64 R8, c[0x4][R0] ;  /* 0x0100000000087b82 */ /* 0x0002a20000000a00 */
[----:B------:R-:W-:Y:S01]  /*1cfd0*/  LOP3.LUT R27, R27, 0xfffffffb, RZ, 0xc0, !PT ;  /* 0xfffffffb1b1b7812 */ /* 0x000fe200078ec0ff */
[----:B------:R1:W-:Y:S02]  /*1cfe0*/  STL.64 [R1+0x20], R140 ;  /* 0x0000208c01007387 */ /* 0x0003e40000100a00 */
[----:B------:R-:W-:-:S08]  /*1cff0*/  IMAD.X R7, RZ, RZ, R119, P0 ;  /* 0x000000ffff077224 */ /* 0x000fd000000e0677 */
[----:B------:R-:W-:Y:S01]  /*1d000*/  @P1 LOP3.LUT R27, R27, 0x4, RZ, 0xfc, !PT ;  /* 0x000000041b1b1812 */ /* 0x000fe200078efcff */
[----:B0-----:R-:W-:Y:S01]  /*1d010*/  IMAD.U32 R4, RZ, RZ, UR4 ;  /* 0x00000004ff047e24 */ /* 0x001fe2000f8e00ff */
[----:B-1----:R-:W-:-:S07]  /*1d020*/  MOV R5, UR5 ;  /* 0x0000000500057c02 */ /* 0x002fce0008000f00 */
[----:B------:R-:W-:-:S07]  /*1d030*/  LEPC R20, `(.L_x_532) ;  /* 0x000000001014794e */ /* 0x000fce0000000000 */
[----:B--2---:R-:W-:Y:S05]  /*1d040*/  CALL.ABS.NOINC R8 ;  /* 0x0000000008007343 */ /* 0x004fea0003c00000 */
.L_x_532:
[----:B------:R-:W-:Y:S01]  /*1d050*/  BSSY.RECONVERGENT B0, `(.L_x_533) ;  /* 0x0000007000007945 */ /* 0x000fe20003800200 */
[----:B------:R-:W-:Y:S01]  /*1d060*/  IMAD.MOV.U32 R8, RZ, RZ, RZ ;  /* 0x000000ffff087224 */ /* 0x000fe200078e00ff */
[----:B------:R-:W-:Y:S01]  /*1d070*/  MOV R6, 0x40180000 ;  /* 0x4018000000067802 */ /* 0x000fe20000000f00 */
[----:B------:R-:W-:Y:S01]  /*1d080*/  IMAD.MOV.U32 R9, RZ, RZ, 0x40240000 ;  /* 0x40240000ff097424 */ /* 0x000fe200078e00ff */
[----:B------:R-:W-:Y:S01]  /*1d090*/  MOV R10, 0x1d0c0 ;  /* 0x0001d0c0000a7802 */ /* 0x000fe20000000f00 */
[----:B------:R-:W-:-:S07]  /*1d0a0*/  IMAD.MOV.U32 R7, RZ, RZ, RZ ;  /* 0x000000ffff077224 */ /* 0x000fce00078e00ff */
[----:B------:R-:W-:Y:S05]  /*1d0b0*/  CALL.REL.NOINC `($_Z23cooling_function_singledddd$__internal_accurate_pow) ;  /* 0x000018bc00f07944 */ /* 0x000fea0003c00000 */
[----:B------:R-:W-:Y:S05]  /*1d0c0*/  BSYNC.RECONVERGENT B0 ;  /* 0x0000000000007941 */ /* 0x000fea0003800200 */
.L_x_533:
[----:B------:R-:W-:Y:S01]  /*1d0d0*/  UMOV UR4, 0x66666666 ;  /* 0x6666666600047882 */ /* 0x000fe20000000000 */
[----:B------:R-:W-:Y:S01]  /*1d0e0*/  UMOV UR5, 0x40066666 ;  /* 0x4006666600057882 */ /* 0x000fe20000000000 */
[----:B------:R-:W-:Y:S01]  /*1d0f0*/  IMAD.MOV.U32 R4, RZ, RZ, R48 ;  /* 0x000000ffff047224 */ /* 0x000fe200078e0030 */
[----:B------:R-:W-:Y:S01]  /*1d100*/  DMUL R88, R32, UR4 ;  /* 0x0000000420587c28 */ /* 0x000fe20008000000 */
[----:B------:R-:W-:Y:S01]  /*1d110*/  IMAD.MOV.U32 R5, RZ, RZ, R49 ;  /* 0x000000ffff057224 */ /* 0x000fe200078e0031 */
[----:B------:R-:W-:Y:S01]  /*1d120*/  DADD R8, -RZ, |R22| ;  /* 0x00000000ff087229 */ /* 0x000fe20000000516 */
[----:B------:R-:W-:Y:S01]  /*1d130*/  BSSY.RECONVERGENT B0, `(.L_x_534) ;  /* 0x0000006000007945 */ /* 0x000fe20003800200 */
[----:B------:R-:W-:Y:S01]  /*1d140*/  IMAD.MOV.U32 R7, RZ, RZ, RZ ;  /* 0x000000ffff077224 */ /* 0x000fe200078e00ff */
[----:B------:R-:W-:Y:S01]  /*1d150*/  MOV R10, 0x1d190 ;  /* 0x0001d190000a7802 */ /* 0x000fe20000000f00 */
[----:B------:R-:W-:Y:S02]  /*1d160*/  IMAD.MOV.U32 R6, RZ, RZ, 0x40000000 ;  /* 0x40000000ff067424 */ /* 0x000fe400078e00ff */
[----:B------:R-:W-:-:S11]  /*1d170*/  DMUL R88, R88, R4 ;  /* 0x0000000458587228 */ /* 0x000fd60000000000 */
[----:B------:R-:W-:Y:S05]  /*1d180*/  CALL.REL.NOINC `($_Z23cooling_function_singledddd$__internal_accurate_pow) ;  /* 0x000018bc00bc7944 */ /* 0x000fea0003c00000 */
[----:B------:R-:W-:Y:S05]  /*1d190*/  BSYNC.RECONVERGENT B0 ;  /* 0x0000000000007941 */ /* 0x000fea0003800200 */
.L_x_534:
[C---:B------:R-:W-:Y:S01]  /*1d1a0*/  DADD R4, R22.reuse, 2 ;  /* 0x4000000016047429 */ /* 0x040fe20000000000 */
[----:B------:R-:W-:Y:S01]  /*1d1b0*/  LOP3.LUT P2, RZ, R27, 0x4, RZ, 0xc0, !PT ;  /* 0x000000041bff7812 */ /* 0x000fe2000784c0ff */
[----:B------:R-:W-:Y:S01]  /*1d1c0*/  BSSY.RECONVERGENT B0, `(.L_x_535) ;  /* 0x000000d000007945 */ /* 0x000fe20003800200 */
[----:B------:R-:W-:Y:S02]  /*1d1d0*/  DSETP.NEU.AND P1, PT, R22, 1, PT ;  /* 0x3ff000001600742a */ /* 0x000fe40003f2d000 */
[----:B------:R-:W-:-:S05]  /*1d1e0*/  DMUL R124, R88, 1.5 ;  /* 0x3ff80000587c7828 */ /* 0x000fca0000000000 */
[----:B------:R-:W-:-:S04]  /*1d1f0*/  LOP3.LUT R4, R5, 0x7ff00000, RZ, 0xc0, !PT ;  /* 0x7ff0000005047812 */ /* 0x000fc800078ec0ff */
[----:B------:R-:W-:Y:S02]  /*1d200*/  ISETP.NE.AND P0, PT, R4, 0x7ff00000, PT ;  /* 0x7ff000000400780c */ /* 0x000fe40003f05270 */
        /* <DEDUP_REMOVED lines=8> */
.L_x_536:
[----:B------:R-:W-:Y:S05]  /*1d290*/  BSYNC.RECONVERGENT B0 ;  /* 0x0000000000007941 */ /* 0x000fea0003800200 */
.L_x_535:
[----:B------:R-:W-:Y:S01]  /*1d2a0*/  FSEL R128, R32, RZ, P1 ;  /* 0x000000ff20807208 */ /* 0x000fe20000800000 */
[----:B------:R-:W-:Y:S01]  /*1d2b0*/  BSSY.RECONVERGENT B0, `(.L_x_537) ;  /* 0x00006e2000007945 */ /* 0x000fe20003800200 */
[----:B------:R-:W-:Y:S01]  /*1d2c0*/  FSEL R129, R33, 1.875, P1 ;  /* 0x3ff0000021817808 */ /* 0x000fe20000800000 */
[----:B------:R-:W-:Y:S01]  /*1d2d0*/  IMAD.MOV.U32 R84, RZ, RZ, 0x0 ;  /* 0x00000000ff547424 */ /* 0x000fe200078e00ff */
[----:B------:R-:W-:Y:S01]  /*1d2e0*/  MOV R81, 0x40340000 ;  /* 0x4034000000517802 */ /* 0x000fe20000000f00 */
[----:B------:R-:W-:Y:S02]  /*1d2f0*/  IMAD.MOV.U32 R85, RZ, RZ, 0x40240000 ;  /* 0x40240000ff557424 */ /* 0x000fe400078e00ff */
[----:B------:R-:W-:Y:S01]  /*1d300*/  IMAD.MOV.U32 R80, RZ, RZ, 0x0 ;  /* 0x00000000ff507424 */ /* 0x000fe200078e00ff */
[----:B------:R-:W-:Y:S01]  /*1d310*/  DMUL R124, R128, R124 ;  /* 0x0000007c807c7228 */ /* 0x000fe20000000000 */
[----:B------:R-:W-:Y:S02]  /*1d320*/  IMAD.MOV.U32 R8, RZ, RZ, R106 ;  /* 0x000000ffff087224 */ /* 0x000fe400078e006a */
[----:B------:R-:W-:-:S02]  /*1d330*/  IMAD.MOV.U32 R9, RZ, RZ, R107 ;  /* 0x000000ffff097224 */ /* 0x000fc400078e006b */
[----:B------:R-:W-:Y:S02]  /*1d340*/  IMAD.MOV.U32 R70, RZ, RZ, R108 ;  /* 0x000000ffff467224 */ /* 0x000fe400078e006c */
[----:B------:R-:W-:-:S07]  /*1d350*/  IMAD.MOV.U32 R71, RZ, RZ, R109 ;  /* 0x000000ffff477224 */ /* 0x000fce00078e006d */
.L_x_680:
[----:B------:R-:W-:Y:S01]  /*1d360*/  DSETP.GEU.AND P0, PT, R22, 0.5, PT ;  /* 0x3fe000001600742a */ /* 0x000fe20003f0e000 */
[----:B------:R-:W-:Y:S01]  /*1d370*/  BSSY.RECONVERGENT B1, `(.L_x_538) ;  /* 0x000036a000017945 */ /* 0x000fe20003800200 */
[----:B------:R-:W-:Y:S01]  /*1d380*/  DMUL R60, R70, R8 ;  /* 0x00000008463c7228 */ /* 0x000fe20000000000 */
[----:B------:R-:W-:Y:S01]  /*1d390*/  MOV R58, R84 ;  /* 0x00000054003a7202 */ /* 0x000fe20000000f00 */
[----:B------:R-:W-:Y:S02]  /*1d3a0*/  IMAD.MOV.U32 R59, RZ, RZ, R85 ;  /* 0x000000ffff3b7224 */ /* 0x000fe400078e0055 */
[----:B------:R-:W-:Y:S02]  /*1d3b0*/  IMAD.MOV.U32 R36, RZ, RZ, R80 ;  /* 0x000000ffff247224 */ /* 0x000fe400078e0050 */
[----:B------:R-:W-:-:S06]  /*1d3c0*/  IMAD.MOV.U32 R37, RZ, RZ, R81 ;  /* 0x000000ffff257224 */ /* 0x000fcc00078e0051 */
[----:B------:R-:W-:Y:S05]  /*1d3d0*/  @P0 BRA `(.L_x_539) ;  /* 0x0000001400900947 */ /* 0x000fea0003800000 */
[----:B------:R-:W-:Y:S01]  /*1d3e0*/  DMUL R4, R84, 0.5 ;  /* 0x3fe0000054047828 */ /* 0x000fe20000000000 */
        /* <DEDUP_REMOVED lines=15> */
.L_x_541:
[----:B------:R-:W-:Y:S05]  /*1d4e0*/  BSYNC.RECONVERGENT B2 ;  /* 0x0000000000027941 */ /* 0x000fea0003800200 */
.L_x_540:
[----:B------:R-:W-:Y:S01]  /*1d4f0*/  IMAD.MOV.U32 R10, RZ, RZ, 0x55555555 ;  /* 0x55555555ff0a7424 */ /* 0x000fe200078e00ff */
[----:B------:R-:W-:Y:S01]  /*1d500*/  DMUL R12, R84, 0.5 ;  /* 0x3fe00000540c7828 */ /* 0x000fe20000000000 */
[----:B------:R-:W-:Y:S01]  /*1d510*/  IMAD.MOV.U32 R11, RZ, RZ, 0x3fd55555 ;  /* 0x3fd55555ff0b7424 */ /* 0x000fe200078e00ff */
[----:B------:R-:W-:Y:S01]  /*1d520*/  DSETP.GT.AND P1, PT, R60, RZ, PT ;  /* 0x000000ff3c00722a */ /* 0x000fe20003f24000 */
[----:B------:R-:W-:Y:S04]  /*1d530*/  BSSY.RECONVERGENT B2, `(.L_x_542) ;  /* 0x000000d000027945 */ /* 0x000fe80003800200 */
[----:B------:R-:W-:-:S03]  /*1d540*/  DADD R8, R4, R10 ;  /* 0x0000000004087229 */ /* 0x000fc6000000000a */
[----:B------:R-:W-:Y:S02]  /*1d550*/  FSEL R14, R84, R12, !P1 ;  /* 0x0000000c540e7208 */ /* 0x000fe40004800000 */
[----:B------:R-:W-:-:S05]  /*1d560*/  FSEL R15, R85, R13, !P1 ;  /* 0x0000000d550f7208 */ /* 0x000fca0004800000 */
        /* <DEDUP_REMOVED lines=9> */
.L_x_543:
[----:B------:R-:W-:Y:S05]  /*1d600*/  BSYNC.RECONVERGENT B2 ;  /* 0x0000000000027941 */ /* 0x000fea0003800200 */
.L_x_542:
        /* <DEDUP_REMOVED lines=65> */
.L_x_545:
[----:B------:R-:W-:Y:S05]  /*1da20*/  BSYNC.RECONVERGENT B2 ;  /* 0x0000000000027941 */ /* 0x000fea0003800200 */
.L_x_544:
        /* <DEDUP_REMOVED lines=11> */
.L_x_547:
[----:B------:R-:W-:Y:S05]  /*1dae0*/  BSYNC.RECONVERGENT B2 ;  /* 0x0000000000027941 */ /* 0x000fea0003800200 */
.L_x_546:
[----:B------:R-:W-:Y:S01]  /*1daf0*/  IMAD.MOV.U32 R8, RZ, RZ, -0x55555555 ;  /* 0xaaaaaaabff087424 */ /* 0x000fe200078e00ff */
[----:B------:R-:W-:Y:S01]  /*1db00*/  DMUL R10, R84, 0.5 ;  /* 0x3fe00000540a7828 */ /* 0x000fe20000000000 */
        /* <DEDUP_REMOVED lines=16> */
.L_x_549:
[----:B------:R-:W-:Y:S05]  /*1dc10*/  BSYNC.RECONVERGENT B2 ;  /* 0x0000000000027941 */ /* 0x000fea0003800200 */
.L_x_548:
        /* <DEDUP_REMOVED lines=11> */
.L_x_551:
[----:B------:R-:W-:Y:S05]  /*1dcd0*/  BSYNC.RECONVERGENT B2 ;  /* 0x0000000000027941 */ /* 0x000fea0003800200 */
.L_x_550:
        /* <DEDUP_REMOVED lines=13> */
.L_x_553:
[----:B------:R-:W-:Y:S05]  /*1ddb0*/  BSYNC.RECONVERGENT B2 ;  /* 0x0000000000027941 */ /* 0x000fea0003800200 */
.L_x_552:
[----:B------:R-:W0:Y:S01]  /*1ddc0*/  MUFU.RCP64H R7, R13 ;  /* 0x0000000d00077308 */ /* 0x000e220000001800 */
[----:B------:R-:W-:Y:S01]  /*1ddd0*/  IMAD.MOV.U32 R6, RZ, RZ, 0x1 ;  /* 0x00000001ff067424 */ /* 0x000fe200078e00ff */
        /* <DEDUP_REMOVED lines=26> */
.L_x_555:
[----:B------:R-:W-:Y:S05]  /*1df80*/  BSYNC.RECONVERGENT B2 ;  /* 0x0000000000027941 */ /* 0x000fea0003800200 */
.L_x_554:
        /* <DEDUP_REMOVED lines=16> */
.L_x_557:
[----:B------:R-:W-:Y:S05]  /*1e090*/  BSYNC.RECONVERGENT B2 ;  /* 0x0000000000027941 */ /* 0x000fea0003800200 */
.L_x_556:
        /* <DEDUP_REMOVED lines=12> */
.L_x_559:
[----:B------:R-:W-:Y:S05]  /*1e160*/  BSYNC.RECONVERGENT B2 ;  /* 0x0000000000027941 */ /* 0x000fea0003800200 */
.L_x_558:
        /* <DEDUP_REMOVED lines=15> */
.L_x_561:
[----:B------:R-:W-:Y:S05]  /*1e260*/  BSYNC.RECONVERGENT B2 ;  /* 0x0000000000027941 */ /* 0x000fea0003800200 */
.L_x_560:
[----:B------:R-:W-:Y:S01]  /*1e270*/  BSSY.RECONVERGENT B2, `(.L_x_562) ;  /* 0x0000005000027945 */ /* 0x000fe20003800200 */
[----:B------:R-:W-:Y:S01]  /*1e280*/  IMAD.MOV.U32 R7, RZ, RZ, RZ ;  /* 0x000000ffff077224 */ /* 0x000fe200078e00ff */
[----:B------:R-:W-:Y:S02]  /*1e290*/  MOV R6, 0xc0240000 ;  /* 0xc024000000067802 */ /* 0x000fe40000000f00 */
[----:B------:R-:W-:-:S07]  /*1e2a0*/  MOV R10, 0x1e2c0 ;  /* 0x0001e2c0000a7802 */ /* 0x000fce0000000f00 */
[----:B------:R-:W-:Y:S05]  /*1e2b0*/  CALL.REL.NOINC `($_Z23cooling_function_singledddd$__internal_accurate_pow) ;  /* 0x000018ac00707944 */ /* 0x000fea0003c00000 */
[----:B------:R-:W-:Y:S05]  /*1e2c0*/  BSYNC.RECONVERGENT B2 ;  /* 0x0000000000027941 */ /* 0x000fea0003800200 */
.L_x_562:
        /* <DEDUP_REMOVED lines=9> */
.L_x_563:
[----:B------:R-:W0:Y:S01]  /*1e360*/  MUFU.RCP64H R7, R21 ;  /* 0x0000001500077308 */ /* 0x000e220000001800 */
[----:B------:R-:W-:Y:S01]  /*1e370*/  MOV R6, 0x1 ;  /* 0x0000000100067802 */ /* 0x000fe20000000f00 */
        /* <DEDUP_REMOVED lines=21> */
[----:B------:R-:W-:Y:S02]  /*1e4d0*/  IMAD.MOV.U32 R13, RZ, RZ, R21 ;  /* 0x000000ffff0d7224 */ /* 0x000fe400078e0015 */
[----:B------:R-:W-:Y:S02]  /*1e4e0*/  IMAD.MOV.U32 R8, RZ, RZ, 0xd1b717 ;  /* 0x00d1b717ff087424 */ /* 0x000fe400078e00ff */
[----:B------:R-:W-:-:S07]  /*1e4f0*/  IMAD.MOV.U32 R9, RZ, RZ, 0x3fe102de ;  /* 0x3fe102deff097424 */ /* 0x000fce00078e00ff */
[----:B------:R-:W-:Y:S05]  /*1e500*/  CALL.REL.NOINC `($__internal_1_$__cuda_sm20_div_rn_f64_full) ;  /* 0x000018a000847944 */ /* 0x000fea0003c00000 */
.L_x_565:
[----:B------:R-:W-:Y:S05]  /*1e510*/  BSYNC.RECONVERGENT B2 ;  /* 0x0000000000027941 */ /* 0x000fea0003800200 */
.L_x_564:
[----:B------:R-:W0:Y:S01]  /*1e520*/  MUFU.RCP64H R7, R49 ;  /* 0x0000003100077308 */ /* 0x000e220000001800 */
[----:B------:R-:W-:Y:S01]  /*1e530*/  MOV R14, R48 ;  /* 0x00000030000e7202 */ /* 0x000fe20000000f00 */
[----:B------:R-:W-:Y:S01]  /*1e540*/  IMAD.MOV.U32 R15, RZ, RZ, R49 ;  /* 0x000000ffff0f7224 */ /* 0x000fe200078e0031 */
[----:B------:R-:W-:Y:S01]  /*1e550*/  UMOV UR4, 0x1eb851ec ;  /* 0x1eb851ec00047882 */ /* 0x000fe20000000000 */
[----:B------:R-:W-:Y:S01]  /*1e560*/  IMAD.MOV.U32 R6, RZ, RZ, 0x1 ;  /* 0x00000001ff067424 */ /* 0x000fe200078e00ff */
        /* <DEDUP_REMOVED lines=50> */
.L_x_567:
[----:B------:R-:W-:Y:S05]  /*1e890*/  BSYNC.RECONVERGENT B2 ;  /* 0x0000000000027941 */ /* 0x000fea0003800200 */
.L_x_566:
        /* <DEDUP_REMOVED lines=21> */
.L_x_569:
[----:B------:R-:W-:Y:S05]  /*1e9f0*/  BSYNC.RECONVERGENT B2 ;  /* 0x0000000000027941 */ /* 0x000fea0003800200 */
.L_x_568:
[----:B------:R-:W-:Y:S01]  /*1ea00*/  DFMA R70, R8, R14, R70 ;  /* 0x0000000e0846722b */ /* 0x000fe20000000046 */
[----:B------:R-:W-:Y:S10]  /*1ea10*/  BRA `(.L_x_570) ;  /* 0x0000001c00fc7947 */ /* 0x000ff40003800000 */
.L_x_539:
        /* <DEDUP_REMOVED lines=74> */
.L_x_574:
[----:B------:R-:W-:Y:S05]  /*1eec0*/  BSYNC.RECONVERGENT B3 ;  /* 0x0000000000037941 */ /* 0x000fea0003800200 */
.L_x_573:
[----:B------:R-:W-:-:S11]  /*1eed0*/  DFMA R6, -R4, R32, R68 ;  /* 0x000000200406722b */ /* 0x000fd60000000144 */
.L_x_572:
[----:B------:R-:W-:Y:S05]  /*1eee0*/  BSYNC.RECONVERGENT B2 ;  /* 0x0000000000027941 */ /* 0x000fea0003800200 */
.L_x_571:
        /* <DEDUP_REMOVED lines=73> */
.L_x_578:
[----:B------:R-:W-:Y:S05]  /*1f380*/  BSYNC.RECONVERGENT B3 ;  /* 0x0000000000037941 */ /* 0x000fea0003800200 */
.L_x_577:
[----:B------:R-:W-:-:S11]  /*1f390*/  DFMA R8, R4, R62, R38 ;  /* 0x0000003e0408722b */ /* 0x000fd60000000026 */
.L_x_576:
[----:B------:R-:W-:Y:S05]  /*1f3a0*/  BSYNC.RECONVERGENT B2 ;  /* 0x0000000000027941 */ /* 0x000fea0003800200 */
.L_x_575:
[----:B------:R-:W-:Y:S01]  /*1f3b0*/  DMUL R4, R84, 0.5 ;  /* 0x3fe0000054047828 */ /* 0x000fe20000000000 */
        /* <DEDUP_REMOVED lines=16> */
.L_x_580:
[----:B------:R-:W-:Y:S05]  /*1f4c0*/  BSYNC.RECONVERGENT B2 ;  /* 0x0000000000027941 */ /* 0x000fea0003800200 */
.L_x_579:
[----:B------:R-:W-:Y:S01]  /*1f4d0*/  MOV R10, 0x55555555 ;  /* 0x55555555000a7802 */ /* 0x000fe20000000f00 */
[----:B------:R-:W-:Y:S01]  /*1f4e0*/  IMAD.MOV.U32 R11, RZ, RZ, 0x3fd55555 ;  /* 0x3fd55555ff0b7424 */ /* 0x000fe200078e00ff */
[----:B------:R-:W-:Y:S01]  /*1f4f0*/  DMUL R12, R84, 0.5 ;  /* 0x3fe00000540c7828 */ /* 0x000fe20000000000 */
[----:B------:R-:W-:Y:S01]  /*1f500*/  BSSY.RECONVERGENT B2, `(.L_x_581) ;  /* 0x000000e000027945 */ /* 0x000fe20003800200 */
[----:B------:R-:W-:-:S03]  /*1f510*/  DSETP.GT.AND P1, PT, R60, RZ, PT ;  /* 0x000000ff3c00722a */ /* 0x000fc60003f24000 */
        /* <DEDUP_REMOVED lines=12> */
.L_x_582:
[----:B------:R-:W-:Y:S05]  /*1f5e0*/  BSYNC.RECONVERGENT B2 ;  /* 0x0000000000027941 */ /* 0x000fea0003800200 */
.L_x_581:
        /* <DEDUP_REMOVED lines=65> */
.L_x_584:
[----:B------:R-:W-:Y:S05]  /*1fa00*/  BSYNC.RECONVERGENT B2 ;  /* 0x0000000000027941 */ /* 0x000fea0003800200 */
.L_x_583:
        /* <DEDUP_REMOVED lines=11> */
.L_x_586:
[----:B------:R-:W-:Y:S05]  /*1fac0*/  BSYNC.RECONVERGENT B2 ;  /* 0x0000000000027941 */ /* 0x000fea0003800200 */
.L_x_585:
        /* <DEDUP_REMOVED lines=18> */
.L_x_588:
[----:B------:R-:W-:Y:S05]  /*1fbf0*/  BSYNC.RECONVERGENT B2 ;  /* 0x0000000000027941 */ /* 0x000fea0003800200 */
.L_x_587:
        /* <DEDUP_REMOVED lines=11> */
.L_x_590:
[----:B------:R-:W-:Y:S05]  /*1fcb0*/  BSYNC.RECONVERGENT B2 ;  /* 0x0000000000027941 */ /* 0x000fea0003800200 */
.L_x_589:
        /* <DEDUP_REMOVED lines=13> */
.L_x_592:
[----:B------:R-:W-:Y:S05]  /*1fd90*/  BSYNC.RECONVERGENT B2 ;  /* 0x0000000000027941 */ /* 0x000fea0003800200 */
.L_x_591:
        /* <DEDUP_REMOVED lines=28> */
.L_x_594:
[----:B------:R-:W-:Y:S05]  /*1ff60*/  BSYNC.RECONVERGENT B2 ;  /* 0x0000000000027941 */ /* 0x000fea0003800200 */
.L_x_593:
        /* <DEDUP_REMOVED lines=16> */
.L_x_596:
[----:B------:R-:W-:Y:S05]  /*20070*/  BSYNC.RECONVERGENT B2 ;  /* 0x0000000000027941 */ /* 0x000fea0003800200 */
.L_x_595:
        /* <DEDUP_REMOVED lines=12> */
.L_x_598:
[----:B------:R-:W-:Y:S05]  /*20140*/  BSYNC.RECONVERGENT B2 ;  /* 0x0000000000027941 */ /* 0x000fea0003800200 */
.L_x_597:
        /* <DEDUP_REMOVED lines=15> */
.L_x_600:
[----:B------:R-:W-:Y:S05]  /*20240*/  BSYNC.RECONVERGENT B2 ;  /* 0x0000000000027941 */ /* 0x000fea0003800200 */
.L_x_599:
[----:B------:R-:W-:Y:S01]  /*20250*/  BSSY.RECONVERGENT B2, `(.L_x_601) ;  /* 0x0000005000027945 */ /* 0x000fe20003800200 */
[----:B------:R-:W-:Y:S01]  /*20260*/  IMAD.MOV.U32 R7, RZ, RZ, RZ ;  /* 0x000000ffff077224 */ /* 0x000fe200078e00ff */
[----:B------:R-:W-:Y:S01]  /*20270*/  MOV R10, 0x202a0 ;  /* 0x000202a0000a7802 */ /* 0x000fe20000000f00 */
[----:B------:R-:W-:-:S07]  /*20280*/  IMAD.MOV.U32 R6, RZ, RZ, -0x3fdc0000 ;  /* 0xc0240000ff067424 */ /* 0x000fce00078e00ff */
[----:B------:R-:W-:Y:S05]  /*20290*/  CALL.REL.NOINC `($_Z23cooling_function_singledddd$__internal_accurate_pow) ;  /* 0x0000188c00787944 */ /* 0x000fea0003c00000 */
[----:B------:R-:W-:Y:S05]  /*202a0*/  BSYNC.RECONVERGENT B2 ;  /* 0x0000000000027941 */ /* 0x000fea0003800200 */
.L_x_601:
        /* <DEDUP_REMOVED lines=9> */
.L_x_602:
        /* <DEDUP_REMOVED lines=31> */
.L_x_604:
[----:B------:R-:W-:Y:S05]  /*20530*/  BSYNC.RECONVERGENT B2 ;  /* 0x0000000000027941 */ /* 0x000fea0003800200 */
.L_x_603:
        /* <DEDUP_REMOVED lines=16> */
[----:B------:R-:W-:Y:S01]  /*20640*/  IMAD.MOV.U32 R6, RZ, RZ, R46 ;  /* 0x000000ffff067224 */ /* 0x000fe200078e002e */
[----:B------:R-:W-:Y:S01]  /*20650*/  MOV R11, R51 ;  /* 0x00000033000b7202 */ /* 0x000fe20000000f00 */
[----:B------:R-:W-:Y:S02]  /*20660*/  IMAD.MOV.U32 R7, RZ, RZ, R47 ;  /* 0x000000ffff077224 */ /* 0x000fe400078e002f */
[----:B------:R-:W-:-:S04]  /*20670*/  IMAD.MOV.U32 R10, RZ, RZ, R50 ;  /* 0x000000ffff0a7224 */ /* 0x000fc800078e0032 */
[----:B------:R-:W-:Y:S02]  /*20680*/  DMUL R4, R4, R6 ;  /* 0x0000000604047228 */ /* 0x000fe40000000000 */
[----:B------:R-:W-:-:S06]  /*20690*/  DFMA R6, R16, -R12, 1 ;  /* 0x3ff000001006742b */ /* 0x000fcc000000080c */
[----:B------:R-:W-:Y:S02]  /*206a0*/  DMUL R10, R4, R10 ;  /* 0x0000000a040a7228 */ /* 0x000fe40000000000 */
[----:B------:R-:W-:-:S08]  /*206b0*/  DFMA R16, R16, R6, R16 ;  /* 0x000000061010722b */ /* 0x000fd00000000010 */
[----:B------:R-:W-:Y:S01]  /*206c0*/  DMUL R4, R16, R10 ;  /* 0x0000000a10047228 */ /* 0x000fe20000000000 */
[----:B------:R-:W-:-:S07]  /*206d0*/  FSETP.GEU.AND P2, PT, |R11|, 6.5827683646048100446e-37, PT ;  /* 0x036000000b00780b */ /* 0x000fce0003f4e200 */
[----:B------:R-:W-:-:S08]  /*206e0*/  DFMA R6, R4, -R12, R10 ;  /* 0x8000000c0406722b */ /* 0x000fd0000000000a */
[----:B------:R-:W-:Y:S01]  /*206f0*/  DFMA R4, R16, R6, R4 ;  /* 0x000000061004722b */ /* 0x000fe20000000004 */
[----:B------:R-:W-:Y:S02]  /*20700*/  FSEL R6, R20, 4.89373169128282429325e+23, P1 ;  /* 0x66cf41f214067808 */ /* 0x000fe40000800000 */
[----:B------:R-:W-:-:S07]  /*20710*/  FSEL R7, R21, 1.9914499521255493164, P1 ;  /* 0x3ffee7d515077808 */ /* 0x000fce0000800000 */
[----:B------:R-:W-:-:S05]  /*20720*/  FFMA R0, RZ, R49, R5 ;  /* 0x00000031ff007223 */ /* 0x000fca0000000005 */
[----:B------:R-:W-:-:S13]  /*20730*/  FSETP.GT.AND P0, PT, |R0|, 1.469367938527859385e-39, PT ;  /* 0x001000000000780b */ /* 0x000fda0003f04200 */
[----:B------:R-:W-:Y:S05]  /*20740*/  @P0 BRA P2, `(.L_x_606) ;  /* 0x0000000000200947 */ /* 0x000fea0001000000 */
[----:B------:R-:W-:Y:S02]  /*20750*/  IMAD.MOV.U32 R8, RZ, RZ, R10 ;  /* 0x000000ffff087224 */ /* 0x000fe400078e000a */
[----:B------:R-:W-:Y:S01]  /*20760*/  IMAD.MOV.U32 R9, RZ, RZ, R11 ;  /* 0x000000ffff097224 */ /* 0x000fe200078e000b */
[----:B------:R-:W-:Y:S01]  /*20770*/  MOV R11, 0x207b0 ;  /* 0x000207b0000b7802 */ /* 0x000fe20000000f00 */
[----:B------:R-:W-:Y:S02]  /*20780*/  IMAD.MOV.U32 R10, RZ, RZ, R48 ;  /* 0x000000ffff0a7224 */ /* 0x000fe400078e0030 */
[----:B------:R-:W-:-:S07]  /*20790*/  IMAD.MOV.U32 R13, RZ, RZ, R49 ;  /* 0x000000ffff0d7224 */ /* 0x000fce00078e0031 */
[----:B------:R-:W-:Y:S05]  /*207a0*/  CALL.REL.NOINC `($__internal_1_$__cuda_sm20_div_rn_f64_full) ;  /* 0x0000187c00dc7944 */ /* 0x000fea0003c00000 */
[----:B------:R-:W-:Y:S01]  /*207b0*/  MOV R4, R8 ;  /* 0x0000000800047202 */ /* 0x000fe20000000f00 */
[----:B------:R-:W-:-:S07]  /*207c0*/  IMAD.MOV.U32 R5, RZ, RZ, R9 ;  /* 0x000000ffff057224 */ /* 0x000fce00078e0009 */
.L_x_606:
[----:B------:R-:W-:Y:S05]  /*207d0*/  BSYNC.RECONVERGENT B2 ;  /* 0x0000000000027941 */ /* 0x000fea0003800200 */
.L_x_605:
        /* <DEDUP_REMOVED lines=33> */
.L_x_608:
[----:B------:R-:W-:Y:S05]  /*209f0*/  BSYNC.RECONVERGENT B2 ;  /* 0x0000000000027941 */ /* 0x000fea0003800200 */
.L_x_607:
[----:B------:R-:W-:-:S11]  /*20a00*/  DFMA R70, R8, R6, R70 ;  /* 0x000000060846722b */ /* 0x000fd60000000046 */
.L_x_570:
[----:B------:R-:W-:Y:S05]  /*20a10*/  BSYNC.RECONVERGENT B1 ;  /* 0x0000000000017941 */ /* 0x000fea0003800200 */
.L_x_538:
        /* <DEDUP_REMOVED lines=19> */
.L_x_612:
[----:B------:R-:W-:Y:S05]  /*20b50*/  BSYNC.RECONVERGENT B2 ;  /* 0x0000000000027941 */ /* 0x000fea0003800200 */
.L_x_611:
[----:B------:R-:W-:Y:S01]  /*20b60*/  IMAD.MOV.U32 R10, RZ, RZ, 0x55555555 ;  /* 0x55555555ff0a7424 */ /* 0x000fe200078e00ff */
[----:B------:R-:W-:Y:S01]  /*20b70*/  MOV R11, 0x3fd55555 ;  /* 0x3fd55555000b7802 */ /* 0x000fe20000000f00 */
[----:B------:R-:W-:Y:S01]  /*20b80*/  DADD R12, R80, R80 ;  /* 0x00000000500c7229 */ /* 0x000fe20000000050 */
        /* <DEDUP_REMOVED lines=14> */
.L_x_614:
[----:B------:R-:W-:Y:S05]  /*20c70*/  BSYNC.RECONVERGENT B2 ;  /* 0x0000000000027941 */ /* 0x000fea0003800200 */
.L_x_613:
        /* <DEDUP_REMOVED lines=65> */
.L_x_616:
[----:B------:R-:W-:Y:S05]  /*21090*/  BSYNC.RECONVERGENT B2 ;  /* 0x0000000000027941 */ /* 0x000fea0003800200 */
.L_x_615:
        /* <DEDUP_REMOVED lines=11> */
.L_x_618:
[----:B------:R-:W-:Y:S05]  /*21150*/  BSYNC.RECONVERGENT B2 ;  /* 0x0000000000027941 */ /* 0x000fea0003800200 */
.L_x_617:
[----:B------:R-:W-:Y:S01]  /*21160*/  IMAD.MOV.U32 R8, RZ, RZ, -0x55555555 ;  /* 0xaaaaaaabff087424 */ /* 0x000fe200078e00ff */
[----:B------:R-:W-:Y:S01]  /*21170*/  MOV R9, 0x3ff2aaaa ;  /* 0x3ff2aaaa00097802 */ /* 0x000fe20000000f00 */
[----:B------:R-:W-:Y:S01]  /*21180*/  DADD R10, R80, R80 ;  /* 0x00000000500a7229 */ /* 0x000fe20000000050 */
        /* <DEDUP_REMOVED lines=15> */
.L_x_620:
[----:B------:R-:W-:Y:S05]  /*21280*/  BSYNC.RECONVERGENT B2 ;  /* 0x0000000000027941 */ /* 0x000fea0003800200 */
.L_x_619:
        /* <DEDUP_REMOVED lines=11> */
.L_x_622:
[----:B------:R-:W-:Y:S05]  /*21340*/  BSYNC.RECONVERGENT B2 ;  /* 0x0000000000027941 */ /* 0x000fea0003800200 */
.L_x_621:
        /* <DEDUP_REMOVED lines=13> */
.L_x_624:
[----:B------:R-:W-:Y:S05]  /*21420*/  BSYNC.RECONVERGENT B2 ;  /* 0x0000000000027941 */ /* 0x000fea0003800200 */
.L_x_623:
        /* <DEDUP_REMOVED lines=28> */
.L_x_626:
[----:B------:R-:W-:Y:S05]  /*215f0*/  BSYNC.RECONVERGENT B2 ;  /* 0x0000000000027941 */ /* 0x000fea0003800200 */
.L_x_625:
        /* <DEDUP_REMOVED lines=16> */
.L_x_628:
[----:B------:R-:W-:Y:S05]  /*21700*/  BSYNC.RECONVERGENT B2 ;  /* 0x0000000000027941 */ /* 0x000fea0003800200 */
.L_x_627:
        /* <DEDUP_REMOVED lines=12> */
.L_x_630:
[----:B------:R-:W-:Y:S05]  /*217d0*/  BSYNC.RECONVERGENT B2 ;  /* 0x0000000000027941 */ /* 0x000fea0003800200 */
.L_x_629:
        /* <DEDUP_REMOVED lines=15> */
.L_x_632:
[----:B------:R-:W-:Y:S05]  /*218d0*/  BSYNC.RECONVERGENT B2 ;  /* 0x0000000000027941 */ /* 0x000fea0003800200 */
.L_x_631:
[----:B------:R-:W-:Y:S01]  /*218e0*/  BSSY.RECONVERGENT B2, `(.L_x_633) ;  /* 0x0000005000027945 */ /* 0x000fe20003800200 */
[----:B------:R-:W-:Y:S01]  /*218f0*/  IMAD.MOV.U32 R7, RZ, RZ, RZ ;  /* 0x000000ffff077224 */ /* 0x000fe200078e00ff */
[----:B------:R-:W-:Y:S01]  /*21900*/  MOV R10, 0x21930 ;  /* 0x00021930000a7802 */ /* 0x000fe20000000f00 */
[----:B------:R-:W-:-:S07]  /*21910*/  IMAD.MOV.U32 R6, RZ, RZ, -0x3fdc0000 ;  /* 0xc0240000ff067424 */ /* 0x000fce00078e00ff */
[----:B------:R-:W-:Y:S05]  /*21920*/  CALL.REL.NOINC `($_Z23cooling_function_singledddd$__internal_accurate_pow) ;  /* 0x0000187400d47944 */ /* 0x000fea0003c00000 */
[----:B------:R-:W-:Y:S05]  /*21930*/  BSYNC.RECONVERGENT B2 ;  /* 0x0000000000027941 */ /* 0x000fea0003800200 */
.L_x_633:
        /* <DEDUP_REMOVED lines=9> */
.L_x_634:
        /* <DEDUP_REMOVED lines=27> */
.L_x_636:
[----:B------:R-:W-:Y:S05]  /*21b80*/  BSYNC.RECONVERGENT B2 ;  /* 0x0000000000027941 */ /* 0x000fea0003800200 */
.L_x_635:
[----:B------:R-:W0:Y:S01]  /*21b90*/  MUFU.RCP64H R7, R49 ;  /* 0x0000003100077308 */ /* 0x000e220000001800 */
[----:B------:R-:W-:Y:S01]  /*21ba0*/  IMAD.MOV.U32 R16, RZ, RZ, R48 ;  /* 0x000000ffff107224 */ /* 0x000fe200078e0030 */
[----:B------:R-:W-:Y:S01]  /*21bb0*/  MOV R6, 0x1 ;  /* 0x0000000100067802 */ /* 0x000fe20000000f00 */
[----:B------:R-:W-:Y:S01]  /*21bc0*/  IMAD.MOV.U32 R17, RZ, RZ, R49 ;  /* 0x000000ffff117224 */ /* 0x000fe200078e0031 */
        /* <DEDUP_REMOVED lines=49> */
[----:B------:R-:W-:Y:S01]  /*21ee0*/  IMAD.MOV.U32 R4, RZ, RZ, R8 ;  /* 0x000000ffff047224 */ /* 0x000fe200078e0008 */
[----:B------:R-:W-:-:S07]  /*21ef0*/  MOV R5, R9 ;  /* 0x0000000900057202 */ /* 0x000fce0000000f00 */
.L_x_638:
[----:B------:R-:W-:Y:S05]  /*21f00*/  BSYNC.RECONVERGENT B2 ;  /* 0x0000000000027941 */ /* 0x000fea0003800200 */
.L_x_637:
        /* <DEDUP_REMOVED lines=21> */
.L_x_640:
[----:B------:R-:W-:Y:S05]  /*22060*/  BSYNC.RECONVERGENT B2 ;  /* 0x0000000000027941 */ /* 0x000fea0003800200 */
.L_x_639:
[----:B------:R-:W-:Y:S01]  /*22070*/  DFMA R8, R8, R16, R14 ;  /* 0x000000100808722b */ /* 0x000fe2000000000e */
[----:B------:R-:W-:Y:S10]  /*22080*/  BRA `(.L_x_641) ;  /* 0x0000001c00fc7947 */ /* 0x000ff40003800000 */
.L_x_610:
        /* <DEDUP_REMOVED lines=14> */
[----:B------:R-:W-:Y:S01]  /*22170*/  UMOV UR4, 0x3ae80f1e ;  /* 0x3ae80f1e00047882 */ /* 0x000fe20000000000 */
[----:B------:R-:W-:Y:S01]  /*22180*/  MOV R10, RZ ;  /* 0x000000ff000a7202 */ /* 0x000fe20000000f00 */
        /* <DEDUP_REMOVED lines=34> */
[----:B------:R-:W-:Y:S02]  /*223b0*/  LOP3.LUT R4, R0, 0x80000000, RZ, 0x3c, !PT ;  /* 0x8000000000047812 */ /* 0x000fe400078e3cff */
[----:B------:R-:W-:-:S03]  /*223c0*/  MOV R5, 0x43300000 ;  /* 0x4330000000057802 */ /* 0x000fc60000000f00 */
        /* <DEDUP_REMOVED lines=22> */
.L_x_645:
[----:B------:R-:W-:Y:S05]  /*22530*/  BSYNC.RECONVERGENT B3 ;  /* 0x0000000000037941 */ /* 0x000fea0003800200 */
.L_x_644:
[----:B------:R-:W-:-:S11]  /*22540*/  DFMA R4, -R4, R32, R68 ;  /* 0x000000200404722b */ /* 0x000fd60000000144 */
.L_x_643:
[----:B------:R-:W-:Y:S05]  /*22550*/  BSYNC.RECONVERGENT B2 ;  /* 0x0000000000027941 */ /* 0x000fea0003800200 */
.L_x_642:
[----:B------:R-:W-:Y:S01]  /*22560*/  BSSY.RECONVERGENT B2, `(.L_x_646) ;  /* 0x000004b000027945 */ /* 0x000fe20003800200 */
[----:B------:R-:W-:Y:S02]  /*22570*/  IMAD.MOV.U32 R6, RZ, RZ, R56 ;  /* 0x000000ffff067224 */ /* 0x000fe400078e0038 */
[----:B------:R-:W-:Y:S01]  /*22580*/  IMAD.MOV.U32 R7, RZ, RZ, R57 ;  /* 0x000000ffff077224 */ /* 0x000fe200078e0039 */
[----:B------:R-:W-:Y:S06]  /*22590*/  @P0 BRA `(.L_x_647) ;  /* 0x00000004001c0947 */ /* 0x000fec0003800000 */
        /* <DEDUP_REMOVED lines=69> */
.L_x_649:
[----:B------:R-:W-:Y:S05]  /*229f0*/  BSYNC.RECONVERGENT B3 ;  /* 0x0000000000037941 */ /* 0x000fea0003800200 */
.L_x_648:
[----:B------:R-:W-:-:S11]  /*22a00*/  DFMA R6, R6, R62, R38 ;  /* 0x0000003e0606722b */ /* 0x000fd60000000026 */
.L_x_647:
[----:B------:R-:W-:Y:S05]  /*22a10*/  BSYNC.RECONVERGENT B2 ;  /* 0x0000000000027941 */ /* 0x000fea0003800200 */
.L_x_646:
        /* <DEDUP_REMOVED lines=17> */
.L_x_651:
[----:B------:R-:W-:Y:S05]  /*22b30*/  BSYNC.RECONVERGENT B2 ;  /* 0x0000000000027941 */ /* 0x000fea0003800200 */
.L_x_650:
[----:B------:R-:W-:Y:S01]  /*22b40*/  IMAD.MOV.U32 R8, RZ, RZ, 0x55555555 ;  /* 0x55555555ff087424 */ /* 0x000fe200078e00ff */
[----:B------:R-:W-:Y:S01]  /*22b50*/  DADD R10, R80, R80 ;  /* 0x00000000500a7229 */ /* 0x000fe20000000050 */
[----:B------:R-:W-:Y:S01]  /*22b60*/  IMAD.MOV.U32 R9, RZ, RZ, 0x3fd55555 ;  /* 0x3fd55555ff097424 */ /* 0x000fe200078e00ff */
[----:B------:R-:W-:Y:S01]  /*22b70*/  DSETP.GT.AND P1, PT, R60, RZ, PT ;  /* 0x000000ff3c00722a */ /* 0x000fe20003f24000 */
[----:B------:R-:W-:Y:S04]  /*22b80*/  BSSY.RECONVERGENT B2, `(.L_x_652) ;  /* 0x000000d000027945 */ /* 0x000fe80003800200 */
[----:B------:R-:W-:-:S10]  /*22b90*/  DADD R4, R20, R8 ;  /* 0x0000000014047229 */ /* 0x000fd40000000008 */
[----:B------:R-:W-:Y:S02]  /*22ba0*/  LOP3.LUT R4, R5, 0x7ff00000, RZ, 0xc0, !PT ;  /* 0x7ff0000005047812 */ /* 0x000fe400078ec0ff */
[----:B------:R-:W-:Y:S02]  /*22bb0*/  FSEL R5, R81, R11, !P1 ;  /* 0x0000000b51057208 */ /* 0x000fe40004800000 */
[----:B------:R-:W-:Y:S02]  /*22bc0*/  ISETP.NE.AND P0, PT, R4, 0x7ff00000, PT ;  /* 0x7ff000000400780c */ /* 0x000fe40003f05270 */
[----:B------:R-:W-:-:S11]  /*22bd0*/  FSEL R4, R80, R10, !P1 ;  /* 0x0000000a50047208 */ /* 0x000fd60004800000 */
[----:B------:R-:W-:Y:S05]  /*22be0*/  @P0 BRA `(.L_x_653) ;  /* 0x0000000000180947 */ /* 0x000fea0003800000 */
[----:B------:R-:W-:-:S14]  /*22bf0*/  DSETP.NAN.AND P0, PT, R20, R20, PT ;  /* 0x000000141400722a */ /* 0x000fdc0003f08000 */
[----:B------:R-:W-:Y:S01]  /*22c00*/  @P0 DADD R6, R20, R8 ;  /* 0x0000000014060229 */ /* 0x000fe20000000008 */
[----:B------:R-:W-:Y:S10]  /*22c10*/  @P0 BRA `(.L_x_653) ;  /* 0x00000000000c0947 */ /* 0x000ff40003800000 */
[----:B------:R-:W-:-:S14]  /*22c20*/  DSETP.NEU.AND P0, PT, |R20|, +INF , PT ;  /* 0x7ff000001400742a */ /* 0x000fdc0003f0d200 */
[----:B------:R-:W-:Y:S01]  /*22c30*/  @!P0 MOV R6, 0x0 ;  /* 0x0000000000068802 */ /* 0x000fe20000000f00 */
[----:B------:R-:W-:-:S07]  /*22c40*/  @!P0 IMAD.MOV.U32 R7, RZ, RZ, 0x7ff00000 ;  /* 0x7ff00000ff078424 */ /* 0x000fce00078e00ff */
.L_x_653:
[----:B------:R-:W-:Y:S05]  /*22c50*/  BSYNC.RECONVERGENT B2 ;  /* 0x0000000000027941 */ /* 0x000fea0003800200 */
.L_x_652:
        /* <DEDUP_REMOVED lines=65> */
.L_x_655:
[----:B------:R-:W-:Y:S05]  /*23070*/  BSYNC.RECONVERGENT B2 ;  /* 0x0000000000027941 */ /* 0x000fea0003800200 */
.L_x_654:
        /* <DEDUP_REMOVED lines=11> */
.L_x_657:
[----:B------:R-:W-:Y:S05]  /*23130*/  BSYNC.RECONVERGENT B2 ;  /* 0x0000000000027941 */ /* 0x000fea0003800200 */
.L_x_656:
        /* <DEDUP_REMOVED lines=18> */
.L_x_659:
[----:B------:R-:W-:Y:S05]  /*23260*/  BSYNC.RECONVERGENT B2 ;  /* 0x0000000000027941 */ /* 0x000fea0003800200 */
.L_x_658:
        /* <DEDUP_REMOVED lines=11> */
.L_x_661:
[----:B------:R-:W-:Y:S05]  /*23320*/  BSYNC.RECONVERGENT B2 ;  /* 0x0000000000027941 */ /* 0x000fea0003800200 */
.L_x_660:
[----:B------:R-:W-:Y:S01]  /*23330*/  IMAD.MOV.U32 R6, RZ, RZ, -0x55555555 ;  /* 0xaaaaaaabff067424 */ /* 0x000fe200078e00ff */
[----:B------:R-:W-:Y:S01]  /*23340*/  MOV R7, 0x3ff6aaaa ;  /* 0x3ff6aaaa00077802 */ /* 0x000fe20000000f00 */
        /* <DEDUP_REMOVED lines=11> */
.L_x_663:
[----:B------:R-:W-:Y:S05]  /*23400*/  BSYNC.RECONVERGENT B2 ;  /* 0x0000000000027941 */ /* 0x000fea0003800200 */
.L_x_662:
        /* <DEDUP_REMOVED lines=28> */
.L_x_665:
[----:B------:R-:W-:Y:S05]  /*235d0*/  BSYNC.RECONVERGENT B2 ;  /* 0x0000000000027941 */ /* 0x000fea0003800200 */
.L_x_664:
        /* <DEDUP_REMOVED lines=16> */
.L_x_667:
[----:B------:R-:W-:Y:S05]  /*236e0*/  BSYNC.RECONVERGENT B2 ;  /* 0x0000000000027941 */ /* 0x000fea0003800200 */
.L_x_666:
        /* <DEDUP_REMOVED lines=12> */
.L_x_669:
[----:B------:R-:W-:Y:S05]  /*237b0*/  BSYNC.RECONVERGENT B2 ;  /* 0x0000000000027941 */ /* 0x000fea0003800200 */
.L_x_668:
[----:B------:R-:W-:Y:S01]  /*237c0*/  MOV R10, 0xaaaaaaab ;  /* 0xaaaaaaab000a7802 */ /* 0x000fe20000000f00 */
[----:B------:R-:W-:Y:S01]  /*237d0*/  IMAD.MOV.U32 R11, RZ, RZ, 0x3ffaaaaa ;  /* 0x3ffaaaaaff0b7424 */ /* 0x000fe200078e00ff */
        /* <DEDUP_REMOVED lines=13> */
.L_x_671:
[----:B------:R-:W-:Y:S05]  /*238b0*/  BSYNC.RECONVERGENT B2 ;  /* 0x0000000000027941 */ /* 0x000fea0003800200 */
.L_x_670:
[----:B------:R-:W-:Y:S01]  /*238c0*/  BSSY.RECONVERGENT B2, `(.L_x_672) ;  /* 0x0000005000027945 */ /* 0x000fe20003800200 */
[----:B------:R-:W-:Y:S01]  /*238d0*/  IMAD.MOV.U32 R7, RZ, RZ, RZ ;  /* 0x000000ffff077224 */ /* 0x000fe200078e00ff */
[----:B------:R-:W-:Y:S01]  /*238e0*/  MOV R10, 0x23910 ;  /* 0x00023910000a7802 */ /* 0x000fe20000000f00 */
[----:B------:R-:W-:-:S07]  /*238f0*/  IMAD.MOV.U32 R6, RZ, RZ, -0x3fdc0000 ;  /* 0xc0240000ff067424 */ /* 0x000fce00078e00ff */
[----:B------:R-:W-:Y:S05]  /*23900*/  CALL.REL.NOINC `($_Z23cooling_function_singledddd$__internal_accurate_pow) ;  /* 0x0000185400dc7944 */ /* 0x000fea0003c00000 */
[----:B------:R-:W-:Y:S05]  /*23910*/  BSYNC.RECONVERGENT B2 ;  /* 0x0000000000027941 */ /* 0x000fea0003800200 */
.L_x_672:
        /* <DEDUP_REMOVED lines=9> */
.L_x_673:
[----:B------:R-:W0:Y:S01]  /*239b0*/  MUFU.RCP64H R7, R63 ;  /* 0x0000003f00077308 */ /* 0x000e220000001800 */
[----:B------:R-:W-:Y:S01]  /*239c0*/  IMAD.MOV.U32 R6, RZ, RZ, 0x1 ;  /* 0x00000001ff067424 */ /* 0x000fe200078e00ff */
        /* <DEDUP_REMOVED lines=25> */
[----:B------:R-:W-:Y:S01]  /*23b60*/  IMAD.MOV.U32 R13, RZ, RZ, R63 ;  /* 0x000000ffff0d7224 */ /* 0x000fe200078e003f */
[----:B------:R-:W-:Y:S01]  /*23b70*/  MOV R11, 0x23ba0 ;  /* 0x00023ba0000b7802 */ /* 0x000fe20000000f00 */
[----:B------:R-:W-:-:S07]  /*23b80*/  IMAD.MOV.U32 R9, RZ, RZ, 0x3fe102de ;  /* 0x3fe102deff097424 */ /* 0x000fce00078e00ff */
[----:B------:R-:W-:Y:S05]  /*23b90*/  CALL.REL.NOINC `($__internal_1_$__cuda_sm20_div_rn_f64_full) ;  /* 0x0000184800e07944 */ /* 0x000fea0003c00000 */
.L_x_675:
[----:B------:R-:W-:Y:S05]  /*23ba0*/  BSYNC.RECONVERGENT B2 ;  /* 0x0000000000027941 */ /* 0x000fea0003800200 */
.L_x_674:
        /* <DEDUP_REMOVED lines=9> */
[----:B------:R-:W-:Y:S01]  /*23c40*/  DADD R86, R86, R8 ;  /* 0x0000000056567229 */ /* 0x000fe20000000008 */
[----:B------:R-:W-:Y:S04]  /*23c50*/  BSSY.RECONVERGENT B2, `(.L_x_676) ;  /* 0x000001f000027945 */ /* 0x000fe80003800200 */
[----:B------:R-:W-:-:S02]  /*23c60*/  DMUL R4, R4, 12 ;  /* 0x4028000004047828 */ /* 0x000fc40000000000 */
[----:B0-----:R-:W-:-:S06]  /*23c70*/  DFMA R10, R6, -R12, 1 ;  /* 0x3ff00000060a742b */ /* 0x001fcc000000080c */
[----:B------:R-:W-:Y:S02]  /*23c80*/  DMUL R4, R4, -UR4 ;  /* 0x8000000404047c28 */ /* 0x000fe40008000000 */
        /* <DEDUP_REMOVED lines=27> */
.L_x_677:
[----:B------:R-:W-:Y:S05]  /*23e40*/  BSYNC.RECONVERGENT B2 ;  /* 0x0000000000027941 */ /* 0x000fea0003800200 */
.L_x_676:
        /* <DEDUP_REMOVED lines=14> */
[----:B------:R-:W-:-:S05]  /*23f30*/  MOV R8, 0x1 ;  /* 0x0000000100087802 */ /* 0x000fca0000000f00 */
        /* <DEDUP_REMOVED lines=18> */
.L_x_679:
[----:B------:R-:W-:Y:S05]  /*24060*/  BSYNC.RECONVERGENT B2 ;  /* 0x0000000000027941 */ /* 0x000fea0003800200 */
.L_x_678:
[----:B------:R-:W-:-:S11]  /*24070*/  DFMA R8, R8, R6, R14 ;  /* 0x000000060808722b */ /* 0x000fd6000000000e */
.L_x_641:
[----:B------:R-:W-:Y:S05]  /*24080*/  BSYNC.RECONVERGENT B1 ;  /* 0x0000000000017941 */ /* 0x000fea0003800200 */
.L_x_609:
[----:B------:R-:W-:Y:S02]  /*24090*/  DSETP.GT.AND P0, PT, R60, RZ, PT ;  /* 0x000000ff3c00722a */ /* 0x000fe40003f04000 */
[----:B------:R-:W-:Y:S02]  /*240a0*/  DMUL R84, R84, 0.5 ;  /* 0x3fe0000054547828 */ /* 0x000fe40000000000 */
[----:B------:R-:W-:-:S10]  /*240b0*/  DADD R80, R80, R80 ;  /* 0x0000000050507229 */ /* 0x000fd40000000050 */
[----:B------:R-:W-:Y:S05]  /*240c0*/  @P0 BRA `(.L_x_680) ;  /* 0xffffff9000a40947 */ /* 0x000fea000383ffff */
[----:B------:R-:W-:Y:S05]  /*240d0*/  BSYNC.RECONVERGENT B0 ;  /* 0x0000000000007941 */ /* 0x000fea0003800200 */
.L_x_537:
[----:B------:R-:W-:Y:S01]  /*240e0*/  DSETP.GEU.AND P0, PT, |R70|, |R8|, PT ;  /* 0x400000084600722a */ /* 0x000fe20003f0e200 */
[----:B------:R-:W-:Y:S01]  /*240f0*/  BSSY.RECONVERGENT B0, `(.L_x_681) ;  /* 0x0000370000007945 */ /* 0x000fe20003800200 */
[----:B------:R-:W-:-:S04]  /*24100*/  MOV R0, 0x1 ;  /* 0x0000000100007802 */ /* 0x000fc80000000f00 */
        /* <DEDUP_REMOVED lines=8> */
.L_x_756:
[----:B------:R-:W-:Y:S01]  /*24190*/  DADD R32, R8, -R14 ;  /* 0x0000000008207229 */ /* 0x000fe2000000080e */
[----:B------:R-:W-:Y:S01]  /*241a0*/  IMAD.MOV.U32 R4, RZ, RZ, 0x1 ;  /* 0x00000001ff047424 */ /* 0x000fe200078e00ff */
[----:B------:R-:W-:Y:S01]  /*241b0*/  DADD R16, -R20, R16 ;  /* 0x0000000014107229 */ /* 0x000fe20000000110 */
[----:B------:R-:W-:Y:S01]  /*241c0*/  BSSY.RECONVERGENT B1, `(.L_x_682) ;  /* 0x000001c000017945 */ /* 0x000fe20003800200 */
[----:B------:R-:W-:Y:S01]  /*241d0*/  DSETP.GEU.AND P1, PT, R22, 0.5, PT ;  /* 0x3fe000001600742a */ /* 0x000fe20003f2e000 */
[----:B------:R-:W-:Y:S01]  /*241e0*/  IMAD.MOV.U32 R14, RZ, RZ, R8 ;  /* 0x000000ffff0e7224 */ /* 0x000fe200078e0008 */
[----:B------:R-:W0:Y:S01]  /*241f0*/  MUFU.RCP64H R5, R33 ;  /* 0x0000002100057308 */ /* 0x000e220000001800 */
[----:B------:R-:W-:-:S03]  /*24200*/  IMAD.MOV.U32 R15, RZ, RZ, R9 ;  /* 0x000000ffff0f7224 */ /* 0x000fc600078e0009 */
[----:B------:R-:W-:Y:S01]  /*24210*/  DMUL R12, R16, R8 ;  /* 0x00000008100c7228 */ /* 0x000fe20000000000 */
[----:B------:R-:W-:Y:S01]  /*24220*/  IMAD.MOV.U32 R16, RZ, RZ, R20 ;  /* 0x000000ffff107224 */ /* 0x000fe200078e0014 */
[----:B------:R-:W-:-:S08]  /*24230*/  MOV R17, R21 ;  /* 0x0000001500117202 */ /* 0x000fd00000000f00 */
        /* <DEDUP_REMOVED lines=20> */
.L_x_683:
[----:B------:R-:W-:Y:S05]  /*24380*/  BSYNC.RECONVERGENT B1 ;  /* 0x0000000000017941 */ /* 0x000fea0003800200 */
.L_x_682:
        /* <DEDUP_REMOVED lines=15> */
.L_x_687:
[----:B------:R-:W-:Y:S05]  /*24480*/  BSYNC.RECONVERGENT B2 ;  /* 0x0000000000027941 */ /* 0x000fea0003800200 */
.L_x_686:
[----:B------:R-:W-:Y:S01]  /*24490*/  IMAD.MOV.U32 R10, RZ, RZ, 0x55555555 ;  /* 0x55555555ff0a7424 */ /* 0x000fe200078e00ff */
        /* <DEDUP_REMOVED lines=12> */
.L_x_689:
[----:B------:R-:W-:Y:S05]  /*24560*/  BSYNC.RECONVERGENT B2 ;  /* 0x0000000000027941 */ /* 0x000fea0003800200 */
.L_x_688:
        /* <DEDUP_REMOVED lines=65> */
.L_x_691:
[----:B------:R-:W-:Y:S05]  /*24980*/  BSYNC.RECONVERGENT B2 ;  /* 0x0000000000027941 */ /* 0x000fea0003800200 */
.L_x_690:
        /* <DEDUP_REMOVED lines=11> */
.L_x_693:
[----:B------:R-:W-:Y:S05]  /*24a40*/  BSYNC.RECONVERGENT B2 ;  /* 0x0000000000027941 */ /* 0x000fea0003800200 */
.L_x_692:
[----:B------:R-:W-:Y:S01]  /*24a50*/  IMAD.MOV.U32 R8, RZ, RZ, -0x55555555 ;  /* 0xaaaaaaabff087424 */ /* 0x000fe200078e00ff */
[----:B------:R-:W-:Y:S01]  /*24a60*/  MOV R9, 0x3ff2aaaa ;  /* 0x3ff2aaaa00097802 */ /* 0x000fe20000000f00 */
[----:B------:R-:W-:Y:S01]  /*24a70*/  BSSY.RECONVERGENT B2, `(.L_x_694) ;  /* 0x000000c000027945 */ /* 0x000fe20003800200 */
[----:B------:R-:W-:-:S04]  /*24a80*/  DSETP.NEU.AND P1, PT, R20, RZ, PT ;  /* 0x000000ff1400722a */ /* 0x000fc80003f2d000 */
        /* <DEDUP_REMOVED lines=10> */
.L_x_695:
[----:B------:R-:W-:Y:S05]  /*24b30*/  BSYNC.RECONVERGENT B2 ;  /* 0x0000000000027941 */ /* 0x000fea0003800200 */
.L_x_694:
        /* <DEDUP_REMOVED lines=11> */
.L_x_697:
[----:B------:R-:W-:Y:S05]  /*24bf0*/  BSYNC.RECONVERGENT B2 ;  /* 0x0000000000027941 */ /* 0x000fea0003800200 */
.L_x_696:
        /* <DEDUP_REMOVED lines=13> */
.L_x_699:
[----:B------:R-:W-:Y:S05]  /*24cd0*/  BSYNC.RECONVERGENT B2 ;  /* 0x0000000000027941 */ /* 0x000fea0003800200 */
.L_x_698:
[----:B------:R-:W0:Y:S01]  /*24ce0*/  MUFU.RCP64H R7, R13 ;  /* 0x0000000d00077308 */ /* 0x000e220000001800 */
[----:B------:R-:W-:Y:S01]  /*24cf0*/  IMAD.MOV.U32 R6, RZ, RZ, 0x1 ;  /* 0x00000001ff067424 */ /* 0x000fe200078e00ff */
[----:B------:R-:W-:Y:S01]  /*24d00*/  UMOV UR4, 0x9999999a ;  /* 0x9999999a00047882 */ /* 0x000fe20000000000 */
[----:B------:R-:W-:Y:S01]  /*24d10*/  UMOV UR5, 0x3fd99999 ;  /* 0x3fd9999900057882 */ /* 0x000fe20000000000 */
[----:B------:R-:W-:Y:S01]  /*24d20*/  BSSY.RECONVERGENT B2, `(.L_x_700) ;  /* 0x0000014000027945 */ /* 0x000fe20003800200 */
[----:B------:R-:W-:Y:S02]  /*24d30*/  DSETP.NEU.AND P1, PT, R20, RZ, PT ;  /* 0x000000ff1400722a */ /* 0x000fe40003f2d000 */
        /* <DEDUP_REMOVED lines=18> */
.L_x_701:
[----:B------:R-:W-:Y:S05]  /*24e60*/  BSYNC.RECONVERGENT B2 ;  /* 0x0000000000027941 */ /* 0x000fea0003800200 */
.L_x_700:
        /* <DEDUP_REMOVED lines=16> */
.L_x_703:
[----:B------:R-:W-:Y:S05]  /*24f70*/  BSYNC.RECONVERGENT B2 ;  /* 0x0000000000027941 */ /* 0x000fea0003800200 */
.L_x_702:
        /* <DEDUP_REMOVED lines=12> */
.L_x_705:
[----:B------:R-:W-:Y:S05]  /*25040*/  BSYNC.RECONVERGENT B2 ;  /* 0x0000000000027941 */ /* 0x000fea0003800200 */
.L_x_704:
        /* <DEDUP_REMOVED lines=15> */
.L_x_707:
[----:B------:R-:W-:Y:S05]  /*25140*/  BSYNC.RECONVERGENT B2 ;  /* 0x0000000000027941 */ /* 0x000fea0003800200 */
.L_x_706:
[----:B------:R-:W-:Y:S01]  /*25150*/  BSSY.RECONVERGENT B2, `(.L_x_708) ;  /* 0x0000005000027945 */ /* 0x000fe20003800200 */
[----:B------:R-:W-:Y:S01]  /*25160*/  IMAD.MOV.U32 R7, RZ, RZ, RZ ;  /* 0x000000ffff077224 */ /* 0x000fe200078e00ff */
[----:B------:R-:W-:Y:S01]  /*25170*/  MOV R10, 0x251a0 ;  /* 0x000251a0000a7802 */ /* 0x000fe20000000f00 */
[----:B------:R-:W-:-:S07]  /*25180*/  IMAD.MOV.U32 R6, RZ, RZ, -0x3fdc0000 ;  /* 0xc0240000ff067424 */ /* 0x000fce00078e00ff */
[----:B------:R-:W-:Y:S05]  /*25190*/  CALL.REL.NOINC `($_Z23cooling_function_singledddd$__internal_accurate_pow) ;  /* 0x0000183c00b87944 */ /* 0x000fea0003c00000 */
[----:B------:R-:W-:Y:S05]  /*251a0*/  BSYNC.RECONVERGENT B2 ;  /* 0x0000000000027941 */ /* 0x000fea0003800200 */
.L_x_708:
        /* <DEDUP_REMOVED lines=9> */
.L_x_709:
[----:B------:R-:W0:Y:S01]  /*25240*/  MUFU.RCP64H R7, R63 ;  /* 0x0000003f00077308 */ /* 0x000e220000001800 */
[----:B------:R-:W-:Y:S01]  /*25250*/  IMAD.MOV.U32 R6, RZ, RZ, 0x1 ;  /* 0x00000001ff067424 */ /* 0x000fe200078e00ff */
[----:B------:R-:W-:Y:S01]  /*25260*/  UMOV UR4, 0xd1b717 ;  /* 0x00d1b71700047882 */ /* 0x000fe20000000000 */
[----:B------:R-:W-:Y:S01]  /*25270*/  UMOV UR5, 0x3fe102de ;  /* 0x3fe102de00057882 */ /* 0x000fe20000000000 */
[----:B------:R-:W-:Y:S01]  /*25280*/  BSSY.RECONVERGENT B2, `(.L_x_710) ;  /* 0x0000013000027945 */ /* 0x000fe20003800200 */
[----:B------:R-:W-:Y:S02]  /*25290*/  DSETP.NEU.AND P1, PT, R20, 1, PT ;  /* 0x3ff000001400742a */ /* 0x000fe40003f2d000 */
        /* <DEDUP_REMOVED lines=17> */
.L_x_711:
[----:B------:R-:W-:Y:S05]  /*253b0*/  BSYNC.RECONVERGENT B2 ;  /* 0x0000000000027941 */ /* 0x000fea0003800200 */
.L_x_710:
        /* <DEDUP_REMOVED lines=53> */
.L_x_713:
[----:B------:R-:W-:Y:S05]  /*25710*/  BSYNC.RECONVERGENT B2 ;  /* 0x0000000000027941 */ /* 0x000fea0003800200 */
.L_x_712:
        /* <DEDUP_REMOVED lines=21> */
.L_x_715:
[----:B------:R-:W-:Y:S05]  /*25870*/  BSYNC.RECONVERGENT B2 ;  /* 0x0000000000027941 */ /* 0x000fea0003800200 */
.L_x_714:
[----:B------:R-:W-:Y:S01]  /*25880*/  DFMA R8, R8, R32, R36 ;  /* 0x000000200808722b */ /* 0x000fe20000000024 */
[----:B------:R-:W-:Y:S10]  /*25890*/  BRA `(.L_x_716) ;  /* 0x0000001c00ac7947 */ /* 0x000ff40003800000 */
.L_x_685:
        /* <DEDUP_REMOVED lines=74> */
.L_x_720:
[----:B------:R-:W-:Y:S05]  /*25d40*/  BSYNC.RECONVERGENT B3 ;  /* 0x0000000000037941 */ /* 0x000fea0003800200 */
.L_x_719:
[----:B------:R-:W-:-:S11]  /*25d50*/  DFMA R6, -R6, R62, R68 ;  /* 0x0000003e0606722b */ /* 0x000fd60000000144 */
.L_x_718:
[----:B------:R-:W-:Y:S05]  /*25d60*/  BSYNC.RECONVERGENT B2 ;  /* 0x0000000000027941 */ /* 0x000fea0003800200 */
.L_x_717:
        /* <DEDUP_REMOVED lines=73> */
.L_x_724:
[----:B------:R-:W-:Y:S05]  /*26200*/  BSYNC.RECONVERGENT B3 ;  /* 0x0000000000037941 */ /* 0x000fea0003800200 */
.L_x_723:
[----:B------:R-:W-:-:S11]  /*26210*/  DFMA R8, R8, R64, R38 ;  /* 0x000000400808722b */ /* 0x000fd60000000026 */
.L_x_722:
[----:B------:R-:W-:Y:S05]  /*26220*/  BSYNC.RECONVERGENT B2 ;  /* 0x0000000000027941 */ /* 0x000fea0003800200 */
.L_x_721:
        /* <DEDUP_REMOVED lines=13> */
.L_x_726:
[----:B------:R-:W-:Y:S05]  /*26300*/  BSYNC.RECONVERGENT B2 ;  /* 0x0000000000027941 */ /* 0x000fea0003800200 */
.L_x_725:
[----:B------:R-:W-:Y:S01]  /*26310*/  IMAD.MOV.U32 R8, RZ, RZ, 0x55555555 ;  /* 0x55555555ff087424 */ /* 0x000fe200078e00ff */
        /* <DEDUP_REMOVED lines=12> */
.L_x_728:
[----:B------:R-:W-:Y:S05]  /*263e0*/  BSYNC.RECONVERGENT B2 ;  /* 0x0000000000027941 */ /* 0x000fea0003800200 */
.L_x_727:
        /* <DEDUP_REMOVED lines=65> */
.L_x_730:
[----:B------:R-:W-:Y:S05]  /*26800*/  BSYNC.RECONVERGENT B2 ;  /* 0x0000000000027941 */ /* 0x000fea0003800200 */
.L_x_729:
        /* <DEDUP_REMOVED lines=11> */
.L_x_732:
[----:B------:R-:W-:Y:S05]  /*268c0*/  BSYNC.RECONVERGENT B2 ;  /* 0x0000000000027941 */ /* 0x000fea0003800200 */
.L_x_731:
[----:B------:R-:W-:Y:S01]  /*268d0*/  IMAD.MOV.U32 R6, RZ, RZ, -0x55555555 ;  /* 0xaaaaaaabff067424 */ /* 0x000fe200078e00ff */
[----:B------:R-:W-:Y:S01]  /*268e0*/  BSSY.RECONVERGENT B2, `(.L_x_733) ;  /* 0x000000d000027945 */ /* 0x000fe20003800200 */
[----:B------:R-:W-:Y:S01]  /*268f0*/  IMAD.MOV.U32 R7, RZ, RZ, 0x3ff2aaaa ;  /* 0x3ff2aaaaff077424 */ /* 0x000fe200078e00ff */
[----:B------:R-:W-:-:S05]  /*26900*/  DSETP.NEU.AND P1, PT, R20, RZ, PT ;  /* 0x000000ff1400722a */ /* 0x000fca0003f2d000 */
        /* <DEDUP_REMOVED lines=10> */
.L_x_734:
[----:B------:R-:W-:Y:S05]  /*269b0*/  BSYNC.RECONVERGENT B2 ;  /* 0x0000000000027941 */ /* 0x000fea0003800200 */
.L_x_733:
        /* <DEDUP_REMOVED lines=11> */
.L_x_736:
[----:B------:R-:W-:Y:S05]  /*26a70*/  BSYNC.RECONVERGENT B2 ;  /* 0x0000000000027941 */ /* 0x000fea0003800200 */
.L_x_735:
        /* <DEDUP_REMOVED lines=13> */
.L_x_738:
[----:B------:R-:W-:Y:S05]  /*26b50*/  BSYNC.RECONVERGENT B2 ;  /* 0x0000000000027941 */ /* 0x000fea0003800200 */
.L_x_737:
        /* <DEDUP_REMOVED lines=24> */
.L_x_740:
[----:B------:R-:W-:Y:S05]  /*26ce0*/  BSYNC.RECONVERGENT B2 ;  /* 0x0000000000027941 */ /* 0x000fea0003800200 */
.L_x_739:
        /* <DEDUP_REMOVED lines=16> */
.L_x_742:
[----:B------:R-:W-:Y:S05]  /*26df0*/  BSYNC.RECONVERGENT B2 ;  /* 0x0000000000027941 */ /* 0x000fea0003800200 */
.L_x_741:
        /* <DEDUP_REMOVED lines=12> */
.L_x_744:
[----:B------:R-:W-:Y:S05]  /*26ec0*/  BSYNC.RECONVERGENT B2 ;  /* 0x0000000000027941 */ /* 0x000fea0003800200 */
.L_x_743:
[----:B------:R-:W-:Y:S01]  /*26ed0*/  IMAD.MOV.U32 R6, RZ, RZ, -0x55555555 ;  /* 0xaaaaaaabff067424 */ /* 0x000fe200078e00ff */
[----:B------:R-:W-:Y:S01]  /*26ee0*/  BSSY.RECONVERGENT B2, `(.L_x_745) ;  /* 0x000000e000027945 */ /* 0x000fe20003800200 */
[----:B------:R-:W-:-:S06]  /*26ef0*/  IMAD.MOV.U32 R7, RZ, RZ, 0x3ffaaaaa ;  /* 0x3ffaaaaaff077424 */ /* 0x000fcc00078e00ff */
[----:B------:R-:W-:-:S10]  /*26f00*/  DADD R8, R20, R6 ;  /* 0x0000000014087229 */ /* 0x000fd40000000006 */
[----:B------:R-:W-:Y:S01]  /*26f10*/  LOP3.LUT R8, R9, 0x7ff00000, RZ, 0xc0, !PT ;  /* 0x7ff0000009087812 */ /* 0x000fe200078ec0ff */
[----:B------:R-:W-:-:S03]  /*26f20*/  IMAD.MOV.U32 R9, RZ, RZ, 0x40240000 ;  /* 0x40240000ff097424 */ /* 0x000fc600078e00ff */
[----:B------:R-:W-:Y:S02]  /*26f30*/  ISETP.NE.AND P0, PT, R8, 0x7ff00000, PT ;  /* 0x7ff000000800780c */ /* 0x000fe40003f05270 */
[----:B------:R-:W-:-:S11]  /*26f40*/  MOV R8, RZ ;  /* 0x000000ff00087202 */ /* 0x000fd60000000f00 */
[----:B------:R-:W-:Y:S05]  /*26f50*/  @P0 BRA `(.L_x_746) ;  /* 0x0000000000180947 */ /* 0x000fea0003800000 */
[----:B------:R-:W-:-:S14]  /*26f60*/  DSETP.NAN.AND P0, PT, R20, R20, PT ;  /* 0x000000141400722a */ /* 0x000fdc0003f08000 */
[----:B------:R-:W-:Y:S01]  /*26f70*/  @P0 DADD R62, R20, R6 ;  /* 0x00000000143e0229 */ /* 0x000fe20000000006 */
[----:B------:R-:W-:Y:S10]  /*26f80*/  @P0 BRA `(.L_x_746) ;  /* 0x00000000000c0947 */ /* 0x000ff40003800000 */
[----:B------:R-:W-:-:S14]  /*26f90*/  DSETP.NEU.AND P0, PT, |R20|, +INF , PT ;  /* 0x7ff000001400742a */ /* 0x000fdc0003f0d200 */
[----:B------:R-:W-:Y:S02]  /*26fa0*/  @!P0 IMAD.MOV.U32 R62, RZ, RZ, 0x0 ;  /* 0x00000000ff3e8424 */ /* 0x000fe400078e00ff */
[----:B------:R-:W-:-:S07]  /*26fb0*/  @!P0 IMAD.MOV.U32 R63, RZ, RZ, 0x7ff00000 ;  /* 0x7ff00000ff3f8424 */ /* 0x000fce00078e00ff */
.L_x_746:
[----:B------:R-:W-:Y:S05]  /*26fc0*/  BSYNC.RECONVERGENT B2 ;  /* 0x0000000000027941 */ /* 0x000fea0003800200 */
.L_x_745:
[----:B------:R-:W-:Y:S01]  /*26fd0*/  BSSY.RECONVERGENT B2, `(.L_x_747) ;  /* 0x0000005000027945 */ /* 0x000fe20003800200 */
[----:B------:R-:W-:Y:S01]  /*26fe0*/  IMAD.MOV.U32 R7, RZ, RZ, RZ ;  /* 0x000000ffff077224 */ /* 0x000fe200078e00ff */
[----:B------:R-:W-:Y:S02]  /*26ff0*/  MOV R6, 0xc0240000 ;  /* 0xc024000000067802 */ /* 0x000fe40000000f00 */
[----:B------:R-:W-:-:S07]  /*27000*/  MOV R10, 0x27020 ;  /* 0x00027020000a7802 */ /* 0x000fce0000000f00 */
[----:B------:R-:W-:Y:S05]  /*27010*/  CALL.REL.NOINC `($_Z23cooling_function_singledddd$__internal_accurate_pow) ;  /* 0x0000182000187944 */ /* 0x000fea0003c00000 */
[----:B------:R-:W-:Y:S05]  /*27020*/  BSYNC.RECONVERGENT B2 ;  /* 0x0000000000027941 */ /* 0x000fea0003800200 */
.L_x_747:
        /* <DEDUP_REMOVED lines=9> */
.L_x_748:
[----:B------:R-:W0:Y:S01]  /*270c0*/  MUFU.RCP64H R7, R63 ;  /* 0x0000003f00077308 */ /* 0x000e220000001800 */
[----:B------:R-:W-:Y:S01]  /*270d0*/  MOV R6, 0x1 ;  /* 0x0000000100067802 */ /* 0x000fe20000000f00 */
[----:B------:R-:W-:Y:S01]  /*270e0*/  UMOV UR4, 0xd1b717 ;  /* 0x00d1b71700047882 */ /* 0x000fe20000000000 */
[----:B------:R-:W-:Y:S01]  /*270f0*/  UMOV UR5, 0x3fe102de ;  /* 0x3fe102de00057882 */ /* 0x000fe20000000000 */
[----:B------:R-:W-:Y:S01]  /*27100*/  LOP3.LUT P2, RZ, R27, 0x1, RZ, 0xc0, !PT ;  /* 0x000000011bff7812 */ /* 0x000fe2000784c0ff */
        /* <DEDUP_REMOVED lines=10> */
[----:B------:R-:W-:-:S08]  /*271b0*/  DADD R6, -RZ, -R32 ;  /* 0x00000000ff067229 */ /* 0x000fd00000000920 */
[----:B------:R-:W-:Y:S02]  /*271c0*/  FFMA R3, RZ, R63, R9 ;  /* 0x0000003fff037223 */ /* 0x000fe40000000009 */
        /* <DEDUP_REMOVED lines=10> */
.L_x_750:
[----:B------:R-:W-:Y:S05]  /*27270*/  BSYNC.RECONVERGENT B2 ;  /* 0x0000000000027941 */ /* 0x000fea0003800200 */
.L_x_749:
        /* <DEDUP_REMOVED lines=41> */
.L_x_752:
[----:B------:R-:W-:Y:S05]  /*27510*/  BSYNC.RECONVERGENT B2 ;  /* 0x0000000000027941 */ /* 0x000fea0003800200 */
.L_x_751:
        /* <DEDUP_REMOVED lines=33> */
.L_x_754:
[----:B------:R-:W-:Y:S05]  /*27730*/  BSYNC.RECONVERGENT B2 ;  /* 0x0000000000027941 */ /* 0x000fea0003800200 */
.L_x_753:
[----:B------:R-:W-:-:S11]  /*27740*/  DFMA R8, R8, R32, R58 ;  /* 0x000000200808722b */ /* 0x000fd6000000003a */
.L_x_716:
[----:B------:R-:W-:Y:S05]  /*27750*/  BSYNC.RECONVERGENT B1 ;  /* 0x0000000000017941 */ /* 0x000fea0003800200 */
.L_x_684:
[----:B------:R-:W-:Y:S01]  /*27760*/  DSETP.NEU.AND P0, PT, R8, RZ, PT ;  /* 0x000000ff0800722a */ /* 0x000fe20003f0d000 */
[----:B------:R-:W-:Y:S01]  /*27770*/  UMOV UR4, 0x88e368f1 ;  /* 0x88e368f100047882 */ /* 0x000fe20000000000 */
[----:B------:R-:W-:-:S04]  /*27780*/  UMOV UR5, 0x3ee4f8b5 ;  /* 0x3ee4f8b500057882 */ /* 0x000fc80000000000 */
[----:B------:R-:W-:-:S14]  /*27790*/  DSETP.GEU.AND P0, PT, |R4|, UR4, P0 ;  /* 0x0000000404007e2a */ /* 0x000fdc000870e200 */
[----:B------:R-:W-:Y:S05]  /*277a0*/  @!P0 BRA `(.L_x_755) ;  /* 0x0000000000108947 */ /* 0x000fea0003800000 */
[----:B------:R-:W-:-:S05]  /*277b0*/  VIADD R0, R0, 0x1 ;  /* 0x0000000100007836 */ /* 0x000fca0000000000 */
[----:B------:R-:W-:-:S13]  /*277c0*/  ISETP.NE.AND P0, PT, R0, 0x5f5e101, PT ;  /* 0x05f5e1010000780c */ /* 0x000fda0003f05270 */
[----:B------:R-:W-:Y:S05]  /*277d0*/  @P0 BRA `(.L_x_756) ;  /* 0xffffffc8006c0947 */ /* 0x000fea000383ffff */
[----:B------:R-:W-:-:S07]  /*277e0*/  CS2R R20, SRZ ;  /* 0x0000000000147805 */ /* 0x000fce000001ff00 */
.L_x_755:
[----:B------:R-:W-:Y:S05]  /*277f0*/  BSYNC.RECONVERGENT B0 ;  /* 0x0000000000007941 */ /* 0x000fea0003800200 */
.L_x_681:
[----:B------:R-:W-:Y:S01]  /*27800*/  DMUL R20, R124, R20 ;  /* 0x000000147c147228 */ /* 0x000fe20000000000 */
[----:B------:R-:W-:Y:S01]  /*27810*/  MOV R0, 0x0 ;  /* 0x0000000000007802 */ /* 0x000fe20000000f00 */
[----:B------:R-:W0:Y:S01]  /*27820*/  LDCU.64 UR4, c[0x4][0x60] ;  /* 0x01000c00ff0477ac */ /* 0x000e220008000a00 */
[----:B------:R-:W-:Y:S02]  /*27830*/  IADD3 R6, P0, PT, R130, 0x20, RZ ;  /* 0x0000002082067810 */ /* 0x000fe40007f1e0ff */
[----:B------:R1:W2:Y:S02]  /*27840*/  LDC.64 R8, c[0x4][R0] ;  /* 0x0100000000087b82 */ /* 0x0002a40000000a00 */
[----:B------:R1:W-:Y:S01]  /*27850*/  STL.64 [R1+0x20], R20 ;  /* 0x0000201401007387 */ /* 0x0003e20000100a00 */
[----:B------:R-:W-:Y:S02]  /*27860*/  IMAD.X R7, RZ, RZ, R119, P0 ;  /* 0x000000ffff077224 */ /* 0x000fe400000e0677 */
[----:B0-----:R-:W-:Y:S01]  /*27870*/  IMAD.U32 R4, RZ, RZ, UR4 ;  /* 0x00000004ff047e24 */ /* 0x001fe2000f8e00ff */
[----:B-1----:R-:W-:-:S07]  /*27880*/  MOV R5, UR5 ;  /* 0x0000000500057c02 */ /* 0x002fce0008000f00 */
[----:B------:R-:W-:-:S07]  /*27890*/  LEPC R20, `(.L_x_757) ;  /* 0x000000001014794e */ /* 0x000fce0000000000 */
[----:B--2---:R-:W-:Y:S05]  /*278a0*/  CALL.ABS.NOINC R8 ;  /* 0x0000000008007343 */ /* 0x004fea0003c00000 */
.L_x_757:
[----:B------:R-:W-:Y:S01]  /*278b0*/  DMUL R88, R88, 3 ;  /* 0x4008000058587828 */ /* 0x000fe20000000000 */
[----:B------:R-:W-:Y:S01]  /*278c0*/  IMAD.MOV.U32 R4, RZ, RZ, 0x1 ;  /* 0x00000001ff047424 */ /* 0x000fe200078e00ff */
[----:B------:R-:W-:Y:S06]  /*278d0*/  BSSY.RECONVERGENT B0, `(.L_x_758) ;  /* 0x0000015000007945 */ /* 0x000fec0003800200 */
[----:B------:R-:W-:-:S06]  /*278e0*/  DMUL R10, R128, R88 ;  /* 0x00000058800a7228 */ /* 0x000fcc0000000000 */
[----:B------:R-:W0:Y:S02]  /*278f0*/  MUFU.RCP64H R5, R11 ;  /* 0x0000000b00057308 */ /* 0x000e240000001800 */
[----:B0-----:R-:W-:-:S08]  /*27900*/  DFMA R6, -R10, R4, 1 ;  /* 0x3ff000000a06742b */ /* 0x001fd00000000104 */
[----:B------:R-:W-:-:S08]  /*27910*/  DFMA R6, R6, R6, R6 ;  /* 0x000000060606722b */ /* 0x000fd00000000006 */
[----:B------:R-:W-:-:S08]  /*27920*/  DFMA R6, R4, R6, R4 ;  /* 0x000000060406722b */ /* 0x000fd00000000004 */
[----:B------:R-:W-:-:S08]  /*27930*/  DFMA R4, -R10, R6, 1 ;  /* 0x3ff000000a04742b */ /* 0x000fd00000000106 */
[----:B------:R-:W-:-:S08]  /*27940*/  DFMA R4, R6, R4, R6 ;  /* 0x000000040604722b */ /* 0x000fd00000000006 */
[----:B------:R-:W-:-:S08]  /*27950*/  DMUL R16, R4, 2 ;  /* 0x4000000004107828 */ /* 0x000fd00000000000 */
[----:B------:R-:W-:-:S08]  /*27960*/  DFMA R6, -R10, R16, 2 ;  /* 0x400000000a06742b */ /* 0x000fd00000000110 */
[----:B------:R-:W-:-:S10]  /*27970*/  DFMA R16, R4, R6, R16 ;  /* 0x000000060410722b */ /* 0x000fd40000000010 */
[----:B------:R-:W-:-:S05]  /*27980*/  FFMA R0, RZ, R11, R17 ;  /* 0x0000000bff007223 */ /* 0x000fca0000000011 */
[----:B------:R-:W-:-:S13]  /*27990*/  FSETP.GT.AND P0, PT, |R0|, 1.469367938527859385e-39, PT ;  /* 0x001000000000780b */ /* 0x000fda0003f04200 */
[----:B------:R-:W-:Y:S05]  /*279a0*/  @P0 BRA `(.L_x_759) ;  /* 0x00000000001c0947 */ /* 0x000fea0003800000 */
[----:B------:R-:W-:Y:S01]  /*279b0*/  IMAD.MOV.U32 R13, RZ, RZ, R11 ;  /* 0x000000ffff0d7224 */ /* 0x000fe200078e000b */
[----:B------:R-:W-:Y:S01]  /*279c0*/  MOV R9, 0x40000000 ;  /* 0x4000000000097802 */ /* 0x000fe20000000f00 */
[----:B------:R-:W-:Y:S01]  /*279d0*/  IMAD.MOV.U32 R8, RZ, RZ, RZ ;  /* 0x000000ffff087224 */ /* 0x000fe200078e00ff */
[----:B------:R-:W-:-:S07]  /*279e0*/  MOV R11, 0x27a00 ;  /* 0x00027a00000b7802 */ /* 0x000fce0000000f00 */
[----:B------:R-:W-:Y:S05]  /*279f0*/  CALL.REL.NOINC `($__internal_1_$__cuda_sm20_div_rn_f64_full) ;  /* 0x0000180c00487944 */ /* 0x000fea0003c00000 */
[----:B------:R-:W-:Y:S02]  /*27a00*/  IMAD.MOV.U32 R16, RZ, RZ, R8 ;  /* 0x000000ffff107224 */ /* 0x000fe400078e0008 */
[----:B------:R-:W-:-:S07]  /*27a10*/  IMAD.MOV.U32 R17, RZ, RZ, R9 ;  /* 0x000000ffff117224 */ /* 0x000fce00078e0009 */
.L_x_759:
[----:B------:R-:W-:Y:S05]  /*27a20*/  BSYNC.RECONVERGENT B0 ;  /* 0x0000000000007941 */ /* 0x000fea0003800200 */
.L_x_758:
[----:B------:R-:W-:Y:S01]  /*27a30*/  DSETP.NEU.AND P0, PT, R16, RZ, PT ;  /* 0x000000ff1000722a */ /* 0x000fe20003f0d000 */
[----:B------:R-:W-:-:S13]  /*27a40*/  BSSY.RECONVERGENT B0, `(.L_x_760) ;  /* 0x000000b000007945 */ /* 0x000fda0003800200 */
        /* <DEDUP_REMOVED lines=10> */
.L_x_761:
[----:B------:R-:W-:Y:S05]  /*27af0*/  BSYNC.RECONVERGENT B0 ;  /* 0x0000000000007941 */ /* 0x000fea0003800200 */
.L_x_760:
[----:B------:R-:W-:Y:S01]  /*27b00*/  DADD R4, R16, 0.25 ;  /* 0x3fd0000010047429 */ /* 0x000fe20000000000 */
[----:B------:R-:W-:Y:S09]  /*27b10*/  BSSY.RECONVERGENT B0, `(.L_x_762) ;  /* 0x000000a000007945 */ /* 0x000ff20003800200 */
[----:B------:R-:W-:-:S04]  /*27b20*/  LOP3.LUT R4, R5, 0x7ff00000, RZ, 0xc0, !PT ;  /* 0x7ff0000005047812 */ /* 0x000fc800078ec0ff */
[----:B------:R-:W-:-:S13]  /*27b30*/  ISETP.NE.AND P0, PT, R4, 0x7ff00000, PT ;  /* 0x7ff000000400780c */ /* 0x000fda0003f05270 */
[----:B------:R-:W-:Y:S05]  /*27b40*/  @P0 BRA `(.L_x_763) ;  /* 0x0000000000180947 */ /* 0x000fea0003800000 */
[----:B------:R-:W-:-:S14]  /*27b50*/  DSETP.NAN.AND P0, PT, R16, R16, PT ;  /* 0x000000101000722a */ /* 0x000fdc0003f08000 */
[----:B------:R-:W-:Y:S01]  /*27b60*/  @P0 DADD R10, R16, 0.25 ;  /* 0x3fd00000100a0429 */ /* 0x000fe20000000000 */
[----:B------:R-:W-:Y:S10]  /*27b70*/  @P0 BRA `(.L_x_763) ;  /* 0x00000000000c0947 */ /* 0x000ff40003800000 */
[----:B------:R-:W-:-:S14]  /*27b80*/  DSETP.NEU.AND P0, PT, |R16|, +INF , PT ;  /* 0x7ff000001000742a */ /* 0x000fdc0003f0d200 */
[----:B------:R-:W-:Y:S01]  /*27b90*/  @!P0 MOV R10, 0x0 ;  /* 0x00000000000a8802 */ /* 0x000fe20000000f00 */
[----:B------:R-:W-:-:S07]  /*27ba0*/  @!P0 IMAD.MOV.U32 R11, RZ, RZ, 0x7ff00000 ;  /* 0x7ff00000ff0b8424 */ /* 0x000fce00078e00ff */
.L_x_763:
[----:B------:R-:W-:Y:S05]  /*27bb0*/  BSYNC.RECONVERGENT B0 ;  /* 0x0000000000007941 */ /* 0x000fea0003800200 */
.L_x_762:
[----:B------:R-:W0:Y:S01]  /*27bc0*/  MUFU.RCP64H R5, R11 ;  /* 0x0000000b00057308 */ /* 0x000e220000001800 */
[----:B------:R-:W-:Y:S01]  /*27bd0*/  IMAD.MOV.U32 R4, RZ, RZ, 0x1 ;  /* 0x00000001ff047424 */ /* 0x000fe200078e00ff */
[----:B------:R-:W-:Y:S01]  /*27be0*/  UMOV UR4, 0x9999999a ;  /* 0x9999999a00047882 */ /* 0x000fe20000000000 */
[----:B------:R-:W-:Y:S01]  /*27bf0*/  UMOV UR5, 0x3fd99999 ;  /* 0x3fd9999900057882 */ /* 0x000fe20000000000 */
[----:B------:R-:W-:Y:S01]  /*27c00*/  BSSY.RECONVERGENT B0, `(.L_x_764) ;  /* 0x0000013000007945 */ /* 0x000fe20003800200 */
[----:B------:R-:W-:Y:S01]  /*27c10*/  DSETP.NEU.AND P1, PT, R16, 1, PT ;  /* 0x3ff000001000742a */ /* 0x000fe20003f2d000 */
[----:B------:R-:W-:Y:S01]  /*27c20*/  ISETP.GE.AND P2, PT, R17, RZ, PT ;  /* 0x000000ff1100720c */ /* 0x000fe20003f46270 */
        /* <DEDUP_REMOVED lines=16> */
.L_x_765:
[----:B------:R-:W-:Y:S05]  /*27d30*/  BSYNC.RECONVERGENT B0 ;  /* 0x0000000000007941 */ /* 0x000fea0003800200 */
.L_x_764:
[----:B------:R-:W-:Y:S01]  /*27d40*/  DADD R4, -RZ, |R16| ;  /* 0x00000000ff047229 */ /* 0x000fe20000000510 */
[----:B------:R-:W-:Y:S01]  /*27d50*/  BSSY.RECONVERGENT B0, `(.L_x_766) ;  /* 0x0000009000007945 */ /* 0x000fe20003800200 */
[----:B------:R-:W-:Y:S01]  /*27d60*/  FSEL R96, R8, -1.5881868392106855534e-23, P1 ;  /* 0x9999999a08607808 */ /* 0x000fe20000800000 */
[----:B------:R-:W-:Y:S01]  /*27d70*/  IMAD.MOV.U32 R7, RZ, RZ, RZ ;  /* 0x000000ffff077224 */ /* 0x000fe200078e00ff */
[----:B------:R-:W-:Y:S01]  /*27d80*/  FSEL R97, R9, 1.6999999284744262695, P1 ;  /* 0x3fd9999909617808 */ /* 0x000fe20000800000 */
[----:B------:R-:W-:Y:S01]  /*27d90*/  IMAD.MOV.U32 R6, RZ, RZ, 0x3fe00000 ;  /* 0x3fe00000ff067424 */ /* 0x000fe200078e00ff */
[----:B------:R-:W-:-:S04]  /*27da0*/  MOV R10, 0x27de0 ;  /* 0x00027de0000a7802 */ /* 0x000fc80000000f00 */
[----:B------:R-:W-:Y:S02]  /*27db0*/  IMAD.MOV.U32 R8, RZ, RZ, R4 ;  /* 0x000000ffff087224 */ /* 0x000fe400078e0004 */
[----:B------:R-:W-:-:S07]  /*27dc0*/  IMAD.MOV.U32 R9, RZ, RZ, R5 ;  /* 0x000000ffff097224 */ /* 0x000fce00078e0005 */
[----:B------:R-:W-:Y:S05]  /*27dd0*/  CALL.REL.NOINC `($_Z23cooling_function_singledddd$__internal_accurate_pow) ;  /* 0x0000181000a87944 */ /* 0x000fea0003c00000 */
[----:B------:R-:W-:Y:S05]  /*27de0*/  BSYNC.RECONVERGENT B0 ;  /* 0x0000000000007941 */ /* 0x000fea0003800200 */
.L_x_766:
[C---:B------:R-:W-:Y:S01]  /*27df0*/  DADD R4, R16.reuse, 0.5 ;  /* 0x3fe0000010047429 */ /* 0x040fe20000000000 */
[----:B------:R-:W-:Y:S01]  /*27e00*/  FSEL R10, R32, RZ, P2 ;  /* 0x000000ff200a7208 */ /* 0x000fe20001000000 */
[----:B------:R-:W-:Y:S01]  /*27e10*/  DSETP.NEU.AND P1, PT, R16, RZ, PT ;  /* 0x000000ff1000722a */ /* 0x000fe20003f2d000 */
[----:B------:R-:W-:Y:S01]  /*27e20*/  FSEL R0, R33, -QNAN , P2 ;  /* 0xfff8000021007808 */ /* 0x000fe20001000000 */
[----:B------:R-:W-:Y:S04]  /*27e30*/  BSSY.RECONVERGENT B0, `(.L_x_767) ;  /* 0x000000c000007945 */ /* 0x000fe80003800200 */
[----:B------:R-:W-:Y:S02]  /*27e40*/  FSEL R10, R10, RZ, P1 ;  /* 0x000000ff0a0a7208 */ /* 0x000fe40000800000 */
[----:B------:R-:W-:-:S02]  /*27e50*/  LOP3.LUT R4, R5, 0x7ff00000, RZ, 0xc0, !PT ;  /* 0x7ff0000005047812 */ /* 0x000fc400078ec0ff */
[----:B------:R-:W-:Y:S02]  /*27e60*/  FSEL R11, R0, RZ, P1 ;  /* 0x000000ff000b7208 */ /* 0x000fe40000800000 */
[----:B------:R-:W-:-:S13]  /*27e70*/  ISETP.NE.AND P0, PT, R4, 0x7ff00000, PT ;  /* 0x7ff000000400780c */ /* 0x000fda0003f05270 */
[----:B------:R-:W-:Y:S05]  /*27e80*/  @P0 BRA `(.L_x_768) ;  /* 0x0000000000180947 */ /* 0x000fea0003800000 */
[----:B------:R-:W-:-:S14]  /*27e90*/  DSETP.NAN.AND P0, PT, R16, R16, PT ;  /* 0x000000101000722a */ /* 0x000fdc0003f08000 */
[----:B------:R-:W-:Y:S01]  /*27ea0*/  @P0 DADD R10, R16, 0.5 ;  /* 0x3fe00000100a0429 */ /* 0x000fe20000000000 */
[----:B------:R-:W-:Y:S10]  /*27eb0*/  @P0 BRA `(.L_x_768) ;  /* 0x00000000000c0947 */ /* 0x000ff40003800000 */
[----:B------:R-:W-:-:S14]  /*27ec0*/  DSETP.NEU.AND P0, PT, |R16|, +INF , PT ;  /* 0x7ff000001000742a */ /* 0x000fdc0003f0d200 */
[----:B------:R-:W-:Y:S01]  /*27ed0*/  @!P0 MOV R10, 0x0 ;  /* 0x00000000000a8802 */ /* 0x000fe20000000f00 */
[----:B------:R-:W-:-:S07]  /*27ee0*/  @!P0 IMAD.MOV.U32 R11, RZ, RZ, 0x7ff00000 ;  /* 0x7ff00000ff0b8424 */ /* 0x000fce00078e00ff */
.L_x_768:
[----:B------:R-:W-:Y:S05]  /*27ef0*/  BSYNC.RECONVERGENT B0 ;  /* 0x0000000000007941 */ /* 0x000fea0003800200 */
.L_x_767:
        /* <DEDUP_REMOVED lines=19> */
[----:B------:R-:W-:Y:S01]  /*28030*/  IMAD.MOV.U32 R8, RZ, RZ, 0xd1b717 ;  /* 0x00d1b717ff087424 */ /* 0x000fe200078e00ff */
[----:B------:R-:W-:-:S07]  /*28040*/  MOV R11, 0x28060 ;  /* 0x00028060000b7802 */ /* 0x000fce0000000f00 */
[----:B------:R-:W-:Y:S05]  /*28050*/  CALL.REL.NOINC `($__internal_1_$__cuda_sm20_div_rn_f64_full) ;  /* 0x0000180400b07944 */ /* 0x000fea0003c00000 */
.L_x_770:
[----:B------:R-:W-:Y:S05]  /*28060*/  BSYNC.RECONVERGENT B0 ;  /* 0x0000000000007941 */ /* 0x000fea0003800200 */
.L_x_769:
[----:B------:R-:W-:Y:S01]  /*28070*/  BSSY.RECONVERGENT B0, `(.L_x_771) ;  /* 0x000000d000007945 */ /* 0x000fe20003800200 */
[----:B------:R-:W-:Y:S02]  /*28080*/  FSEL R98, R8, 1.9259298957341531717e-38, P2 ;  /* 0x00d1b71708627808 */ /* 0x000fe40001000000 */
[----:B------:R-:W-:Y:S02]  /*28090*/  @!P1 CS2R R4, SRZ ;  /* 0x0000000000049805 */ /* 0x000fe4000001ff00 */
[----:B------:R-:W-:Y:S01]  /*280a0*/  FSEL R99, R9, 1.7578999996185302734, P2 ;  /* 0x3fe102de09637808 */ /* 0x000fe20001000000 */
        /* <DEDUP_REMOVED lines=9> */
.L_x_772:
[----:B------:R-:W-:Y:S05]  /*28140*/  BSYNC.RECONVERGENT B0 ;  /* 0x0000000000007941 */ /* 0x000fea0003800200 */
.L_x_771:
        /* <DEDUP_REMOVED lines=13> */
.L_x_774:
[----:B------:R-:W-:Y:S05]  /*28220*/  BSYNC.RECONVERGENT B0 ;  /* 0x0000000000007941 */ /* 0x000fea0003800200 */
.L_x_773:
[----:B------:R-:W-:Y:S01]  /*28230*/  UMOV UR4, 0xc84b5dcc ;  /* 0xc84b5dcc00047882 */ /* 0x000fe20000000000 */
[----:B------:R-:W-:Y:S01]  /*28240*/  UMOV UR5, 0x3ffe3d07 ;  /* 0x3ffe3d0700057882 */ /* 0x000fe20000000000 */
[----:B------:R-:W-:Y:S01]  /*28250*/  DSETP.NEU.AND P0, PT, R16, 1, PT ;  /* 0x3ff000001000742a */ /* 0x000fe20003f0d000 */
[----:B------:R-:W-:Y:S01]  /*28260*/  BSSY.RECONVERGENT B0, `(.L_x_775) ;  /* 0x00006eb000007945 */ /* 0x000fe20003800200 */
[----:B------:R-:W-:Y:S01]  /*28270*/  DMUL R6, R4, UR4 ;  /* 0x0000000404067c28 */ /* 0x000fe20008000000 */
[----:B------:R-:W-:Y:S01]  /*28280*/  IMAD.MOV.U32 R14, RZ, RZ, 0x0 ;  /* 0x00000000ff0e7424 */ /* 0x000fe200078e00ff */
[----:B------:R-:W-:Y:S01]  /*28290*/  MOV R15, 0x40340000 ;  /* 0x40340000000f7802 */ /* 0x000fe20000000f00 */
[----:B------:R-:W-:Y:S02]  /*282a0*/  IMAD.MOV.U32 R4, RZ, RZ, 0x0 ;  /* 0x00000000ff047424 */ /* 0x000fe400078e00ff */
[----:B------:R-:W-:Y:S02]  /*282b0*/  IMAD.MOV.U32 R5, RZ, RZ, 0x40240000 ;  /* 0x40240000ff057424 */ /* 0x000fe400078e00ff */
[----:B------:R-:W-:-:S02]  /*282c0*/  IMAD.MOV.U32 R8, RZ, RZ, R106 ;  /* 0x000000ffff087224 */ /* 0x000fc400078e006a */
[----:B------:R-:W-:Y:S01]  /*282d0*/  IMAD.MOV.U32 R9, RZ, RZ, R107 ;  /* 0x000000ffff097224 */ /* 0x000fe200078e006b */
[----:B------:R-:W-:Y:S01]  /*282e0*/  FSEL R36, R6, -208247.1875, P0 ;  /* 0xc84b5dcc06247808 */ /* 0x000fe20000000000 */
[----:B------:R-:W-:Y:S01]  /*282f0*/  IMAD.MOV.U32 R20, RZ, RZ, R108 ;  /* 0x000000ffff147224 */ /* 0x000fe200078e006c */
[----:B------:R-:W-:Y:S01]  /*28300*/  FSEL R37, R7, 1.9862374067306518555, P0 ;  /* 0x3ffe3d0707257808 */ /* 0x000fe20000000000 */
[----:B------:R-:W-:-:S07]  /*28310*/  IMAD.MOV.U32 R21, RZ, RZ, R109 ;  /* 0x000000ffff157224 */ /* 0x000fce00078e006d */
.L_x_918:
        /* <DEDUP_REMOVED lines=24> */
.L_x_779:
[----:B------:R-:W-:Y:S05]  /*284a0*/  BSYNC.RECONVERGENT B2 ;  /* 0x0000000000027941 */ /* 0x000fea0003800200 */
.L_x_778:
        /* <DEDUP_REMOVED lines=17> */
.L_x_781:
[----:B------:R-:W-:Y:S05]  /*285c0*/  BSYNC.RECONVERGENT B2 ;  /* 0x0000000000027941 */ /* 0x000fea0003800200 */
.L_x_780:
        /* <DEDUP_REMOVED lines=65> */
.L_x_783:
[----:B------:R-:W-:Y:S05]  /*289e0*/  BSYNC.RECONVERGENT B2 ;  /* 0x0000000000027941 */ /* 0x000fea0003800200 */
.L_x_782:
        /* <DEDUP_REMOVED lines=11> */
.L_x_785:
[----:B------:R-:W-:Y:S05]  /*28aa0*/  BSYNC.RECONVERGENT B2 ;  /* 0x0000000000027941 */ /* 0x000fea0003800200 */
.L_x_784:
        /* <DEDUP_REMOVED lines=18> */
.L_x_787:
[----:B------:R-:W-:Y:S05]  /*28bd0*/  BSYNC.RECONVERGENT B2 ;  /* 0x0000000000027941 */ /* 0x000fea0003800200 */
.L_x_786:
        /* <DEDUP_REMOVED lines=11> */
.L_x_789:
[----:B------:R-:W-:Y:S05]  /*28c90*/  BSYNC.RECONVERGENT B2 ;  /* 0x0000000000027941 */ /* 0x000fea0003800200 */
.L_x_788:
        /* <DEDUP_REMOVED lines=13> */
.L_x_791:
[----:B------:R-:W-:Y:S05]  /*28d70*/  BSYNC.RECONVERGENT B2 ;  /* 0x0000000000027941 */ /* 0x000fea0003800200 */
.L_x_790:
        /* <DEDUP_REMOVED lines=28> */
.L_x_793:
[----:B------:R-:W-:Y:S05]  /*28f40*/  BSYNC.RECONVERGENT B2 ;  /* 0x0000000000027941 */ /* 0x000fea0003800200 */
.L_x_792:
        /* <DEDUP_REMOVED lines=16> */
.L_x_795:
[----:B------:R-:W-:Y:S05]  /*29050*/  BSYNC.RECONVERGENT B2 ;  /* 0x0000000000027941 */ /* 0x000fea0003800200 */
.L_x_794:
        /* <DEDUP_REMOVED lines=12> */
.L_x_797:
[----:B------:R-:W-:Y:S05]  /*29120*/  BSYNC.RECONVERGENT B2 ;  /* 0x0000000000027941 */ /* 0x000fea0003800200 */
.L_x_796:
        /* <DEDUP_REMOVED lines=15> */
.L_x_799:
[----:B------:R-:W-:Y:S05]  /*29220*/  BSYNC.RECONVERGENT B2 ;  /* 0x0000000000027941 */ /* 0x000fea0003800200 */
.L_x_798:
[----:B------:R-:W-:Y:S01]  /*29230*/  BSSY.RECONVERGENT B2, `(.L_x_800) ;  /* 0x0000005000027945 */ /* 0x000fe20003800200 */
[----:B------:R-:W-:Y:S01]  /*29240*/  IMAD.MOV.U32 R7, RZ, RZ, RZ ;  /* 0x000000ffff077224 */ /* 0x000fe200078e00ff */
[----:B------:R-:W-:Y:S02]  /*29250*/  MOV R6, 0xc0240000 ;  /* 0xc024000000067802 */ /* 0x000fe40000000f00 */
[----:B------:R-:W-:-:S07]  /*29260*/  MOV R10, 0x29280 ;  /* 0x00029280000a7802 */ /* 0x000fce0000000f00 */
[----:B------:R-:W-:Y:S05]  /*29270*/  CALL.REL.NOINC `($_Z23cooling_function_singledddd$__internal_accurate_pow) ;  /* 0x000017fc00807944 */ /* 0x000fea0003c00000 */
[----:B------:R-:W-:Y:S05]  /*29280*/  BSYNC.RECONVERGENT B2 ;  /* 0x0000000000027941 */ /* 0x000fea0003800200 */
.L_x_800:
        /* <DEDUP_REMOVED lines=9> */
.L_x_801:
        /* <DEDUP_REMOVED lines=27> */
.L_x_803:
[----:B------:R-:W-:Y:S05]  /*294d0*/  BSYNC.RECONVERGENT B2 ;  /* 0x0000000000027941 */ /* 0x000fea0003800200 */
.L_x_802:
[----:B------:R-:W0:Y:S01]  /*294e0*/  MUFU.RCP64H R11, R49 ;  /* 0x00000031000b7308 */ /* 0x000e220000001800 */
[----:B------:R-:W-:Y:S01]  /*294f0*/  MOV R10, 0x1 ;  /* 0x00000001000a7802 */ /* 0x000fe20000000f00 */
        /* <DEDUP_REMOVED lines=51> */
.L_x_805:
[----:B------:R-:W-:Y:S05]  /*29830*/  BSYNC.RECONVERGENT B2 ;  /* 0x0000000000027941 */ /* 0x000fea0003800200 */
.L_x_804:
        /* <DEDUP_REMOVED lines=21> */
.L_x_807:
[----:B------:R-:W-:Y:S05]  /*29990*/  BSYNC.RECONVERGENT B2 ;  /* 0x0000000000027941 */ /* 0x000fea0003800200 */
.L_x_806:
[----:B------:R-:W-:Y:S01]  /*299a0*/  DFMA R20, R8, R32, R80 ;  /* 0x000000200814722b */ /* 0x000fe20000000050 */
[----:B------:R-:W-:Y:S10]  /*299b0*/  BRA `(.L_x_808) ;  /* 0x0000001c00fc7947 */ /* 0x000ff40003800000 */
.L_x_777:
        /* <DEDUP_REMOVED lines=74> */
.L_x_812:
[----:B------:R-:W-:Y:S05]  /*29e60*/  BSYNC.RECONVERGENT B3 ;  /* 0x0000000000037941 */ /* 0x000fea0003800200 */
.L_x_811:
[----:B------:R-:W-:-:S11]  /*29e70*/  DFMA R6, -R6, R66, R68 ;  /* 0x000000420606722b */ /* 0x000fd60000000144 */
.L_x_810:
[----:B------:R-:W-:Y:S05]  /*29e80*/  BSYNC.RECONVERGENT B2 ;  /* 0x0000000000027941 */ /* 0x000fea0003800200 */
.L_x_809:
        /* <DEDUP_REMOVED lines=73> */
.L_x_816:
[----:B------:R-:W-:Y:S05]  /*2a320*/  BSYNC.RECONVERGENT B3 ;  /* 0x0000000000037941 */ /* 0x000fea0003800200 */
.L_x_815:
[----:B------:R-:W-:-:S11]  /*2a330*/  DFMA R8, R8, R72, R38 ;  /* 0x000000480808722b */ /* 0x000fd60000000026 */
.L_x_814:
[----:B------:R-:W-:Y:S05]  /*2a340*/  BSYNC.RECONVERGENT B2 ;  /* 0x0000000000027941 */ /* 0x000fea0003800200 */
.L_x_813:
        /* <DEDUP_REMOVED lines=17> */
.L_x_818:
[----:B------:R-:W-:Y:S05]  /*2a460*/  BSYNC.RECONVERGENT B2 ;  /* 0x0000000000027941 */ /* 0x000fea0003800200 */
.L_x_817:
        /* <DEDUP_REMOVED lines=17> */
.L_x_820:
[----:B------:R-:W-:Y:S05]  /*2a580*/  BSYNC.RECONVERGENT B2 ;  /* 0x0000000000027941 */ /* 0x000fea0003800200 */
.L_x_819:
        /* <DEDUP_REMOVED lines=65> */
.L_x_822:
[----:B------:R-:W-:Y:S05]  /*2a9a0*/  BSYNC.RECONVERGENT B2 ;  /* 0x0000000000027941 */ /* 0x000fea0003800200 */
.L_x_821:
        /* <DEDUP_REMOVED lines=11> */
.L_x_824:
[----:B------:R-:W-:Y:S05]  /*2aa60*/  BSYNC.RECONVERGENT B2 ;  /* 0x0000000000027941 */ /* 0x000fea0003800200 */
.L_x_823:
        /* <DEDUP_REMOVED lines=18> */
.L_x_826:
[----:B------:R-:W-:Y:S05]  /*2ab90*/  BSYNC.RECONVERGENT B2 ;  /* 0x0000000000027941 */ /* 0x000fea0003800200 */
.L_x_825:
        /* <DEDUP_REMOVED lines=11> */
.L_x_828:
[----:B------:R-:W-:Y:S05]  /*2ac50*/  BSYNC.RECONVERGENT B2 ;  /* 0x0000000000027941 */ /* 0x000fea0003800200 */
.L_x_827:
        /* <DEDUP_REMOVED lines=13> */
.L_x_830:
[----:B------:R-:W-:Y:S05]  /*2ad30*/  BSYNC.RECONVERGENT B2 ;  /* 0x0000000000027941 */ /* 0x000fea0003800200 */
.L_x_829:
        /* <DEDUP_REMOVED lines=28> */
.L_x_832:
[----:B------:R-:W-:Y:S05]  /*2af00*/  BSYNC.RECONVERGENT B2 ;  /* 0x0000000000027941 */ /* 0x000fea0003800200 */
.L_x_831:
        /* <DEDUP_REMOVED lines=16> */
.L_x_834:
[----:B------:R-:W-:Y:S05]  /*2b010*/  BSYNC.RECONVERGENT B2 ;  /* 0x0000000000027941 */ /* 0x000fea0003800200 */
.L_x_833:
        /* <DEDUP_REMOVED lines=12> */
.L_x_836:
[----:B------:R-:W-:Y:S05]  /*2b0e0*/  BSYNC.RECONVERGENT B2 ;  /* 0x0000000000027941 */ /* 0x000fea0003800200 */
.L_x_835:
        /* <DEDUP_REMOVED lines=15> */
.L_x_838:
[----:B------:R-:W-:Y:S05]  /*2b1e0*/  BSYNC.RECONVERGENT B2 ;  /* 0x0000000000027941 */ /* 0x000fea0003800200 */
.L_x_837:
[----:B------:R-:W-:Y:S01]  /*2b1f0*/  BSSY.RECONVERGENT B2, `(.L_x_839) ;  /* 0x0000005000027945 */ /* 0x000fe20003800200 */
[----:B------:R-:W-:Y:S01]  /*2b200*/  IMAD.MOV.U32 R7, RZ, RZ, RZ ;  /* 0x000000ffff077224 */ /* 0x000fe200078e00ff */
[----:B------:R-:W-:Y:S01]  /*2b210*/  MOV R10, 0x2b240 ;  /* 0x0002b240000a7802 */ /* 0x000fe20000000f00 */
[----:B------:R-:W-:-:S07]  /*2b220*/  IMAD.MOV.U32 R6, RZ, RZ, -0x3fdc0000 ;  /* 0xc0240000ff067424 */ /* 0x000fce00078e00ff */
[----:B------:R-:W-:Y:S05]  /*2b230*/  CALL.REL.NOINC `($_Z23cooling_function_singledddd$__internal_accurate_pow) ;  /* 0x000017dc00907944 */ /* 0x000fea0003c00000 */
[----:B------:R-:W-:Y:S05]  /*2b240*/  BSYNC.RECONVERGENT B2 ;  /* 0x0000000000027941 */ /* 0x000fea0003800200 */
.L_x_839:
        /* <DEDUP_REMOVED lines=9> */
.L_x_840:
        /* <DEDUP_REMOVED lines=31> */
.L_x_842:
[----:B------:R-:W-:Y:S05]  /*2b4d0*/  BSYNC.RECONVERGENT B2 ;  /* 0x0000000000027941 */ /* 0x000fea0003800200 */
.L_x_841:
        /* <DEDUP_REMOVED lines=23> */
[----:B------:R-:W-:Y:S01]  /*2b650*/  DFMA R32, R32, R6, R32 ;  /* 0x000000062020722b */ /* 0x000fe20000000020 */
[----:B------:R-:W-:Y:S02]  /*2b660*/  FSEL R20, R88, 4.89373169128282429325e+23, P1 ;  /* 0x66cf41f258147808 */ /* 0x000fe40000800000 */
[----:B------:R-:W-:-:S05]  /*2b670*/  FSEL R21, R89, 1.9914499521255493164, P1 ;  /* 0x3ffee7d559157808 */ /* 0x000fca0000800000 */
[----:B------:R-:W-:Y:S01]  /*2b680*/  DMUL R6, R32, R12 ;  /* 0x0000000c20067228 */ /* 0x000fe20000000000 */
[----:B------:R-:W-:-:S07]  /*2b690*/  FSETP.GEU.AND P2, PT, |R13|, 6.5827683646048100446e-37, PT ;  /* 0x036000000d00780b */ /* 0x000fce0003f4e200 */
        /* <DEDUP_REMOVED lines=13> */
.L_x_844:
[----:B------:R-:W-:Y:S05]  /*2b770*/  BSYNC.RECONVERGENT B2 ;  /* 0x0000000000027941 */ /* 0x000fea0003800200 */
.L_x_843:
        /* <DEDUP_REMOVED lines=33> */
.L_x_846:
[----:B------:R-:W-:Y:S05]  /*2b990*/  BSYNC.RECONVERGENT B2 ;  /* 0x0000000000027941 */ /* 0x000fea0003800200 */
.L_x_845:
[----:B------:R-:W-:-:S11]  /*2b9a0*/  DFMA R20, R8, R20, R80 ;  /* 0x000000140814722b */ /* 0x000fd60000000050 */
.L_x_808:
[----:B------:R-:W-:Y:S05]  /*2b9b0*/  BSYNC.RECONVERGENT B1 ;  /* 0x0000000000017941 */ /* 0x000fea0003800200 */
.L_x_776:
        /* <DEDUP_REMOVED lines=19> */
.L_x_850:
[----:B------:R-:W-:Y:S05]  /*2baf0*/  BSYNC.RECONVERGENT B2 ;  /* 0x0000000000027941 */ /* 0x000fea0003800200 */
.L_x_849:
[----:B------:R-:W-:Y:S01]  /*2bb00*/  IMAD.MOV.U32 R10, RZ, RZ, 0x55555555 ;  /* 0x55555555ff0a7424 */ /* 0x000fe200078e00ff */
[----:B------:R-:W-:Y:S01]  /*2bb10*/  DADD R12, R14, R14 ;  /* 0x000000000e0c7229 */ /* 0x000fe2000000000e */
        /* <DEDUP_REMOVED lines=15> */
.L_x_852:
[----:B------:R-:W-:Y:S05]  /*2bc10*/  BSYNC.RECONVERGENT B2 ;  /* 0x0000000000027941 */ /* 0x000fea0003800200 */
.L_x_851:
        /* <DEDUP_REMOVED lines=65> */
.L_x_854:
[----:B------:R-:W-:Y:S05]  /*2c030*/  BSYNC.RECONVERGENT B2 ;  /* 0x0000000000027941 */ /* 0x000fea0003800200 */
.L_x_853:
        /* <DEDUP_REMOVED lines=11> */
.L_x_856:
[----:B------:R-:W-:Y:S05]  /*2c0f0*/  BSYNC.RECONVERGENT B2 ;  /* 0x0000000000027941 */ /* 0x000fea0003800200 */
.L_x_855:
        /* <DEDUP_REMOVED lines=18> */
.L_x_858:
[----:B------:R-:W-:Y:S05]  /*2c220*/  BSYNC.RECONVERGENT B2 ;  /* 0x0000000000027941 */ /* 0x000fea0003800200 */
.L_x_857:
        /* <DEDUP_REMOVED lines=11> */
.L_x_860:
[----:B------:R-:W-:Y:S05]  /*2c2e0*/  BSYNC.RECONVERGENT B2 ;  /* 0x0000000000027941 */ /* 0x000fea0003800200 */
.L_x_859:
        /* <DEDUP_REMOVED lines=13> */
.L_x_862:
[----:B------:R-:W-:Y:S05]  /*2c3c0*/  BSYNC.RECONVERGENT B2 ;  /* 0x0000000000027941 */ /* 0x000fea0003800200 */
.L_x_861:
        /* <DEDUP_REMOVED lines=28> */
.L_x_864:
[----:B------:R-:W-:Y:S05]  /*2c590*/  BSYNC.RECONVERGENT B2 ;  /* 0x0000000000027941 */ /* 0x000fea0003800200 */
.L_x_863:
        /* <DEDUP_REMOVED lines=16> */
.L_x_866:
[----:B------:R-:W-:Y:S05]  /*2c6a0*/  BSYNC.RECONVERGENT B2 ;  /* 0x0000000000027941 */ /* 0x000fea0003800200 */
.L_x_865:
        /* <DEDUP_REMOVED lines=12> */
.L_x_868:
[----:B------:R-:W-:Y:S05]  /*2c770*/  BSYNC.RECONVERGENT B2 ;  /* 0x0000000000027941 */ /* 0x000fea0003800200 */
.L_x_867:
        /* <DEDUP_REMOVED lines=15> */
.L_x_870:
[----:B------:R-:W-:Y:S05]  /*2c870*/  BSYNC.RECONVERGENT B2 ;  /* 0x0000000000027941 */ /* 0x000fea0003800200 */
.L_x_869:
[----:B------:R-:W-:Y:S01]  /*2c880*/  BSSY.RECONVERGENT B2, `(.L_x_871) ;  /* 0x0000005000027945 */ /* 0x000fe20003800200 */
[----:B------:R-:W-:Y:S01]  /*2c890*/  MOV R7, RZ ;  /* 0x000000ff00077202 */ /* 0x000fe20000000f00 */
[----:B------:R-:W-:Y:S01]  /*2c8a0*/  IMAD.MOV.U32 R6, RZ, RZ, -0x3fdc0000 ;  /* 0xc0240000ff067424 */ /* 0x000fe200078e00ff */
[----:B------:R-:W-:-:S07]  /*2c8b0*/  MOV R10, 0x2c8d0 ;  /* 0x0002c8d0000a7802 */ /* 0x000fce0000000f00 */
[----:B------:R-:W-:Y:S05]  /*2c8c0*/  CALL.REL.NOINC `($_Z23cooling_function_singledddd$__internal_accurate_pow) ;  /* 0x000017c400ec7944 */ /* 0x000fea0003c00000 */
[----:B------:R-:W-:Y:S05]  /*2c8d0*/  BSYNC.RECONVERGENT B2 ;  /* 0x0000000000027941 */ /* 0x000fea0003800200 */
.L_x_871:
        /* <DEDUP_REMOVED lines=9> */
.L_x_872:
        /* <DEDUP_REMOVED lines=27> */
.L_x_874:
[----:B------:R-:W-:Y:S05]  /*2cb20*/  BSYNC.RECONVERGENT B2 ;  /* 0x0000000000027941 */ /* 0x000fea0003800200 */
.L_x_873:
        /* <DEDUP_REMOVED lines=16> */
[----:B------:R-:W-:Y:S01]  /*2cc30*/  DMUL R6, R6, -UR4 ;  /* 0x8000000406067c28 */ /* 0x000fe20008000000 */
[----:B------:R-:W-:Y:S02]  /*2cc40*/  FSEL R74, R88, 4.89373169128282429325e+23, P1 ;  /* 0x66cf41f2584a7808 */ /* 0x000fe40000800000 */
[----:B------:R-:W-:Y:S01]  /*2cc50*/  FSEL R75, R89, 1.9914499521255493164, P1 ;  /* 0x3ffee7d5594b7808 */ /* 0x000fe20000800000 */
        /* <DEDUP_REMOVED lines=15> */
[----:B------:R-:W-:-:S03]  /*2cd50*/  FSETP.GEU.AND P3, PT, |R63|, 6.5827683646048100446e-37, PT ;  /* 0x036000003f00780b */ /* 0x000fc60003f6e200 */
[----:B------:R-:W-:Y:S01]  /*2cd60*/  DFMA R6, R64, R10, R6 ;  /* 0x0000000a4006722b */ /* 0x000fe20000000006 */
[----:B------:R-:W-:Y:S02]  /*2cd70*/  FSEL R10, R0, RZ, !P2 ;  /* 0x000000ff000a7208 */ /* 0x000fe40005000000 */
[----:B------:R-:W-:Y:S01]  /*2cd80*/  FSEL R11, R2, R3, P2 ;  /* 0x00000003020b7208 */ /* 0x000fe20001000000 */
[----:B------:R-:W-:-:S06]  /*2cd90*/  DSETP.NEU.AND P2, PT, R22, 1, PT ;  /* 0x3ff000001600742a */ /* 0x000fcc0003f4d000 */
        /* <DEDUP_REMOVED lines=14> */
.L_x_876:
[----:B------:R-:W-:Y:S05]  /*2ce80*/  BSYNC.RECONVERGENT B2 ;  /* 0x0000000000027941 */ /* 0x000fea0003800200 */
.L_x_875:
        /* <DEDUP_REMOVED lines=21> */
.L_x_878:
[----:B------:R-:W-:Y:S05]  /*2cfe0*/  BSYNC.RECONVERGENT B2 ;  /* 0x0000000000027941 */ /* 0x000fea0003800200 */
.L_x_877:
[----:B------:R-:W-:Y:S01]  /*2cff0*/  DFMA R8, R8, R74, R84 ;  /* 0x0000004a0808722b */ /* 0x000fe20000000054 */
[----:B------:R-:W-:Y:S10]  /*2d000*/  BRA `(.L_x_879) ;  /* 0x00000020002c7947 */ /* 0x000ff40003800000 */
.L_x_848:
        /* <DEDUP_REMOVED lines=74> */
.L_x_883:
[----:B------:R-:W-:Y:S05]  /*2d4b0*/  BSYNC.RECONVERGENT B3 ;  /* 0x0000000000037941 */ /* 0x000fea0003800200 */
.L_x_882:
[----:B------:R-:W-:-:S11]  /*2d4c0*/  DFMA R6, -R6, R72, R68 ;  /* 0x000000480606722b */ /* 0x000fd60000000144 */
.L_x_881:
[----:B------:R-:W-:Y:S05]  /*2d4d0*/  BSYNC.RECONVERGENT B2 ;  /* 0x0000000000027941 */ /* 0x000fea0003800200 */
.L_x_880:
        /* <DEDUP_REMOVED lines=73> */
.L_x_887:
[----:B------:R-:W-:Y:S05]  /*2d970*/  BSYNC.RECONVERGENT B3 ;  /* 0x0000000000037941 */ /* 0x000fea0003800200 */
.L_x_886:
[----:B------:R-:W-:-:S11]  /*2d980*/  DFMA R8, R8, R74, R38 ;  /* 0x0000004a0808722b */ /* 0x000fd60000000026 */
.L_x_885:
[----:B------:R-:W-:Y:S05]  /*2d990*/  BSYNC.RECONVERGENT B2 ;  /* 0x0000000000027941 */ /* 0x000fea0003800200 */
.L_x_884:
        /* <DEDUP_REMOVED lines=17> */
.L_x_889:
[----:B------:R-:W-:Y:S05]  /*2dab0*/  BSYNC.RECONVERGENT B2 ;  /* 0x0000000000027941 */ /* 0x000fea0003800200 */
.L_x_888:
        /* <DEDUP_REMOVED lines=17> */
.L_x_891:
[----:B------:R-:W-:Y:S05]  /*2dbd0*/  BSYNC.RECONVERGENT B2 ;  /* 0x0000000000027941 */ /* 0x000fea0003800200 */
.L_x_890:
        /* <DEDUP_REMOVED lines=65> */
.L_x_893:
[----:B------:R-:W-:Y:S05]  /*2dff0*/  BSYNC.RECONVERGENT B2 ;  /* 0x0000000000027941 */ /* 0x000fea0003800200 */
.L_x_892:
        /* <DEDUP_REMOVED lines=11> */
.L_x_895:
[----:B------:R-:W-:Y:S05]  /*2e0b0*/  BSYNC.RECONVERGENT B2 ;  /* 0x0000000000027941 */ /* 0x000fea0003800200 */
.L_x_894:
        /* <DEDUP_REMOVED lines=18> */
.L_x_897:
[----:B------:R-:W-:Y:S05]  /*2e1e0*/  BSYNC.RECONVERGENT B2 ;  /* 0x0000000000027941 */ /* 0x000fea0003800200 */
.L_x_896:
        /* <DEDUP_REMOVED lines=11> */
.L_x_899:
[----:B------:R-:W-:Y:S05]  /*2e2a0*/  BSYNC.RECONVERGENT B2 ;  /* 0x0000000000027941 */ /* 0x000fea0003800200 */
.L_x_898:
[----:B------:R-:W-:Y:S01]  /*2e2b0*/  MOV R8, 0xaaaaaaab ;  /* 0xaaaaaaab00087802 */ /* 0x000fe20000000f00 */
[----:B------:R-:W-:Y:S01]  /*2e2c0*/  IMAD.MOV.U32 R9, RZ, RZ, 0x3ff6aaaa ;  /* 0x3ff6aaaaff097424 */ /* 0x000fe200078e00ff */
[----:B------:R-:W-:Y:S05]  /*2e2d0*/  BSSY.RECONVERGENT B2, `(.L_x_900) ;  /* 0x0000011000027945 */ /* 0x000fea0003800200 */
[----:B------:R-:W-:-:S10]  /*2e2e0*/  DADD R88, R88, R8 ;  /* 0x0000000058587229 */ /* 0x000fd40000000008 */
[----:B------:R-:W-:-:S04]  /*2e2f0*/  LOP3.LUT R88, R89, 0x7ff00000, RZ, 0xc0, !PT ;  /* 0x7ff0000059587812 */ /* 0x000fc800078ec0ff */
[----:B------:R-:W-:-:S13]  /*2e300*/  ISETP.NE.AND P0, PT, R88, 0x7ff00000, PT ;  /* 0x7ff000005800780c */ /* 0x000fda0003f05270 */
[----:B------:R-:W-:Y:S05]  /*2e310*/  @P0 BRA `(.L_x_901) ;  /* 0x0000000000300947 */ /* 0x000fea0003800000 */
[----:B------:R-:W-:-:S10]  /*2e320*/  DADD R6, R14, R14 ;  /* 0x000000000e067229 */ /* 0x000fd4000000000e */
[----:B------:R-:W-:Y:S02]  /*2e330*/  FSEL R10, R14, R6, !P1 ;  /* 0x000000060e0a7208 */ /* 0x000fe40004800000 */
[----:B------:R-:W-:-:S06]  /*2e340*/  FSEL R11, R15, R7, !P1 ;  /* 0x000000070f0b7208 */ /* 0x000fcc0004800000 */
        /* <DEDUP_REMOVED lines=9> */
.L_x_901:
[----:B------:R-:W-:Y:S05]  /*2e3e0*/  BSYNC.RECONVERGENT B2 ;  /* 0x0000000000027941 */ /* 0x000fea0003800200 */
.L_x_900:
        /* <DEDUP_REMOVED lines=28> */
.L_x_903:
[----:B------:R-:W-:Y:S05]  /*2e5b0*/  BSYNC.RECONVERGENT B2 ;  /* 0x0000000000027941 */ /* 0x000fea0003800200 */
.L_x_902:
        /* <DEDUP_REMOVED lines=16> */
.L_x_905:
[----:B------:R-:W-:Y:S05]  /*2e6c0*/  BSYNC.RECONVERGENT B2 ;  /* 0x0000000000027941 */ /* 0x000fea0003800200 */
.L_x_904:
        /* <DEDUP_REMOVED lines=12> */
.L_x_907:
[----:B------:R-:W-:Y:S05]  /*2e790*/  BSYNC.RECONVERGENT B2 ;  /* 0x0000000000027941 */ /* 0x000fea0003800200 */
.L_x_906:
        /* <DEDUP_REMOVED lines=21> */
.L_x_909:
[----:B------:R-:W-:Y:S05]  /*2e8f0*/  BSYNC.RECONVERGENT B2 ;  /* 0x0000000000027941 */ /* 0x000fea0003800200 */
.L_x_908:
[----:B------:R-:W-:Y:S01]  /*2e900*/  BSSY.RECONVERGENT B2, `(.L_x_910) ;  /* 0x0000005000027945 */ /* 0x000fe20003800200 */
[----:B------:R-:W-:Y:S01]  /*2e910*/  IMAD.MOV.U32 R7, RZ, RZ, RZ ;  /* 0x000000ffff077224 */ /* 0x000fe200078e00ff */
[----:B------:R-:W-:Y:S01]  /*2e920*/  MOV R10, 0x2e950 ;  /* 0x0002e950000a7802 */ /* 0x000fe20000000f00 */
[----:B------:R-:W-:-:S07]  /*2e930*/  IMAD.MOV.U32 R6, RZ, RZ, -0x3fdc0000 ;  /* 0xc0240000ff067424 */ /* 0x000fce00078e00ff */
[----:B------:R-:W-:Y:S05]  /*2e940*/  CALL.REL.NOINC `($_Z23cooling_function_singledddd$__internal_accurate_pow) ;  /* 0x000017a400cc7944 */ /* 0x000fea0003c00000 */
[----:B------:R-:W-:Y:S05]  /*2e950*/  BSYNC.RECONVERGENT B2 ;  /* 0x0000000000027941 */ /* 0x000fea0003800200 */
.L_x_910:
        /* <DEDUP_REMOVED lines=9> */
.L_x_911:
        /* <DEDUP_REMOVED lines=31> */
.L_x_913:
[----:B------:R-:W-:Y:S05]  /*2ebe0*/  BSYNC.RECONVERGENT B2 ;  /* 0x0000000000027941 */ /* 0x000fea0003800200 */
.L_x_912:
        /* <DEDUP_REMOVED lines=41> */
.L_x_915:
[----:B------:R-:W-:Y:S05]  /*2ee80*/  BSYNC.RECONVERGENT B2 ;  /* 0x0000000000027941 */ /* 0x000fea0003800200 */
.L_x_914:
        /* <DEDUP_REMOVED lines=33> */
.L_x_917:
[----:B------:R-:W-:Y:S05]  /*2f0a0*/  BSYNC.RECONVERGENT B2 ;  /* 0x0000000000027941 */ /* 0x000fea0003800200 */
.L_x_916:
[----:B------:R-:W-:-:S11]  /*2f0b0*/  DFMA R8, R8, R32, R86 ;  /* 0x000000200808722b */ /* 0x000fd60000000056 */
.L_x_879:
[----:B------:R-:W-:Y:S05]  /*2f0c0*/  BSYNC.RECONVERGENT B1 ;  /* 0x0000000000017941 */ /* 0x000fea0003800200 */
.L_x_847:
[----:B------:R-:W-:Y:S02]  /*2f0d0*/  DSETP.GT.AND P0, PT, R58, RZ, PT ;  /* 0x000000ff3a00722a */ /* 0x000fe40003f04000 */
[----:B------:R-:W-:Y:S02]  /*2f0e0*/  DMUL R4, R4, 0.5 ;  /* 0x3fe0000004047828 */ /* 0x000fe40000000000 */
[----:B------:R-:W-:-:S10]  /*2f0f0*/  DADD R14, R14, R14 ;  /* 0x000000000e0e7229 */ /* 0x000fd4000000000e */
[----:B------:R-:W-:Y:S05]  /*2f100*/  @P0 BRA `(.L_x_918) ;  /* 0xffffff9000840947 */ /* 0x000fea000383ffff */
[----:B------:R-:W-:Y:S05]  /*2f110*/  BSYNC.RECONVERGENT B0 ;  /* 0x0000000000007941 */ /* 0x000fea0003800200 */
.L_x_775:
        /* <DEDUP_REMOVED lines=11> */
.L_x_994:
        /* <DEDUP_REMOVED lines=9> */
[----:B------:R-:W-:Y:S01]  /*2f260*/  MOV R20, R58 ;  /* 0x0000003a00147202 */ /* 0x000fe20000000f00 */
[----:B------:R-:W-:-:S08]  /*2f270*/  IMAD.MOV.U32 R21, RZ, RZ, R59 ;  /* 0x000000ffff157224 */ /* 0x000fd000078e003b */
        /* <DEDUP_REMOVED lines=20> */
.L_x_921:
[----:B------:R-:W-:Y:S05]  /*2f3c0*/  BSYNC.RECONVERGENT B1 ;  /* 0x0000000000017941 */ /* 0x000fea0003800200 */
.L_x_920:
        /* <DEDUP_REMOVED lines=15> */
.L_x_925:
[----:B------:R-:W-:Y:S05]  /*2f4c0*/  BSYNC.RECONVERGENT B2 ;  /* 0x0000000000027941 */ /* 0x000fea0003800200 */
.L_x_924:
        /* <DEDUP_REMOVED lines=13> */
.L_x_927:
[----:B------:R-:W-:Y:S05]  /*2f5a0*/  BSYNC.RECONVERGENT B2 ;  /* 0x0000000000027941 */ /* 0x000fea0003800200 */
.L_x_926:
        /* <DEDUP_REMOVED lines=65> */
.L_x_929:
[----:B------:R-:W-:Y:S05]  /*2f9c0*/  BSYNC.RECONVERGENT B2 ;  /* 0x0000000000027941 */ /* 0x000fea0003800200 */
.L_x_928:
        /* <DEDUP_REMOVED lines=11> */
.L_x_931:
[----:B------:R-:W-:Y:S05]  /*2fa80*/  BSYNC.RECONVERGENT B2 ;  /* 0x0000000000027941 */ /* 0x000fea0003800200 */
.L_x_930:
[----:B------:R-:W-:Y:S01]  /*2fa90*/  MOV R8, 0xaaaaaaab ;  /* 0xaaaaaaab00087802 */ /* 0x000fe20000000f00 */
[----:B------:R-:W-:Y:S01]  /*2faa0*/  IMAD.MOV.U32 R9, RZ, RZ, 0x3ff2aaaa ;  /* 0x3ff2aaaaff097424 */ /* 0x000fe200078e00ff */
        /* <DEDUP_REMOVED lines=12> */
.L_x_933:
[----:B------:R-:W-:Y:S05]  /*2fb70*/  BSYNC.RECONVERGENT B2 ;  /* 0x0000000000027941 */ /* 0x000fea0003800200 */
.L_x_932:
        /* <DEDUP_REMOVED lines=11> */
.L_x_935:
[----:B------:R-:W-:Y:S05]  /*2fc30*/  BSYNC.RECONVERGENT B2 ;  /* 0x0000000000027941 */ /* 0x000fea0003800200 */
.L_x_934:
        /* <DEDUP_REMOVED lines=13> */
.L_x_937:
[----:B------:R-:W-:Y:S05]  /*2fd10*/  BSYNC.RECONVERGENT B2 ;  /* 0x0000000000027941 */ /* 0x000fea0003800200 */
.L_x_936:
[----:B------:R-:W0:Y:S01]  /*2fd20*/  MUFU.RCP64H R7, R13 ;  /* 0x0000000d00077308 */ /* 0x000e220000001800 */
[----:B------:R-:W-:Y:S01]  /*2fd30*/  MOV R6, 0x1 ;  /* 0x0000000100067802 */ /* 0x000fe20000000f00 */
        /* <DEDUP_REMOVED lines=22> */
.L_x_939:
[----:B------:R-:W-:Y:S05]  /*2fea0*/  BSYNC.RECONVERGENT B2 ;  /* 0x0000000000027941 */ /* 0x000fea0003800200 */
.L_x_938:
        /* <DEDUP_REMOVED lines=16> */
.L_x_941:
[----:B------:R-:W-:Y:S05]  /*2ffb0*/  BSYNC.RECONVERGENT B2 ;  /* 0x0000000000027941 */ /* 0x000fea0003800200 */
.L_x_940:
        /* <DEDUP_REMOVED lines=12> */
.L_x_943:
[----:B------:R-:W-:Y:S05]  /*30080*/  BSYNC.RECONVERGENT B2 ;  /* 0x0000000000027941 */ /* 0x000fea0003800200 */
.L_x_942:
        /* <DEDUP_REMOVED lines=15> */
.L_x_945:
[----:B------:R-:W-:Y:S05]  /*30180*/  BSYNC.RECONVERGENT B2 ;  /* 0x0000000000027941 */ /* 0x000fea0003800200 */
.L_x_944:
[----:B------:R-:W-:Y:S01]  /*30190*/  BSSY.RECONVERGENT B2, `(.L_x_946) ;  /* 0x0000005000027945 */ /* 0x000fe20003800200 */
[----:B------:R-:W-:Y:S01]  /*301a0*/  IMAD.MOV.U32 R7, RZ, RZ, RZ ;  /* 0x000000ffff077224 */ /* 0x000fe200078e00ff */
[----:B------:R-:W-:Y:S01]  /*301b0*/  MOV R10, 0x301e0 ;  /* 0x000301e0000a7802 */ /* 0x000fe20000000f00 */
[----:B------:R-:W-:-:S07]  /*301c0*/  IMAD.MOV.U32 R6, RZ, RZ, -0x3fdc0000 ;  /* 0xc0240000ff067424 */ /* 0x000fce00078e00ff */
[----:B------:R-:W-:Y:S05]  /*301d0*/  CALL.REL.NOINC `($_Z23cooling_function_singledddd$__internal_accurate_pow) ;  /* 0x0000178c00a87944 */ /* 0x000fea0003c00000 */
[----:B------:R-:W-:Y:S05]  /*301e0*/  BSYNC.RECONVERGENT B2 ;  /* 0x0000000000027941 */ /* 0x000fea0003800200 */
.L_x_946:
        /* <DEDUP_REMOVED lines=9> */
.L_x_947:
        /* <DEDUP_REMOVED lines=23> */
.L_x_949:
[----:B------:R-:W-:Y:S05]  /*303f0*/  BSYNC.RECONVERGENT B2 ;  /* 0x0000000000027941 */ /* 0x000fea0003800200 */
.L_x_948:
        /* <DEDUP_REMOVED lines=16> */
[----:B------:R-:W-:Y:S01]  /*30500*/  DMUL R6, R6, -UR4 ;  /* 0x8000000406067c28 */ /* 0x000fe20008000000 */
[----:B------:R-:W-:Y:S01]  /*30510*/  FSEL R70, R70, 4.89373169128282429325e+23, P1 ;  /* 0x66cf41f246467808 */ /* 0x000fe20000800000 */
[----:B------:R-:W-:Y:S01]  /*30520*/  DFMA R12, R12, R12, R12 ;  /* 0x0000000c0c0c722b */ /* 0x000fe2000000000c */
[----:B------:R-:W-:-:S07]  /*30530*/  FSEL R71, R71, 1.9914499521255493164, P1 ;  /* 0x3ffee7d547477808 */ /* 0x000fce0000800000 */
[----:B------:R-:W-:Y:S01]  /*30540*/  DFMA R12, R10, R12, R10 ;  /* 0x0000000c0a0c722b */ /* 0x000fe2000000000a */
[----:B------:R-:W-:Y:S01]  /*30550*/  MOV R10, R46 ;  /* 0x0000002e000a7202 */ /* 0x000fe20000000f00 */
        /* <DEDUP_REMOVED lines=31> */
.L_x_951:
[----:B------:R-:W-:Y:S05]  /*30750*/  BSYNC.RECONVERGENT B2 ;  /* 0x0000000000027941 */ /* 0x000fea0003800200 */
.L_x_950:
[----:B------:R-:W0:Y:S01]  /*30760*/  MUFU.RCP64H R9, R33 ;  /* 0x0000002100097308 */ /* 0x000e220000001800 */
[----:B------:R-:W-:Y:S01]  /*30770*/  MOV R8, 0x1 ;  /* 0x0000000100087802 */ /* 0x000fe20000000f00 */
[----:B------:R-:W-:Y:S01]  /*30780*/  BSSY.RECONVERGENT B2, `(.L_x_952) ;  /* 0x0000013000027945 */ /* 0x000fe20003800200 */
[----:B------:R-:W-:-:S04]  /*30790*/  FSETP.GEU.AND P1, PT, |R7|, 6.5827683646048100446e-37, PT ;  /* 0x036000000700780b */ /* 0x000fc80003f2e200 */
        /* <DEDUP_REMOVED lines=17> */
.L_x_953:
[----:B------:R-:W-:Y:S05]  /*308b0*/  BSYNC.RECONVERGENT B2 ;  /* 0x0000000000027941 */ /* 0x000fea0003800200 */
.L_x_952:
[----:B------:R-:W-:Y:S01]  /*308c0*/  DFMA R8, R8, R70, R60 ;  /* 0x000000460808722b */ /* 0x000fe2000000003c */
[----:B------:R-:W-:Y:S10]  /*308d0*/  BRA `(.L_x_954) ;  /* 0x0000001c00ac7947 */ /* 0x000ff40003800000 */
.L_x_923:
[----:B------:R-:W-:Y:S01]  /*308e0*/  DSETP.GTU.AND P0, PT, R44, 2, PT ;  /* 0x400000002c00742a */ /* 0x000fe20003f0c000 */
[----:B------:R-:W-:Y:S01]  /*308f0*/  BSSY.RECONVERGENT B2, `(.L_x_955) ;  /* 0x000004b000027945 */ /* 0x000fe20003800200 */
[----:B------:R-:W-:Y:S01]  /*30900*/  MOV R6, R54 ;  /* 0x0000003600067202 */ /* 0x000fe20000000f00 */
[----:B------:R-:W-:-:S11]  /*30910*/  IMAD.MOV.U32 R7, RZ, RZ, R55 ;  /* 0x000000ffff077224 */ /* 0x000fd600078e0037 */
        /* <DEDUP_REMOVED lines=27> */
[----:B------:R-:W-:Y:S01]  /*30ad0*/  MOV R6, 0x8b7a8b04 ;  /* 0x8b7a8b0400067802 */ /* 0x000fe20000000f00 */
[----:B------:R-:W-:-:S06]  /*30ae0*/  IMAD.MOV.U32 R7, RZ, RZ, 0x3ed0ee25 ;  /* 0x3ed0ee25ff077424 */ /* 0x000fcc00078e00ff */
        /* <DEDUP_REMOVED lines=41> */
.L_x_958:
[----:B------:R-:W-:Y:S05]  /*30d80*/  BSYNC.RECONVERGENT B3 ;  /* 0x0000000000037941 */ /* 0x000fea0003800200 */
.L_x_957:
[----:B------:R-:W-:-:S11]  /*30d90*/  DFMA R6, -R6, R66, R68 ;  /* 0x000000420606722b */ /* 0x000fd60000000144 */
.L_x_956:
[----:B------:R-:W-:Y:S05]  /*30da0*/  BSYNC.RECONVERGENT B2 ;  /* 0x0000000000027941 */ /* 0x000fea0003800200 */
.L_x_955:
[----:B------:R-:W-:Y:S01]  /*30db0*/  BSSY.RECONVERGENT B2, `(.L_x_959) ;  /* 0x000004b000027945 */ /* 0x000fe20003800200 */
[----:B------:R-:W-:Y:S01]  /*30dc0*/  MOV R8, R56 ;  /* 0x0000003800087202 */ /* 0x000fe20000000f00 */
[----:B------:R-:W-:Y:S02]  /*30dd0*/  IMAD.MOV.U32 R9, RZ, RZ, R57 ;  /* 0x000000ffff097224 */ /* 0x000fe400078e0039 */
        /* <DEDUP_REMOVED lines=70> */
.L_x_962:
[----:B------:R-:W-:Y:S05]  /*31240*/  BSYNC.RECONVERGENT B3 ;  /* 0x0000000000037941 */ /* 0x000fea0003800200 */
.L_x_961:
[----:B------:R-:W-:-:S11]  /*31250*/  DFMA R8, R8, R70, R38 ;  /* 0x000000460808722b */ /* 0x000fd60000000026 */
.L_x_960:
[----:B------:R-:W-:Y:S05]  /*31260*/  BSYNC.RECONVERGENT B2 ;  /* 0x0000000000027941 */ /* 0x000fea0003800200 */
.L_x_959:
        /* <DEDUP_REMOVED lines=13> */
.L_x_964:
[----:B------:R-:W-:Y:S05]  /*31340*/  BSYNC.RECONVERGENT B2 ;  /* 0x0000000000027941 */ /* 0x000fea0003800200 */
.L_x_963:
        /* <DEDUP_REMOVED lines=13> */
.L_x_966:
[----:B------:R-:W-:Y:S05]  /*31420*/  BSYNC.RECONVERGENT B2 ;  /* 0x0000000000027941 */ /* 0x000fea0003800200 */
.L_x_965:
        /* <DEDUP_REMOVED lines=65> */
.L_x_968:
[----:B------:R-:W-:Y:S05]  /*31840*/  BSYNC.RECONVERGENT B2 ;  /* 0x0000000000027941 */ /* 0x000fea0003800200 */
.L_x_967:
        /* <DEDUP_REMOVED lines=11> */
.L_x_970:
[----:B------:R-:W-:Y:S05]  /*31900*/  BSYNC.RECONVERGENT B2 ;  /* 0x0000000000027941 */ /* 0x000fea0003800200 */
.L_x_969:
        /* <DEDUP_REMOVED lines=14> */
.L_x_972:
[----:B------:R-:W-:Y:S05]  /*319f0*/  BSYNC.RECONVERGENT B2 ;  /* 0x0000000000027941 */ /* 0x000fea0003800200 */
.L_x_971:
        /* <DEDUP_REMOVED lines=11> */
.L_x_974:
[----:B------:R-:W-:Y:S05]  /*31ab0*/  BSYNC.RECONVERGENT B2 ;  /* 0x0000000000027941 */ /* 0x000fea0003800200 */
.L_x_973:
        /* <DEDUP_REMOVED lines=13> */
.L_x_976:
[----:B------:R-:W-:Y:S05]  /*31b90*/  BSYNC.RECONVERGENT B2 ;  /* 0x0000000000027941 */ /* 0x000fea0003800200 */
.L_x_975:
        /* <DEDUP_REMOVED lines=24> */
.L_x_978:
[----:B------:R-:W-:Y:S05]  /*31d20*/  BSYNC.RECONVERGENT B2 ;  /* 0x0000000000027941 */ /* 0x000fea0003800200 */
.L_x_977:
        /* <DEDUP_REMOVED lines=16> */
.L_x_980:
[----:B------:R-:W-:Y:S05]  /*31e30*/  BSYNC.RECONVERGENT B2 ;  /* 0x0000000000027941 */ /* 0x000fea0003800200 */
.L_x_979:
        /* <DEDUP_REMOVED lines=12> */
.L_x_982:
[----:B------:R-:W-:Y:S05]  /*31f00*/  BSYNC.RECONVERGENT B2 ;  /* 0x0000000000027941 */ /* 0x000fea0003800200 */
.L_x_981:
[----:B------:R-:W-:Y:S01]  /*31f10*/  IMAD.MOV.U32 R6, RZ, RZ, -0x55555555 ;  /* 0xaaaaaaabff067424 */ /* 0x000fe200078e00ff */
[----:B------:R-:W-:Y:S01]  /*31f20*/  MOV R7, 0x3ffaaaaa ;  /* 0x3ffaaaaa00077802 */ /* 0x000fe20000000f00 */
[----:B------:R-:W-:Y:S05]  /*31f30*/  BSSY.RECONVERGENT B2, `(.L_x_983) ;  /* 0x000000d000027945 */ /* 0x000fea0003800200 */
[----:B------:R-:W-:-:S10]  /*31f40*/  DADD R8, R58, R6 ;  /* 0x000000003a087229 */ /* 0x000fd40000000006 */
[----:B------:R-:W-:Y:S01]  /*31f50*/  LOP3.LUT R8, R9, 0x7ff00000, RZ, 0xc0, !PT ;  /* 0x7ff0000009087812 */ /* 0x000fe200078ec0ff */
[----:B------:R-:W-:-:S03]  /*31f60*/  IMAD.MOV.U32 R9, RZ, RZ, 0x40240000 ;  /* 0x40240000ff097424 */ /* 0x000fc600078e00ff */
[----:B------:R-:W-:Y:S01]  /*31f70*/  ISETP.NE.AND P0, PT, R8, 0x7ff00000, PT ;  /* 0x7ff000000800780c */ /* 0x000fe20003f05270 */
[----:B------:R-:W-:-:S12]  /*31f80*/  IMAD.MOV.U32 R8, RZ, RZ, RZ ;  /* 0x000000ffff087224 */ /* 0x000fd800078e00ff */
[----:B------:R-:W-:Y:S05]  /*31f90*/  @P0 BRA `(.L_x_984) ;  /* 0x0000000000180947 */ /* 0x000fea0003800000 */
[----:B------:R-:W-:-:S14]  /*31fa0*/  DSETP.NAN.AND P0, PT, R58, R58, PT ;  /* 0x0000003a3a00722a */ /* 0x000fdc0003f08000 */
[----:B------:R-:W-:Y:S01]  /*31fb0*/  @P0 DADD R62, R58, R6 ;  /* 0x000000003a3e0229 */ /* 0x000fe20000000006 */
[----:B------:R-:W-:Y:S10]  /*31fc0*/  @P0 BRA `(.L_x_984) ;  /* 0x00000000000c0947 */ /* 0x000ff40003800000 */
[----:B------:R-:W-:-:S14]  /*31fd0*/  DSETP.NEU.AND P0, PT, |R58|, +INF , PT ;  /* 0x7ff000003a00742a */ /* 0x000fdc0003f0d200 */
[----:B------:R-:W-:Y:S02]  /*31fe0*/  @!P0 IMAD.MOV.U32 R62, RZ, RZ, 0x0 ;  /* 0x00000000ff3e8424 */ /* 0x000fe400078e00ff */
[----:B------:R-:W-:-:S07]  /*31ff0*/  @!P0 IMAD.MOV.U32 R63, RZ, RZ, 0x7ff00000 ;  /* 0x7ff00000ff3f8424 */ /* 0x000fce00078e00ff */
.L_x_984:
[----:B------:R-:W-:Y:S05]  /*32000*/  BSYNC.RECONVERGENT B2 ;  /* 0x0000000000027941 */ /* 0x000fea0003800200 */
.L_x_983:
[----:B------:R-:W-:Y:S01]  /*32010*/  BSSY.RECONVERGENT B2, `(.L_x_985) ;  /* 0x0000005000027945 */ /* 0x000fe20003800200 */
[----:B------:R-:W-:Y:S01]  /*32020*/  MOV R7, RZ ;  /* 0x000000ff00077202 */ /* 0x000fe20000000f00 */
[----:B------:R-:W-:Y:S01]  /*32030*/  IMAD.MOV.U32 R6, RZ, RZ, -0x3fdc0000 ;  /* 0xc0240000ff067424 */ /* 0x000fe200078e00ff */
[----:B------:R-:W-:-:S07]  /*32040*/  MOV R10, 0x32060 ;  /* 0x00032060000a7802 */ /* 0x000fce0000000f00 */
[----:B------:R-:W-:Y:S05]  /*32050*/  CALL.REL.NOINC `($_Z23cooling_function_singledddd$__internal_accurate_pow) ;  /* 0x0000177000087944 */ /* 0x000fea0003c00000 */
[----:B------:R-:W-:Y:S05]  /*32060*/  BSYNC.RECONVERGENT B2 ;  /* 0x0000000000027941 */ /* 0x000fea0003800200 */
.L_x_985:
        /* <DEDUP_REMOVED lines=9> */
.L_x_986:
[----:B------:R-:W0:Y:S01]  /*32100*/  MUFU.RCP64H R7, R63 ;  /* 0x0000003f00077308 */ /* 0x000e220000001800 */
[----:B------:R-:W-:Y:S01]  /*32110*/  IMAD.MOV.U32 R6, RZ, RZ, 0x1 ;  /* 0x00000001ff067424 */ /* 0x000fe200078e00ff */
        /* <DEDUP_REMOVED lines=25> */
.L_x_988:
[----:B------:R-:W-:Y:S05]  /*322b0*/  BSYNC.RECONVERGENT B2 ;  /* 0x0000000000027941 */ /* 0x000fea0003800200 */
.L_x_987:
        /* <DEDUP_REMOVED lines=16> */
[----:B------:R-:W-:Y:S01]  /*323c0*/  IMAD.MOV.U32 R6, RZ, RZ, R46 ;  /* 0x000000ffff067224 */ /* 0x000fe200078e002e */
[----:B------:R-:W-:-:S06]  /*323d0*/  MOV R7, R47 ;  /* 0x0000002f00077202 */ /* 0x000fcc0000000f00 */
        /* <DEDUP_REMOVED lines=23> */
.L_x_990:
[----:B------:R-:W-:Y:S05]  /*32550*/  BSYNC.RECONVERGENT B2 ;  /* 0x0000000000027941 */ /* 0x000fea0003800200 */
.L_x_989:
        /* <DEDUP_REMOVED lines=33> */
.L_x_992:
[----:B------:R-:W-:Y:S05]  /*32770*/  BSYNC.RECONVERGENT B2 ;  /* 0x0000000000027941 */ /* 0x000fea0003800200 */
.L_x_991:
[----:B------:R-:W-:-:S11]  /*32780*/  DFMA R8, R8, R32, R70 ;  /* 0x000000200808722b */ /* 0x000fd60000000046 */
.L_x_954:
[----:B------:R-:W-:Y:S05]  /*32790*/  BSYNC.RECONVERGENT B1 ;  /* 0x0000000000017941 */ /* 0x000fea0003800200 */
.L_x_922:
        /* <DEDUP_REMOVED lines=9> */
.L_x_993:
[----:B------:R-:W-:Y:S05]  /*32830*/  BSYNC.RECONVERGENT B0 ;  /* 0x0000000000007941 */ /* 0x000fea0003800200 */
.L_x_919:
[----:B------:R-:W-:Y:S01]  /*32840*/  DMUL R34, R124, R58 ;  /* 0x0000003a7c227228 */ /* 0x000fe20000000000 */
[----:B------:R-:W-:Y:S07]  /*32850*/  BSSY.RECONVERGENT B6, `(.L_x_995) ;  /* 0x0000016000067945 */ /* 0x000fee0003800200 */
[----:B------:R-:W-:-:S14]  /*32860*/  DSETP.NEU.AND P0, PT, R34, RZ, PT ;  /* 0x000000ff2200722a */ /* 0x000fdc0003f0d000 */
[----:B------:R-:W-:Y:S05]  /*32870*/  @P0 BRA `(.L_x_996) ;  /* 0x00000000004c0947 */ /* 0x000fea0003800000 */
[----:B------:R-:W-:Y:S01]  /*32880*/  MOV R8, R50 ;  /* 0x0000003200087202 */ /* 0x000fe20000000f00 */
[----:B------:R-:W-:Y:S01]  /*32890*/  IMAD.MOV.U32 R9, RZ, RZ, R51 ;  /* 0x000000ffff097224 */ /* 0x000fe200078e0033 */
[----:B------:R-:W-:Y:S01]  /*328a0*/  MOV R0, 0x0 ;  /* 0x0000000000007802 */ /* 0x000fe20000000f00 */
[----:B------:R-:W-:Y:S01]  /*328b0*/  IMAD.MOV.U32 R10, RZ, RZ, R48 ;  /* 0x000000ffff0a7224 */ /* 0x000fe200078e0030 */
[----:B------:R-:W0:Y:S01]  /*328c0*/  LDCU.64 UR4, c[0x4][0x30] ;  /* 0x01000600ff0477ac */ /* 0x000e220008000a00 */
[----:B------:R-:W-:Y:S01]  /*328d0*/  IMAD.MOV.U32 R11, RZ, RZ, R49 ;  /* 0x000000ffff0b7224 */ /* 0x000fe200078e0031 */
[----:B------:R1:W2:Y:S01]  /*328e0*/  LDC.64 R2, c[0x4][R0] ;  /* 0x0100000000027b82 */ /* 0x0002a20000000a00 */
[----:B------:R-:W-:Y:S01]  /*328f0*/  MOV R6, R130 ;  /* 0x0000008200067202 */ /* 0x000fe20000000f00 */
[----:B------:R-:W-:Y:S02]  /*32900*/  IMAD.MOV.U32 R7, RZ, RZ, R119 ;  /* 0x000000ffff077224 */ /* 0x000fe400078e0077 */
[----:B------:R3:W-:Y:S01]  /*32910*/  STL.128 [R1], R8 ;  /* 0x0000000801007387 */ /* 0x0007e20000100c00 */
[----:B0-----:R-:W-:-:S02]  /*32920*/  IMAD.U32 R4, RZ, RZ, UR4 ;  /* 0x00000004ff047e24 */ /* 0x001fc4000f8e00ff */
[----:B------:R-:W-:Y:S02]  /*32930*/  IMAD.U32 R5, RZ, RZ, UR5 ;  /* 0x00000005ff057e24 */ /* 0x000fe4000f8e00ff */
[----:B---3--:R-:W-:Y:S01]  /*32940*/  IMAD.MOV.U32 R8, RZ, RZ, R46 ;  /* 0x000000ffff087224 */ /* 0x008fe200078e002e */
[----:B------:R-:W-:Y:S01]  /*32950*/  MOV R9, R47 ;  /* 0x0000002f00097202 */ /* 0x000fe20000000f00 */
[----:B------:R-:W-:Y:S02]  /*32960*/  IMAD.MOV.U32 R10, RZ, RZ, R24 ;  /* 0x000000ffff0a7224 */ /* 0x000fe400078e0018 */
[----:B------:R-:W-:-:S05]  /*32970*/  IMAD.MOV.U32 R11, RZ, RZ, R25 ;  /* 0x000000ffff0b7224 */ /* 0x000fca00078e0019 */
[----:B------:R1:W-:Y:S02]  /*32980*/  STL.128 [R1+0x10], R8 ;  /* 0x0000100801007387 */ /* 0x0003e40000100c00 */
[----:B------:R-:W-:-:S07]  /*32990*/  LEPC R20, `(.L_x_996) ;  /* 0x000000001014794e */ /* 0x000fce0000000000 */
[----:B-12---:R-:W-:Y:S05]  /*329a0*/  CALL.ABS.NOINC R2 ;  /* 0x0000000002007343 */ /* 0x006fea0003c00000 */
.L_x_996:
[----:B------:R-:W-:Y:S05]  /*329b0*/  BSYNC.RECONVERGENT B6 ;  /* 0x0000000000067941 */ /* 0x000fea0003800200 */
.L_x_995:
[----:B------:R-:W-:Y:S01]  /*329c0*/  DSETP.GT.AND P0, PT, R22, 0.5, PT ;  /* 0x3fe000001600742a */ /* 0x000fe20003f04000 */
[----:B------:R-:W-:-:S13]  /*329d0*/  BSSY.RECONVERGENT B6, `(.L_x_997) ;  /* 0x0001ac7000067945 */ /* 0x000fda0003800200 */
[----:B------:R-:W-:Y:S05]  /*329e0*/  @!P0 BRA `(.L_x_998) ;  /* 0x000000dc00d08947 */ /* 0x000fea0003800000 */
[----:B------:R-:W-:Y:S01]  /*329f0*/  DADD R8, -RZ, |R34| ;  /* 0x00000000ff087229 */ /* 0x000fe20000000522 */
[----:B------:R-:W-:Y:S01]  /*32a00*/  BSSY.RECONVERGENT B0, `(.L_x_999) ;  /* 0x0000006000007945 */ /* 0x000fe20003800200 */
[----:B------:R-:W-:Y:S01]  /*32a10*/  DSETP.NEU.AND P1, PT, R34, RZ, PT ;  /* 0x000000ff2200722a */ /* 0x000fe20003f2d000 */
[----:B------:R-:W-:Y:S01]  /*32a20*/  IMAD.MOV.U32 R7, RZ, RZ, RZ ;  /* 0x000000ffff077224 */ /* 0x000fe200078e00ff */
[----:B------:R-:W-:Y:S01]  /*32a30*/  MOV R10, 0x32a60 ;  /* 0x00032a60000a7802 */ /* 0x000fe20000000f00 */
[----:B------:R-:W-:-:S11]  /*32a40*/  IMAD.MOV.U32 R6, RZ, RZ, 0x40080000 ;  /* 0x40080000ff067424 */ /* 0x000fd600078e00ff */
[----:B------:R-:W-:Y:S05]  /*32a50*/  CALL.REL.NOINC `($_Z23cooling_function_singledddd$__internal_accurate_pow) ;  /* 0x0000176400887944 */ /* 0x000fea0003c00000 */
[----:B------:R-:W-:Y:S05]  /*32a60*/  BSYNC.RECONVERGENT B0 ;  /* 0x0000000000007941 */ /* 0x000fea0003800200 */
.L_x_999:
[----:B------:R-:W-:Y:S01]  /*32a70*/  DADD R2, R34, 3 ;  /* 0x4008000022027429 */ /* 0x000fe20000000000 */
[----:B------:R-:W-:Y:S01]  /*32a80*/  ISETP.GE.AND P0, PT, R35, RZ, PT ;  /* 0x000000ff2300720c */ /* 0x000fe20003f06270 */
[----:B------:R-:W-:Y:S01]  /*32a90*/  DADD R4, -RZ, -R32 ;  /* 0x00000000ff047229 */ /* 0x000fe20000000920 */
[----:B------:R-:W-:Y:S01]  /*32aa0*/  BSSY.RECONVERGENT B0, `(.L_x_1000) ;  /* 0x0000010000007945 */ /* 0x000fe20003800200 */
[----:B------:R-:W-:-:S06]  /*32ab0*/  DSETP.GTU.AND P3, PT, R44, 2, PT ;  /* 0x400000002c00742a */ /* 0x000fcc0003f6c000 */
[----:B------:R-:W-:Y:S02]  /*32ac0*/  LOP3.LUT R2, R3, 0x7ff00000, RZ, 0xc0, !PT ;  /* 0x7ff0000003027812 */ /* 0x000fe400078ec0ff */
[----:B------:R-:W-:Y:S02]  /*32ad0*/  FSEL R54, R4, R32, !P0 ;  /* 0x0000002004367208 */ /* 0x000fe40004000000 */
[----:B------:R-:W-:Y:S02]  /*32ae0*/  ISETP.NE.AND P2, PT, R2, 0x7ff00000, PT ;  /* 0x7ff000000200780c */ /* 0x000fe40003f45270 */
[----:B------:R-:W-:Y:S02]  /*32af0*/  FSEL R5, R5, R33, !P0 ;  /* 0x0000002105057208 */ /* 0x000fe40004000000 */
[----:B------:R-:W-:Y:S02]  /*32b00*/  FSEL R54, R54, RZ, P1 ;  /* 0x000000ff36367208 */ /* 0x000fe40000800000 */
[----:B------:R-:W-:-:S07]  /*32b10*/  FSEL R55, R35, R5, !P1 ;  /* 0x0000000523377208 */ /* 0x000fce0004800000 */
[----:B------:R-:W-:Y:S05]  /*32b20*/  @P2 BRA `(.L_x_1001) ;  /* 0x00000000001c2947 */ /* 0x000fea0003800000 */
[----:B------:R-:W-:-:S14]  /*32b30*/  DSETP.NAN.AND P1, PT, R34, R34, PT ;  /* 0x000000222200722a */ /* 0x000fdc0003f28000 */
[----:B------:R-:W-:Y:S01]  /*32b40*/  @P1 DADD R54, R34, 3 ;  /* 0x4008000022361429 */ /* 0x000fe20000000000 */
[----:B------:R-:W-:Y:S10]  /*32b50*/  @P1 BRA `(.L_x_1001) ;  /* 0x0000000000101947 */ /* 0x000ff40003800000 */
[----:B------:R-:W-:-:S14]  /*32b60*/  DSETP.NEU.AND P1, PT, |R34|, +INF , PT ;  /* 0x7ff000002200742a */ /* 0x000fdc0003f2d200 */
[----:B------:R-:W-:Y:S01]  /*32b70*/  @!P1 IMAD.MOV.U32 R0, RZ, RZ, -0x100000 ;  /* 0xfff00000ff009424 */ /* 0x000fe200078e00ff */
[----:B------:R-:W-:-:S04]  /*32b80*/  @!P1 MOV R54, RZ ;  /* 0x000000ff00369202 */ /* 0x000fc80000000f00 */
[----:B------:R-:W-:-:S07]  /*32b90*/  @!P1 SEL R55, R0, 0x7ff00000, !P0 ;  /* 0x7ff0000000379807 */ /* 0x000fce0004000000 */
.L_x_1001:
[----:B------:R-:W-:Y:S05]  /*32ba0*/  BSYNC.RECONVERGENT B0 ;  /* 0x0000000000007941 */ /* 0x000fea0003800200 */
.L_x_1000:
[----:B------:R-:W-:Y:S04]  /*32bb0*/  BSSY.RECONVERGENT B0, `(.L_x_1002) ;  /* 0x0000091000007945 */ /* 0x000fe80003800200 */
[----:B------:R-:W-:Y:S05]  /*32bc0*/  @P3 BRA `(.L_x_1003) ;  /* 0x0000000400b83947 */ /* 0x000fea0003800000 */
[----:B------:R-:W-:Y:S01]  /*32bd0*/  ISETP.GT.U32.AND P0, PT, R28, 0x7feffffe, PT ;  /* 0x7feffffe1c00780c */ /* 0x000fe20003f04070 */
[----:B------:R-:W-:Y:S01]  /*32be0*/  BSSY.RECONVERGENT B1, `(.L_x_1004) ;  /* 0x0000044000017945 */ /* 0x000fe20003800200 */
[----:B------:R-:W-:Y:S01]  /*32bf0*/  DSETP.GEU.AND P1, PT, R44, 3.75, PT ;  /* 0x400e00002c00742a */ /* 0x000fe20003f2e000 */
[----:B------:R-:W-:Y:S02]  /*32c00*/  IMAD.MOV.U32 R2, RZ, RZ, R40 ;  /* 0x000000ffff027224 */ /* 0x000fe400078e0028 */
[----:B------:R-:W-:-:S08]  /*32c10*/  IMAD.MOV.U32 R3, RZ, RZ, R41 ;  /* 0x000000ffff037224 */ /* 0x000fd000078e0029 */
[----:B------:R-:W-:Y:S05]  /*32c20*/  @P0 BRA `(.L_x_1005) ;  /* 0x0000000000fc0947 */ /* 0x000fea0003800000 */
[----:B------:R-:W-:Y:S01]  /*32c30*/  ISETP.GE.U32.AND P0, PT, R30, 0x3ff6a09f, PT ;  /* 0x3ff6a09f1e00780c */ /* 0x000fe20003f06070 */
[----:B------:R-:W-:Y:S01]  /*32c40*/  IMAD.MOV.U32 R2, RZ, RZ, R31 ;  /* 0x000000ffff027224 */ /* 0x000fe200078e001f */
[----:B------:R-:W-:Y:S01]  /*32c50*/  UMOV UR4, 0x3ae80f1e ;  /* 0x3ae80f1e00047882 */ /* 0x000fe20000000000 */
[----:B------:R-:W-:Y:S01]  /*32c60*/  IMAD.MOV.U32 R3, RZ, RZ, R30 ;  /* 0x000000ffff037224 */ /* 0x000fe200078e001e */
[----:B------:R-:W-:Y:S01]  /*32c70*/  UMOV UR5, 0x3eb1380b ;  /* 0x3eb1380b00057882 */ /* 0x000fe20000000000 */
[----:B------:R-:W-:Y:S01]  /*32c80*/  IMAD.MOV.U32 R6, RZ, RZ, RZ ;  /* 0x000000ffff067224 */ /* 0x000fe200078e00ff */
[----:B------:R-:W-:Y:S01]  /*32c90*/  MOV R0, R29 ;  /* 0x0000001d00007202 */ /* 0x000fe20000000f00 */
[----:B------:R-:W-:Y:S01]  /*32ca0*/  IMAD.MOV.U32 R12, RZ, RZ, -0x748574fc ;  /* 0x8b7a8b04ff0c7424 */ /* 0x000fe200078e00ff */
[----:B------:R-:W-:Y:S01]  /*32cb0*/  UMOV UR6, 0x80000000 ;  /* 0x8000000000067882 */ /* 0x000fe20000000000 */
[----:B------:R-:W-:Y:S01]  /*32cc0*/  IMAD.MOV.U32 R13, RZ, RZ, 0x3ed0ee25 ;  /* 0x3ed0ee25ff0d7424 */ /* 0x000fe200078e00ff */
[----:B------:R-:W-:Y:S01]  /*32cd0*/  UMOV UR7, 0x43300000 ;  /* 0x4330000000077882 */ /* 0x000fe20000000000 */
[----:B------:R-:W-:-:S02]  /*32ce0*/  IMAD.MOV.U32 R15, RZ, RZ, 0x43300000 ;  /* 0x43300000ff0f7424 */ /* 0x000fc400078e00ff */
[----:B------:R-:W-:Y:S01]  /*32cf0*/  @P0 MOV R2, R31 ;  /* 0x0000001f00020202 */ /* 0x000fe20000000f00 */
[----:B------:R-:W-:Y:S02]  /*32d00*/  @P0 IMAD.MOV.U32 R3, RZ, RZ, R26 ;  /* 0x000000ffff030224 */ /* 0x000fe400078e001a */
[----:B------:R-:W-:-:S04]  /*32d10*/  @P0 VIADD R0, R29, 0x1 ;  /* 0x000000011d000836 */ /* 0x000fc80000000000 */
[C---:B------:R-:W-:Y:S01]  /*32d20*/  DADD R4, R2.reuse, 1 ;  /* 0x3ff0000002047429 */ /* 0x040fe20000000000 */
[----:B------:R-:W-:Y:S01]  /*32d30*/  LOP3.LUT R14, R0, 0x80000000, RZ, 0x3c, !PT ;  /* 0x80000000000e7812 */ /* 0x000fe200078e3cff */
[----:B------:R-:W-:-:S04]  /*32d40*/  DADD R2, R2, -1 ;  /* 0xbff0000002027429 */ /* 0x000fc80000000000 */
[----:B------:R-:W0:Y:S01]  /*32d50*/  MUFU.RCP64H R7, R5 ;  /* 0x0000000500077308 */ /* 0x000e220000001800 */
        /* <DEDUP_REMOVED lines=44> */
.L_x_1005:
[----:B------:R-:W-:Y:S05]  /*33020*/  BSYNC.RECONVERGENT B1 ;  /* 0x0000000000017941 */ /* 0x000fea0003800200 */
.L_x_1004:
[----:B------:R-:W-:Y:S01]  /*33030*/  BSSY.RECONVERGENT B1, `(.L_x_1006) ;  /* 0x0000025000017945 */ /* 0x000fe20003800200 */
[----:B------:R-:W-:Y:S02]  /*33040*/  IMAD.MOV.U32 R8, RZ, RZ, R92 ;  /* 0x000000ffff087224 */ /* 0x000fe400078e005c */
[----:B------:R-:W-:Y:S01]  /*33050*/  IMAD.MOV.U32 R9, RZ, RZ, R91 ;  /* 0x000000ffff097224 */ /* 0x000fe200078e005b */
[----:B------:R-:W-:Y:S06]  /*33060*/  @!P1 BRA `(.L_x_1007) ;  /* 0x0000000000849947 */ /* 0x000fec0003800000 */
[----:B------:R-:W0:Y:S01]  /*33070*/  MUFU.RCP64H R5, R43 ;  /* 0x0000002b00057308 */ /* 0x000e220000001800 */
[----:B------:R-:W-:Y:S01]  /*33080*/  MOV R4, 0x1 ;  /* 0x0000000100047802 */ /* 0x000fe20000000f00 */
[----:B------:R-:W-:Y:S01]  /*33090*/  BSSY.RECONVERGENT B2, `(.L_x_1008) ;  /* 0x000000e000027945 */ /* 0x000fe20003800200 */
[----:B------:R-:W-:-:S04]  /*330a0*/  FSETP.GEU.AND P0, PT, |R45|, 4.1917929649353027344, PT ;  /* 0x4086232b2d00780b */ /* 0x000fc80003f0e200 */
[----:B0-----:R-:W-:-:S08]  /*330b0*/  DFMA R6, R4, -R42, 1 ;  /* 0x3ff000000406742b */ /* 0x001fd0000000082a */
[----:B------:R-:W-:-:S08]  /*330c0*/  DFMA R6, R6, R6, R6 ;  /* 0x000000060606722b */ /* 0x000fd00000000006 */
[----:B------:R-:W-:-:S08]  /*330d0*/  DFMA R6, R4, R6, R4 ;  /* 0x000000060406722b */ /* 0x000fd00000000004 */
[----:B------:R-:W-:-:S08]  /*330e0*/  DFMA R4, R6, -R42, 1 ;  /* 0x3ff000000604742b */ /* 0x000fd0000000082a */
[----:B------:R-:W-:Y:S01]  /*330f0*/  DFMA R10, R6, R4, R6 ;  /* 0x00000004060a722b */ /* 0x000fe20000000006 */
[----:B------:R-:W-:Y:S02]  /*33100*/  IMAD.MOV.U32 R4, RZ, RZ, R114 ;  /* 0x000000ffff047224 */ /* 0x000fe400078e0072 */
[----:B------:R-:W-:Y:S01]  /*33110*/  IMAD.MOV.U32 R5, RZ, RZ, R115 ;  /* 0x000000ffff057224 */ /* 0x000fe200078e0073 */
[----:B------:R-:W-:Y:S07]  /*33120*/  @!P0 BRA `(.L_x_1009) ;  /* 0x0000000000108947 */ /* 0x000fee0003800000 */
[----:B------:R-:W-:Y:S01]  /*33130*/  FSETP.GEU.AND P0, PT, |R45|, 4.2275390625, PT ;  /* 0x408748002d00780b */ /* 0x000fe20003f0e200 */
[----:B------:R-:W-:-:S12]  /*33140*/  DADD R4, R44, +INF ;  /* 0x7ff000002c047429 */ /* 0x000fd80000000000 */
[----:B------:R-:W-:Y:S02]  /*33150*/  @!P0 IMAD.MOV.U32 R4, RZ, RZ, R122 ;  /* 0x000000ffff048224 */ /* 0x000fe400078e007a */
[----:B------:R-:W-:-:S07]  /*33160*/  @!P0 IMAD.MOV.U32 R5, RZ, RZ, R123 ;  /* 0x000000ffff058224 */ /* 0x000fce00078e007b */
.L_x_1009:
[----:B------:R-:W-:Y:S05]  /*33170*/  BSYNC.RECONVERGENT B2 ;  /* 0x0000000000027941 */ /* 0x000fea0003800200 */
.L_x_1008:
[----:B------:R-:W-:Y:S01]  /*33180*/  DMUL R8, R10, R4 ;  /* 0x000000040a087228 */ /* 0x000fe20000000000 */
[----:B------:R-:W-:Y:S01]  /*33190*/  FSETP.GEU.AND P1, PT, |R5|, 6.5827683646048100446e-37, PT ;  /* 0x036000000500780b */ /* 0x000fe20003f2e200 */
[----:B------:R-:W-:Y:S06]  /*331a0*/  BSSY.RECONVERGENT B2, `(.L_x_1010) ;  /* 0x000000c000027945 */ /* 0x000fec0003800200 */
        /* <DEDUP_REMOVED lines=11> */
.L_x_1011:
[----:B------:R-:W-:Y:S05]  /*33260*/  BSYNC.RECONVERGENT B2 ;  /* 0x0000000000027941 */ /* 0x000fea0003800200 */
.L_x_1010:
[----:B------:R-:W-:-:S11]  /*33270*/  DMUL R8, R138, R8 ;  /* 0x000000088a087228 */ /* 0x000fd60000000000 */
.L_x_1007:
[----:B------:R-:W-:Y:S05]  /*33280*/  BSYNC.RECONVERGENT B1 ;  /* 0x0000000000017941 */ /* 0x000fea0003800200 */
.L_x_1006:
[----:B------:R-:W-:Y:S01]  /*33290*/  DFMA R4, R8, -R2, R68 ;  /* 0x800000020804722b */ /* 0x000fe20000000044 */
[----:B------:R-:W-:Y:S10]  /*332a0*/  BRA `(.L_x_1012) ;  /* 0x0000000000847947 */ /* 0x000ff40003800000 */
.L_x_1003:
[----:B------:R-:W0:Y:S01]  /*332b0*/  MUFU.RCP64H R3, R43 ;  /* 0x0000002b00037308 */ /* 0x000e220000001800 */
[----:B------:R-:W-:Y:S01]  /*332c0*/  IMAD.MOV.U32 R2, RZ, RZ, 0x1 ;  /* 0x00000001ff027424 */ /* 0x000fe200078e00ff */
[----:B------:R-:W-:Y:S01]  /*332d0*/  FSETP.GEU.AND P0, PT, |R118|, 4.1917929649353027344, PT ;  /* 0x4086232b7600780b */ /* 0x000fe20003f0e200 */
[----:B------:R-:W-:Y:S04]  /*332e0*/  BSSY.RECONVERGENT B1, `(.L_x_1013) ;  /* 0x000000d000017945 */ /* 0x000fe80003800200 */
[----:B0-----:R-:W-:-:S08]  /*332f0*/  DFMA R4, R2, -R42, 1 ;  /* 0x3ff000000204742b */ /* 0x001fd0000000082a */
[----:B------:R-:W-:-:S08]  /*33300*/  DFMA R4, R4, R4, R4 ;  /* 0x000000040404722b */ /* 0x000fd00000000004 */
[----:B------:R-:W-:-:S08]  /*33310*/  DFMA R4, R2, R4, R2 ;  /* 0x000000040204722b */ /* 0x000fd00000000002 */
[----:B------:R-:W-:-:S08]  /*33320*/  DFMA R2, R4, -R42, 1 ;  /* 0x3ff000000402742b */ /* 0x000fd0000000082a */
[----:B------:R-:W-:Y:S01]  /*33330*/  DFMA R6, R4, R2, R4 ;  /* 0x000000020406722b */ /* 0x000fe20000000004 */
[----:B------:R-:W-:Y:S01]  /*33340*/  MOV R2, R112 ;  /* 0x0000007000027202 */ /* 0x000fe20000000f00 */
[----:B------:R-:W-:Y:S01]  /*33350*/  IMAD.MOV.U32 R3, RZ, RZ, R113 ;  /* 0x000000ffff037224 */ /* 0x000fe200078e0071 */
[----:B------:R-:W-:Y:S08]  /*33360*/  @!P0 BRA `(.L_x_1014) ;  /* 0x0000000000108947 */ /* 0x000ff00003800000 */
[----:B------:R-:W-:Y:S02]  /*33370*/  FSETP.GEU.AND P0, PT, |R118|, 4.2275390625, PT ;  /* 0x408748007600780b */ /* 0x000fe40003f0e200 */
[----:B------:R-:W-:-:S11]  /*33380*/  CS2R R2, SRZ ;  /* 0x0000000000027805 */ /* 0x000fd6000001ff00 */
[----:B------:R-:W-:Y:S02]  /*33390*/  @!P0 IMAD.MOV.U32 R2, RZ, RZ, R120 ;  /* 0x000000ffff028224 */ /* 0x000fe400078e0078 */
[----:B------:R-:W-:-:S07]  /*333a0*/  @!P0 IMAD.MOV.U32 R3, RZ, RZ, R121 ;  /* 0x000000ffff038224 */ /* 0x000fce00078e0079 */
.L_x_1014:
[----:B------:R-:W-:Y:S05]  /*333b0*/  BSYNC.RECONVERGENT B1 ;  /* 0x0000000000017941 */ /* 0x000fea0003800200 */
.L_x_1013:
        /* <DEDUP_REMOVED lines=14> */
.L_x_1016:
[----:B------:R-:W-:Y:S05]  /*334a0*/  BSYNC.RECONVERGENT B1 ;  /* 0x0000000000017941 */ /* 0x000fea0003800200 */
.L_x_1015:
[----:B------:R-:W-:-:S11]  /*334b0*/  DMUL R4, R136, R8 ;  /* 0x0000000888047228 */ /* 0x000fd60000000000 */
.L_x_1012:
[----:B------:R-:W-:Y:S05]  /*334c0*/  BSYNC.RECONVERGENT B0 ;  /* 0x0000000000007941 */ /* 0x000fea0003800200 */
.L_x_1002:
[----:B------:R-:W-:Y:S01]  /*334d0*/  DSETP.GTU.AND P0, PT, R44, 2, PT ;  /* 0x400000002c00742a */ /* 0x000fe20003f0c000 */
[----:B------:R-:W-:-:S13]  /*334e0*/  BSSY.RECONVERGENT B0, `(.L_x_1017) ;  /* 0x0000091000007945 */ /* 0x000fda0003800200 */
        /* <DEDUP_REMOVED lines=9> */
[----:B------:R-:W-:Y:S01]  /*33580*/  MOV R2, R31 ;  /* 0x0000001f00027202 */ /* 0x000fe20000000f00 */
[----:B------:R-:W-:Y:S01]  /*33590*/  IMAD.MOV.U32 R8, RZ, RZ, RZ ;  /* 0x000000ffff087224 */ /* 0x000fe200078e00ff */
[----:B------:R-:W-:Y:S01]  /*335a0*/  MOV R14, 0x8b7a8b04 ;  /* 0x8b7a8b04000e7802 */ /* 0x000fe20000000f00 */
[----:B------:R-:W-:Y:S01]  /*335b0*/  IMAD.MOV.U32 R15, RZ, RZ, 0x3ed0ee25 ;  /* 0x3ed0ee25ff0f7424 */ /* 0x000fe200078e00ff */
[----:B------:R-:W-:Y:S01]  /*335c0*/  UMOV UR4, 0x3ae80f1e ;  /* 0x3ae80f1e00047882 */ /* 0x000fe20000000000 */
[----:B------:R-:W-:Y:S01]  /*335d0*/  UMOV UR5, 0x3eb1380b ;  /* 0x3eb1380b00057882 */ /* 0x000fe20000000000 */
[----:B------:R-:W-:Y:S01]  /*335e0*/  IMAD.MOV.U32 R0, RZ, RZ, R29 ;  /* 0x000000ffff007224 */ /* 0x000fe200078e001d */
[----:B------:R-:W-:Y:S01]  /*335f0*/  UMOV UR6, 0x80000000 ;  /* 0x8000000000067882 */ /* 0x000fe20000000000 */
[----:B------:R-:W-:Y:S01]  /*33600*/  IMAD.MOV.U32 R21, RZ, RZ, 0x43300000 ;  /* 0x43300000ff157424 */ /* 0x000fe200078e00ff */
[----:B------:R-:W-:-:S02]  /*33610*/  UMOV UR7, 0x43300000 ;  /* 0x4330000000077882 */ /* 0x000fc40000000000 */
[----:B------:R-:W-:Y:S02]  /*33620*/  @P0 IMAD.MOV.U32 R2, RZ, RZ, R31 ;  /* 0x000000ffff020224 */ /* 0x000fe400078e001f */
        /* <DEDUP_REMOVED lines=50> */
.L_x_1020:
[----:B------:R-:W-:Y:S05]  /*33950*/  BSYNC.RECONVERGENT B1 ;  /* 0x0000000000017941 */ /* 0x000fea0003800200 */
.L_x_1019:
[----:B------:R-:W-:Y:S01]  /*33960*/  BSSY.RECONVERGENT B1, `(.L_x_1021) ;  /* 0x0000025000017945 */ /* 0x000fe20003800200 */
[----:B------:R-:W-:Y:S01]  /*33970*/  MOV R8, R94 ;  /* 0x0000005e00087202 */ /* 0x000fe20000000f00 */
[----:B------:R-:W-:Y:S02]  /*33980*/  IMAD.MOV.U32 R9, RZ, RZ, R93 ;  /* 0x000000ffff097224 */ /* 0x000fe400078e005d */
[----:B------:R-:W-:Y:S05]  /*33990*/  @!P1 BRA `(.L_x_1022) ;  /* 0x0000000000849947 */ /* 0x000fea0003800000 */
        /* <DEDUP_REMOVED lines=14> */
[----:B------:R-:W-:Y:S01]  /*33a80*/  @!P0 MOV R6, R122 ;  /* 0x0000007a00068202 */ /* 0x000fe20000000f00 */
[----:B------:R-:W-:-:S07]  /*33a90*/  @!P0 IMAD.MOV.U32 R7, RZ, RZ, R123 ;  /* 0x000000ffff078224 */ /* 0x000fce00078e007b */
.L_x_1024:
[----:B------:R-:W-:Y:S05]  /*33aa0*/  BSYNC.RECONVERGENT B2 ;  /* 0x0000000000027941 */ /* 0x000fea0003800200 */
.L_x_1023:
        /* <DEDUP_REMOVED lines=14> */
.L_x_1026:
[----:B------:R-:W-:Y:S05]  /*33b90*/  BSYNC.RECONVERGENT B2 ;  /* 0x0000000000027941 */ /* 0x000fea0003800200 */
.L_x_1025:
[----:B------:R-:W-:-:S11]  /*33ba0*/  DMUL R8, R134, R8 ;  /* 0x0000000886087228 */ /* 0x000fd60000000000 */
.L_x_1022:
[----:B------:R-:W-:Y:S05]  /*33bb0*/  BSYNC.RECONVERGENT B1 ;  /* 0x0000000000017941 */ /* 0x000fea0003800200 */
.L_x_1021:
[----:B------:R-:W-:Y:S01]  /*33bc0*/  DFMA R8, R8, R2, R38 ;  /* 0x000000020808722b */ /* 0x000fe20000000026 */
[----:B------:R-:W-:Y:S10]  /*33bd0*/  BRA `(.L_x_1027) ;  /* 0x0000000000847947 */ /* 0x000ff40003800000 */
.L_x_1018:
        /* <DEDUP_REMOVED lines=12> */
[----:B------:R-:W-:Y:S02]  /*33ca0*/  FSETP.GEU.AND P0, PT, |R118|, 4.2275390625, PT ;  /* 0x408748007600780b */ /* 0x000fe40003f0e200 */
[----:B------:R-:W-:-:S11]  /*33cb0*/  CS2R R2, SRZ ;  /* 0x0000000000027805 */ /* 0x000fd6000001ff00 */
[----:B------:R-:W-:Y:S01]  /*33cc0*/  @!P0 IMAD.MOV.U32 R2, RZ, RZ, R120 ;  /* 0x000000ffff028224 */ /* 0x000fe200078e0078 */
[----:B------:R-:W-:-:S07]  /*33cd0*/  @!P0 MOV R3, R121 ;  /* 0x0000007900038202 */ /* 0x000fce0000000f00 */
.L_x_1029:
[----:B------:R-:W-:Y:S05]  /*33ce0*/  BSYNC.RECONVERGENT B1 ;  /* 0x0000000000017941 */ /* 0x000fea0003800200 */
.L_x_1028:
        /* <DEDUP_REMOVED lines=14> */
.L_x_1031:
[----:B------:R-:W-:Y:S05]  /*33dd0*/  BSYNC.RECONVERGENT B1 ;  /* 0x0000000000017941 */ /* 0x000fea0003800200 */
.L_x_1030:
[----:B------:R-:W-:-:S11]  /*33de0*/  DMUL R8, R132, R8 ;  /* 0x0000000884087228 */ /* 0x000fd60000000000 */
.L_x_1027:
[----:B------:R-:W-:Y:S05]  /*33df0*/  BSYNC.RECONVERGENT B0 ;  /* 0x0000000000007941 */ /* 0x000fea0003800200 */
.L_x_1017:
        /* <DEDUP_REMOVED lines=13> */
.L_x_1033:
[----:B------:R-:W-:Y:S05]  /*33ed0*/  BSYNC.RECONVERGENT B0 ;  /* 0x0000000000007941 */ /* 0x000fea0003800200 */
.L_x_1032:
[----:B------:R-:W-:Y:S01]  /*33ee0*/  IMAD.MOV.U32 R10, RZ, RZ, 0x55555555 ;  /* 0x55555555ff0a7424 */ /* 0x000fe200078e00ff */
        /* <DEDUP_REMOVED lines=14> */
.L_x_1035:
[----:B------:R-:W-:Y:S05]  /*33fd0*/  BSYNC.RECONVERGENT B0 ;  /* 0x0000000000007941 */ /* 0x000fea0003800200 */
.L_x_1034:
[----:B------:R-:W-:Y:S01]  /*33fe0*/  BSSY.RECONVERGENT B0, `(.L_x_1036) ;  /* 0x0000005000007945 */ /* 0x000fe20003800200 */
[----:B------:R-:W-:Y:S01]  /*33ff0*/  IMAD.MOV.U32 R7, RZ, RZ, RZ ;  /* 0x000000ffff077224 */ /* 0x000fe200078e00ff */
[----:B------:R-:W-:Y:S01]  /*34000*/  MOV R10, 0x34030 ;  /* 0x00034030000a7802 */ /* 0x000fe20000000f00 */
[----:B------:R-:W-:-:S07]  /*34010*/  IMAD.MOV.U32 R6, RZ, RZ, -0x3fc40000 ;  /* 0xc03c0000ff067424 */ /* 0x000fce00078e00ff */
[----:B------:R-:W-:Y:S05]  /*34020*/  CALL.REL.NOINC `($_Z23cooling_function_singledddd$__internal_accurate_pow) ;  /* 0x0000175000147944 */ /* 0x000fea0003c00000 */
[----:B------:R-:W-:Y:S05]  /*34030*/  BSYNC.RECONVERGENT B0 ;  /* 0x0000000000007941 */ /* 0x000fea0003800200 */
.L_x_1036:
[----:B------:R-:W-:Y:S01]  /*34040*/  DSETP.NEU.AND P0, PT, R16, 1, PT ;  /* 0x3ff000001000742a */ /* 0x000fe20003f0d000 */
[----:B------:R-:W-:Y:S01]  /*34050*/  UMOV UR4, 0x70a3d70a ;  /* 0x70a3d70a00047882 */ /* 0x000fe20000000000 */
[----:B------:R-:W-:Y:S01]  /*34060*/  UMOV UR5, 0x401b0a3d ;  /* 0x401b0a3d00057882 */ /* 0x000fe20000000000 */
[----:B------:R-:W-:Y:S01]  /*34070*/  IMAD.MOV.U32 R8, RZ, RZ, R46 ;  /* 0x000000ffff087224 */ /* 0x000fe200078e002e */
[----:B------:R-:W-:Y:S01]  /*34080*/  BSSY.RECONVERGENT B0, `(.L_x_1037) ;  /* 0x000001a000007945 */ /* 0x000fe20003800200 */
[----:B------:R-:W-:Y:S01]  /*34090*/  IMAD.MOV.U32 R9, RZ, RZ, R47 ;  /* 0x000000ffff097224 */ /* 0x000fe200078e002f */
[----:B------:R-:W-:Y:S02]  /*340a0*/  FSEL R2, R2, RZ, P0 ;  /* 0x000000ff02027208 */ /* 0x000fe40000000000 */
[----:B------:R-:W-:-:S06]  /*340b0*/  FSEL R3, R3, 1.875, P0 ;  /* 0x3ff0000003037808 */ /* 0x000fcc0000000000 */
[----:B------:R-:W-:Y:S01]  /*340c0*/  DMUL R10, R4, R2 ;  /* 0x00000002040a7228 */ /* 0x000fe20000000000 */
[----:B------:R-:W-:-:S05]  /*340d0*/  MOV R2, 0x1 ;  /* 0x0000000100027802 */ /* 0x000fca0000000f00 */
[----:B------:R-:W0:Y:S02]  /*340e0*/  MUFU.RCP64H R3, R11 ;  /* 0x0000000b00037308 */ /* 0x000e240000001800 */
[----:B0-----:R-:W-:-:S08]  /*340f0*/  DFMA R4, -R10, R2, 1 ;  /* 0x3ff000000a04742b */ /* 0x001fd00000000102 */
[----:B------:R-:W-:-:S08]  /*34100*/  DFMA R4, R4, R4, R4 ;  /* 0x000000040404722b */ /* 0x000fd00000000004 */
[----:B------:R-:W-:Y:S02]  /*34110*/  DFMA R4, R2, R4, R2 ;  /* 0x000000040204722b */ /* 0x000fe40000000002 */
[----:B------:R-:W-:-:S06]  /*34120*/  DMUL R2, R32, UR4 ;  /* 0x0000000420027c28 */ /* 0x000fcc0008000000 */
[----:B------:R-:W-:Y:S02]  /*34130*/  DFMA R6, -R10, R4, 1 ;  /* 0x3ff000000a06742b */ /* 0x000fe40000000104 */
[----:B------:R-:W-:-:S06]  /*34140*/  DMUL R8, R2, R8 ;  /* 0x0000000802087228 */ /* 0x000fcc0000000000 */
[----:B------:R-:W-:-:S04]  /*34150*/  DFMA R6, R4, R6, R4 ;  /* 0x000000060406722b */ /* 0x000fc80000000004 */
[----:B------:R-:W-:-:S04]  /*34160*/  FSETP.GEU.AND P1, PT, |R9|, 6.5827683646048100446e-37, PT ;  /* 0x036000000900780b */ /* 0x000fc80003f2e200 */
[----:B------:R-:W-:-:S08]  /*34170*/  DMUL R70, R8, R6 ;  /* 0x0000000608467228 */ /* 0x000fd00000000000 */
[----:B------:R-:W-:-:S08]  /*34180*/  DFMA R2, -R10, R70, R8 ;  /* 0x000000460a02722b */ /* 0x000fd00000000108 */
[----:B------:R-:W-:-:S10]  /*34190*/  DFMA R70, R6, R2, R70 ;  /* 0x000000020646722b */ /* 0x000fd40000000046 */
[----:B------:R-:W-:-:S05]  /*341a0*/  FFMA R0, RZ, R11, R71 ;  /* 0x0000000bff007223 */ /* 0x000fca0000000047 */
[----:B------:R-:W-:-:S13]  /*341b0*/  FSETP.GT.AND P0, PT, |R0|, 1.469367938527859385e-39, PT ;  /* 0x001000000000780b */ /* 0x000fda0003f04200 */
[----:B------:R-:W-:Y:S05]  /*341c0*/  @P0 BRA P1, `(.L_x_1038) ;  /* 0x0000000000140947 */ /* 0x000fea0000800000 */
[----:B------:R-:W-:Y:S01]  /*341d0*/  IMAD.MOV.U32 R13, RZ, RZ, R11 ;  /* 0x000000ffff0d7224 */ /* 0x000fe200078e000b */
[----:B------:R-:W-:-:S07]  /*341e0*/  MOV R11, 0x34200 ;  /* 0x00034200000b7802 */ /* 0x000fce0000000f00 */
[----:B------:R-:W-:Y:S05]  /*341f0*/  CALL.REL.NOINC `($__internal_1_$__cuda_sm20_div_rn_f64_full) ;  /* 0x0000174400487944 */ /* 0x000fea0003c00000 */
[----:B------:R-:W-:Y:S01]  /*34200*/  IMAD.MOV.U32 R70, RZ, RZ, R8 ;  /* 0x000000ffff467224 */ /* 0x000fe200078e0008 */
[----:B------:R-:W-:-:S07]  /*34210*/  MOV R71, R9 ;  /* 0x0000000900477202 */ /* 0x000fce0000000f00 */
.L_x_1038:
[----:B------:R-:W-:Y:S05]  /*34220*/  BSYNC.RECONVERGENT B0 ;  /* 0x0000000000007941 */ /* 0x000fea0003800200 */
.L_x_1037:
        /* <DEDUP_REMOVED lines=12> */
.L_x_1040:
[----:B------:R-:W-:Y:S05]  /*342f0*/  BSYNC.RECONVERGENT B0 ;  /* 0x0000000000007941 */ /* 0x000fea0003800200 */
.L_x_1039:
[----:B------:R-:W0:Y:S01]  /*34300*/  MUFU.RCP64H R5, 2.375 ;  /* 0x4003000000057908 */ /* 0x000e220000001800 */
[----:B------:R-:W-:Y:S01]  /*34310*/  IMAD.MOV.U32 R2, RZ, RZ, 0x0 ;  /* 0x00000000ff027424 */ /* 0x000fe200078e00ff */
[----:B------:R-:W-:Y:S01]  /*34320*/  MOV R4, RZ ;  /* 0x000000ff00047202 */ /* 0x000fe20000000f00 */
[----:B------:R-:W-:Y:S01]  /*34330*/  IMAD.MOV.U32 R3, RZ, RZ, 0x40030000 ;  /* 0x40030000ff037424 */ /* 0x000fe200078e00ff */
[----:B------:R-:W-:Y:S01]  /*34340*/  BSSY.RECONVERGENT B0, `(.L_x_1041) ;  /* 0x0000017000007945 */ /* 0x000fe20003800200 */
[----:B------:R-:W-:Y:S02]  /*34350*/  IMAD.MOV.U32 R12, RZ, RZ, 0x5cf84b52 ;  /* 0x5cf84b52ff0c7424 */ /* 0x000fe400078e00ff */
[----:B------:R-:W-:Y:S01]  /*34360*/  IMAD.MOV.U32 R13, RZ, RZ, 0x3ffe2703 ;  /* 0x3ffe2703ff0d7424 */ /* 0x000fe200078e00ff */
[----:B------:R-:W1:Y:S01]  /*34370*/  MUFU.RCP64H R11, 1.8845243453979492188 ;  /* 0x3ffe2703000b7908 */ /* 0x000e620000001800 */
[----:B------:R-:W-:Y:S01]  /*34380*/  IMAD.MOV.U32 R10, RZ, RZ, RZ ;  /* 0x000000ffff0a7224 */ /* 0x000fe200078e00ff */
[----:B0-----:R-:W-:-:S08]  /*34390*/  DFMA R2, R4, -R2, 1 ;  /* 0x3ff000000402742b */ /* 0x001fd00000000802 */
[----:B------:R-:W-:Y:S02]  /*343a0*/  DFMA R6, R2, R2, R2 ;  /* 0x000000020206722b */ /* 0x000fe40000000002 */
[----:B------:R-:W-:Y:S02]  /*343b0*/  DADD R2, R36, 5.5 ;  /* 0x4016000024027429 */ /* 0x000fe40000000000 */
[----:B-1----:R-:W-:-:S04]  /*343c0*/  DFMA R12, R10, -R12, 1 ;  /* 0x3ff000000a0c742b */ /* 0x002fc8000000080c */
[----:B------:R-:W-:-:S04]  /*343d0*/  DFMA R6, R4, R6, R4 ;  /* 0x000000060406722b */ /* 0x000fc80000000004 */
[----:B------:R-:W-:Y:S01]  /*343e0*/  LOP3.LUT R2, R3, 0x7ff00000, RZ, 0xc0, !PT ;  /* 0x7ff0000003027812 */ /* 0x000fe200078ec0ff */
[----:B------:R-:W-:-:S03]  /*343f0*/  DFMA R12, R12, R12, R12 ;  /* 0x0000000c0c0c722b */ /* 0x000fc6000000000c */
[----:B------:R-:W-:Y:S01]  /*34400*/  ISETP.NE.AND P0, PT, R2, 0x7ff00000, PT ;  /* 0x7ff000000200780c */ /* 0x000fe20003f05270 */
[----:B------:R-:W-:-:S04]  /*34410*/  DMUL R4, R6, 0.375 ;  /* 0x3fd8000006047828 */ /* 0x000fc80000000000 */
[----:B------:R-:W-:-:S04]  /*34420*/  DFMA R20, R10, R12, R10 ;  /* 0x0000000c0a14722b */ /* 0x000fc8000000000a */
[----:B------:R-:W-:-:S04]  /*34430*/  DFMA R4, R6, 0.375, R4 ;  /* 0x3fd800000604782b */ /* 0x000fc80000000004 */
[----:B------:R-:W-:Y:S07]  /*34440*/  @P0 BRA `(.L_x_1042) ;  /* 0x0000000000180947 */ /* 0x000fee0003800000 */
[----:B------:R-:W-:-:S14]  /*34450*/  DSETP.NAN.AND P0, PT, R36, R36, PT ;  /* 0x000000242400722a */ /* 0x000fdc0003f08000 */
[----:B------:R-:W-:Y:S01]  /*34460*/  @P0 DADD R8, R36, 5.5 ;  /* 0x4016000024080429 */ /* 0x000fe20000000000 */
[----:B------:R-:W-:Y:S10]  /*34470*/  @P0 BRA `(.L_x_1042) ;  /* 0x00000000000c0947 */ /* 0x000ff40003800000 */
[----:B------:R-:W-:-:S14]  /*34480*/  DSETP.NEU.AND P0, PT, |R36|, +INF , PT ;  /* 0x7ff000002400742a */ /* 0x000fdc0003f0d200 */
[----:B------:R-:W-:Y:S01]  /*34490*/  @!P0 IMAD.MOV.U32 R8, RZ, RZ, 0x0 ;  /* 0x00000000ff088424 */ /* 0x000fe200078e00ff */
[----:B------:R-:W-:-:S07]  /*344a0*/  @!P0 MOV R9, 0x7ff00000 ;  /* 0x7ff0000000098802 */ /* 0x000fce0000000f00 */
.L_x_1042:
[----:B------:R-:W-:Y:S05]  /*344b0*/  BSYNC.RECONVERGENT B0 ;  /* 0x0000000000007941 */ /* 0x000fea0003800200 */
.L_x_1041:
[----:B------:R-:W-:Y:S01]  /*344c0*/  UMOV UR6, 0x307b4ae8 ;  /* 0x307b4ae800067882 */ /* 0x000fe20000000000 */
[----:B------:R-:W-:Y:S01]  /*344d0*/  UMOV UR7, 0x3fbd8fca ;  /* 0x3fbd8fca00077882 */ /* 0x000fe20000000000 */
[----:B------:R-:W-:Y:S01]  /*344e0*/  DMUL R2, R4, R4 ;  /* 0x0000000404027228 */ /* 0x000fe20000000000 */
[----:B------:R-:W-:Y:S01]  /*344f0*/  IMAD.MOV.U32 R12, RZ, RZ, -0x748574fc ;  /* 0x8b7a8b04ff0c7424 */ /* 0x000fe200078e00ff */
[C---:B------:R-:W-:Y:S01]  /*34500*/  DMUL R10, R20.reuse, -UR6 ;  /* 0x80000006140a7c28 */ /* 0x040fe20008000000 */
[----:B------:R-:W-:Y:S01]  /*34510*/  IMAD.MOV.U32 R13, RZ, RZ, 0x3ed0ee25 ;  /* 0x3ed0ee25ff0d7424 */ /* 0x000fe200078e00ff */
[----:B------:R-:W-:Y:S01]  /*34520*/  UMOV UR4, 0x3ae80f1e ;  /* 0x3ae80f1e00047882 */ /* 0x000fe20000000000 */
[----:B------:R-:W-:Y:S01]  /*34530*/  UMOV UR5, 0x3eb1380b ;  /* 0x3eb1380b00057882 */ /* 0x000fe20000000000 */
[----:B------:R-:W-:Y:S01]  /*34540*/  UMOV UR8, 0x9f02676f ;  /* 0x9f02676f00087882 */ /* 0x000fe20000000000 */
[----:B------:R-:W-:Y:S01]  /*34550*/  UMOV UR9, 0x3ef3b266 ;  /* 0x3ef3b26600097882 */ /* 0x000fe20000000000 */
[----:B------:R-:W-:Y:S01]  /*34560*/  UMOV UR10, 0xa9ab0956 ;  /* 0xa9ab0956000a7882 */ /* 0x000fe20000000000 */
[----:B------:R-:W-:Y:S01]  /*34570*/  UMOV UR11, 0x3f1745cb ;  /* 0x3f1745cb000b7882 */ /* 0x000fe20000000000 */
[----:B------:R-:W-:Y:S01]  /*34580*/  DFMA R32, R20, -UR6, R10 ;  /* 0x8000000614207c2b */ /* 0x000fe2000800000a */
[----:B------:R-:W-:Y:S01]  /*34590*/  IMAD.MOV.U32 R60, RZ, RZ, -0x105c611 ;  /* 0xfefa39efff3c7424 */ /* 0x000fe200078e00ff */
[----:B------:R-:W-:Y:S01]  /*345a0*/  DFMA R10, R2, UR4, R12 ;  /* 0x00000004020a7c2b */ /* 0x000fe2000800000c */
[----:B------:R-:W-:Y:S01]  /*345b0*/  IMAD.MOV.U32 R61, RZ, RZ, 0x3fe62e42 ;  /* 0x3fe62e42ff3d7424 */ /* 0x000fe200078e00ff */
[----:B------:R-:W-:Y:S01]  /*345c0*/  UMOV UR12, 0x55555554 ;  /* 0x55555554000c7882 */ /* 0x000fe20000000000 */
[----:B------:R-:W-:Y:S01]  /*345d0*/  UMOV UR13, 0x3fb55555 ;  /* 0x3fb55555000d7882 */ /* 0x000fe20000000000 */
[----:B------:R-:W-:Y:S01]  /*345e0*/  MOV R62, 0xfefa39ef ;  /* 0xfefa39ef003e7802 */ /* 0x000fe20000000f00 */
[----:B------:R-:W-:Y:S01]  /*345f0*/  IMAD.MOV.U32 R63, RZ, RZ, 0x3fe62e42 ;  /* 0x3fe62e42ff3f7424 */ /* 0x000fe200078e00ff */
[----:B------:R-:W-:-:S02]  /*34600*/  DMUL R52, R32, R32 ;  /* 0x0000002020347228 */ /* 0x000fc40000000000 */
[----:B------:R-:W-:Y:S02]  /*34610*/  DFMA R10, R2, R10, UR8 ;  /* 0x00000008020a7e2b */ /* 0x000fe4000800000a */
[----:B------:R-:W-:-:S04]  /*34620*/  DADD R58, -R32, -UR6 ;  /* 0x80000006203a7e29 */ /* 0x000fc80008000100 */
[----:B------:R-:W-:Y:S01]  /*34630*/  DFMA R12, R52, UR4, R12 ;  /* 0x00000004340c7c2b */ /* 0x000fe2000800000c */
[----:B------:R-:W-:Y:S01]  /*34640*/  UMOV UR4, 0x2d1b5154 ;  /* 0x2d1b515400047882 */ /* 0x000fe20000000000 */
[----:B------:R-:W-:Y:S01]  /*34650*/  DFMA R10, R2, R10, UR10 ;  /* 0x0000000a020a7e2b */ /* 0x000fe2000800000a */
[----:B------:R-:W-:Y:S01]  /*34660*/  UMOV UR5, 0x3f3c71c7 ;  /* 0x3f3c71c700057882 */ /* 0x000fe20000000000 */
[----:B------:R-:W-:-:S04]  /*34670*/  DADD R58, R58, R58 ;  /* 0x000000003a3a7229 */ /* 0x000fc8000000003a */
[----:B------:R-:W-:Y:S01]  /*34680*/  DFMA R14, R52, R12, UR8 ;  /* 0x00000008340e7e2b */ /* 0x000fe2000800000c */
[----:B------:R-:W-:Y:S01]  /*34690*/  UMOV UR8, 0x923be72d ;  /* 0x923be72d00087882 */ /* 0x000fe20000000000 */
[----:B------:R-:W-:Y:S01]  /*346a0*/  DFMA R10, R2, R10, UR4 ;  /* 0x00000004020a7e2b */ /* 0x000fe2000800000a */
[----:B------:R-:W-:Y:S01]  /*346b0*/  UMOV UR9, 0x3f624924 ;  /* 0x3f62492400097882 */ /* 0x000fe20000000000 */
[----:B------:R-:W-:Y:S02]  /*346c0*/  DADD R12, -R4, 0.375 ;  /* 0x3fd80000040c7429 */ /* 0x000fe40000000100 */
[----:B------:R-:W-:Y:S01]  /*346d0*/  DFMA R58, -R32, -UR6, R58 ;  /* 0x80000006203a7c2b */ /* 0x000fe2000800013a */
[----:B------:R-:W-:Y:S01]  /*346e0*/  UMOV UR6, 0x0 ;  /* 0x0000000000067882 */ /* 0x000fe20000000000 */
[----:B------:R-:W-:Y:S01]  /*346f0*/  DFMA R14, R52, R14, UR10 ;  /* 0x0000000a340e7e2b */ /* 0x000fe2000800000e */
[----:B------:R-:W-:Y:S01]  /*34700*/  UMOV UR10, 0x9999a3c4 ;  /* 0x9999a3c4000a7882 */ /* 0x000fe20000000000 */
[----:B------:R-:W-:Y:S01]  /*34710*/  DFMA R10, R2, R10, UR8 ;  /* 0x00000008020a7e2b */ /* 0x000fe2000800000a */
[----:B------:R-:W-:Y:S01]  /*34720*/  UMOV UR11, 0x3f899999 ;  /* 0x3f899999000b7882 */ /* 0x000fe20000000000 */
[----:B------:R-:W-:Y:S01]  /*34730*/  DADD R12, R12, R12 ;  /* 0x000000000c0c7229 */ /* 0x000fe2000000000c */
[----:B------:R-:W-:Y:S01]  /*34740*/  UMOV UR7, 0x3ff00000 ;  /* 0x3ff0000000077882 */ /* 0x000fe20000000000 */
[----:B------:R-:W-:-:S02]  /*34750*/  DMUL R58, R20, R58 ;  /* 0x0000003a143a7228 */ /* 0x000fc40000000000 */
[----:B------:R-:W-:Y:S01]  /*34760*/  DFMA R14, R52, R14, UR4 ;  /* 0x00000004340e7e2b */ /* 0x000fe2000800000e */
[----:B------:R-:W-:Y:S01]  /*34770*/  UMOV UR4, 0x0 ;  /* 0x0000000000047882 */ /* 0x000fe20000000000 */
[----:B------:R-:W-:Y:S01]  /*34780*/  DFMA R10, R2, R10, UR10 ;  /* 0x0000000a020a7e2b */ /* 0x000fe2000800000a */
[----:B------:R-:W-:Y:S01]  /*34790*/  UMOV UR5, 0x40080000 ;  /* 0x4008000000057882 */ /* 0x000fe20000000000 */
[----:B------:R-:W-:-:S04]  /*347a0*/  DFMA R12, -R4, 0.375, R12 ;  /* 0x3fd80000040c782b */ /* 0x000fc8000000010c */
[----:B------:R-:W-:Y:S02]  /*347b0*/  DFMA R56, R52, R14, UR8 ;  /* 0x0000000834387e2b */ /* 0x000fe4000800000e */
[----:B------:R-:W-:Y:S02]  /*347c0*/  DFMA R10, R2, R10, UR12 ;  /* 0x0000000c020a7e2b */ /* 0x000fe4000800000a */
[----:B------:R-:W-:Y:S02]  /*347d0*/  DFMA R14, R60, UR4, R4 ;  /* 0x000000043c0e7c2b */ /* 0x000fe40008000004 */
[----:B------:R-:W-:Y:S02]  /*347e0*/  DMUL R12, R6, R12 ;  /* 0x0000000c060c7228 */ /* 0x000fe40000000000 */
[----:B------:R-:W-:Y:S02]  /*347f0*/  DFMA R56, R52, R56, UR10 ;  /* 0x0000000a34387e2b */ /* 0x000fe40008000038 */
[----:B------:R-:W-:-:S02]  /*34800*/  DMUL R10, R2, R10 ;  /* 0x0000000a020a7228 */ /* 0x000fc40000000000 */
[----:B------:R-:W-:Y:S02]  /*34810*/  DFMA R2, -R62, 3, R14 ;  /* 0x400800003e02782b */ /* 0x000fe4000000010e */
[----:B------:R-:W-:Y:S02]  /*34820*/  DFMA R6, R60, UR6, R32 ;  /* 0x000000063c067c2b */ /* 0x000fe40008000020 */
[----:B------:R-:W-:Y:S01]  /*34830*/  DFMA R56, R52, R56, UR12 ;  /* 0x0000000c34387e2b */ /* 0x000fe20008000038 */
[----:B------:R-:W-:Y:S01]  /*34840*/  IMAD.MOV.U32 R60, RZ, RZ, 0x0 ;  /* 0x00000000ff3c7424 */ /* 0x000fe200078e00ff */
[C---:B------:R-:W-:Y:S01]  /*34850*/  DFMA R10, R4.reuse, R10, R12 ;  /* 0x0000000a040a722b */ /* 0x040fe2000000000c */
[----:B------:R-:W-:Y:S01]  /*34860*/  MOV R61, 0x40180000 ;  /* 0x40180000003d7802 */ /* 0x000fe20000000f00 */
[----:B------:R-:W-:Y:S02]  /*34870*/  DADD R2, -R4, R2 ;  /* 0x0000000004027229 */ /* 0x000fe40000000102 */
[----:B------:R-:W-:-:S02]  /*34880*/  DFMA R4, -R62, 1, R6 ;  /* 0x3ff000003e04782b */ /* 0x000fc40000000106 */
[----:B------:R-:W-:-:S04]  /*34890*/  DMUL R56, R52, R56 ;  /* 0x0000003834387228 */ /* 0x000fc80000000000 */
[----:B------:R-:W-:Y:S02]  /*348a0*/  DADD R2, R10, -R2 ;  /* 0x000000000a027229 */ /* 0x000fe40000000802 */
[C---:B------:R-:W-:Y:S01]  /*348b0*/  DADD R4, -R32.reuse, R4 ;  /* 0x0000000020047229 */ /* 0x040fe20000000104 */
[----:B------:R-:W-:Y:S01]  /*348c0*/  IMAD.MOV.U32 R10, RZ, RZ, 0x3b39803f ;  /* 0x3b39803fff0a7424 */ /* 0x000fe200078e00ff */
[----:B------:R-:W-:Y:S01]  /*348d0*/  DFMA R56, R32, R56, R58 ;  /* 0x000000382038722b */ /* 0x000fe2000000003a */
[----:B------:R-:W-:-:S06]  /*348e0*/  IMAD.MOV.U32 R11, RZ, RZ, 0x3c7abc9e ;  /* 0x3c7abc9eff0b7424 */ /* 0x000fcc00078e00ff */
[----:B------:R-:W-:Y:S01]  /*348f0*/  DFMA R2, R10, UR4, R2 ;  /* 0x000000040a027c2b */ /* 0x000fe20008000002 */
[----:B------:R-:W-:Y:S01]  /*34900*/  UMOV UR4, 0x3b39803f ;  /* 0x3b39803f00047882 */ /* 0x000fe20000000000 */
[----:B------:R-:W-:Y:S01]  /*34910*/  DADD R4, R56, -R4 ;  /* 0x0000000038047229 */ /* 0x000fe20000000804 */
[----:B------:R-:W-:-:S05]  /*34920*/  UMOV UR5, 0x3c7abc9e ;  /* 0x3c7abc9e00057882 */ /* 0x000fca0000000000 */
[----:B------:R-:W-:Y:S02]  /*34930*/  DADD R2, R14, R2 ;  /* 0x000000000e027229 */ /* 0x000fe40000000002 */
[----:B------:R-:W-:-:S06]  /*34940*/  DFMA R4, R10, UR6, R4 ;  /* 0x000000060a047c2b */ /* 0x000fcc0008000004 */
[----:B------:R-:W-:Y:S02]  /*34950*/  DFMA R60, R2, -R60, 11 ;  /* 0x40260000023c742b */ /* 0x000fe4000000083c */
[----:B------:R-:W-:Y:S01]  /*34960*/  DADD R4, R6, R4 ;  /* 0x0000000006047229 */ /* 0x000fe20000000004 */
[----:B------:R-:W-:Y:S02]  /*34970*/  IMAD.MOV.U32 R2, RZ, RZ, 0x652b82fe ;  /* 0x652b82feff027424 */ /* 0x000fe400078e00ff */
[----:B------:R-:W-:-:S05]  /*34980*/  IMAD.MOV.U32 R3, RZ, RZ, 0x3ff71547 ;  /* 0x3ff71547ff037424 */ /* 0x000fca00078e00ff */
[----:B------:R-:W-:-:S08]  /*34990*/  DADD R4, -R60, R4 ;  /* 0x000000003c047229 */ /* 0x000fd00000000104 */
[----:B------:R-:W-:Y:S02]  /*349a0*/  DFMA R2, R4, R2, 6.75539944105574400000e+15 ;  /* 0x433800000402742b */ /* 0x000fe40000000002 */
[----:B------:R-:W-:-:S06]  /*349b0*/  FSETP.GEU.AND P0, PT, |R5|, 4.1917929649353027344, PT ;  /* 0x4086232b0500780b */ /* 0x000fcc0003f0e200 */
[----:B------:R-:W-:-:S08]  /*349c0*/  DADD R6, R2, -6.75539944105574400000e+15 ;  /* 0xc338000002067429 */ /* 0x000fd00000000000 */
[----:B------:R-:W-:-:S08]  /*349d0*/  DFMA R10, R6, -R62, R4 ;  /* 0x8000003e060a722b */ /* 0x000fd00000000004 */
        /* <DEDUP_REMOVED lines=39> */
[----:B------:R-:W-:Y:S01]  /*34c50*/  FSEL R81, R11, RZ, P0 ;  /* 0x000000ff0b517208 */ /* 0x000fe20000000000 */
[----:B------:R-:W-:Y:S06]  /*34c60*/  @P1 BRA `(.L_x_1043) ;  /* 0x00000000001c1947 */ /* 0x000fec0003800000 */
[----:B------:R-:W-:Y:S01]  /*34c70*/  LEA.HI R0, R2, R2, RZ, 0x1 ;  /* 0x0000000202007211 */ /* 0x000fe200078f08ff */
[----:B------:R-:W-:-:S03]  /*34c80*/  IMAD.MOV.U32 R80, RZ, RZ, RZ ;  /* 0x000000ffff507224 */ /* 0x000fc600078e00ff */
[----:B------:R-:W-:-:S05]  /*34c90*/  SHF.R.S32.HI R3, RZ, 0x1, R0 ;  /* 0x00000001ff037819 */ /* 0x000fca0000011400 */
[----:B------:R-:W-:Y:S02]  /*34ca0*/  IMAD.IADD R2, R2, 0x1, -R3 ;  /* 0x0000000102027824 */ /* 0x000fe400078e0a03 */
[----:B------:R-:W-:-:S03]  /*34cb0*/  IMAD R7, R3, 0x100000, R7 ;  /* 0x0010000003077824 */ /* 0x000fc600078e0207 */
[----:B------:R-:W-:-:S06]  /*34cc0*/  LEA R81, R2, 0x3ff00000, 0x14 ;  /* 0x3ff0000002517811 */ /* 0x000fcc00078ea0ff */
[----:B------:R-:W-:-:S11]  /*34cd0*/  DMUL R80, R6, R80 ;  /* 0x0000005006507228 */ /* 0x000fd60000000000 */
.L_x_1043:
[----:B------:R-:W0:Y:S01]  /*34ce0*/  MUFU.RCP64H R3, R9 ;  /* 0x0000000900037308 */ /* 0x000e220000001800 */
[----:B------:R-:W-:Y:S01]  /*34cf0*/  IADD3 R2, PT, PT, R9, 0x300402, RZ ;  /* 0x0030040209027810 */ /* 0x000fe20007ffe0ff */
[----:B------:R-:W-:Y:S01]  /*34d00*/  BSSY.RECONVERGENT B0, `(.L_x_1044) ;  /* 0x000000f000007945 */ /* 0x000fe20003800200 */
[----:B------:R-:W-:Y:S02]  /*34d10*/  DSETP.NEU.AND P1, PT, R34, RZ, PT ;  /* 0x000000ff2200722a */ /* 0x000fe40003f2d000 */
[----:B------:R-:W-:Y:S02]  /*34d20*/  FSETP.GEU.AND P0, PT, |R2|, 5.8789094863358348022e-39, PT ;  /* 0x004004020200780b */ /* 0x000fe40003f0e200 */
[----:B0-----:R-:W-:-:S08]  /*34d30*/  DFMA R4, R2, -R8, 1 ;  /* 0x3ff000000204742b */ /* 0x001fd00000000808 */
[----:B------:R-:W-:-:S08]  /*34d40*/  DFMA R4, R4, R4, R4 ;  /* 0x000000040404722b */ /* 0x000fd00000000004 */
[----:B------:R-:W-:-:S08]  /*34d50*/  DFMA R4, R2, R4, R2 ;  /* 0x000000040204722b */ /* 0x000fd00000000002 */
[----:B------:R-:W-:-:S08]  /*34d60*/  DFMA R6, R4, -R8, 1 ;  /* 0x3ff000000406742b */ /* 0x000fd00000000808 */
        /* <DEDUP_REMOVED lines=8> */
.L_x_1045:
[----:B------:R-:W-:Y:S05]  /*34df0*/  BSYNC.RECONVERGENT B0 ;  /* 0x0000000000007941 */ /* 0x000fea0003800200 */
.L_x_1044:
[----:B------:R-:W-:Y:S01]  /*34e00*/  DSETP.NEU.AND P0, PT, R36, 1, PT ;  /* 0x3ff000002400742a */ /* 0x000fe20003f0d000 */
[----:B------:R-:W-:Y:S01]  /*34e10*/  BSSY.RECONVERGENT B0, `(.L_x_1046) ;  /* 0x000000e000007945 */ /* 0x000fe20003800200 */
[----:B------:R-:W-:-:S04]  /*34e20*/  @!P1 CS2R R6, SRZ ;  /* 0x0000000000069805 */ /* 0x000fc8000001ff00 */
[----:B------:R-:W-:Y:S02]  /*34e30*/  FSEL R2, R4, RZ, P0 ;  /* 0x000000ff04027208 */ /* 0x000fe40000000000 */
[----:B------:R-:W-:-:S06]  /*34e40*/  FSEL R3, R5, 1.875, P0 ;  /* 0x3ff0000005037808 */ /* 0x000fcc0000000000 */
[----:B------:R-:W-:Y:S01]  /*34e50*/  DMUL R80, R80, R2 ;  /* 0x0000000250507228 */ /* 0x000fe20000000000 */
[----:B------:R-:W-:Y:S10]  /*34e60*/  @!P1 BRA `(.L_x_1047) ;  /* 0x0000000000209947 */ /* 0x000ff40003800000 */
        /* <DEDUP_REMOVED lines=8> */
.L_x_1047:
[----:B------:R-:W-:Y:S05]  /*34ef0*/  BSYNC.RECONVERGENT B0 ;  /* 0x0000000000007941 */ /* 0x000fea0003800200 */
.L_x_1046:
[----:B------:R-:W-:Y:S01]  /*34f00*/  IMAD.MOV.U32 R4, RZ, RZ, 0x55555555 ;  /* 0x55555555ff047424 */ /* 0x000fe200078e00ff */
[----:B------:R-:W-:Y:S01]  /*34f10*/  BSSY.RECONVERGENT B0, `(.L_x_1048) ;  /* 0x000000d000007945 */ /* 0x000fe20003800200 */
[----:B------:R-:W-:Y:S01]  /*34f20*/  IMAD.MOV.U32 R5, RZ, RZ, 0x3fd55555 ;  /* 0x3fd55555ff057424 */ /* 0x000fe200078e00ff */
[----:B------:R-:W-:-:S05]  /*34f30*/  DSETP.NEU.AND P1, PT, R34, 1, PT ;  /* 0x3ff000002200742a */ /* 0x000fca0003f2d000 */
        /* <DEDUP_REMOVED lines=10> */
.L_x_1049:
[----:B------:R-:W-:Y:S05]  /*34fe0*/  BSYNC.RECONVERGENT B0 ;  /* 0x0000000000007941 */ /* 0x000fea0003800200 */
.L_x_1048:
[----:B------:R-:W-:Y:S01]  /*34ff0*/  FSEL R52, R6, RZ, P1 ;  /* 0x000000ff06347208 */ /* 0x000fe20000800000 */
[----:B------:R-:W-:Y:S01]  /*35000*/  BSSY.RECONVERGENT B7, `(.L_x_1050) ;  /* 0x000000d000077945 */ /* 0x000fe20003800200 */
[----:B------:R-:W-:-:S06]  /*35010*/  FSEL R53, R7, 1.875, P1 ;  /* 0x3ff0000007357808 */ /* 0x000fcc0000800000 */
[----:B------:R-:W-:-:S08]  /*35020*/  DMUL R56, R36, R52 ;  /* 0x0000003424387228 */ /* 0x000fd00000000000 */
[----:B------:R-:W-:-:S14]  /*35030*/  DSETP.GEU.AND P0, PT, R56, RZ, PT ;  /* 0x000000ff3800722a */ /* 0x000fdc0003f0e000 */
[----:B------:R-:W-:Y:S05]  /*35040*/  @P0 BRA `(.L_x_1051) ;  /* 0x0000000000200947 */ /* 0x000fea0003800000 */
[----:B------:R-:W-:Y:S01]  /*35050*/  MOV R0, 0x0 ;  /* 0x0000000000007802 */ /* 0x000fe20000000f00 */
[----:B------:R-:W0:Y:S01]  /*35060*/  LDCU.64 UR4, c[0x4][0x28] ;  /* 0x01000500ff0477ac */ /* 0x000e220008000a00 */
[----:B------:R-:W-:Y:S02]  /*35070*/  CS2R R6, SRZ ;  /* 0x0000000000067805 */ /* 0x000fe4000001ff00 */
[----:B------:R1:W2:Y:S01]  /*35080*/  LDC.64 R2, c[0x4][R0] ;  /* 0x0100000000027b82 */ /* 0x0002a20000000a00 */
[----:B0-----:R-:W-:Y:S01]  /*35090*/  MOV R4, UR4 ;  /* 0x0000000400047c02 */ /* 0x001fe20008000f00 */
[----:B-1----:R-:W-:-:S07]  /*350a0*/  IMAD.U32 R5, RZ, RZ, UR5 ;  /* 0x00000005ff057e24 */ /* 0x002fce000f8e00ff */
[----:B------:R-:W-:-:S07]  /*350b0*/  LEPC R20, `(.L_x_1051) ;  /* 0x000000001014794e */ /* 0x000fce0000000000 */
[----:B--2---:R-:W-:Y:S05]  /*350c0*/  CALL.ABS.NOINC R2 ;  /* 0x0000000002007343 */ /* 0x004fea0003c00000 */
.L_x_1051:
[----:B------:R-:W-:Y:S05]  /*350d0*/  BSYNC.RECONVERGENT B7 ;  /* 0x0000000000077941 */ /* 0x000fea0003800200 */
.L_x_1050:
[----:B------:R-:W-:Y:S01]  /*350e0*/  DSETP.GEU.AND P0, PT, R56, 6.5, PT ;  /* 0x401a00003800742a */ /* 0x000fe20003f0e000 */
[----:B------:R-:W-:-:S13]  /*350f0*/  BSSY.RECONVERGENT B7, `(.L_x_1052) ;  /* 0x00004e5000077945 */ /* 0x000fda0003800200 */
[----:B------:R-:W-:Y:S05]  /*35100*/  @P0 BRA `(.L_x_1053) ;  /* 0x0000002c00600947 */ /* 0x000fea0003800000 */
[----:B------:R-:W0:Y:S01]  /*35110*/  MUFU.RCP64H R3, 1.8845243453979492188 ;  /* 0x3ffe270300037908 */ /* 0x000e220000001800 */
[----:B------:R-:W-:Y:S01]  /*35120*/  IMAD.MOV.U32 R4, RZ, RZ, 0x5cf84b52 ;  /* 0x5cf84b52ff047424 */ /* 0x000fe200078e00ff */
[----:B------:R-:W-:Y:S01]  /*35130*/  UMOV UR6, 0x307b4ae8 ;  /* 0x307b4ae800067882 */ /* 0x000fe20000000000 */
[----:B------:R-:W-:Y:S01]  /*35140*/  IMAD.MOV.U32 R5, RZ, RZ, 0x3ffe2703 ;  /* 0x3ffe2703ff057424 */ /* 0x000fe200078e00ff */
[----:B------:R-:W-:Y:S01]  /*35150*/  UMOV UR7, 0x3fbd8fca ;  /* 0x3fbd8fca00077882 */ /* 0x000fe20000000000 */
[----:B------:R-:W-:Y:S01]  /*35160*/  IMAD.MOV.U32 R2, RZ, RZ, RZ ;  /* 0x000000ffff027224 */ /* 0x000fe200078e00ff */
[----:B------:R-:W-:Y:S01]  /*35170*/  UMOV UR4, 0x3ae80f1e ;  /* 0x3ae80f1e00047882 */ /* 0x000fe20000000000 */
[----:B------:R-:W-:Y:S01]  /*35180*/  UMOV UR5, 0x3eb1380b ;  /* 0x3eb1380b00057882 */ /* 0x000fe20000000000 */
[----:B------:R-:W-:Y:S01]  /*35190*/  UMOV UR8, 0x2d1b5154 ;  /* 0x2d1b515400087882 */ /* 0x000fe20000000000 */
[----:B------:R-:W-:Y:S01]  /*351a0*/  UMOV UR9, 0x3f3c71c7 ;  /* 0x3f3c71c700097882 */ /* 0x000fe20000000000 */
[----:B------:R-:W-:Y:S01]  /*351b0*/  IMAD.MOV.U32 R14, RZ, RZ, -0x80000000 ;  /* 0x80000000ff0e7424 */ /* 0x000fe200078e00ff */
[----:B------:R-:W-:Y:S01]  /*351c0*/  BSSY.RECONVERGENT B8, `(.L_x_1054) ;  /* 0x00002ca000087945 */ /* 0x000fe20003800200 */
[----:B------:R-:W-:Y:S01]  /*351d0*/  IMAD.MOV.U32 R15, RZ, RZ, 0x43300000 ;  /* 0x43300000ff0f7424 */ /* 0x000fe200078e00ff */
[----:B------:R-:W-:Y:S01]  /*351e0*/  CS2R R32, SRZ ;  /* 0x0000000000207805 */ /* 0x000fe2000001ff00 */
[----:B0-----:R-:W-:-:S08]  /*351f0*/  DFMA R4, R2, -R4, 1 ;  /* 0x3ff000000204742b */ /* 0x001fd00000000804 */
[----:B------:R-:W-:-:S08]  /*35200*/  DFMA R4, R4, R4, R4 ;  /* 0x000000040404722b */ /* 0x000fd00000000004 */
[----:B------:R-:W-:-:S08]  /*35210*/  DFMA R8, R2, R4, R2 ;  /* 0x000000040208722b */ /* 0x000fd00000000002 */
[----:B------:R-:W-:-:S08]  /*35220*/  DMUL R2, R8, -UR6 ;  /* 0x8000000608027c28 */ /* 0x000fd00008000000 */
[----:B------:R-:W-:Y:S01]  /*35230*/  DFMA R10, R8, -UR6, R2 ;  /* 0x80000006080a7c2b */ /* 0x000fe20008000002 */
[----:B------:R-:W-:Y:S01]  /*35240*/  MOV R2, 0x8b7a8b04 ;  /* 0x8b7a8b0400027802 */ /* 0x000fe20000000f00 */
[----:B------:R-:W-:-:S06]  /*35250*/  IMAD.MOV.U32 R3, RZ, RZ, 0x3ed0ee25 ;  /* 0x3ed0ee25ff037424 */ /* 0x000fcc00078e00ff */
[C---:B------:R-:W-:Y:S02]  /*35260*/  DMUL R12, R10.reuse, R10 ;  /* 0x0000000a0a0c7228 */ /* 0x040fe40000000000 */
[----:B------:R-:W-:-:S06]  /*35270*/  DADD R6, -R10, -UR6 ;  /* 0x800000060a067e29 */ /* 0x000fcc0008000100 */
        /* <DEDUP_REMOVED lines=8> */
[----:B------:R-:W-:Y:S01]  /*35300*/  UMOV UR5, 0x43300000 ;  /* 0x4330000000057882 */ /* 0x000fe20000000000 */
[----:B------:R-:W-:-:S04]  /*35310*/  ULEA.HI UR4, UR4, 0xfffffc01, URZ, 0xc ;  /* 0xfffffc0104047891 */ /* 0x000fc8000f8f60ff */
[----:B------:R-:W-:Y:S01]  /*35320*/  UIADD3 UR4, UPT, UPT, UR4, 0x1, URZ ;  /* 0x0000000104047890 */ /* 0x000fe2000fffe0ff */
[----:B------:R-:W-:Y:S01]  /*35330*/  DFMA R2, R12, R2, UR8 ;  /* 0x000000080c027e2b */ /* 0x000fe20008000002 */
[----:B------:R-:W-:Y:S01]  /*35340*/  UMOV UR8, 0x923be72d ;  /* 0x923be72d00087882 */ /* 0x000fe20000000000 */
[----:B------:R-:W-:Y:S01]  /*35350*/  UMOV UR9, 0x3f624924 ;  /* 0x3f62492400097882 */ /* 0x000fe20000000000 */
[----:B------:R-:W-:-:S05]  /*35360*/  ULOP3.LUT UR4, UR4, 0x80000000, URZ, 0x3c, !UPT ;  /* 0x8000000004047892 */ /* 0x000fca000f8e3cff */
[----:B------:R-:W-:-:S04]  /*35370*/  DFMA R4, R12, R2, UR8 ;  /* 0x000000080c047e2b */ /* 0x000fc80008000002 */
[----:B------:R-:W-:Y:S01]  /*35380*/  DADD R2, -R14, UR4 ;  /* 0x000000040e027e29 */ /* 0x000fe20008000100 */
[----:B------:R-:W-:Y:S01]  /*35390*/  UMOV UR4, 0x9999a3c4 ;  /* 0x9999a3c400047882 */ /* 0x000fe20000000000 */
[----:B------:R-:W-:Y:S01]  /*353a0*/  UMOV UR5, 0x3f899999 ;  /* 0x3f89999900057882 */ /* 0x000fe20000000000 */
[----:B------:R-:W-:Y:S02]  /*353b0*/  DADD R14, R6, R6 ;  /* 0x00000000060e7229 */ /* 0x000fe40000000006 */
[----:B------:R-:W-:Y:S01]  /*353c0*/  DFMA R6, R12, R4, UR4 ;  /* 0x000000040c067e2b */ /* 0x000fe20008000004 */
[----:B------:R-:W-:Y:S01]  /*353d0*/  UMOV UR4, 0xfefa39ef ;  /* 0xfefa39ef00047882 */ /* 0x000fe20000000000 */
[----:B------:R-:W-:Y:S02]  /*353e0*/  UMOV UR5, 0x3fe62e42 ;  /* 0x3fe62e4200057882 */ /* 0x000fe40000000000 */
[----:B------:R-:W-:Y:S01]  /*353f0*/  DFMA R4, R2, UR4, R10 ;  /* 0x0000000402047c2b */ /* 0x000fe2000800000a */
[----:B------:R-:W-:Y:S01]  /*35400*/  UMOV UR4, 0x55555554 ;  /* 0x5555555400047882 */ /* 0x000fe20000000000 */
[----:B------:R-:W-:Y:S01]  /*35410*/  UMOV UR5, 0x3fb55555 ;  /* 0x3fb5555500057882 */ /* 0x000fe20000000000 */
[----:B------:R-:W-:-:S02]  /*35420*/  DFMA R20, -R10, -UR6, R14 ;  /* 0x800000060a147c2b */ /* 0x000fc4000800010e */
[----:B------:R-:W-:Y:S01]  /*35430*/  DFMA R14, R12, R6, UR4 ;  /* 0x000000040c0e7e2b */ /* 0x000fe20008000006 */
[----:B------:R-:W-:Y:S01]  /*35440*/  UMOV UR4, 0xfefa39ef ;  /* 0xfefa39ef00047882 */ /* 0x000fe20000000000 */
[----:B------:R-:W-:Y:S02]  /*35450*/  UMOV UR5, 0x3fe62e42 ;  /* 0x3fe62e4200057882 */ /* 0x000fe40000000000 */
[----:B------:R-:W-:Y:S01]  /*35460*/  DFMA R6, R2, -UR4, R4 ;  /* 0x8000000402067c2b */ /* 0x000fe20008000004 */
[----:B------:R-:W-:Y:S01]  /*35470*/  UMOV UR4, 0x3b39803f ;  /* 0x3b39803f00047882 */ /* 0x000fe20000000000 */
[----:B------:R-:W-:Y:S01]  /*35480*/  DMUL R20, R8, R20 ;  /* 0x0000001408147228 */ /* 0x000fe20000000000 */
[----:B------:R-:W-:Y:S01]  /*35490*/  UMOV UR5, 0x3c7abc9e ;  /* 0x3c7abc9e00057882 */ /* 0x000fe20000000000 */
[----:B------:R-:W-:-:S04]  /*354a0*/  DMUL R14, R12, R14 ;  /* 0x0000000e0c0e7228 */ /* 0x000fc80000000000 */
[----:B------:R-:W-:-:S04]  /*354b0*/  DADD R6, -R10, R6 ;  /* 0x000000000a067229 */ /* 0x000fc80000000106 */
[----:B------:R-:W-:-:S08]  /*354c0*/  DFMA R8, R10, R14, R20 ;  /* 0x0000000e0a08722b */ /* 0x000fd00000000014 */
[----:B------:R-:W-:Y:S02]  /*354d0*/  DADD R8, R8, -R6 ;  /* 0x0000000008087229 */ /* 0x000fe40000000806 */
[----:B------:R-:W-:-:S06]  /*354e0*/  DMUL R6, R36, R52 ;  /* 0x0000003424067228 */ /* 0x000fcc0000000000 */
[----:B------:R-:W-:Y:S02]  /*354f0*/  DFMA R8, R2, UR4, R8 ;  /* 0x0000000402087c2b */ /* 0x000fe40008000008 */
[----:B------:R-:W-:-:S06]  /*35500*/  DSETP.GTU.AND P0, PT, R6, RZ, PT ;  /* 0x000000ff0600722a */ /* 0x000fcc0003f0c000 */
[----:B------:R-:W-:-:S08]  /*35510*/  DADD R4, R4, R8 ;  /* 0x0000000004047229 */ /* 0x000fd00000000008 */
[----:B------:R-:W-:Y:S05]  /*35520*/  @!P0 BRA `(.L_x_1055) ;  /* 0x0000002800248947 */ /* 0x000fea0003800000 */
[----:B------:R-:W-:Y:S01]  /*35530*/  IMAD.MOV.U32 R0, RZ, RZ, 0x1 ;  /* 0x00000001ff007424 */ /* 0x000fe200078e00ff */
[----:B------:R-:W-:Y:S01]  /*35540*/  MOV R14, 0x745d1746 ;  /* 0x745d1746000e7802 */ /* 0x000fe20000000f00 */
[----:B------:R-:W-:Y:S01]  /*35550*/  IMAD.MOV.U32 R15, RZ, RZ, 0x3fc745d1 ;  /* 0x3fc745d1ff0f7424 */ /* 0x000fe200078e00ff */
[----:B------:R-:W-:Y:S01]  /*35560*/  MOV R3, 0x3fc745d1 ;  /* 0x3fc745d100037802 */ /* 0x000fe20000000f00 */
[----:B------:R-:W-:Y:S02]  /*35570*/  IMAD.MOV.U32 R20, RZ, RZ, 0x0 ;  /* 0x00000000ff147424 */ /* 0x000fe400078e00ff */
[----:B------:R-:W-:Y:S02]  /*35580*/  IMAD.MOV.U32 R21, RZ, RZ, 0x40160000 ;  /* 0x40160000ff157424 */ /* 0x000fe400078e00ff */
[----:B------:R-:W-:-:S07]  /*35590*/  IMAD.MOV.U32 R2, RZ, RZ, 0x745d1746 ;  /* 0x745d1746ff027424 */ /* 0x000fce00078e00ff */
.L_x_1089:
[----:B------:R-:W-:Y:S01]  /*355a0*/  DADD R20, R20, 1 ;  /* 0x3ff0000014147429 */ /* 0x000fe20000000000 */
[----:B------:R-:W-:Y:S01]  /*355b0*/  IMAD.MOV.U32 R8, RZ, RZ, 0x1 ;  /* 0x00000001ff087424 */ /* 0x000fe200078e00ff */
[----:B------:R-:W-:Y:S01]  /*355c0*/  FSETP.GEU.AND P1, PT, |R7|, 6.5827683646048100446e-37, PT ;  /* 0x036000000700780b */ /* 0x000fe20003f2e200 */
[----:B------:R-:W-:Y:S03]  /*355d0*/  BSSY.RECONVERGENT B0, `(.L_x_1056) ;  /* 0x0000013000007945 */ /* 0x000fe60003800200 */
        /* <DEDUP_REMOVED lines=18> */
.L_x_1057:
[----:B------:R-:W-:Y:S05]  /*35700*/  BSYNC.RECONVERGENT B0 ;  /* 0x0000000000007941 */ /* 0x000fea0003800200 */
.L_x_1056:
[----:B------:R-:W-:Y:S01]  /*35710*/  DMUL R14, R8, R14 ;  /* 0x0000000e080e7228 */ /* 0x000fe20000000000 */
[----:B------:R-:W-:Y:S01]  /*35720*/  UMOV UR4, 0xf40d8376 ;  /* 0xf40d837600047882 */ /* 0x000fe20000000000 */
[----:B------:R-:W-:-:S06]  /*35730*/  UMOV UR5, 0x3e9421f5 ;  /* 0x3e9421f500057882 */ /* 0x000fcc0000000000 */
[----:B------:R-:W-:-:S08]  /*35740*/  DADD R2, R14, R2 ;  /* 0x000000000e027229 */ /* 0x000fd00000000002 */
[----:B------:R-:W-:-:S08]  /*35750*/  DMUL R8, |R2|, UR4 ;  /* 0x0000000402087c28 */ /* 0x000fd00008000200 */
[----:B------:R-:W-:-:S14]  /*35760*/  DSETP.GEU.AND P0, PT, |R14|, R8, PT ;  /* 0x000000080e00722a */ /* 0x000fdc0003f0e200 */
[----:B------:R-:W-:Y:S05]  /*35770*/  @!P0 BRA `(.L_x_1058) ;  /* 0x0000001c00388947 */ /* 0x000fea0003800000 */
        /* <DEDUP_REMOVED lines=22> */
.L_x_1060:
[----:B------:R-:W-:Y:S05]  /*358e0*/  BSYNC.RECONVERGENT B0 ;  /* 0x0000000000007941 */ /* 0x000fea0003800200 */
.L_x_1059:
        /* <DEDUP_REMOVED lines=29> */
.L_x_1062:
[----:B------:R-:W-:Y:S05]  /*35ac0*/  BSYNC.RECONVERGENT B0 ;  /* 0x0000000000007941 */ /* 0x000fea0003800200 */
.L_x_1061:
        /* <DEDUP_REMOVED lines=29> */
.L_x_1064:
[----:B------:R-:W-:Y:S05]  /*35ca0*/  BSYNC.RECONVERGENT B0 ;  /* 0x0000000000007941 */ /* 0x000fea0003800200 */
.L_x_1063:
        /* <DEDUP_REMOVED lines=29> */
.L_x_1066:
[----:B------:R-:W-:Y:S05]  /*35e80*/  BSYNC.RECONVERGENT B0 ;  /* 0x0000000000007941 */ /* 0x000fea0003800200 */
.L_x_1065:
        /* <DEDUP_REMOVED lines=29> */
.L_x_1068:
[----:B------:R-:W-:Y:S05]  /*36060*/  BSYNC.RECONVERGENT B0 ;  /* 0x0000000000007941 */ /* 0x000fea0003800200 */
.L_x_1067:
        /* <DEDUP_REMOVED lines=29> */
.L_x_1070:
[----:B------:R-:W-:Y:S05]  /*36240*/  BSYNC.RECONVERGENT B0 ;  /* 0x0000000000007941 */ /* 0x000fea0003800200 */
.L_x_1069:
        /* <DEDUP_REMOVED lines=29> */
.L_x_1072:
[----:B------:R-:W-:Y:S05]  /*36420*/  BSYNC.RECONVERGENT B0 ;  /* 0x0000000000007941 */ /* 0x000fea0003800200 */
.L_x_1071:
        /* <DEDUP_REMOVED lines=29> */
.L_x_1074:
[----:B------:R-:W-:Y:S05]  /*36600*/  BSYNC.RECONVERGENT B0 ;  /* 0x0000000000007941 */ /* 0x000fea0003800200 */
.L_x_1073:
        /* <DEDUP_REMOVED lines=29> */
.L_x_1076:
[----:B------:R-:W-:Y:S05]  /*367e0*/  BSYNC.RECONVERGENT B0 ;  /* 0x0000000000007941 */ /* 0x000fea0003800200 */
.L_x_1075:
        /* <DEDUP_REMOVED lines=29> */
.L_x_1078:
[----:B------:R-:W-:Y:S05]  /*369c0*/  BSYNC.RECONVERGENT B0 ;  /* 0x0000000000007941 */ /* 0x000fea0003800200 */
.L_x_1077:
        /* <DEDUP_REMOVED lines=29> */
.L_x_1080:
[----:B------:R-:W-:Y:S05]  /*36ba0*/  BSYNC.RECONVERGENT B0 ;  /* 0x0000000000007941 */ /* 0x000fea0003800200 */
.L_x_1079:
        /* <DEDUP_REMOVED lines=29> */
.L_x_1082:
[----:B------:R-:W-:Y:S05]  /*36d80*/  BSYNC.RECONVERGENT B0 ;  /* 0x0000000000007941 */ /* 0x000fea0003800200 */
.L_x_1081:
        /* <DEDUP_REMOVED lines=29> */
.L_x_1084:
[----:B------:R-:W-:Y:S05]  /*36f60*/  BSYNC.RECONVERGENT B0 ;  /* 0x0000000000007941 */ /* 0x000fea0003800200 */
.L_x_1083:
        /* <DEDUP_REMOVED lines=29> */
.L_x_1086:
[----:B------:R-:W-:Y:S05]  /*37140*/  BSYNC.RECONVERGENT B0 ;  /* 0x0000000000007941 */ /* 0x000fea0003800200 */
.L_x_1085:
        /* <DEDUP_REMOVED lines=29> */
.L_x_1088:
[----:B------:R-:W-:Y:S05]  /*37320*/  BSYNC.RECONVERGENT B0 ;  /* 0x0000000000007941 */ /* 0x000fea0003800200 */
.L_x_1087:
[----:B------:R-:W-:Y:S01]  /*37330*/  DMUL R14, R14, R8 ;  /* 0x000000080e0e7228 */ /* 0x000fe20000000000 */
[----:B------:R-:W-:Y:S01]  /*37340*/  UMOV UR4, 0xf40d8376 ;  /* 0xf40d837600047882 */ /* 0x000fe20000000000 */
[----:B------:R-:W-:-:S06]  /*37350*/  UMOV UR5, 0x3e9421f5 ;  /* 0x3e9421f500057882 */ /* 0x000fcc0000000000 */
[----:B------:R-:W-:-:S08]  /*37360*/  DADD R2, R2, R14 ;  /* 0x0000000002027229 */ /* 0x000fd0000000000e */
[----:B------:R-:W-:-:S08]  /*37370*/  DMUL R8, |R2|, UR4 ;  /* 0x0000000402087c28 */ /* 0x000fd00008000200 */
[----:B------:R-:W-:-:S14]  /*37380*/  DSETP.GEU.AND P0, PT, |R14|, R8, PT ;  /* 0x000000080e00722a */ /* 0x000fdc0003f0e200 */
[----:B------:R-:W-:Y:S05]  /*37390*/  @!P0 BRA `(.L_x_1058) ;  /* 0x0000000000308947 */ /* 0x000fea0003800000 */
[----:B------:R-:W-:-:S05]  /*373a0*/  VIADD R0, R0, 0x10 ;  /* 0x0000001000007836 */ /* 0x000fca0000000000 */
[----:B------:R-:W-:-:S13]  /*373b0*/  ISETP.NE.AND P0, PT, R0, 0x5f5e101, PT ;  /* 0x05f5e1010000780c */ /* 0x000fda0003f05270 */
[----:B------:R-:W-:Y:S05]  /*373c0*/  @P0 BRA `(.L_x_1089) ;  /* 0xffffffe000740947 */ /* 0x000fea000383ffff */
[----:B------:R-:W-:Y:S01]  /*373d0*/  MOV R0, 0x0 ;  /* 0x0000000000007802 */ /* 0x000fe20000000f00 */
[----:B------:R-:W0:Y:S01]  /*373e0*/  LDCU.64 UR4, c[0x4][0x18] ;  /* 0x01000300ff0477ac */ /* 0x000e220008000a00 */
[----:B------:R-:W-:Y:S02]  /*373f0*/  CS2R R6, SRZ ;  /* 0x0000000000067805 */ /* 0x000fe4000001ff00 */
[----:B------:R1:W2:Y:S01]  /*37400*/  LDC.64 R2, c[0x4][R0] ;  /* 0x0100000000027b82 */ /* 0x0002a20000000a00 */
[----:B0-----:R-:W-:Y:S02]  /*37410*/  IMAD.U32 R4, RZ, RZ, UR4 ;  /* 0x00000004ff047e24 */ /* 0x001fe4000f8e00ff */
[----:B-1----:R-:W-:-:S07]  /*37420*/  IMAD.U32 R5, RZ, RZ, UR5 ;  /* 0x00000005ff057e24 */ /* 0x002fce000f8e00ff */
[----:B------:R-:W-:-:S07]  /*37430*/  LEPC R20, `(.L_x_1090) ;  /* 0x000000001014794e */ /* 0x000fce0000000000 */
[----:B--2---:R-:W-:Y:S05]  /*37440*/  CALL.ABS.NOINC R2 ;  /* 0x0000000002007343 */ /* 0x004fea0003c00000 */
.L_x_1090:
[----:B------:R-:W-:Y:S05]  /*37450*/  BRA `(.L_x_1091) ;  /* 0x0000000800807947 */ /* 0x000fea0003800000 */
.L_x_1058:
[----:B------:R-:W-:Y:S01]  /*37460*/  ISETP.GT.AND P0, PT, R7, 0xfffff, PT ;  /* 0x000fffff0700780c */ /* 0x000fe20003f04270 */
[----:B------:R-:W-:Y:S01]  /*37470*/  IMAD.MOV.U32 R0, RZ, RZ, R7 ;  /* 0x000000ffff007224 */ /* 0x000fe200078e0007 */
[----:B------:R-:W-:Y:S01]  /*37480*/  MOV R8, R6 ;  /* 0x0000000600087202 */ /* 0x000fe20000000f00 */
[----:B------:R-:W-:Y:S01]  /*37490*/  BSSY.RECONVERGENT B0, `(.L_x_1092) ;  /* 0x0000051000007945 */ /* 0x000fe20003800200 */
[----:B------:R-:W-:-:S09]  /*374a0*/  IMAD.MOV.U32 R33, RZ, RZ, -0x3ff ;  /* 0xfffffc01ff217424 */ /* 0x000fd200078e00ff */
[----:B------:R-:W-:Y:S01]  /*374b0*/  @!P0 DMUL R10, R36, R52 ;  /* 0x00000034240a8228 */ /* 0x000fe20000000000 */
[----:B------:R-:W-:-:S07]  /*374c0*/  @!P0 IMAD.MOV.U32 R33, RZ, RZ, -0x435 ;  /* 0xfffffbcbff218424 */ /* 0x000fce00078e00ff */
[----:B------:R-:W-:-:S10]  /*374d0*/  @!P0 DMUL R6, R10, 1.80143985094819840000e+16 ;  /* 0x435000000a068828 */ /* 0x000fd40000000000 */
        /* <DEDUP_REMOVED lines=70> */
.L_x_1093:
[----:B------:R-:W-:Y:S01]  /*37940*/  IMAD.MOV.U32 R8, RZ, RZ, 0x0 ;  /* 0x00000000ff087424 */ /* 0x000fe200078e00ff */
[----:B------:R-:W-:Y:S02]  /*37950*/  MOV R9, 0x7ff00000 ;  /* 0x7ff0000000097802 */ /* 0x000fe40000000f00 */
[----:B------:R-:W-:-:S04]  /*37960*/  LOP3.LUT P0, RZ, R7, 0x7fffffff, RZ, 0xc0, !PT ;  /* 0x7fffffff07ff7812 */ /* 0x000fc8000780c0ff */
[----:B------:R-:W-:-:S10]  /*37970*/  DFMA R8, R6, R8, +INF ;  /* 0x7ff000000608742b */ /* 0x000fd40000000008 */
[----:B------:R-:W-:Y:S02]  /*37980*/  FSEL R6, R8, RZ, P0 ;  /* 0x000000ff08067208 */ /* 0x000fe40000000000 */
[----:B------:R-:W-:-:S07]  /*37990*/  FSEL R7, R9, -QNAN , P0 ;  /* 0xfff0000009077808 */ /* 0x000fce0000000000 */
.L_x_1094:
[----:B------:R-:W-:Y:S05]  /*379a0*/  BSYNC.RECONVERGENT B0 ;  /* 0x0000000000007941 */ /* 0x000fea0003800200 */
.L_x_1092:
[----:B------:R-:W-:Y:S01]  /*379b0*/  DMUL R8, R36, R52 ;  /* 0x0000003424087228 */ /* 0x000fe20000000000 */
[----:B------:R-:W-:Y:S01]  /*379c0*/  IMAD.MOV.U32 R10, RZ, RZ, 0x652b82fe ;  /* 0x652b82feff0a7424 */ /* 0x000fe200078e00ff */
[----:B------:R-:W-:Y:S01]  /*379d0*/  DADD R4, R60, -R4 ;  /* 0x000000003c047229 */ /* 0x000fe20000000804 */
[----:B------:R-:W-:Y:S01]  /*379e0*/  IMAD.MOV.U32 R11, RZ, RZ, 0x3ff71547 ;  /* 0x3ff71547ff0b7424 */ /* 0x000fe200078e00ff */
[----:B------:R-:W-:Y:S01]  /*379f0*/  UMOV UR4, 0xfefa39ef ;  /* 0xfefa39ef00047882 */ /* 0x000fe20000000000 */
[----:B------:R-:W-:Y:S01]  /*37a00*/  UMOV UR5, 0x3fe62e42 ;  /* 0x3fe62e4200057882 */ /* 0x000fe20000000000 */
[----:B------:R-:W-:Y:S02]  /*37a10*/  BSSY.RECONVERGENT B0, `(.L_x_1095) ;  /* 0x0000038000007945 */ /* 0x000fe40003800200 */
[----:B------:R-:W-:-:S08]  /*37a20*/  DFMA R6, R6, 5.5, -R8 ;  /* 0x401600000606782b */ /* 0x000fd00000000808 */
[----:B------:R-:W-:-:S08]  /*37a30*/  DADD R8, R6, R4 ;  /* 0x0000000006087229 */ /* 0x000fd00000000004 */
[----:B------:R-:W-:Y:S02]  /*37a40*/  DFMA R10, R8, R10, 6.75539944105574400000e+15 ;  /* 0x43380000080a742b */ /* 0x000fe4000000000a */
        /* <DEDUP_REMOVED lines=52> */
.L_x_1096:
[----:B------:R-:W-:Y:S05]  /*37d90*/  BSYNC.RECONVERGENT B0 ;  /* 0x0000000000007941 */ /* 0x000fea0003800200 */
.L_x_1095:
[----:B------:R-:W-:Y:S01]  /*37da0*/  DMUL R32, R32, R2 ;  /* 0x0000000220207228 */ /* 0x000fe20000000000 */
[----:B------:R-:W-:Y:S10]  /*37db0*/  BRA `(.L_x_1091) ;  /* 0x0000000000287947 */ /* 0x000ff40003800000 */
.L_x_1055:
        /* <DEDUP_REMOVED lines=10> */
.L_x_1091:
[----:B------:R-:W-:Y:S05]  /*37e60*/  BSYNC.RECONVERGENT B8 ;  /* 0x0000000000087941 */ /* 0x000fea0003800200 */
.L_x_1054:
[----:B------:R-:W-:Y:S01]  /*37e70*/  DADD R32, -R32, 1 ;  /* 0x3ff0000020207429 */ /* 0x000fe20000000100 */
[----:B------:R-:W-:Y:S10]  /*37e80*/  BRA `(.L_x_1097) ;  /* 0x00000020002c7947 */ /* 0x000ff40003800000 */
.L_x_1053:
        /* <DEDUP_REMOVED lines=24> */
[----:B------:R-:W-:Y:S01]  /*38010*/  UMOV UR5, 0x3ef3b266 ;  /* 0x3ef3b26600057882 */ /* 0x000fe20000000000 */
[----:B------:R-:W-:-:S05]  /*38020*/  DADD R14, R14, R14 ;  /* 0x000000000e0e7229 */ /* 0x000fca000000000e */
[----:B------:R-:W-:Y:S01]  /*38030*/  DFMA R2, R8, R2, UR4 ;  /* 0x0000000408027e2b */ /* 0x000fe20008000002 */
[----:B------:R-:W-:Y:S01]  /*38040*/  UMOV UR4, 0xa9ab0956 ;  /* 0xa9ab095600047882 */ /* 0x000fe20000000000 */
[----:B------:R-:W-:Y:S01]  /*38050*/  UMOV UR5, 0x3f1745cb ;  /* 0x3f1745cb00057882 */ /* 0x000fe20000000000 */
[----:B------:R-:W-:Y:S01]  /*38060*/  DFMA R14, -R6, -UR6, R14 ;  /* 0x80000006060e7c2b */ /* 0x000fe2000800010e */
[----:B------:R-:W-:Y:S01]  /*38070*/  UMOV UR6, 0xfefa39ef ;  /* 0xfefa39ef00067882 */ /* 0x000fe20000000000 */
[----:B------:R-:W-:-:S03]  /*38080*/  UMOV UR7, 0x3fe62e42 ;  /* 0x3fe62e4200077882 */ /* 0x000fc60000000000 */
[----:B------:R-:W-:Y:S01]  /*38090*/  DFMA R10, R8, R2, UR4 ;  /* 0x00000004080a7e2b */ /* 0x000fe20008000002 */
[----:B------:R-:W-:Y:S01]  /*380a0*/  UMOV UR4, 0x3ffc4e06 ;  /* 0x3ffc4e0600047882 */ /* 0x000fe20000000000 */
[----:B------:R-:W-:Y:S01]  /*380b0*/  DFMA R2, R36, R52, 1 ;  /* 0x3ff000002402742b */ /* 0x000fe20000000034 */
[----:B------:R-:W-:Y:S01]  /*380c0*/  ULEA.HI UR4, UR4, 0xfffffc01, URZ, 0xc ;  /* 0xfffffc0104047891 */ /* 0x000fe2000f8f60ff */
[----:B------:R-:W-:Y:S01]  /*380d0*/  DMUL R14, R4, R14 ;  /* 0x0000000e040e7228 */ /* 0x000fe20000000000 */
[----:B------:R-:W-:Y:S02]  /*380e0*/  UMOV UR5, 0x43300000 ;  /* 0x4330000000057882 */ /* 0x000fe40000000000 */
[----:B------:R-:W-:Y:S01]  /*380f0*/  UIADD3 UR4, UPT, UPT, UR4, 0x1, URZ ;  /* 0x0000000104047890 */ /* 0x000fe2000fffe0ff */
[----:B------:R-:W-:Y:S01]  /*38100*/  DFMA R12, R8, R10, UR8 ;  /* 0x00000008080c7e2b */ /* 0x000fe2000800000a */
[----:B------:R-:W-:Y:S01]  /*38110*/  UMOV UR8, 0x923be72d ;  /* 0x923be72d00087882 */ /* 0x000fe20000000000 */
[----:B------:R-:W-:Y:S01]  /*38120*/  UMOV UR9, 0x3f624924 ;  /* 0x3f62492400097882 */ /* 0x000fe20000000000 */
[----:B------:R-:W-:Y:S01]  /*38130*/  ULOP3.LUT UR4, UR4, 0x80000000, URZ, 0x3c, !UPT ;  /* 0x8000000004047892 */ /* 0x000fe2000f8e3cff */
[----:B------:R-:W-:-:S04]  /*38140*/  DADD R10, R2, -5.5 ;  /* 0xc0160000020a7429 */ /* 0x000fc80000000000 */
[----:B------:R-:W-:Y:S01]  /*38150*/  DFMA R12, R8, R12, UR8 ;  /* 0x00000008080c7e2b */ /* 0x000fe2000800000c */
[----:B------:R-:W-:Y:S01]  /*38160*/  UMOV UR8, 0x9999a3c4 ;  /* 0x9999a3c400087882 */ /* 0x000fe20000000000 */
[----:B------:R-:W-:Y:S01]  /*38170*/  UMOV UR9, 0x3f899999 ;  /* 0x3f89999900097882 */ /* 0x000fe20000000000 */
[----:B------:R-:W0:Y:S01]  /*38180*/  MUFU.RCP64H R3, R11 ;  /* 0x0000000b00037308 */ /* 0x000e220000001800 */
[----:B------:R-:W-:Y:S01]  /*38190*/  DADD R20, -R20, UR4 ;  /* 0x0000000414147e29 */ /* 0x000fe20008000100 */
[----:B------:R-:W-:Y:S01]  /*381a0*/  UMOV UR4, 0x55555554 ;  /* 0x5555555400047882 */ /* 0x000fe20000000000 */
[----:B------:R-:W-:Y:S01]  /*381b0*/  UMOV UR5, 0x3fb55555 ;  /* 0x3fb5555500057882 */ /* 0x000fe20000000000 */
[----:B------:R-:W-:Y:S01]  /*381c0*/  VIADD R2, R11, 0x300402 ;  /* 0x003004020b027836 */ /* 0x000fe20000000000 */
[----:B------:R-:W-:-:S04]  /*381d0*/  DFMA R12, R8, R12, UR8 ;  /* 0x00000008080c7e2b */ /* 0x000fc8000800000c */
[----:B------:R-:W-:Y:S01]  /*381e0*/  DFMA R74, R20, UR6, R6 ;  /* 0x00000006144a7c2b */ /* 0x000fe20008000006 */
[----:B------:R-:W-:-:S03]  /*381f0*/  FSETP.GEU.AND P0, PT, |R2|, 5.8789094863358348022e-39, PT ;  /* 0x004004020200780b */ /* 0x000fc60003f0e200 */
[----:B------:R-:W-:Y:S01]  /*38200*/  DFMA R12, R8, R12, UR4 ;  /* 0x00000004080c7e2b */ /* 0x000fe2000800000c */
[----:B------:R-:W-:Y:S01]  /*38210*/  UMOV UR4, 0xfefa39ef ;  /* 0xfefa39ef00047882 */ /* 0x000fe20000000000 */
[----:B------:R-:W-:Y:S01]  /*38220*/  UMOV UR5, 0x3fe62e42 ;  /* 0x3fe62e4200057882 */ /* 0x000fe20000000000 */
[----:B0-----:R-:W-:Y:S02]  /*38230*/  DFMA R4, -R10, R2, 1 ;  /* 0x3ff000000a04742b */ /* 0x001fe40000000102 */
[----:B------:R-:W-:Y:S01]  /*38240*/  DFMA R32, R20, -UR4, R74 ;  /* 0x8000000414207c2b */ /* 0x000fe2000800004a */
[----:B------:R-:W-:Y:S02]  /*38250*/  UMOV UR4, 0x3b39803f ;  /* 0x3b39803f00047882 */ /* 0x000fe40000000000 */
[----:B------:R-:W-:Y:S01]  /*38260*/  DMUL R12, R8, R12 ;  /* 0x0000000c080c7228 */ /* 0x000fe20000000000 */
[----:B------:R-:W-:Y:S02]  /*38270*/  UMOV UR5, 0x3c7abc9e ;  /* 0x3c7abc9e00057882 */ /* 0x000fe40000000000 */
[----:B------:R-:W-:-:S02]  /*38280*/  DFMA R4, R4, R4, R4 ;  /* 0x000000040404722b */ /* 0x000fc40000000004 */
[----:B------:R-:W-:-:S03]  /*38290*/  DADD R32, -R6, R32 ;  /* 0x0000000006207229 */ /* 0x000fc60000000120 */
[----:B------:R-:W-:-:S03]  /*382a0*/  DFMA R12, R6, R12, R14 ;  /* 0x0000000c060c722b */ /* 0x000fc6000000000e */
[----:B------:R-:W-:Y:S01]  /*382b0*/  DFMA R4, R2, R4, R2 ;  /* 0x000000040204722b */ /* 0x000fe20000000002 */
[----:B------:R-:W-:Y:S01]  /*382c0*/  MOV R2, R10 ;  /* 0x0000000a00027202 */ /* 0x000fe20000000f00 */
[----:B------:R-:W-:-:S03]  /*382d0*/  IMAD.MOV.U32 R3, RZ, RZ, R11 ;  /* 0x000000ffff037224 */ /* 0x000fc600078e000b */
[----:B------:R-:W-:-:S03]  /*382e0*/  DADD R12, R12, -R32 ;  /* 0x000000000c0c7229 */ /* 0x000fc60000000820 */
[----:B------:R-:W-:-:S05]  /*382f0*/  DFMA R6, -R10, R4, 1 ;  /* 0x3ff000000a06742b */ /* 0x000fca0000000104 */
[----:B------:R-:W-:-:S03]  /*38300*/  DFMA R12, R20, UR4, R12 ;  /* 0x00000004140c7c2b */ /* 0x000fc6000800000c */
[----:B------:R-:W-:-:S05]  /*38310*/  DFMA R8, R4, R6, R4 ;  /* 0x000000060408722b */ /* 0x000fca0000000004 */
[----:B------:R-:W-:Y:S01]  /*38320*/  DADD R74, R74, R12 ;  /* 0x000000004a4a7229 */ /* 0x000fe2000000000c */
[----:B------:R-:W-:Y:S10]  /*38330*/  @P0 BRA `(.L_x_1099) ;  /* 0x0000000000180947 */ /* 0x000ff40003800000 */
[----:B------:R-:W-:Y:S01]  /*38340*/  LOP3.LUT R7, R11, 0x7fffffff, RZ, 0xc0, !PT ;  /* 0x7fffffff0b077812 */ /* 0x000fe200078ec0ff */
[----:B------:R-:W-:Y:S01]  /*38350*/  IMAD.MOV.U32 R8, RZ, RZ, R10 ;  /* 0x000000ffff087224 */ /* 0x000fe200078e000a */
[----:B------:R-:W-:Y:S01]  /*38360*/  MOV R6, 0x383a0 ;  /* 0x000383a000067802 */ /* 0x000fe20000000f00 */
[----:B------:R-:W-:Y:S02]  /*38370*/  IMAD.MOV.U32 R9, RZ, RZ, R11 ;  /* 0x000000ffff097224 */ /* 0x000fe400078e000b */
[----:B------:R-:W-:-:S07]  /*38380*/  VIADD R7, R7, 0xfff00000 ;  /* 0xfff0000007077836 */ /* 0x000fce0000000000 */
[----:B------:R-:W-:Y:S05]  /*38390*/  CALL.REL.NOINC `($__internal_0_$__cuda_sm20_dblrcp_rn_slowpath_v3) ;  /* 0x0000170000387944 */ /* 0x000fea0003c00000 */
.L_x_1099:
[----:B------:R-:W-:Y:S05]  /*383a0*/  BSYNC.RECONVERGENT B0 ;  /* 0x0000000000007941 */ /* 0x000fea0003800200 */
.L_x_1098:
[----:B------:R-:W-:Y:S01]  /*383b0*/  BSSY.RECONVERGENT B8, `(.L_x_1100) ;  /* 0x0000124000087945 */ /* 0x000fe20003800200 */
[----:B------:R-:W-:-:S03]  /*383c0*/  HFMA2 R10, -RZ, RZ, 0.703125, -0.0002996921539306640625 ;  /* 0x39a08ce9ff0a7431 */ /* 0x000fc600000001ff */
[----:B------:R-:W-:Y:S01]  /*383d0*/  BSSY.RELIABLE B0, `(.L_x_1101) ;  /* 0x0000119000007945 */ /* 0x000fe20003800100 */
[----:B------:R-:W-:Y:S01]  /*383e0*/  MOV R58, R8 ;  /* 0x00000008003a7202 */ /* 0x000fe20000000f00 */
[--C-:B------:R-:W-:Y:S02]  /*383f0*/  IMAD.MOV.U32 R59, RZ, RZ, R9.reuse ;  /* 0x000000ffff3b7224 */ /* 0x100fe400078e0009 */
[----:B------:R-:W-:Y:S02]  /*38400*/  IMAD.MOV.U32 R4, RZ, RZ, R8 ;  /* 0x000000ffff047224 */ /* 0x000fe400078e0008 */
[----:B------:R-:W-:Y:S02]  /*38410*/  IMAD.MOV.U32 R5, RZ, RZ, R9 ;  /* 0x000000ffff057224 */ /* 0x000fe400078e0009 */
[----:B------:R-:W-:Y:S02]  /*38420*/  IMAD.MOV.U32 R0, RZ, RZ, 0x1 ;  /* 0x00000001ff007424 */ /* 0x000fe400078e00ff */
[----:B------:R-:W-:-:S07]  /*38430*/  IMAD.MOV.U32 R11, RZ, RZ, 0x46293e59 ;  /* 0x46293e59ff0b7424 */ /* 0x000fce00078e00ff */
.L_x_1119:
[----:B------:R-:W0:Y:S01]  /*38440*/  MUFU.RCP64H R13, R11 ;  /* 0x0000000b000d7308 */ /* 0x000e220000001800 */
[----:B------:R-:W-:Y:S01]  /*38450*/  IMAD.MOV.U32 R12, RZ, RZ, 0x1 ;  /* 0x00000001ff0c7424 */ /* 0x000fe200078e00ff */
[----:B------:R-:W-:Y:S01]  /*38460*/  DADD R2, R2, 2 ;  /* 0x4000000002027429 */ /* 0x000fe20000000000 */
[----:B------:R-:W-:Y:S01]  /*38470*/  IMAD.MOV R32, RZ, RZ, -R0 ;  /* 0x000000ffff207224 */ /* 0x000fe200078e0a00 */
[----:B------:R-:W-:Y:S01]  /*38480*/  UMOV UR4, 0xfeebc2a0 ;  /* 0xfeebc2a000047882 */ /* 0x000fe20000000000 */
[----:B------:R-:W-:Y:S01]  /*38490*/  UMOV UR5, 0x39b4484b ;  /* 0x39b4484b00057882 */ /* 0x000fe20000000000 */
[----:B------:R-:W-:Y:S02]  /*384a0*/  BSSY.RECONVERGENT B1, `(.L_x_1102) ;  /* 0x0000018000017945 */ /* 0x000fe40003800200 */
[----:B------:R-:W1:Y:S01]  /*384b0*/  I2F.F64.U32 R8, R0 ;  /* 0x0000000000087312 */ /* 0x000e620000201800 */
[----:B0-----:R-:W-:Y:S02]  /*384c0*/  DFMA R6, R12, -R10, 1 ;  /* 0x3ff000000c06742b */ /* 0x001fe4000000080a */
[----:B-1----:R-:W-:-:S06]  /*384d0*/  DADD R8, R8, -5.5 ;  /* 0xc016000008087429 */ /* 0x002fcc0000000000 */
[----:B------:R-:W-:Y:S02]  /*384e0*/  DFMA R14, R6, R6, R6 ;  /* 0x00000006060e722b */ /* 0x000fe40000000006 */
[----:B------:R-:W0:Y:S06]  /*384f0*/  I2F.F64 R6, R32 ;  /* 0x0000002000067312 */ /* 0x000e2c0000201c00 */
[----:B------:R-:W-:-:S08]  /*38500*/  DFMA R14, R12, R14, R12 ;  /* 0x0000000e0c0e722b */ /* 0x000fd0000000000c */
[----:B------:R-:W-:Y:S02]  /*38510*/  DFMA R12, R14, -R10, 1 ;  /* 0x3ff000000e0c742b */ /* 0x000fe4000000080a */
[----:B0-----:R-:W-:-:S06]  /*38520*/  DMUL R20, R6, R8 ;  /* 0x0000000806147228 */ /* 0x001fcc0000000000 */
[----:B------:R-:W-:Y:S02]  /*38530*/  DFMA R12, R14, R12, R14 ;  /* 0x0000000c0e0c722b */ /* 0x000fe4000000000e */
[----:B------:R-:W-:Y:S02]  /*38540*/  DFMA R4, R20, R4, R2 ;  /* 0x000000041404722b */ /* 0x000fe40000000002 */
[----:B------:R-:W-:-:S04]  /*38550*/  FSETP.GEU.AND P2, PT, |R21|, 6.5827683646048100446e-37, PT ;  /* 0x036000001500780b */ /* 0x000fc80003f4e200 */
[----:B------:R-:W-:Y:S02]  /*38560*/  DMUL R8, R20, R12 ;  /* 0x0000000c14087228 */ /* 0x000fe40000000000 */
[----:B------:R-:W-:-:S06]  /*38570*/  DSETP.GEU.AND P1, PT, |R4|, UR4, PT ;  /* 0x0000000404007e2a */ /* 0x000fcc000bf2e200 */
        /* <DEDUP_REMOVED lines=10> */
.L_x_1103:
[----:B------:R-:W-:Y:S05]  /*38620*/  BSYNC.RECONVERGENT B1 ;  /* 0x0000000000017941 */ /* 0x000fea0003800200 */
.L_x_1102:
[----:B------:R-:W0:Y:S01]  /*38630*/  MUFU.RCP64H R7, R5 ;  /* 0x0000000500077308 */ /* 0x000e220000001800 */
[----:B------:R-:W-:Y:S01]  /*38640*/  VIADD R6, R5, 0x300402 ;  /* 0x0030040205067836 */ /* 0x000fe20000000000 */
[----:B------:R-:W-:Y:S01]  /*38650*/  DADD R8, R2, R8 ;  /* 0x0000000002087229 */ /* 0x000fe20000000008 */
[----:B------:R-:W-:Y:S01]  /*38660*/  UMOV UR4, 0xfeebc2a0 ;  /* 0xfeebc2a000047882 */ /* 0x000fe20000000000 */
[----:B------:R-:W-:Y:S01]  /*38670*/  UMOV UR5, 0x39b4484b ;  /* 0x39b4484b00057882 */ /* 0x000fe20000000000 */
[----:B------:R-:W-:Y:S01]  /*38680*/  BSSY.RECONVERGENT B1, `(.L_x_1104) ;  /* 0x0000013000017945 */ /* 0x000fe20003800200 */
[----:B------:R-:W-:-:S04]  /*38690*/  FSETP.GEU.AND P2, PT, |R6|, 5.8789094863358348022e-39, PT ;  /* 0x004004020600780b */ /* 0x000fc80003f4e200 */
[----:B------:R-:W-:-:S06]  /*386a0*/  DSETP.GEU.AND P0, PT, |R8|, UR4, PT ;  /* 0x0000000408007e2a */ /* 0x000fcc000bf0e200 */
[----:B------:R-:W-:Y:S01]  /*386b0*/  FSEL R14, R8, -1.56689564892773785480e+38, P0 ;  /* 0xfeebc2a0080e7808 */ /* 0x000fe20000000000 */
[----:B0-----:R-:W-:Y:S01]  /*386c0*/  DFMA R10, -R4, R6, 1 ;  /* 0x3ff00000040a742b */ /* 0x001fe20000000106 */
[----:B------:R-:W-:-:S07]  /*386d0*/  FSEL R15, R9, 0.00034386137849651277065, P0 ;  /* 0x39b4484b090f7808 */ /* 0x000fce0000000000 */
        /* <DEDUP_REMOVED lines=13> */
.L_x_1105:
[----:B------:R-:W-:Y:S05]  /*387b0*/  BSYNC.RECONVERGENT B1 ;  /* 0x0000000000017941 */ /* 0x000fea0003800200 */
.L_x_1104:
[----:B------:R-:W-:Y:S01]  /*387c0*/  FSEL R12, R10, 0.00030622564372606575489, P1 ;  /* 0x39a08ce90a0c7808 */ /* 0x000fe20000800000 */
[----:B------:R-:W-:Y:S01]  /*387d0*/  UMOV UR4, 0xf40d8376 ;  /* 0xf40d837600047882 */ /* 0x000fe20000000000 */
[----:B------:R-:W-:Y:S01]  /*387e0*/  FSEL R13, R11, 10831.5869140625, P1 ;  /* 0x46293e590b0d7808 */ /* 0x000fe20000800000 */
[----:B------:R-:W-:-:S05]  /*387f0*/  UMOV UR5, 0x3e9421f5 ;  /* 0x3e9421f500057882 */ /* 0x000fca0000000000 */
[----:B------:R-:W-:-:S08]  /*38800*/  DMUL R4, R14, R12 ;  /* 0x0000000c0e047228 */ /* 0x000fd00000000000 */
[C---:B------:R-:W-:Y:S02]  /*38810*/  DADD R6, R4.reuse, -1 ;  /* 0xbff0000004067429 */ /* 0x040fe40000000000 */
[----:B------:R-:W-:-:S06]  /*38820*/  DMUL R58, R4, R58 ;  /* 0x0000003a043a7228 */ /* 0x000fcc0000000000 */
[----:B------:R-:W-:-:S14]  /*38830*/  DSETP.GEU.AND P0, PT, |R6|, UR4, PT ;  /* 0x0000000406007e2a */ /* 0x000fdc000bf0e200 */
[----:B------:R-:W-:Y:S05]  /*38840*/  @!P0 BREAK.RELIABLE B0 ;  /* 0x0000000000008942 */ /* 0x000fea0003800100 */
[----:B------:R-:W-:Y:S05]  /*38850*/  @!P0 BRA `(.L_x_1106) ;  /* 0x0000000c00648947 */ /* 0x000fea0003800000 */
[----:B------:R-:W0:Y:S01]  /*38860*/  MUFU.RCP64H R9, R15 ;  /* 0x0000000f00097308 */ /* 0x000e220000001800 */
[----:B------:R-:W-:Y:S01]  /*38870*/  IMAD.MOV.U32 R8, RZ, RZ, 0x1 ;  /* 0x00000001ff087424 */ /* 0x000fe200078e00ff */
[----:B------:R-:W-:Y:S01]  /*38880*/  LOP3.LUT R33, RZ, R0, RZ, 0x33, !PT ;  /* 0x00000000ff217212 */ /* 0x000fe200078e33ff */
[----:B------:R-:W-:Y:S01]  /*38890*/  VIADD R32, R0, 0x1 ;  /* 0x0000000100207836 */ /* 0x000fe20000000000 */
[----:B------:R-:W-:Y:S01]  /*388a0*/  DADD R2, R2, 2 ;  /* 0x4000000002027429 */ /* 0x000fe20000000000 */
[----:B------:R-:W-:Y:S01]  /*388b0*/  UMOV UR4, 0xfeebc2a0 ;  /* 0xfeebc2a000047882 */ /* 0x000fe20000000000 */
[----:B------:R-:W-:Y:S01]  /*388c0*/  UMOV UR5, 0x39b4484b ;  /* 0x39b4484b00057882 */ /* 0x000fe20000000000 */
[----:B------:R-:W-:Y:S01]  /*388d0*/  BSSY.RECONVERGENT B1, `(.L_x_1107) ;  /* 0x0000019000017945 */ /* 0x000fe20003800200 */
        /* <DEDUP_REMOVED lines=8> */
[----:B------:R-:W-:-:S04]  /*38960*/  DFMA R8, R10, R8, R10 ;  /* 0x000000080a08722b */ /* 0x000fc8000000000a */
[----:B------:R-:W-:-:S04]  /*38970*/  FSETP.GEU.AND P2, PT, |R21|, 6.5827683646048100446e-37, PT ;  /* 0x036000001500780b */ /* 0x000fc80003f4e200 */
[----:B------:R-:W-:-:S08]  /*38980*/  DMUL R4, R20, R8 ;  /* 0x0000000814047228 */ /* 0x000fd00000000000 */
[----:B------:R-:W-:-:S08]  /*38990*/  DFMA R6, R4, -R14, R20 ;  /* 0x8000000e0406722b */ /* 0x000fd00000000014 */
[----:B------:R-:W-:Y:S02]  /*389a0*/  DFMA R8, R8, R6, R4 ;  /* 0x000000060808722b */ /* 0x000fe40000000004 */
[----:B------:R-:W-:-:S08]  /*389b0*/  DFMA R4, R20, R12, R2 ;  /* 0x0000000c1404722b */ /* 0x000fd00000000002 */
[----:B------:R-:W-:Y:S01]  /*389c0*/  FFMA R6, RZ, R15, R9 ;  /* 0x0000000fff067223 */ /* 0x000fe20000000009 */
[----:B------:R-:W-:-:S04]  /*389d0*/  DSETP.GEU.AND P1, PT, |R4|, UR4, PT ;  /* 0x0000000404007e2a */ /* 0x000fc8000bf2e200 */
        /* <DEDUP_REMOVED lines=8> */
.L_x_1108:
[----:B------:R-:W-:Y:S05]  /*38a60*/  BSYNC.RECONVERGENT B1 ;  /* 0x0000000000017941 */ /* 0x000fea0003800200 */
.L_x_1107:
        /* <DEDUP_REMOVED lines=22> */
[----:B------:R-:W-:Y:S02]  /*38bd0*/  IMAD.MOV.U32 R10, RZ, RZ, R8 ;  /* 0x000000ffff0a7224 */ /* 0x000fe400078e0008 */
[----:B------:R-:W-:-:S07]  /*38be0*/  IMAD.MOV.U32 R11, RZ, RZ, R9 ;  /* 0x000000ffff0b7224 */ /* 0x000fce00078e0009 */
.L_x_1110:
[----:B------:R-:W-:Y:S05]  /*38bf0*/  BSYNC.RECONVERGENT B1 ;  /* 0x0000000000017941 */ /* 0x000fea0003800200 */
.L_x_1109:
[----:B------:R-:W-:Y:S01]  /*38c00*/  FSEL R12, R10, 0.00030622564372606575489, P1 ;  /* 0x39a08ce90a0c7808 */ /* 0x000fe20000800000 */
[----:B------:R-:W-:Y:S01]  /*38c10*/  UMOV UR4, 0xf40d8376 ;  /* 0xf40d837600047882 */ /* 0x000fe20000000000 */
[----:B------:R-:W-:Y:S01]  /*38c20*/  FSEL R13, R11, 10831.5869140625, P1 ;  /* 0x46293e590b0d7808 */ /* 0x000fe20000800000 */
[----:B------:R-:W-:-:S05]  /*38c30*/  UMOV UR5, 0x3e9421f5 ;  /* 0x3e9421f500057882 */ /* 0x000fca0000000000 */
[----:B------:R-:W-:-:S08]  /*38c40*/  DMUL R4, R14, R12 ;  /* 0x0000000c0e047228 */ /* 0x000fd00000000000 */
[----:B------:R-:W-:Y:S02]  /*38c50*/  DADD R6, R4, -1 ;  /* 0xbff0000004067429 */ /* 0x000fe40000000000 */
[----:B------:R-:W-:-:S06]  /*38c60*/  DMUL R58, R58, R4 ;  /* 0x000000043a3a7228 */ /* 0x000fcc0000000000 */
[----:B------:R-:W-:-:S14]  /*38c70*/  DSETP.GEU.AND P0, PT, |R6|, UR4, PT ;  /* 0x0000000406007e2a */ /* 0x000fdc000bf0e200 */
[----:B------:R-:W-:Y:S05]  /*38c80*/  @!P0 BREAK.RELIABLE B0 ;  /* 0x0000000000008942 */ /* 0x000fea0003800100 */
[----:B------:R-:W-:Y:S05]  /*38c90*/  @!P0 BRA `(.L_x_1106) ;  /* 0x0000000800548947 */ /* 0x000fea0003800000 */
[----:B------:R-:W0:Y:S01]  /*38ca0*/  MUFU.RCP64H R9, R15 ;  /* 0x0000000f00097308 */ /* 0x000e220000001800 */
[----:B------:R-:W-:Y:S01]  /*38cb0*/  MOV R8, 0x1 ;  /* 0x0000000100087802 */ /* 0x000fe20000000f00 */
[C---:B------:R-:W-:Y:S01]  /*38cc0*/  VIADD R32, R0.reuse, 0x2 ;  /* 0x0000000200207836 */ /* 0x040fe20000000000 */
[----:B------:R-:W-:Y:S01]  /*38cd0*/  IADD3 R33, PT, PT, -R0, -0x2, RZ ;  /* 0xfffffffe00217810 */ /* 0x000fe20007ffe1ff */
[----:B------:R-:W-:Y:S01]  /*38ce0*/  DADD R2, R2, 2 ;  /* 0x4000000002027429 */ /* 0x000fe20000000000 */
[----:B------:R-:W-:Y:S01]  /*38cf0*/  UMOV UR4, 0xfeebc2a0 ;  /* 0xfeebc2a000047882 */ /* 0x000fe20000000000 */
[----:B------:R-:W-:Y:S01]  /*38d00*/  UMOV UR5, 0x39b4484b ;  /* 0x39b4484b00057882 */ /* 0x000fe20000000000 */
[----:B------:R-:W-:Y:S01]  /*38d10*/  BSSY.RECONVERGENT B1, `(.L_x_1111) ;  /* 0x0000019000017945 */ /* 0x000fe20003800200 */
[----:B------:R-:W1:Y:S01]  /*38d20*/  I2F.F64.U32 R6, R32 ;  /* 0x0000002000067312 */ /* 0x000e620000201800 */
[----:B0-----:R-:W-:Y:S02]  /*38d30*/  DFMA R4, -R14, R8, 1 ;  /* 0x3ff000000e04742b */ /* 0x001fe40000000108 */
[----:B-1----:R-:W-:-:S06]  /*38d40*/  DADD R6, R6, -5.5 ;  /* 0xc016000006067429 */ /* 0x002fcc0000000000 */
[----:B------:R-:W-:Y:S02]  /*38d50*/  DFMA R10, R4, R4, R4 ;  /* 0x00000004040a722b */ /* 0x000fe40000000004 */
[----:B------:R-:W0:Y:S06]  /*38d60*/  I2F.F64 R4, R33 ;  /* 0x0000002100047312 */ /* 0x000e2c0000201c00 */
[----:B------:R-:W-:-:S08]  /*38d70*/  DFMA R10, R8, R10, R8 ;  /* 0x0000000a080a722b */ /* 0x000fd00000000008 */
[----:B------:R-:W-:Y:S02]  /*38d80*/  DFMA R8, -R14, R10, 1 ;  /* 0x3ff000000e08742b */ /* 0x000fe4000000010a */
[----:B0-----:R-:W-:-:S06]  /*38d90*/  DMUL R20, R4, R6 ;  /* 0x0000000604147228 */ /* 0x001fcc0000000000 */
[----:B------:R-:W-:-:S04]  /*38da0*/  DFMA R8, R10, R8, R10 ;  /* 0x000000080a08722b */ /* 0x000fc8000000000a */
[----:B------:R-:W-:-:S04]  /*38db0*/  FSETP.GEU.AND P2, PT, |R21|, 6.5827683646048100446e-37, PT ;  /* 0x036000001500780b */ /* 0x000fc80003f4e200 */
[----:B------:R-:W-:-:S08]  /*38dc0*/  DMUL R4, R20, R8 ;  /* 0x0000000814047228 */ /* 0x000fd00000000000 */
[----:B------:R-:W-:-:S08]  /*38dd0*/  DFMA R6, -R14, R4, R20 ;  /* 0x000000040e06722b */ /* 0x000fd00000000114 */
[----:B------:R-:W-:Y:S02]  /*38de0*/  DFMA R8, R8, R6, R4 ;  /* 0x000000060808722b */ /* 0x000fe40000000004 */
[----:B------:R-:W-:-:S08]  /*38df0*/  DFMA R4, R12, R20, R2 ;  /* 0x000000140c04722b */ /* 0x000fd00000000002 */
[----:B------:R-:W-:Y:S01]  /*38e00*/  FFMA R6, RZ, R15, R9 ;  /* 0x0000000fff067223 */ /* 0x000fe20000000009 */
[----:B------:R-:W-:-:S04]  /*38e10*/  DSETP.GEU.AND P1, PT, |R4|, UR4, PT ;  /* 0x0000000404007e2a */ /* 0x000fc8000bf2e200 */
        /* <DEDUP_REMOVED lines=8> */
.L_x_1112:
[----:B------:R-:W-:Y:S05]  /*38ea0*/  BSYNC.RECONVERGENT B1 ;  /* 0x0000000000017941 */ /* 0x000fea0003800200 */
.L_x_1111:
        /* <DEDUP_REMOVED lines=24> */
.L_x_1114:
[----:B------:R-:W-:Y:S05]  /*39030*/  BSYNC.RECONVERGENT B1 ;  /* 0x0000000000017941 */ /* 0x000fea0003800200 */
.L_x_1113:
        /* <DEDUP_REMOVED lines=11> */
[----:B------:R-:W-:Y:S01]  /*390f0*/  IMAD.MOV.U32 R8, RZ, RZ, 0x1 ;  /* 0x00000001ff087424 */ /* 0x000fe200078e00ff */
[C---:B------:R-:W-:Y:S01]  /*39100*/  IADD3 R33, PT, PT, -R0.reuse, -0x3, RZ ;  /* 0xfffffffd00217810 */ /* 0x040fe20007ffe1ff */
[----:B------:R-:W-:Y:S01]  /*39110*/  VIADD R32, R0, 0x3 ;  /* 0x0000000300207836 */ /* 0x000fe20000000000 */
        /* <DEDUP_REMOVED lines=28> */
.L_x_1116:
[----:B------:R-:W-:Y:S05]  /*392e0*/  BSYNC.RECONVERGENT B1 ;  /* 0x0000000000017941 */ /* 0x000fea0003800200 */
.L_x_1115:
[----:B------:R-:W0:Y:S01]  /*392f0*/  MUFU.RCP64H R7, R5 ;  /* 0x0000000500077308 */ /* 0x000e220000001800 */
[----:B------:R-:W-:Y:S01]  /*39300*/  VIADD R6, R5, 0x300402 ;  /* 0x0030040205067836 */ /* 0x000fe20000000000 */
[----:B------:R-:W-:Y:S01]  /*39310*/  DADD R8, R2, R8 ;  /* 0x0000000002087229 */ /* 0x000fe20000000008 */
[----:B------:R-:W-:Y:S01]  /*39320*/  UMOV UR4, 0xfeebc2a0 ;  /* 0xfeebc2a000047882 */ /* 0x000fe20000000000 */
[----:B------:R-:W-:Y:S01]  /*39330*/  UMOV UR5, 0x39b4484b ;  /* 0x39b4484b00057882 */ /* 0x000fe20000000000 */
[----:B------:R-:W-:Y:S01]  /*39340*/  BSSY.RECONVERGENT B1, `(.L_x_1117) ;  /* 0x0000014000017945 */ /* 0x000fe20003800200 */
[----:B------:R-:W-:-:S04]  /*39350*/  FSETP.GEU.AND P2, PT, |R6|, 5.8789094863358348022e-39, PT ;  /* 0x004004020600780b */ /* 0x000fc80003f4e200 */
[----:B------:R-:W-:Y:S02]  /*39360*/  DSETP.GEU.AND P0, PT, |R8|, UR4, PT ;  /* 0x0000000408007e2a */ /* 0x000fe4000bf0e200 */
[----:B0-----:R-:W-:-:S08]  /*39370*/  DFMA R10, -R4, R6, 1 ;  /* 0x3ff00000040a742b */ /* 0x001fd00000000106 */
[----:B------:R-:W-:-:S08]  /*39380*/  DFMA R10, R10, R10, R10 ;  /* 0x0000000a0a0a722b */ /* 0x000fd0000000000a */
[----:B------:R-:W-:Y:S01]  /*39390*/  DFMA R10, R6, R10, R6 ;  /* 0x0000000a060a722b */ /* 0x000fe20000000006 */
[----:B------:R-:W-:-:S07]  /*393a0*/  FSEL R6, R8, -1.56689564892773785480e+38, P0 ;  /* 0xfeebc2a008067808 */ /* 0x000fce0000000000 */
[----:B------:R-:W-:-:S08]  /*393b0*/  DFMA R12, -R4, R10, 1 ;  /* 0x3ff00000040c742b */ /* 0x000fd0000000010a */
[----:B------:R-:W-:Y:S01]  /*393c0*/  DFMA R12, R10, R12, R10 ;  /* 0x0000000c0a0c722b */ /* 0x000fe2000000000a */
[----:B------:R-:W-:Y:S01]  /*393d0*/  FSEL R11, R9, 0.00034386137849651277065, P0 ;  /* 0x39b4484b090b7808 */ /* 0x000fe20000000000 */
[----:B------:R-:W-:Y:S01]  /*393e0*/  IMAD.MOV.U32 R10, RZ, RZ, R6 ;  /* 0x000000ffff0a7224 */ /* 0x000fe200078e0006 */
[----:B------:R-:W-:Y:S08]  /*393f0*/  @P2 BRA `(.L_x_1118) ;  /* 0x0000000000202947 */ /* 0x000ff00003800000 */
        /* <DEDUP_REMOVED lines=8> */
.L_x_1118:
[----:B------:R-:W-:Y:S05]  /*39480*/  BSYNC.RECONVERGENT B1 ;  /* 0x0000000000017941 */ /* 0x000fea0003800200 */
.L_x_1117:
        /* <DEDUP_REMOVED lines=10> */
[----:B------:R-:W-:-:S04]  /*39530*/  IADD3 R0, PT, PT, R0, 0x4, RZ ;  /* 0x0000000400007810 */ /* 0x000fc80007ffe0ff */
[----:B------:R-:W-:-:S13]  /*39540*/  ISETP.NE.AND P0, PT, R0, 0x5f5e101, PT ;  /* 0x05f5e1010000780c */ /* 0x000fda0003f05270 */
[----:B------:R-:W-:Y:S05]  /*39550*/  @P0 BRA `(.L_x_1119) ;  /* 0xffffffec00b80947 */ /* 0x000fea000383ffff */
[----:B------:R-:W-:Y:S05]  /*39560*/  BSYNC.RELIABLE B0 ;  /* 0x0000000000007941 */ /* 0x000fea0003800100 */
.L_x_1101:
        /* <DEDUP_REMOVED lines=8> */
.L_x_1106:
[----:B------:R-:W-:Y:S05]  /*395f0*/  BSYNC.RECONVERGENT B8 ;  /* 0x0000000000087941 */ /* 0x000fea0003800200 */
.L_x_1100:
[----:B------:R-:W-:Y:S01]  /*39600*/  ISETP.GT.AND P0, PT, R57, 0xfffff, PT ;  /* 0x000fffff3900780c */ /* 0x000fe20003f04270 */
[----:B------:R-:W-:Y:S01]  /*39610*/  IMAD.MOV.U32 R0, RZ, RZ, R57 ;  /* 0x000000ffff007224 */ /* 0x000fe200078e0039 */
[----:B------:R-:W-:Y:S01]  /*39620*/  BSSY.RECONVERGENT B0, `(.L_x_1120) ;  /* 0x0000051000007945 */ /* 0x000fe20003800200 */
[----:B------:R-:W-:Y:S02]  /*39630*/  IMAD.MOV.U32 R2, RZ, RZ, R56 ;  /* 0x000000ffff027224 */ /* 0x000fe400078e0038 */
[----:B------:R-:W-:-:S08]  /*39640*/  IMAD.MOV.U32 R15, RZ, RZ, -0x3ff ;  /* 0xfffffc01ff0f7424 */ /* 0x000fd000078e00ff */
[----:B------:R-:W-:Y:S01]  /*39650*/  @!P0 DMUL R4, R36, R52 ;  /* 0x0000003424048228 */ /* 0x000fe20000000000 */
[----:B------:R-:W-:-:S07]  /*39660*/  @!P0 IMAD.MOV.U32 R15, RZ, RZ, -0x435 ;  /* 0xfffffbcbff0f8424 */ /* 0x000fce00078e00ff */
[----:B------:R-:W-:-:S10]  /*39670*/  @!P0 DMUL R56, R4, 1.80143985094819840000e+16 ;  /* 0x4350000004388828 */ /* 0x000fd40000000000 */
[----:B------:R-:W-:Y:S01]  /*39680*/  @!P0 MOV R0, R57 ;  /* 0x0000003900008202 */ /* 0x000fe20000000f00 */
[----:B------:R-:W-:-:S04]  /*39690*/  @!P0 IMAD.MOV.U32 R2, RZ, RZ, R56 ;  /* 0x000000ffff028224 */ /* 0x000fc800078e0038 */
[----:B------:R-:W-:-:S05]  /*396a0*/  VIADD R3, R0, 0xffffffff ;  /* 0xffffffff00037836 */ /* 0x000fca0000000000 */
[----:B------:R-:W-:-:S13]  /*396b0*/  ISETP.GT.U32.AND P1, PT, R3, 0x7feffffe, PT ;  /* 0x7feffffe0300780c */ /* 0x000fda0003f24070 */
[----:B------:R-:W-:Y:S05]  /*396c0*/  @P1 BRA `(.L_x_1121) ;  /* 0x0000000400001947 */ /* 0x000fea0003800000 */
[C---:B------:R-:W-:Y:S01]  /*396d0*/  LOP3.LUT R3, R0.reuse, 0xfffff, RZ, 0xc0, !PT ;  /* 0x000fffff00037812 */ /* 0x040fe200078ec0ff */
[----:B------:R-:W-:Y:S01]  /*396e0*/  IMAD.MOV.U32 R6, RZ, RZ, RZ ;  /* 0x000000ffff067224 */ /* 0x000fe200078e00ff */
[----:B------:R-:W-:Y:S01]  /*396f0*/  UMOV UR4, 0x3ae80f1e ;  /* 0x3ae80f1e00047882 */ /* 0x000fe20000000000 */
[----:B------:R-:W-:Y:S01]  /*39700*/  IMAD.MOV.U32 R12, RZ, RZ, -0x748574fc ;  /* 0x8b7a8b04ff0c7424 */ /* 0x000fe200078e00ff */
[----:B------:R-:W-:Y:S01]  /*39710*/  LOP3.LUT R3, R3, 0x3ff00000, RZ, 0xfc, !PT ;  /* 0x3ff0000003037812 */ /* 0x000fe200078efcff */
[----:B------:R-:W-:Y:S01]  /*39720*/  IMAD.MOV.U32 R13, RZ, RZ, 0x3ed0ee25 ;  /* 0x3ed0ee25ff0d7424 */ /* 0x000fe200078e00ff */
[----:B------:R-:W-:Y:S01]  /*39730*/  UMOV UR5, 0x3eb1380b ;  /* 0x3eb1380b00057882 */ /* 0x000fe20000000000 */
[----:B------:R-:W-:Y:S01]  /*39740*/  LEA.HI R15, R0, R15, RZ, 0xc ;  /* 0x0000000f000f7211 */ /* 0x000fe200078f60ff */
[----:B------:R-:W-:Y:S01]  /*39750*/  UMOV UR6, 0x80000000 ;  /* 0x8000000000067882 */ /* 0x000fe20000000000 */
[----:B------:R-:W-:Y:S01]  /*39760*/  ISETP.GE.U32.AND P0, PT, R3, 0x3ff6a09f, PT ;  /* 0x3ff6a09f0300780c */ /* 0x000fe20003f06070 */
[----:B------:R-:W-:-:S12]  /*39770*/  UMOV UR7, 0x43300000 ;  /* 0x4330000000077882 */ /* 0x000fd80000000000 */
        /* <DEDUP_REMOVED lines=53> */
.L_x_1121:
[----:B------:R-:W-:Y:S01]  /*39ad0*/  IMAD.MOV.U32 R2, RZ, RZ, 0x0 ;  /* 0x00000000ff027424 */ /* 0x000fe200078e00ff */
[----:B------:R-:W-:Y:S01]  /*39ae0*/  LOP3.LUT P0, RZ, R57, 0x7fffffff, RZ, 0xc0, !PT ;  /* 0x7fffffff39ff7812 */ /* 0x000fe2000780c0ff */
[----:B------:R-:W-:-:S06]  /*39af0*/  IMAD.MOV.U32 R3, RZ, RZ, 0x7ff00000 ;  /* 0x7ff00000ff037424 */ /* 0x000fcc00078e00ff */
[----:B------:R-:W-:-:S10]  /*39b00*/  DFMA R2, R56, R2, +INF ;  /* 0x7ff000003802742b */ /* 0x000fd40000000002 */
[----:B------:R-:W-:Y:S02]  /*39b10*/  FSEL R2, R2, RZ, P0 ;  /* 0x000000ff02027208 */ /* 0x000fe40000000000 */
[----:B------:R-:W-:-:S07]  /*39b20*/  FSEL R3, R3, -QNAN , P0 ;  /* 0xfff0000003037808 */ /* 0x000fce0000000000 */
.L_x_1122:
[----:B------:R-:W-:Y:S05]  /*39b30*/  BSYNC.RECONVERGENT B0 ;  /* 0x0000000000007941 */ /* 0x000fea0003800200 */
.L_x_1120:
[----:B------:R-:W-:Y:S01]  /*39b40*/  DMUL R4, R36, R52 ;  /* 0x0000003424047228 */ /* 0x000fe20000000000 */
[----:B------:R-:W-:Y:S01]  /*39b50*/  IMAD.MOV.U32 R8, RZ, RZ, 0x652b82fe ;  /* 0x652b82feff087424 */ /* 0x000fe200078e00ff */
[----:B------:R-:W-:Y:S01]  /*39b60*/  DADD R6, R60, -R74 ;  /* 0x000000003c067229 */ /* 0x000fe2000000084a */
[----:B------:R-:W-:Y:S01]  /*39b70*/  MOV R9, 0x3ff71547 ;  /* 0x3ff7154700097802 */ /* 0x000fe20000000f00 */
        /* <DEDUP_REMOVED lines=58> */
.L_x_1124:
[----:B------:R-:W-:Y:S05]  /*39f20*/  BSYNC.RECONVERGENT B0 ;  /* 0x0000000000007941 */ /* 0x000fea0003800200 */
.L_x_1123:
[----:B------:R-:W-:-:S11]  /*39f30*/  DMUL R32, R32, R58 ;  /* 0x0000003a20207228 */ /* 0x000fd60000000000 */
.L_x_1097:
[----:B------:R-:W-:Y:S05]  /*39f40*/  BSYNC.RECONVERGENT B7 ;  /* 0x0000000000077941 */ /* 0x000fea0003800200 */
.L_x_1052:
[----:B------:R-:W-:Y:S01]  /*39f50*/  DSETP.NEU.AND P0, PT, R36, RZ, PT ;  /* 0x000000ff2400722a */ /* 0x000fe20003f0d000 */
[----:B------:R-:W-:Y:S01]  /*39f60*/  BSSY.RECONVERGENT B0, `(.L_x_1125) ;  /* 0x000000c000007945 */ /* 0x000fe20003800200 */
[----:B------:R-:W-:-:S12]  /*39f70*/  DMUL R80, R80, R32 ;  /* 0x0000002050507228 */ /* 0x000fd80000000000 */
        /* <DEDUP_REMOVED lines=10> */
.L_x_1126:
[----:B------:R-:W-:Y:S05]  /*3a020*/  BSYNC.RECONVERGENT B0 ;  /* 0x0000000000007941 */ /* 0x000fea0003800200 */
.L_x_1125:
[----:B------:R-:W0:Y:S01]  /*3a030*/  MUFU.RCP64H R5, 2.28125 ;  /* 0x4002400000057908 */ /* 0x000e220000001800 */
[----:B------:R-:W-:Y:S01]  /*3a040*/  MOV R2, 0x0 ;  /* 0x0000000000027802 */ /* 0x000fe20000000f00 */
[----:B------:R-:W-:Y:S01]  /*3a050*/  IMAD.MOV.U32 R3, RZ, RZ, 0x40024000 ;  /* 0x40024000ff037424 */ /* 0x000fe200078e00ff */
[----:B------:R-:W-:Y:S01]  /*3a060*/  MOV R8, RZ ;  /* 0x000000ff00087202 */ /* 0x000fe20000000f00 */
[----:B------:R-:W-:Y:S01]  /*3a070*/  IMAD.MOV.U32 R4, RZ, RZ, RZ ;  /* 0x000000ffff047224 */ /* 0x000fe200078e00ff */
[----:B------:R-:W-:Y:S01]  /*3a080*/  BSSY.RECONVERGENT B0, `(.L_x_1127) ;  /* 0x0000016000007945 */ /* 0x000fe20003800200 */
[----:B------:R-:W-:Y:S02]  /*3a090*/  IMAD.MOV.U32 R10, RZ, RZ, 0x72c13e0f ;  /* 0x72c13e0fff0a7424 */ /* 0x000fe400078e00ff */
[----:B------:R-:W1:Y:S01]  /*3a0a0*/  MUFU.RCP64H R9, 2.158603668212890625 ;  /* 0x400144d200097908 */ /* 0x000e620000001800 */
[----:B------:R-:W-:Y:S01]  /*3a0b0*/  IMAD.MOV.U32 R11, RZ, RZ, 0x400144d2 ;  /* 0x400144d2ff0b7424 */ /* 0x000fe200078e00ff */
[----:B0-----:R-:W-:-:S08]  /*3a0c0*/  DFMA R2, R4, -R2, 1 ;  /* 0x3ff000000402742b */ /* 0x001fd00000000802 */
[----:B------:R-:W-:Y:S02]  /*3a0d0*/  DFMA R6, R2, R2, R2 ;  /* 0x000000020206722b */ /* 0x000fe40000000002 */
[----:B------:R-:W-:Y:S02]  /*3a0e0*/  DADD R2, R36, 4.75 ;  /* 0x4013000024027429 */ /* 0x000fe40000000000 */
[----:B-1----:R-:W-:-:S04]  /*3a0f0*/  DFMA R10, R8, -R10, 1 ;  /* 0x3ff00000080a742b */ /* 0x002fc8000000080a */
[----:B------:R-:W-:-:S04]  /*3a100*/  DFMA R6, R4, R6, R4 ;  /* 0x000000060406722b */ /* 0x000fc80000000004 */
[----:B------:R-:W-:Y:S01]  /*3a110*/  LOP3.LUT R2, R3, 0x7ff00000, RZ, 0xc0, !PT ;  /* 0x7ff0000003027812 */ /* 0x000fe200078ec0ff */
[----:B------:R-:W-:-:S03]  /*3a120*/  DFMA R10, R10, R10, R10 ;  /* 0x0000000a0a0a722b */ /* 0x000fc6000000000a */
[----:B------:R-:W-:Y:S01]  /*3a130*/  ISETP.NE.AND P0, PT, R2, 0x7ff00000, PT ;  /* 0x7ff000000200780c */ /* 0x000fe20003f05270 */
[----:B------:R-:W-:-:S04]  /*3a140*/  DMUL R4, R6, 0.28125 ;  /* 0x3fd2000006047828 */ /* 0x000fc80000000000 */
[----:B------:R-:W-:-:S04]  /*3a150*/  DFMA R14, R8, R10, R8 ;  /* 0x0000000a080e722b */ /* 0x000fc80000000008 */
[----:B------:R-:W-:-:S04]  /*3a160*/  DFMA R4, R6, 0.28125, R4 ;  /* 0x3fd200000604782b */ /* 0x000fc80000000004 */
[----:B------:R-:W-:Y:S07]  /*3a170*/  @P0 BRA `(.L_x_1128) ;  /* 0x0000000000180947 */ /* 0x000fee0003800000 */
[----:B------:R-:W-:-:S14]  /*3a180*/  DSETP.NAN.AND P0, PT, R36, R36, PT ;  /* 0x000000242400722a */ /* 0x000fdc0003f08000 */
[----:B------:R-:W-:Y:S01]  /*3a190*/  @P0 DADD R64, R36, 4.75 ;  /* 0x4013000024400429 */ /* 0x000fe20000000000 */
[----:B------:R-:W-:Y:S10]  /*3a1a0*/  @P0 BRA `(.L_x_1128) ;  /* 0x00000000000c0947 */ /* 0x000ff40003800000 */
[----:B------:R-:W-:-:S14]  /*3a1b0*/  DSETP.NEU.AND P0, PT, |R36|, +INF , PT ;  /* 0x7ff000002400742a */ /* 0x000fdc0003f0d200 */
[----:B------:R-:W-:Y:S02]  /*3a1c0*/  @!P0 IMAD.MOV.U32 R64, RZ, RZ, 0x0 ;  /* 0x00000000ff408424 */ /* 0x000fe400078e00ff */
[----:B------:R-:W-:-:S07]  /*3a1d0*/  @!P0 IMAD.MOV.U32 R65, RZ, RZ, 0x7ff00000 ;  /* 0x7ff00000ff418424 */ /* 0x000fce00078e00ff */
.L_x_1128:
[----:B------:R-:W-:Y:S05]  /*3a1e0*/  BSYNC.RECONVERGENT B0 ;  /* 0x0000000000007941 */ /* 0x000fea0003800200 */
.L_x_1127:
[----:B------:R-:W-:Y:S01]  /*3a1f0*/  UMOV UR4, 0x2c13e0f0 ;  /* 0x2c13e0f000047882 */ /* 0x000fe20000000000 */
[----:B------:R-:W-:Y:S01]  /*3a200*/  UMOV UR5, 0x3fc44d27 ;  /* 0x3fc44d2700057882 */ /* 0x000fe20000000000 */
[----:B------:R-:W-:Y:S01]  /*3a210*/  DMUL R2, R4, R4 ;  /* 0x0000000404027228 */ /* 0x000fe20000000000 */
[----:B------:R-:W-:Y:S01]  /*3a220*/  IMAD.MOV.U32 R10, RZ, RZ, -0x748574fc ;  /* 0x8b7a8b04ff0a7424 */ /* 0x000fe200078e00ff */
[C---:B------:R-:W-:Y:S01]  /*3a230*/  DMUL R8, R14.reuse, UR4 ;  /* 0x000000040e087c28 */ /* 0x040fe20008000000 */
[----:B------:R-:W-:Y:S01]  /*3a240*/  IMAD.MOV.U32 R11, RZ, RZ, 0x3ed0ee25 ;  /* 0x3ed0ee25ff0b7424 */ /* 0x000fe200078e00ff */
[----:B------:R-:W-:Y:S01]  /*3a250*/  UMOV UR6, 0x3ae80f1e ;  /* 0x3ae80f1e00067882 */ /* 0x000fe20000000000 */
[----:B------:R-:W-:Y:S01]  /*3a260*/  UMOV UR7, 0x3eb1380b ;  /* 0x3eb1380b00077882 */ /* 0x000fe20000000000 */
[----:B------:R-:W-:Y:S01]  /*3a270*/  UMOV UR8, 0x9f02676f ;  /* 0x9f02676f00087882 */ /* 0x000fe20000000000 */
[----:B------:R-:W-:Y:S01]  /*3a280*/  UMOV UR9, 0x3ef3b266 ;  /* 0x3ef3b26600097882 */ /* 0x000fe20000000000 */
[----:B------:R-:W-:Y:S01]  /*3a290*/  UMOV UR10, 0xa9ab0956 ;  /* 0xa9ab0956000a7882 */ /* 0x000fe20000000000 */
[----:B------:R-:W-:Y:S01]  /*3a2a0*/  UMOV UR11, 0x3f1745cb ;  /* 0x3f1745cb000b7882 */ /* 0x000fe20000000000 */
[----:B------:R-:W-:Y:S01]  /*3a2b0*/  DFMA R20, R14, UR4, R8 ;  /* 0x000000040e147c2b */ /* 0x000fe20008000008 */
[----:B------:R-:W-:Y:S01]  /*3a2c0*/  MOV R60, 0xfefa39ef ;  /* 0xfefa39ef003c7802 */ /* 0x000fe20000000f00 */
[----:B------:R-:W-:Y:S01]  /*3a2d0*/  DFMA R8, R2, UR6, R10 ;  /* 0x0000000602087c2b */ /* 0x000fe2000800000a */
[----:B------:R-:W-:Y:S01]  /*3a2e0*/  IMAD.MOV.U32 R61, RZ, RZ, 0x3fe62e42 ;  /* 0x3fe62e42ff3d7424 */ /* 0x000fe200078e00ff */
[----:B------:R-:W-:Y:S01]  /*3a2f0*/  DSETP.NEU.AND P0, PT, R36, 1, PT ;  /* 0x3ff000002400742a */ /* 0x000fe20003f0d000 */
[----:B------:R-:W-:Y:S01]  /*3a300*/  IMAD.MOV.U32 R62, RZ, RZ, -0x105c611 ;  /* 0xfefa39efff3e7424 */ /* 0x000fe200078e00ff */
[----:B------:R-:W-:Y:S01]  /*3a310*/  FSETP.GEU.AND P4, PT, |R97|, 6.5827683646048100446e-37, PT ;  /* 0x036000006100780b */ /* 0x000fe20003f8e200 */
[----:B------:R-:W-:Y:S01]  /*3a320*/  IMAD.MOV.U32 R63, RZ, RZ, 0x3fe62e42 ;  /* 0x3fe62e42ff3f7424 */ /* 0x000fe200078e00ff */
[----:B------:R-:W-:-:S02]  /*3a330*/  DMUL R32, R20, R20 ;  /* 0x0000001414207228 */ /* 0x000fc40000000000 */
[----:B------:R-:W-:Y:S01]  /*3a340*/  DFMA R8, R2, R8, UR8 ;  /* 0x0000000802087e2b */ /* 0x000fe20008000008 */
[----:B------:R-:W-:Y:S01]  /*3a350*/  P2R R84, PR, RZ, 0x1 ;  /* 0x00000001ff547803 */ /* 0x000fe20000000000 */
[----:B------:R-:W-:-:S04]  /*3a360*/  DADD R58, -R20, UR4 ;  /* 0x00000004143a7e29 */ /* 0x000fc80008000100 */
        /* <DEDUP_REMOVED lines=9> */
[----:B------:R-:W-:Y:S02]  /*3a400*/  DADD R10, -R4, 0.28125 ;  /* 0x3fd20000040a7429 */ /* 0x000fe40000000100 */
[----:B------:R-:W-:Y:S01]  /*3a410*/  DFMA R58, -R20, UR4, R58 ;  /* 0x00000004143a7c2b */ /* 0x000fe2000800013a */
        /* <DEDUP_REMOVED lines=12> */
[----:B------:R-:W-:-:S04]  /*3a4e0*/  DFMA R10, -R4, 0.28125, R10 ;  /* 0x3fd20000040a782b */ /* 0x000fc8000000010a */
[----:B------:R-:W-:Y:S01]  /*3a4f0*/  DFMA R56, R32, R12, UR8 ;  /* 0x0000000820387e2b */ /* 0x000fe2000800000c */
[----:B------:R-:W-:Y:S01]  /*3a500*/  UMOV UR8, 0x0 ;  /* 0x0000000000087882 */ /* 0x000fe20000000000 */
[----:B------:R-:W-:Y:S01]  /*3a510*/  UMOV UR9, 0x40080000 ;  /* 0x4008000000097882 */ /* 0x000fe20000000000 */
[----:B------:R-:W-:Y:S02]  /*3a520*/  DFMA R8, R2, R8, UR6 ;  /* 0x0000000602087e2b */ /* 0x000fe40008000008 */
[----:B------:R-:W-:Y:S02]  /*3a530*/  DFMA R12, R60, UR8, R4 ;  /* 0x000000083c0c7c2b */ /* 0x000fe40008000004 */
[----:B------:R-:W-:Y:S02]  /*3a540*/  DMUL R10, R6, R10 ;  /* 0x0000000a060a7228 */ /* 0x000fe40000000000 */
[----:B------:R-:W-:Y:S02]  /*3a550*/  DFMA R56, R32, R56, UR10 ;  /* 0x0000000a20387e2b */ /* 0x000fe40008000038 */
[----:B------:R-:W-:-:S02]  /*3a560*/  DMUL R8, R2, R8 ;  /* 0x0000000802087228 */ /* 0x000fc40000000000 */
[----:B------:R-:W-:Y:S02]  /*3a570*/  DFMA R2, -R62, 3, R12 ;  /* 0x400800003e02782b */ /* 0x000fe4000000010c */
[----:B------:R-:W-:Y:S02]  /*3a580*/  DFMA R6, R60, UR4, R20 ;  /* 0x000000043c067c2b */ /* 0x000fe40008000014 */
[----:B------:R-:W-:Y:S02]  /*3a590*/  DFMA R56, R32, R56, UR6 ;  /* 0x0000000620387e2b */ /* 0x000fe40008000038 */
[C---:B------:R-:W-:Y:S02]  /*3a5a0*/  DFMA R8, R4.reuse, R8, R10 ;  /* 0x000000080408722b */ /* 0x040fe4000000000a */
[----:B------:R-:W-:Y:S01]  /*3a5b0*/  DADD R2, -R4, R2 ;  /* 0x0000000004027229 */ /* 0x000fe20000000102 */
[----:B------:R-:W-:Y:S01]  /*3a5c0*/  IMAD.MOV.U32 R10, RZ, RZ, 0x1 ;  /* 0x00000001ff0a7424 */ /* 0x000fe200078e00ff */
[----:B------:R-:W-:-:S02]  /*3a5d0*/  DFMA R4, -R62, 1, R6 ;  /* 0x3ff000003e04782b */ /* 0x000fc40000000106 */
[----:B------:R-:W-:Y:S01]  /*3a5e0*/  DMUL R56, R32, R56 ;  /* 0x0000003820387228 */ /* 0x000fe20000000000 */
[----:B------:R-:W-:-:S03]  /*3a5f0*/  FSEL R33, R65, 1.875, P0 ;  /* 0x3ff0000041217808 */ /* 0x000fc60000000000 */
[----:B------:R-:W-:Y:S01]  /*3a600*/  DADD R2, R8, -R2 ;  /* 0x0000000008027229 */ /* 0x000fe20000000802 */
[----:B------:R-:W-:Y:S01]  /*3a610*/  FSEL R32, R64, RZ, P0 ;  /* 0x000000ff40207208 */ /* 0x000fe20000000000 */
[C---:B------:R-:W-:Y:S01]  /*3a620*/  DADD R4, -R20.reuse, R4 ;  /* 0x0000000014047229 */ /* 0x040fe20000000104 */
[----:B------:R-:W-:Y:S01]  /*3a630*/  IMAD.MOV.U32 R8, RZ, RZ, 0x3b39803f ;  /* 0x3b39803fff087424 */ /* 0x000fe200078e00ff */
[----:B------:R-:W-:Y:S01]  /*3a640*/  DFMA R56, R20, R56, R58 ;  /* 0x000000381438722b */ /* 0x000fe2000000003a */
[----:B------:R-:W-:Y:S01]  /*3a650*/  MOV R9, 0x3c7abc9e ;  /* 0x3c7abc9e00097802 */ /* 0x000fe20000000f00 */
[----:B------:R-:W0:Y:S01]  /*3a660*/  MUFU.RCP64H R11, R33 ;  /* 0x00000021000b7308 */ /* 0x000e220000001800 */
[----:B------:R-:W-:-:S04]  /*3a670*/  DMUL R58, R36, R52 ;  /* 0x00000034243a7228 */ /* 0x000fc80000000000 */
[----:B------:R-:W-:Y:S02]  /*3a680*/  DFMA R2, R8, UR8, R2 ;  /* 0x0000000808027c2b */ /* 0x000fe40008000002 */
[----:B------:R-:W-:Y:S01]  /*3a690*/  DADD R4, R56, -R4 ;  /* 0x0000000038047229 */ /* 0x000fe20000000804 */
[----:B------:R-:W-:Y:S01]  /*3a6a0*/  IMAD.MOV.U32 R56, RZ, RZ, 0x0 ;  /* 0x00000000ff387424 */ /* 0x000fe200078e00ff */
[----:B------:R-:W-:Y:S01]  /*3a6b0*/  DSETP.GEU.AND P1, PT, R58, RZ, PT ;  /* 0x000000ff3a00722a */ /* 0x000fe20003f2e000 */
[----:B------:R-:W-:-:S03]  /*3a6c0*/  IMAD.MOV.U32 R57, RZ, RZ, 0x40150000 ;  /* 0x40150000ff397424 */ /* 0x000fc600078e00ff */
[----:B------:R-:W-:Y:S02]  /*3a6d0*/  DADD R2, R12, R2 ;  /* 0x000000000c027229 */ /* 0x000fe40000000002 */
[----:B------:R-:W-:Y:S01]  /*3a6e0*/  DFMA R4, R8, UR4, R4 ;  /* 0x0000000408047c2b */ /* 0x000fe20008000004 */
[----:B------:R-:W-:Y:S01]  /*3a6f0*/  UMOV UR4, 0x3b39803f ;  /* 0x3b39803f00047882 */ /* 0x000fe20000000000 */
[----:B------:R-:W-:Y:S01]  /*3a700*/  UMOV UR5, 0x3c7abc9e ;  /* 0x3c7abc9e00057882 */ /* 0x000fe20000000000 */
[----:B0-----:R-:W-:-:S03]  /*3a710*/  DFMA R12, -R32, R10, 1 ;  /* 0x3ff00000200c742b */ /* 0x001fc6000000010a */
[----:B------:R-:W-:Y:S02]  /*3a720*/  DFMA R56, R2, -R56, 10.25 ;  /* 0x402480000238742b */ /* 0x000fe40000000838 */
[----:B------:R-:W-:Y:S01]  /*3a730*/  DADD R4, R6, R4 ;  /* 0x0000000006047229 */ /* 0x000fe20000000004 */
[----:B------:R-:W-:Y:S02]  /*3a740*/  IMAD.MOV.U32 R2, RZ, RZ, 0x652b82fe ;  /* 0x652b82feff027424 */ /* 0x000fe400078e00ff */
[----:B------:R-:W-:Y:S01]  /*3a750*/  IMAD.MOV.U32 R3, RZ, RZ, 0x3ff71547 ;  /* 0x3ff71547ff037424 */ /* 0x000fe200078e00ff */
[----:B------:R-:W-:-:S04]  /*3a760*/  DFMA R12, R12, R12, R12 ;  /* 0x0000000c0c0c722b */ /* 0x000fc8000000000c */
[----:B------:R-:W-:-:S04]  /*3a770*/  DADD R4, -R56, R4 ;  /* 0x0000000038047229 */ /* 0x000fc80000000104 */
[----:B------:R-:W-:-:S04]  /*3a780*/  DFMA R12, R10, R12, R10 ;  /* 0x0000000c0a0c722b */ /* 0x000fc8000000000a */
[----:B------:R-:W-:Y:S02]  /*3a790*/  DFMA R2, R4, R2, 6.75539944105574400000e+15 ;  /* 0x433800000402742b */ /* 0x000fe40000000002 */
[----:B------:R-:W-:Y:S02]  /*3a7a0*/  FSETP.GEU.AND P0, PT, |R5|, 4.1917929649353027344, PT ;  /* 0x4086232b0500780b */ /* 0x000fe40003f0e200 */
[----:B------:R-:W-:-:S04]  /*3a7b0*/  DFMA R10, -R32, R12, 1 ;  /* 0x3ff00000200a742b */ /* 0x000fc8000000010c */
[----:B------:R-:W-:-:S04]  /*3a7c0*/  DADD R6, R2, -6.75539944105574400000e+15 ;  /* 0xc338000002067429 */ /* 0x000fc80000000000 */
[----:B------:R-:W-:-:S04]  /*3a7d0*/  DFMA R12, R12, R10, R12 ;  /* 0x0000000a0c0c722b */ /* 0x000fc8000000000c */
[----:B------:R-:W-:-:S04]  /*3a7e0*/  DFMA R8, R6, -R62, R4 ;  /* 0x8000003e0608722b */ /* 0x000fc80000000004 */
[----:B------:R-:W-:-:S04]  /*3a7f0*/  DMUL R14, R12, R96 ;  /* 0x000000600c0e7228 */ /* 0x000fc80000000000 */
[----:B------:R-:W-:Y:S01]  /*3a800*/  DFMA R6, R6, -UR4, R8 ;  /* 0x8000000406067c2b */ /* 0x000fe20008000008 */
[----:B------:R-:W-:Y:S01]  /*3a810*/  UMOV UR4, 0x69ce2bdf ;  /* 0x69ce2bdf00047882 */ /* 0x000fe20000000000 */
[----:B------:R-:W-:Y:S01]  /*3a820*/  MOV R8, 0xfca213ea ;  /* 0xfca213ea00087802 */ /* 0x000fe20000000f00 */
[----:B------:R-:W-:Y:S01]  /*3a830*/  IMAD.MOV.U32 R9, RZ, RZ, 0x3e928af3 ;  /* 0x3e928af3ff097424 */ /* 0x000fe200078e00ff */
[----:B------:R-:W-:Y:S01]  /*3a840*/  UMOV UR5, 0x3e5ade15 ;  /* 0x3e5ade1500057882 */ /* 0x000fe20000000000 */
[----:B------:R-:W-:-:S04]  /*3a850*/  DFMA R20, -R32, R14, R96 ;  /* 0x0000000e2014722b */ /* 0x000fc80000000160 */
        /* <DEDUP_REMOVED lines=24> */
[----:B------:R-:W-:Y:S02]  /*3a9e0*/  DFMA R10, R6, R8, UR4 ;  /* 0x00000004060a7e2b */ /* 0x000fe40008000008 */
[----:B------:R-:W-:-:S06]  /*3a9f0*/  DFMA R8, R12, R20, R14 ;  /* 0x000000140c08722b */ /* 0x000fcc000000000e */
[----:B------:R-:W-:-:S04]  /*3aa00*/  DFMA R10, R6, R10, 1 ;  /* 0x3ff00000060a742b */ /* 0x000fc8000000000a */
[----:B------:R-:W-:-:S04]  /*3aa10*/  FFMA R0, RZ, R33, R9 ;  /* 0x00000021ff007223 */ /* 0x000fc80000000009 */
[----:B------:R-:W-:Y:S01]  /*3aa20*/  DFMA R10, R6, R10, 1 ;  /* 0x3ff00000060a742b */ /* 0x000fe2000000000a */
[----:B------:R-:W-:-:S09]  /*3aa30*/  FSETP.GT.AND P3, PT, |R0|, 1.469367938527859385e-39, PT ;  /* 0x001000000000780b */ /* 0x000fd20003f64200 */
[----:B------:R-:W-:Y:S02]  /*3aa40*/  IMAD R79, R2, 0x100000, R11 ;  /* 0x00100000024f7824 */ /* 0x000fe400078e020b */
        /* <DEDUP_REMOVED lines=10> */
[----:B------:R-:W-:-:S04]  /*3aaf0*/  SHF.R.S32.HI R3, RZ, 0x1, R0 ;  /* 0x00000001ff037819 */ /* 0x000fc80000011400 */
[----:B------:R-:W-:Y:S01]  /*3ab00*/  IADD3 R2, PT, PT, R2, -R3, RZ ;  /* 0x8000000302027210 */ /* 0x000fe20007ffe0ff */
[----:B------:R-:W-:-:S03]  /*3ab10*/  IMAD R11, R3, 0x100000, R11 ;  /* 0x00100000030b7824 */ /* 0x000fc600078e020b */
[----:B------:R-:W-:-:S06]  /*3ab20*/  LEA R79, R2, 0x3ff00000, 0x14 ;  /* 0x3ff00000024f7811 */ /* 0x000fcc00078ea0ff */
[----:B------:R-:W-:-:S11]  /*3ab30*/  DMUL R78, R10, R78 ;  /* 0x0000004e0a4e7228 */ /* 0x000fd60000000000 */
.L_x_1129:
[----:B------:R-:W-:Y:S04]  /*3ab40*/  BSSY.RECONVERGENT B0, `(.L_x_1130) ;  /* 0x0000008000007945 */ /* 0x000fe80003800200 */
[----:B------:R-:W-:Y:S05]  /*3ab50*/  @P3 BRA P4, `(.L_x_1131) ;  /* 0x0000000000183947 */ /* 0x000fea0002000000 */
[----:B------:R-:W-:Y:S01]  /*3ab60*/  IMAD.MOV.U32 R10, RZ, RZ, R32 ;  /* 0x000000ffff0a7224 */ /* 0x000fe200078e0020 */
[----:B------:R-:W-:Y:S01]  /*3ab70*/  MOV R8, R96 ;  /* 0x0000006000087202 */ /* 0x000fe20000000f00 */
[----:B------:R-:W-:Y:S01]  /*3ab80*/  IMAD.MOV.U32 R13, RZ, RZ, R33 ;  /* 0x000000ffff0d7224 */ /* 0x000fe200078e0021 */
[----:B------:R-:W-:Y:S01]  /*3ab90*/  MOV R11, 0x3abc0 ;  /* 0x0003abc0000b7802 */ /* 0x000fe20000000f00 */
[----:B------:R-:W-:-:S07]  /*3aba0*/  IMAD.MOV.U32 R9, RZ, RZ, R97 ;  /* 0x000000ffff097224 */ /* 0x000fce00078e0061 */
[----:B------:R-:W-:Y:S05]  /*3abb0*/  CALL.REL.NOINC `($__internal_1_$__cuda_sm20_div_rn_f64_full) ;  /* 0x000016d800d87944 */ /* 0x000fea0003c00000 */
.L_x_1131:
[----:B------:R-:W-:Y:S05]  /*3abc0*/  BSYNC.RECONVERGENT B0 ;  /* 0x0000000000007941 */ /* 0x000fea0003800200 */
.L_x_1130:
[----:B------:R-:W-:Y:S01]  /*3abd0*/  BSSY.RECONVERGENT B7, `(.L_x_1132) ;  /* 0x000000b000077945 */ /* 0x000fe20003800200 */
[----:B------:R-:W-:-:S03]  /*3abe0*/  DMUL R78, R8, R78 ;  /* 0x0000004e084e7228 */ /* 0x000fc60000000000 */
[----:B------:R-:W-:Y:S08]  /*3abf0*/  @P1 BRA `(.L_x_1133) ;  /* 0x0000000000201947 */ /* 0x000ff00003800000 */
        /* <DEDUP_REMOVED lines=8> */
.L_x_1133:
[----:B------:R-:W-:Y:S05]  /*3ac80*/  BSYNC.RECONVERGENT B7 ;  /* 0x0000000000077941 */ /* 0x000fea0003800200 */
.L_x_1132:
[----:B------:R-:W-:Y:S01]  /*3ac90*/  DSETP.GEU.AND P0, PT, R58, 5.75, PT ;  /* 0x401700003a00742a */ /* 0x000fe20003f0e000 */
[----:B------:R-:W-:-:S13]  /*3aca0*/  BSSY.RECONVERGENT B7, `(.L_x_1134) ;  /* 0x00004d9000077945 */ /* 0x000fda0003800200 */
[----:B------:R-:W-:Y:S05]  /*3acb0*/  @P0 BRA `(.L_x_1135) ;  /* 0x0000002c00480947 */ /* 0x000fea0003800000 */
[----:B------:R-:W0:Y:S01]  /*3acc0*/  MUFU.RCP64H R3, 2.158603668212890625 ;  /* 0x400144d200037908 */ /* 0x000e220000001800 */
[----:B------:R-:W-:Y:S01]  /*3acd0*/  IMAD.MOV.U32 R4, RZ, RZ, 0x72c13e0f ;  /* 0x72c13e0fff047424 */ /* 0x000fe200078e00ff */
[----:B------:R-:W-:Y:S01]  /*3ace0*/  MOV R5, 0x400144d2 ;  /* 0x400144d200057802 */ /* 0x000fe20000000f00 */
[----:B------:R-:W-:Y:S01]  /*3acf0*/  IMAD.MOV.U32 R2, RZ, RZ, RZ ;  /* 0x000000ffff027224 */ /* 0x000fe200078e00ff */
[----:B------:R-:W-:Y:S01]  /*3ad00*/  UMOV UR4, 0x2c13e0f0 ;  /* 0x2c13e0f000047882 */ /* 0x000fe20000000000 */
[----:B------:R-:W-:Y:S01]  /*3ad10*/  UMOV UR5, 0x3fc44d27 ;  /* 0x3fc44d2700057882 */ /* 0x000fe20000000000 */
[----:B------:R-:W-:Y:S01]  /*3ad20*/  IMAD.MOV.U32 R8, RZ, RZ, -0x748574fc ;  /* 0x8b7a8b04ff087424 */ /* 0x000fe200078e00ff */
[----:B------:R-:W-:Y:S01]  /*3ad30*/  UMOV UR6, 0x3ae80f1e ;  /* 0x3ae80f1e00067882 */ /* 0x000fe20000000000 */
[----:B------:R-:W-:Y:S01]  /*3ad40*/  IMAD.MOV.U32 R9, RZ, RZ, 0x3ed0ee25 ;  /* 0x3ed0ee25ff097424 */ /* 0x000fe200078e00ff */
[----:B------:R-:W-:Y:S01]  /*3ad50*/  UMOV UR7, 0x3eb1380b ;  /* 0x3eb1380b00077882 */ /* 0x000fe20000000000 */
[----:B------:R-:W-:Y:S01]  /*3ad60*/  IMAD.MOV.U32 R12, RZ, RZ, -0x105c611 ;  /* 0xfefa39efff0c7424 */ /* 0x000fe200078e00ff */
[----:B------:R-:W-:Y:S01]  /*3ad70*/  MOV R13, 0x3fe62e42 ;  /* 0x3fe62e42000d7802 */ /* 0x000fe20000000f00 */
[----:B------:R-:W-:Y:S01]  /*3ad80*/  UMOV UR8, 0x0 ;  /* 0x0000000000087882 */ /* 0x000fe20000000000 */
[----:B------:R-:W-:Y:S01]  /*3ad90*/  UMOV UR9, 0x3ff00000 ;  /* 0x3ff0000000097882 */ /* 0x000fe20000000000 */
[----:B------:R-:W-:Y:S01]  /*3ada0*/  IMAD.MOV.U32 R14, RZ, RZ, -0x105c611 ;  /* 0xfefa39efff0e7424 */ /* 0x000fe200078e00ff */
[----:B------:R-:W-:Y:S01]  /*3adb0*/  BSSY.RECONVERGENT B8, `(.L_x_1136) ;  /* 0x00002c0000087945 */ /* 0x000fe20003800200 */
[----:B------:R-:W-:Y:S01]  /*3adc0*/  IMAD.MOV.U32 R15, RZ, RZ, 0x3fe62e42 ;  /* 0x3fe62e42ff0f7424 */ /* 0x000fe200078e00ff */
[----:B0-----:R-:W-:Y:S01]  /*3add0*/  DFMA R4, R2, -R4, 1 ;  /* 0x3ff000000204742b */ /* 0x001fe20000000804 */
[----:B------:R-:W-:-:S07]  /*3ade0*/  CS2R R32, SRZ ;  /* 0x0000000000207805 */ /* 0x000fce000001ff00 */
[----:B------:R-:W-:-:S08]  /*3adf0*/  DFMA R4, R4, R4, R4 ;  /* 0x000000040404722b */ /* 0x000fd00000000004 */
[----:B------:R-:W-:-:S08]  /*3ae00*/  DFMA R4, R2, R4, R2 ;  /* 0x000000040204722b */ /* 0x000fd00000000002 */
[----:B------:R-:W-:-:S08]  /*3ae10*/  DMUL R2, R4, UR4 ;  /* 0x0000000404027c28 */ /* 0x000fd00008000000 */
[----:B------:R-:W-:-:S08]  /*3ae20*/  DFMA R2, R4, UR4, R2 ;  /* 0x0000000404027c2b */ /* 0x000fd00008000002 */
[C---:B------:R-:W-:Y:S02]  /*3ae30*/  DMUL R6, R2.reuse, R2 ;  /* 0x0000000202067228 */ /* 0x040fe40000000000 */
[----:B------:R-:W-:Y:S02]  /*3ae40*/  DADD R10, -R2, UR4 ;  /* 0x00000004020a7e29 */ /* 0x000fe40008000100 */
[----:B------:R-:W-:-:S04]  /*3ae50*/  DFMA R12, R12, UR8, R2 ;  /* 0x000000080c0c7c2b */ /* 0x000fc80008000002 */
[----:B------:R-:W-:Y:S01]  /*3ae60*/  DFMA R8, R6, UR6, R8 ;  /* 0x0000000606087c2b */ /* 0x000fe20008000008 */
[----:B------:R-:W-:Y:S01]  /*3ae70*/  UMOV UR6, 0x9f02676f ;  /* 0x9f02676f00067882 */ /* 0x000fe20000000000 */
[----:B------:R-:W-:Y:S01]  /*3ae80*/  UMOV UR7, 0x3ef3b266 ;  /* 0x3ef3b26600077882 */ /* 0x000fe20000000000 */
[----:B------:R-:W-:Y:S02]  /*3ae90*/  DADD R10, R10, R10 ;  /* 0x000000000a0a7229 */ /* 0x000fe4000000000a */
[----:B------:R-:W-:-:S03]  /*3aea0*/  DFMA R14, -R14, 1, R12 ;  /* 0x3ff000000e0e782b */ /* 0x000fc6000000010c */
[----:B------:R-:W-:Y:S01]  /*3aeb0*/  DFMA R8, R6, R8, UR6 ;  /* 0x0000000606087e2b */ /* 0x000fe20008000008 */
[----:B------:R-:W-:Y:S01]  /*3aec0*/  UMOV UR6, 0xa9ab0956 ;  /* 0xa9ab095600067882 */ /* 0x000fe20000000000 */
[----:B------:R-:W-:Y:S01]  /*3aed0*/  UMOV UR7, 0x3f1745cb ;  /* 0x3f1745cb00077882 */ /* 0x000fe20000000000 */
[C---:B------:R-:W-:Y:S02]  /*3aee0*/  DFMA R10, -R2.reuse, UR4, R10 ;  /* 0x00000004020a7c2b */ /* 0x040fe4000800010a */
[----:B------:R-:W-:-:S03]  /*3aef0*/  DADD R14, -R2, R14 ;  /* 0x00000000020e7229 */ /* 0x000fc6000000010e */
        /* <DEDUP_REMOVED lines=14> */
[----:B------:R-:W-:Y:S02]  /*3afe0*/  DMUL R8, R6, R8 ;  /* 0x0000000806087228 */ /* 0x000fe40000000000 */
[----:B------:R-:W-:-:S06]  /*3aff0*/  DMUL R6, R36, R52 ;  /* 0x0000003424067228 */ /* 0x000fcc0000000000 */
[----:B------:R-:W-:Y:S01]  /*3b000*/  DFMA R8, R2, R8, R10 ;  /* 0x000000080208722b */ /* 0x000fe2000000000a */
[----:B------:R-:W-:Y:S01]  /*3b010*/  IMAD.MOV.U32 R2, RZ, RZ, 0x3b39803f ;  /* 0x3b39803fff027424 */ /* 0x000fe200078e00ff */
[----:B------:R-:W-:Y:S01]  /*3b020*/  DSETP.GTU.AND P0, PT, R6, RZ, PT ;  /* 0x000000ff0600722a */ /* 0x000fe20003f0c000 */
[----:B------:R-:W-:-:S05]  /*3b030*/  IMAD.MOV.U32 R3, RZ, RZ, 0x3c7abc9e ;  /* 0x3c7abc9eff037424 */ /* 0x000fca00078e00ff */
[----:B------:R-:W-:-:S08]  /*3b040*/  DADD R8, R8, -R14 ;  /* 0x0000000008087229 */ /* 0x000fd0000000080e */
[----:B------:R-:W-:-:S08]  /*3b050*/  DFMA R2, R2, UR8, R8 ;  /* 0x0000000802027c2b */ /* 0x000fd00008000008 */
[----:B------:R-:W-:Y:S01]  /*3b060*/  DADD R4, R12, R2 ;  /* 0x000000000c047229 */ /* 0x000fe20000000002 */
[----:B------:R-:W-:Y:S10]  /*3b070*/  @!P0 BRA `(.L_x_1137) ;  /* 0x0000002800248947 */ /* 0x000ff40003800000 */
[----:B------:R-:W-:Y:S01]  /*3b080*/  MOV R0, 0x1 ;  /* 0x0000000100007802 */ /* 0x000fe20000000f00 */
[----:B------:R-:W-:Y:S01]  /*3b090*/  IMAD.MOV.U32 R20, RZ, RZ, -0x435e50d8 ;  /* 0xbca1af28ff147424 */ /* 0x000fe200078e00ff */
[----:B------:R-:W-:Y:S01]  /*3b0a0*/  MOV R2, 0xbca1af28 ;  /* 0xbca1af2800027802 */ /* 0x000fe20000000f00 */
[----:B------:R-:W-:Y:S02]  /*3b0b0*/  IMAD.MOV.U32 R21, RZ, RZ, 0x3fcaf286 ;  /* 0x3fcaf286ff157424 */ /* 0x000fe400078e00ff */
[----:B------:R-:W-:Y:S02]  /*3b0c0*/  IMAD.MOV.U32 R14, RZ, RZ, 0x0 ;  /* 0x00000000ff0e7424 */ /* 0x000fe400078e00ff */
[----:B------:R-:W-:Y:S02]  /*3b0d0*/  IMAD.MOV.U32 R15, RZ, RZ, 0x40130000 ;  /* 0x40130000ff0f7424 */ /* 0x000fe400078e00ff */
[----:B------:R-:W-:-:S07]  /*3b0e0*/  IMAD.MOV.U32 R3, RZ, RZ, 0x3fcaf286 ;  /* 0x3fcaf286ff037424 */ /* 0x000fce00078e00ff */
.L_x_1171:
        /* <DEDUP_REMOVED lines=22> */
.L_x_1139:
[----:B------:R-:W-:Y:S05]  /*3b250*/  BSYNC.RECONVERGENT B0 ;  /* 0x0000000000007941 */ /* 0x000fea0003800200 */
.L_x_1138:
        /* <DEDUP_REMOVED lines=29> */
.L_x_1142:
[----:B------:R-:W-:Y:S05]  /*3b430*/  BSYNC.RECONVERGENT B0 ;  /* 0x0000000000007941 */ /* 0x000fea0003800200 */
.L_x_1141:
        /* <DEDUP_REMOVED lines=29> */
.L_x_1144:
[----:B------:R-:W-:Y:S05]  /*3b610*/  BSYNC.RECONVERGENT B0 ;  /* 0x0000000000007941 */ /* 0x000fea0003800200 */
.L_x_1143:
        /* <DEDUP_REMOVED lines=29> */
.L_x_1146:
[----:B------:R-:W-:Y:S05]  /*3b7f0*/  BSYNC.RECONVERGENT B0 ;  /* 0x0000000000007941 */ /* 0x000fea0003800200 */
.L_x_1145:
        /* <DEDUP_REMOVED lines=29> */
.L_x_1148:
[----:B------:R-:W-:Y:S05]  /*3b9d0*/  BSYNC.RECONVERGENT B0 ;  /* 0x0000000000007941 */ /* 0x000fea0003800200 */
.L_x_1147:
        /* <DEDUP_REMOVED lines=29> */
.L_x_1150:
[----:B------:R-:W-:Y:S05]  /*3bbb0*/  BSYNC.RECONVERGENT B0 ;  /* 0x0000000000007941 */ /* 0x000fea0003800200 */
.L_x_1149:
        /* <DEDUP_REMOVED lines=29> */
.L_x_1152:
[----:B------:R-:W-:Y:S05]  /*3bd90*/  BSYNC.RECONVERGENT B0 ;  /* 0x0000000000007941 */ /* 0x000fea0003800200 */
.L_x_1151:
        /* <DEDUP_REMOVED lines=29> */
.L_x_1154:
[----:B------:R-:W-:Y:S05]  /*3bf70*/  BSYNC.RECONVERGENT B0 ;  /* 0x0000000000007941 */ /* 0x000fea0003800200 */
.L_x_1153:
        /* <DEDUP_REMOVED lines=29> */
.L_x_1156:
[----:B------:R-:W-:Y:S05]  /*3c150*/  BSYNC.RECONVERGENT B0 ;  /* 0x0000000000007941 */ /* 0x000fea0003800200 */
.L_x_1155:
        /* <DEDUP_REMOVED lines=29> */
.L_x_1158:
[----:B------:R-:W-:Y:S05]  /*3c330*/  BSYNC.RECONVERGENT B0 ;  /* 0x0000000000007941 */ /* 0x000fea0003800200 */
.L_x_1157:
        /* <DEDUP_REMOVED lines=29> */
.L_x_1160:
[----:B------:R-:W-:Y:S05]  /*3c510*/  BSYNC.RECONVERGENT B0 ;  /* 0x0000000000007941 */ /* 0x000fea0003800200 */
.L_x_1159:
        /* <DEDUP_REMOVED lines=29> */
.L_x_1162:
[----:B------:R-:W-:Y:S05]  /*3c6f0*/  BSYNC.RECONVERGENT B0 ;  /* 0x0000000000007941 */ /* 0x000fea0003800200 */
.L_x_1161:
        /* <DEDUP_REMOVED lines=29> */
.L_x_1164:
[----:B------:R-:W-:Y:S05]  /*3c8d0*/  BSYNC.RECONVERGENT B0 ;  /* 0x0000000000007941 */ /* 0x000fea0003800200 */
.L_x_1163:
        /* <DEDUP_REMOVED lines=29> */
.L_x_1166:
[----:B------:R-:W-:Y:S05]  /*3cab0*/  BSYNC.RECONVERGENT B0 ;  /* 0x0000000000007941 */ /* 0x000fea0003800200 */
.L_x_1165:
        /* <DEDUP_REMOVED lines=29> */
.L_x_1168:
[----:B------:R-:W-:Y:S05]  /*3cc90*/  BSYNC.RECONVERGENT B0 ;  /* 0x0000000000007941 */ /* 0x000fea0003800200 */
.L_x_1167:
        /* <DEDUP_REMOVED lines=29> */
.L_x_1170:
[----:B------:R-:W-:Y:S05]  /*3ce70*/  BSYNC.RECONVERGENT B0 ;  /* 0x0000000000007941 */ /* 0x000fea0003800200 */
.L_x_1169:
        /* <DEDUP_REMOVED lines=18> */
.L_x_1172:
[----:B------:R-:W-:Y:S05]  /*3cfa0*/  BRA `(.L_x_1173) ;  /* 0x0000000800807947 */ /* 0x000fea0003800000 */
.L_x_1140:
[----:B------:R-:W-:Y:S01]  /*3cfb0*/  ISETP.GT.AND P0, PT, R7, 0xfffff, PT ;  /* 0x000fffff0700780c */ /* 0x000fe20003f04270 */
[----:B------:R-:W-:Y:S01]  /*3cfc0*/  IMAD.MOV.U32 R8, RZ, RZ, R6 ;  /* 0x000000ffff087224 */ /* 0x000fe200078e0006 */
[----:B------:R-:W-:Y:S01]  /*3cfd0*/  MOV R0, R7 ;  /* 0x0000000700007202 */ /* 0x000fe20000000f00 */
[----:B------:R-:W-:Y:S01]  /*3cfe0*/  BSSY.RECONVERGENT B0, `(.L_x_1174) ;  /* 0x0000051000007945 */ /* 0x000fe20003800200 */
[----:B------:R-:W-:-:S09]  /*3cff0*/  IMAD.MOV.U32 R33, RZ, RZ, -0x3ff ;  /* 0xfffffc01ff217424 */ /* 0x000fd200078e00ff */
[----:B------:R-:W-:Y:S01]  /*3d000*/  @!P0 DMUL R10, R36, R52 ;  /* 0x00000034240a8228 */ /* 0x000fe20000000000 */
[----:B------:R-:W-:-:S07]  /*3d010*/  @!P0 MOV R33, 0xfffffbcb ;  /* 0xfffffbcb00218802 */ /* 0x000fce0000000f00 */
[----:B------:R-:W-:-:S10]  /*3d020*/  @!P0 DMUL R6, R10, 1.80143985094819840000e+16 ;  /* 0x435000000a068828 */ /* 0x000fd40000000000 */
[----:B------:R-:W-:Y:S02]  /*3d030*/  @!P0 IMAD.MOV.U32 R0, RZ, RZ, R7 ;  /* 0x000000ffff008224 */ /* 0x000fe400078e0007 */
[----:B------:R-:W-:Y:S02]  /*3d040*/  @!P0 IMAD.MOV.U32 R8, RZ, RZ, R6 ;  /* 0x000000ffff088224 */ /* 0x000fe400078e0006 */
[----:B------:R-:W-:-:S05]  /*3d050*/  VIADD R9, R0, 0xffffffff ;  /* 0xffffffff00097836 */ /* 0x000fca0000000000 */
[----:B------:R-:W-:-:S13]  /*3d060*/  ISETP.GT.U32.AND P1, PT, R9, 0x7feffffe, PT ;  /* 0x7feffffe0900780c */ /* 0x000fda0003f24070 */
[----:B------:R-:W-:Y:S05]  /*3d070*/  @P1 BRA `(.L_x_1175) ;  /* 0x0000000400041947 */ /* 0x000fea0003800000 */
[----:B------:R-:W-:Y:S01]  /*3d080*/  LOP3.LUT R6, R0, 0xfffff, RZ, 0xc0, !PT ;  /* 0x000fffff00067812 */ /* 0x000fe200078ec0ff */
[----:B------:R-:W-:Y:S01]  /*3d090*/  IMAD.MOV.U32 R20, RZ, RZ, -0x748574fc ;  /* 0x8b7a8b04ff147424 */ /* 0x000fe200078e00ff */
[----:B------:R-:W-:Y:S01]  /*3d0a0*/  MOV R10, RZ ;  /* 0x000000ff000a7202 */ /* 0x000fe20000000f00 */
        /* <DEDUP_REMOVED lines=62> */
.L_x_1175:
[----:B------:R-:W-:Y:S01]  /*3d490*/  MOV R8, 0x0 ;  /* 0x0000000000087802 */ /* 0x000fe20000000f00 */
[----:B------:R-:W-:Y:S01]  /*3d4a0*/  IMAD.MOV.U32 R9, RZ, RZ, 0x7ff00000 ;  /* 0x7ff00000ff097424 */ /* 0x000fe200078e00ff */
[----:B------:R-:W-:-:S05]  /*3d4b0*/  LOP3.LUT P0, RZ, R7, 0x7fffffff, RZ, 0xc0, !PT ;  /* 0x7fffffff07ff7812 */ /* 0x000fca000780c0ff */
[----:B------:R-:W-:-:S10]  /*3d4c0*/  DFMA R8, R6, R8, +INF ;  /* 0x7ff000000608742b */ /* 0x000fd40000000008 */
[----:B------:R-:W-:Y:S02]  /*3d4d0*/  FSEL R6, R8, RZ, P0 ;  /* 0x000000ff08067208 */ /* 0x000fe40000000000 */
[----:B------:R-:W-:-:S07]  /*3d4e0*/  FSEL R7, R9, -QNAN , P0 ;  /* 0xfff0000009077808 */ /* 0x000fce0000000000 */
.L_x_1176:
[----:B------:R-:W-:Y:S05]  /*3d4f0*/  BSYNC.RECONVERGENT B0 ;  /* 0x0000000000007941 */ /* 0x000fea0003800200 */
.L_x_1174:
[----:B------:R-:W-:Y:S01]  /*3d500*/  DMUL R8, R36, R52 ;  /* 0x0000003424087228 */ /* 0x000fe20000000000 */
[----:B------:R-:W-:Y:S01]  /*3d510*/  IMAD.MOV.U32 R10, RZ, RZ, 0x652b82fe ;  /* 0x652b82feff0a7424 */ /* 0x000fe200078e00ff */
[----:B------:R-:W-:Y:S01]  /*3d520*/  DADD R4, R56, -R4 ;  /* 0x0000000038047229 */ /* 0x000fe20000000804 */
[----:B------:R-:W-:Y:S01]  /*3d530*/  IMAD.MOV.U32 R11, RZ, RZ, 0x3ff71547 ;  /* 0x3ff71547ff0b7424 */ /* 0x000fe200078e00ff */
[----:B------:R-:W-:Y:S01]  /*3d540*/  UMOV UR4, 0xfefa39ef ;  /* 0xfefa39ef00047882 */ /* 0x000fe20000000000 */
[----:B------:R-:W-:Y:S01]  /*3d550*/  UMOV UR5, 0x3fe62e42 ;  /* 0x3fe62e4200057882 */ /* 0x000fe20000000000 */
[----:B------:R-:W-:Y:S02]  /*3d560*/  BSSY.RECONVERGENT B0, `(.L_x_1177) ;  /* 0x0000038000007945 */ /* 0x000fe40003800200 */
[----:B------:R-:W-:-:S08]  /*3d570*/  DFMA R6, R6, 4.75, -R8 ;  /* 0x401300000606782b */ /* 0x000fd00000000808 */
        /* <DEDUP_REMOVED lines=54> */
.L_x_1178:
[----:B------:R-:W-:Y:S05]  /*3d8e0*/  BSYNC.RECONVERGENT B0 ;  /* 0x0000000000007941 */ /* 0x000fea0003800200 */
.L_x_1177:
[----:B------:R-:W-:Y:S01]  /*3d8f0*/  DMUL R32, R32, R2 ;  /* 0x0000000220207228 */ /* 0x000fe20000000000 */
[----:B------:R-:W-:Y:S10]  /*3d900*/  BRA `(.L_x_1173) ;  /* 0x0000000000287947 */ /* 0x000ff40003800000 */
.L_x_1137:
[----:B------:R-:W-:-:S14]  /*3d910*/  DSETP.GEU.AND P0, PT, R6, RZ, PT ;  /* 0x000000ff0600722a */ /* 0x000fdc0003f0e000 */
        /* <DEDUP_REMOVED lines=9> */
.L_x_1173:
[----:B------:R-:W-:Y:S05]  /*3d9b0*/  BSYNC.RECONVERGENT B8 ;  /* 0x0000000000087941 */ /* 0x000fea0003800200 */
.L_x_1136:
[----:B------:R-:W-:Y:S01]  /*3d9c0*/  DADD R20, -R32, 1 ;  /* 0x3ff0000020147429 */ /* 0x000fe20000000100 */
[----:B------:R-:W-:Y:S10]  /*3d9d0*/  BRA `(.L_x_1179) ;  /* 0x0000002000147947 */ /* 0x000ff40003800000 */
.L_x_1135:
[----:B------:R-:W0:Y:S01]  /*3d9e0*/  MUFU.RCP64H R3, 2.158603668212890625 ;  /* 0x400144d200037908 */ /* 0x000e220000001800 */
[----:B------:R-:W-:Y:S01]  /*3d9f0*/  IMAD.MOV.U32 R4, RZ, RZ, 0x72c13e0f ;  /* 0x72c13e0fff047424 */ /* 0x000fe200078e00ff */
[----:B------:R-:W-:Y:S01]  /*3da00*/  MOV R2, RZ ;  /* 0x000000ff00027202 */ /* 0x000fe20000000f00 */
[----:B------:R-:W-:Y:S01]  /*3da10*/  IMAD.MOV.U32 R5, RZ, RZ, 0x400144d2 ;  /* 0x400144d2ff057424 */ /* 0x000fe200078e00ff */
[----:B------:R-:W-:Y:S01]  /*3da20*/  UMOV UR4, 0x2c13e0f0 ;  /* 0x2c13e0f000047882 */ /* 0x000fe20000000000 */
[----:B------:R-:W-:Y:S01]  /*3da30*/  UMOV UR5, 0x3fc44d27 ;  /* 0x3fc44d2700057882 */ /* 0x000fe20000000000 */
[----:B------:R-:W-:Y:S01]  /*3da40*/  UMOV UR6, 0x3ae80f1e ;  /* 0x3ae80f1e00067882 */ /* 0x000fe20000000000 */
[----:B------:R-:W-:Y:S01]  /*3da50*/  UMOV UR7, 0x3eb1380b ;  /* 0x3eb1380b00077882 */ /* 0x000fe20000000000 */
[----:B------:R-:W-:Y:S01]  /*3da60*/  DFMA R10, R36, R52, 1 ;  /* 0x3ff00000240a742b */ /* 0x000fe20000000034 */
[----:B------:R-:W-:Y:S01]  /*3da70*/  IMAD.MOV.U32 R20, RZ, RZ, -0x105c611 ;  /* 0xfefa39efff147424 */ /* 0x000fe200078e00ff */
[----:B------:R-:W-:Y:S01]  /*3da80*/  BSSY.RECONVERGENT B0, `(.L_x_1180) ;  /* 0x0000041000007945 */ /* 0x000fe20003800200 */
[----:B------:R-:W-:-:S02]  /*3da90*/  IMAD.MOV.U32 R21, RZ, RZ, 0x3fe62e42 ;  /* 0x3fe62e42ff157424 */ /* 0x000fc400078e00ff */
[----:B------:R-:W-:Y:S02]  /*3daa0*/  IMAD.MOV.U32 R32, RZ, RZ, -0x105c611 ;  /* 0xfefa39efff207424 */ /* 0x000fe400078e00ff */
[----:B------:R-:W-:Y:S01]  /*3dab0*/  IMAD.MOV.U32 R33, RZ, RZ, 0x3fe62e42 ;  /* 0x3fe62e42ff217424 */ /* 0x000fe200078e00ff */
[----:B------:R-:W-:Y:S02]  /*3dac0*/  DADD R10, R10, -4.75 ;  /* 0xc01300000a0a7429 */ /* 0x000fe40000000000 */
[----:B0-----:R-:W-:-:S08]  /*3dad0*/  DFMA R4, R2, -R4, 1 ;  /* 0x3ff000000204742b */ /* 0x001fd00000000804 */
[----:B------:R-:W-:-:S08]  /*3dae0*/  DFMA R4, R4, R4, R4 ;  /* 0x000000040404722b */ /* 0x000fd00000000004 */
[----:B------:R-:W-:-:S08]  /*3daf0*/  DFMA R4, R2, R4, R2 ;  /* 0x000000040204722b */ /* 0x000fd00000000002 */
[----:B------:R-:W-:-:S08]  /*3db00*/  DMUL R2, R4, UR4 ;  /* 0x0000000404027c28 */ /* 0x000fd00008000000 */
[----:B------:R-:W-:Y:S01]  /*3db10*/  DFMA R6, R4, UR4, R2 ;  /* 0x0000000404067c2b */ /* 0x000fe20008000002 */
[----:B------:R-:W-:Y:S02]  /*3db20*/  IMAD.MOV.U32 R2, RZ, RZ, -0x748574fc ;  /* 0x8b7a8b04ff027424 */ /* 0x000fe400078e00ff */
[----:B------:R-:W-:-:S05]  /*3db30*/  IMAD.MOV.U32 R3, RZ, RZ, 0x3ed0ee25 ;  /* 0x3ed0ee25ff037424 */ /* 0x000fca00078e00ff */
[C---:B------:R-:W-:Y:S02]  /*3db40*/  DMUL R8, R6.reuse, R6 ;  /* 0x0000000606087228 */ /* 0x040fe40000000000 */
[----:B------:R-:W-:-:S06]  /*3db50*/  DADD R14, -R6, UR4 ;  /* 0x00000004060e7e29 */ /* 0x000fcc0008000100 */
[----:B------:R-:W-:Y:S01]  /*3db60*/  DFMA R2, R8, UR6, R2 ;  /* 0x0000000608027c2b */ /* 0x000fe20008000002 */
[----:B------:R-:W-:Y:S01]  /*3db70*/  UMOV UR6, 0x9f02676f ;  /* 0x9f02676f00067882 */ /* 0x000fe20000000000 */
[----:B------:R-:W-:Y:S01]  /*3db80*/  UMOV UR7, 0x3ef3b266 ;  /* 0x3ef3b26600077882 */ /* 0x000fe20000000000 */
[----:B------:R-:W-:-:S05]  /*3db90*/  DADD R14, R14, R14 ;  /* 0x000000000e0e7229 */ /* 0x000fca000000000e */
[----:B------:R-:W-:Y:S01]  /*3dba0*/  DFMA R2, R8, R2, UR6 ;  /* 0x0000000608027e2b */ /* 0x000fe20008000002 */
[----:B------:R-:W-:Y:S01]  /*3dbb0*/  UMOV UR6, 0xa9ab0956 ;  /* 0xa9ab095600067882 */ /* 0x000fe20000000000 */
[----:B------:R-:W-:Y:S01]  /*3dbc0*/  UMOV UR7, 0x3f1745cb ;  /* 0x3f1745cb00077882 */ /* 0x000fe20000000000 */
[----:B------:R-:W-:Y:S01]  /*3dbd0*/  DFMA R14, -R6, UR4, R14 ;  /* 0x00000004060e7c2b */ /* 0x000fe2000800010e */
[----:B------:R-:W-:Y:S01]  /*3dbe0*/  UMOV UR4, 0x55555554 ;  /* 0x5555555400047882 */ /* 0x000fe20000000000 */
[----:B------:R-:W-:-:S03]  /*3dbf0*/  UMOV UR5, 0x3fb55555 ;  /* 0x3fb5555500057882 */ /* 0x000fc60000000000 */
        /* <DEDUP_REMOVED lines=9> */
[----:B------:R-:W-:Y:S01]  /*3dc90*/  UMOV UR7, 0x3f899999 ;  /* 0x3f89999900077882 */ /* 0x000fe20000000000 */
[----:B------:R-:W0:Y:S01]  /*3dca0*/  MUFU.RCP64H R3, R11 ;  /* 0x0000000b00037308 */ /* 0x000e220000001800 */
[----:B------:R-:W-:-:S04]  /*3dcb0*/  IADD3 R2, PT, PT, R11, 0x300402, RZ ;  /* 0x003004020b027810 */ /* 0x000fc80007ffe0ff */
[----:B------:R-:W-:Y:S01]  /*3dcc0*/  DFMA R12, R8, R12, UR6 ;  /* 0x00000006080c7e2b */ /* 0x000fe2000800000c */
[----:B------:R-:W-:Y:S01]  /*3dcd0*/  UMOV UR6, 0x0 ;  /* 0x0000000000067882 */ /* 0x000fe20000000000 */
[----:B------:R-:W-:Y:S01]  /*3dce0*/  UMOV UR7, 0x3ff00000 ;  /* 0x3ff0000000077882 */ /* 0x000fe20000000000 */
[----:B------:R-:W-:Y:S01]  /*3dcf0*/  FSETP.GEU.AND P0, PT, |R2|, 5.8789094863358348022e-39, PT ;  /* 0x004004020200780b */ /* 0x000fe20003f0e200 */
[----:B------:R-:W-:-:S04]  /*3dd00*/  DFMA R20, R20, UR6, R6 ;  /* 0x0000000614147c2b */ /* 0x000fc80008000006 */
[----:B------:R-:W-:Y:S02]  /*3dd10*/  DFMA R12, R8, R12, UR4 ;  /* 0x00000004080c7e2b */ /* 0x000fe4000800000c */
[----:B0-----:R-:W-:Y:S02]  /*3dd20*/  DFMA R4, -R10, R2, 1 ;  /* 0x3ff000000a04742b */ /* 0x001fe40000000102 */
[----:B------:R-:W-:-:S04]  /*3dd30*/  DFMA R32, -R32, 1, R20 ;  /* 0x3ff000002020782b */ /* 0x000fc80000000114 */
[----:B------:R-:W-:Y:S01]  /*3dd40*/  DMUL R12, R8, R12 ;  /* 0x0000000c080c7228 */ /* 0x000fe20000000000 */
[----:B------:R-:W-:Y:S01]  /*3dd50*/  IMAD.MOV.U32 R8, RZ, RZ, 0x3b39803f ;  /* 0x3b39803fff087424 */ /* 0x000fe200078e00ff */
[----:B------:R-:W-:Y:S01]  /*3dd60*/  DFMA R4, R4, R4, R4 ;  /* 0x000000040404722b */ /* 0x000fe20000000004 */
[----:B------:R-:W-:Y:S01]  /*3dd70*/  IMAD.MOV.U32 R9, RZ, RZ, 0x3c7abc9e ;  /* 0x3c7abc9eff097424 */ /* 0x000fe200078e00ff */
[----:B------:R-:W-:-:S04]  /*3dd80*/  DADD R32, -R6, R32 ;  /* 0x0000000006207229 */ /* 0x000fc80000000120 */
[----:B------:R-:W-:Y:S02]  /*3dd90*/  DFMA R12, R6, R12, R14 ;  /* 0x0000000c060c722b */ /* 0x000fe4000000000e */
[----:B------:R-:W-:Y:S01]  /*3dda0*/  DFMA R4, R2, R4, R2 ;  /* 0x000000040204722b */ /* 0x000fe20000000002 */
[----:B------:R-:W-:Y:S01]  /*3ddb0*/  MOV R2, R10 ;  /* 0x0000000a00027202 */ /* 0x000fe20000000f00 */
[----:B------:R-:W-:-:S04]  /*3ddc0*/  IMAD.MOV.U32 R3, RZ, RZ, R11 ;  /* 0x000000ffff037224 */ /* 0x000fc800078e000b */
[----:B------:R-:W-:Y:S02]  /*3ddd0*/  DADD R12, R12, -R32 ;  /* 0x000000000c0c7229 */ /* 0x000fe40000000820 */
[----:B------:R-:W-:-:S06]  /*3dde0*/  DFMA R6, -R10, R4, 1 ;  /* 0x3ff000000a06742b */ /* 0x000fcc0000000104 */
[----:B------:R-:W-:Y:S02]  /*3ddf0*/  DFMA R12, R8, UR6, R12 ;  /* 0x00000006080c7c2b */ /* 0x000fe4000800000c */
[----:B------:R-:W-:-:S06]  /*3de00*/  DFMA R8, R4, R6, R4 ;  /* 0x000000060408722b */ /* 0x000fcc0000000004 */
        /* <DEDUP_REMOVED lines=8> */
.L_x_1181:
[----:B------:R-:W-:Y:S05]  /*3de90*/  BSYNC.RECONVERGENT B0 ;  /* 0x0000000000007941 */ /* 0x000fea0003800200 */
.L_x_1180:
        /* <DEDUP_REMOVED lines=9> */
.L_x_1201:
        /* <DEDUP_REMOVED lines=9> */
[----:B-1----:R-:W-:-:S06]  /*3dfc0*/  DADD R8, R8, -4.75 ;  /* 0xc013000008087429 */ /* 0x002fcc0000000000 */
        /* <DEDUP_REMOVED lines=20> */
.L_x_1185:
[----:B------:R-:W-:Y:S05]  /*3e110*/  BSYNC.RECONVERGENT B1 ;  /* 0x0000000000017941 */ /* 0x000fea0003800200 */
.L_x_1184:
        /* <DEDUP_REMOVED lines=24> */
.L_x_1187:
[----:B------:R-:W-:Y:S05]  /*3e2a0*/  BSYNC.RECONVERGENT B1 ;  /* 0x0000000000017941 */ /* 0x000fea0003800200 */
.L_x_1186:
        /* <DEDUP_REMOVED lines=42> */
.L_x_1190:
[----:B------:R-:W-:Y:S05]  /*3e550*/  BSYNC.RECONVERGENT B1 ;  /* 0x0000000000017941 */ /* 0x000fea0003800200 */
.L_x_1189:
        /* <DEDUP_REMOVED lines=24> */
.L_x_1192:
[----:B------:R-:W-:Y:S05]  /*3e6e0*/  BSYNC.RECONVERGENT B1 ;  /* 0x0000000000017941 */ /* 0x000fea0003800200 */
.L_x_1191:
        /* <DEDUP_REMOVED lines=20> */
[----:B-1----:R-:W-:-:S06]  /*3e830*/  DADD R6, R6, -4.75 ;  /* 0xc013000006067429 */ /* 0x002fcc0000000000 */
        /* <DEDUP_REMOVED lines=21> */
.L_x_1194:
[----:B------:R-:W-:Y:S05]  /*3e990*/  BSYNC.RECONVERGENT B1 ;  /* 0x0000000000017941 */ /* 0x000fea0003800200 */
.L_x_1193:
        /* <DEDUP_REMOVED lines=24> */
.L_x_1196:
[----:B------:R-:W-:Y:S05]  /*3eb20*/  BSYNC.RECONVERGENT B1 ;  /* 0x0000000000017941 */ /* 0x000fea0003800200 */
.L_x_1195:
        /* <DEDUP_REMOVED lines=42> */
.L_x_1198:
[----:B------:R-:W-:Y:S05]  /*3edd0*/  BSYNC.RECONVERGENT B1 ;  /* 0x0000000000017941 */ /* 0x000fea0003800200 */
.L_x_1197:
        /* <DEDUP_REMOVED lines=25> */
.L_x_1200:
[----:B------:R-:W-:Y:S05]  /*3ef70*/  BSYNC.RECONVERGENT B1 ;  /* 0x0000000000017941 */ /* 0x000fea0003800200 */
.L_x_1199:
        /* <DEDUP_REMOVED lines=14> */
.L_x_1183:
        /* <DEDUP_REMOVED lines=8> */
.L_x_1188:
[----:B------:R-:W-:Y:S05]  /*3f0e0*/  BSYNC.RECONVERGENT B8 ;  /* 0x0000000000087941 */ /* 0x000fea0003800200 */
.L_x_1182:
        /* <DEDUP_REMOVED lines=77> */
.L_x_1203:
[----:B------:R-:W-:Y:S01]  /*3f5c0*/  IMAD.MOV.U32 R2, RZ, RZ, 0x0 ;  /* 0x00000000ff027424 */ /* 0x000fe200078e00ff */
[----:B------:R-:W-:Y:S01]  /*3f5d0*/  LOP3.LUT P0, RZ, R59, 0x7fffffff, RZ, 0xc0, !PT ;  /* 0x7fffffff3bff7812 */ /* 0x000fe2000780c0ff */
[----:B------:R-:W-:-:S06]  /*3f5e0*/  IMAD.MOV.U32 R3, RZ, RZ, 0x7ff00000 ;  /* 0x7ff00000ff037424 */ /* 0x000fcc00078e00ff */
[----:B------:R-:W-:-:S10]  /*3f5f0*/  DFMA R2, R58, R2, +INF ;  /* 0x7ff000003a02742b */ /* 0x000fd40000000002 */
[----:B------:R-:W-:Y:S02]  /*3f600*/  FSEL R2, R2, RZ, P0 ;  /* 0x000000ff02027208 */ /* 0x000fe40000000000 */
[----:B------:R-:W-:-:S07]  /*3f610*/  FSEL R3, R3, -QNAN , P0 ;  /* 0xfff0000003037808 */ /* 0x000fce0000000000 */
.L_x_1204:
[----:B------:R-:W-:Y:S05]  /*3f620*/  BSYNC.RECONVERGENT B0 ;  /* 0x0000000000007941 */ /* 0x000fea0003800200 */
.L_x_1202:
[----:B------:R-:W-:Y:S01]  /*3f630*/  DMUL R4, R36, R52 ;  /* 0x0000003424047228 */ /* 0x000fe20000000000 */
[----:B------:R-:W-:Y:S01]  /*3f640*/  IMAD.MOV.U32 R8, RZ, RZ, 0x652b82fe ;  /* 0x652b82feff087424 */ /* 0x000fe200078e00ff */
[----:B------:R-:W-:Y:S01]  /*3f650*/  DADD R6, R56, -R74 ;  /* 0x0000000038067229 */ /* 0x000fe2000000084a */
[----:B------:R-:W-:Y:S01]  /*3f660*/  MOV R9, 0x3ff71547 ;  /* 0x3ff7154700097802 */ /* 0x000fe20000000f00 */
        /* <DEDUP_REMOVED lines=58> */
.L_x_1206:
[----:B------:R-:W-:Y:S05]  /*3fa10*/  BSYNC.RECONVERGENT B0 ;  /* 0x0000000000007941 */ /* 0x000fea0003800200 */
.L_x_1205:
[----:B------:R-:W-:-:S11]  /*3fa20*/  DMUL R20, R20, R60 ;  /* 0x0000003c14147228 */ /* 0x000fd60000000000 */
.L_x_1179:
[----:B------:R-:W-:Y:S05]  /*3fa30*/  BSYNC.RECONVERGENT B7 ;  /* 0x0000000000077941 */ /* 0x000fea0003800200 */
.L_x_1134:
[----:B------:R-:W-:Y:S01]  /*3fa40*/  DADD R8, -RZ, |R36| ;  /* 0x00000000ff087229 */ /* 0x000fe20000000524 */
[----:B------:R-:W-:Y:S01]  /*3fa50*/  BSSY.RECONVERGENT B0, `(.L_x_1207) ;  /* 0x0000008000007945 */ /* 0x000fe20003800200 */
[----:B------:R-:W-:Y:S01]  /*3fa60*/  DSETP.NEU.AND P2, PT, R36, RZ, PT ;  /* 0x000000ff2400722a */ /* 0x000fe20003f4d000 */
[----:B------:R-:W-:Y:S01]  /*3fa70*/  ISETP.GE.AND P4, PT, R37, RZ, PT ;  /* 0x000000ff2500720c */ /* 0x000fe20003f86270 */
[----:B------:R-:W-:Y:S01]  /*3fa80*/  DMUL R20, R78, R20 ;  /* 0x000000144e147228 */ /* 0x000fe20000000000 */
[----:B------:R-:W-:Y:S01]  /*3fa90*/  IMAD.MOV.U32 R7, RZ, RZ, RZ ;  /* 0x000000ffff077224 */ /* 0x000fe200078e00ff */
[----:B------:R-:W-:Y:S01]  /*3faa0*/  MOV R10, 0x3fad0 ;  /* 0x0003fad0000a7802 */ /* 0x000fe20000000f00 */
[----:B------:R-:W-:-:S09]  /*3fab0*/  IMAD.MOV.U32 R6, RZ, RZ, 0x40100000 ;  /* 0x40100000ff067424 */ /* 0x000fd200078e00ff */
[----:B------:R-:W-:Y:S05]  /*3fac0*/  CALL.REL.NOINC `($_Z23cooling_function_singledddd$__internal_accurate_pow) ;  /* 0x00001694006c7944 */ /* 0x000fea0003c00000 */
[----:B------:R-:W-:Y:S05]  /*3fad0*/  BSYNC.RECONVERGENT B0 ;  /* 0x0000000000007941 */ /* 0x000fea0003800200 */
.L_x_1207:
[C---:B------:R-:W-:Y:S01]  /*3fae0*/  DADD R2, R36.reuse, 4 ;  /* 0x4010000024027429 */ /* 0x040fe20000000000 */
[----:B------:R-:W-:Y:S01]  /*3faf0*/  BSSY.RECONVERGENT B0, `(.L_x_1208) ;  /* 0x000000d000007945 */ /* 0x000fe20003800200 */
[----:B------:R-:W-:Y:S01]  /*3fb00*/  DADD R8, -RZ, |R36| ;  /* 0x00000000ff087229 */ /* 0x000fe20000000524 */
[----:B------:R-:W-:Y:S01]  /*3fb10*/  @!P2 CS2R R32, SRZ ;  /* 0x000000000020a805 */ /* 0x000fe2000001ff00 */
[----:B------:R-:W-:-:S06]  /*3fb20*/  DSETP.NEU.AND P1, PT, R36, RZ, PT ;  /* 0x000000ff2400722a */ /* 0x000fcc0003f2d000 */
[----:B------:R-:W-:-:S04]  /*3fb30*/  LOP3.LUT R2, R3, 0x7ff00000, RZ, 0xc0, !PT ;  /* 0x7ff0000003027812 */ /* 0x000fc800078ec0ff */
[----:B------:R-:W-:-:S13]  /*3fb40*/  ISETP.NE.AND P0, PT, R2, 0x7ff00000, PT ;  /* 0x7ff000000200780c */ /* 0x000fda0003f05270 */
[----:B------:R-:W-:Y:S05]  /*3fb50*/  @P0 BRA `(.L_x_1209) ;  /* 0x0000000000180947 */ /* 0x000fea0003800000 */
[----:B------:R-:W-:-:S14]  /*3fb60*/  DSETP.NAN.AND P0, PT, R36, R36, PT ;  /* 0x000000242400722a */ /* 0x000fdc0003f08000 */
[----:B------:R-:W-:Y:S01]  /*3fb70*/  @P0 DADD R32, R36, 4 ;  /* 0x4010000024200429 */ /* 0x000fe20000000000 */
[----:B------:R-:W-:Y:S10]  /*3fb80*/  @P0 BRA `(.L_x_1209) ;  /* 0x00000000000c0947 */ /* 0x000ff40003800000 */
[----:B------:R-:W-:-:S14]  /*3fb90*/  DSETP.NEU.AND P0, PT, |R36|, +INF , PT ;  /* 0x7ff000002400742a */ /* 0x000fdc0003f0d200 */
[----:B------:R-:W-:Y:S01]  /*3fba0*/  @!P0 MOV R32, 0x0 ;  /* 0x0000000000208802 */ /* 0x000fe20000000f00 */
[----:B------:R-:W-:-:S07]  /*3fbb0*/  @!P0 IMAD.MOV.U32 R33, RZ, RZ, 0x7ff00000 ;  /* 0x7ff00000ff218424 */ /* 0x000fce00078e00ff */
.L_x_1209:
[----:B------:R-:W-:Y:S05]  /*3fbc0*/  BSYNC.RECONVERGENT B0 ;  /* 0x0000000000007941 */ /* 0x000fea0003800200 */
.L_x_1208:
[----:B------:R-:W-:Y:S01]  /*3fbd0*/  ISETP.NE.AND P0, PT, R84, RZ, PT ;  /* 0x000000ff5400720c */ /* 0x000fe20003f05270 */
[----:B------:R-:W-:Y:S01]  /*3fbe0*/  BSSY.RECONVERGENT B0, `(.L_x_1210) ;  /* 0x0000007000007945 */ /* 0x000fe20003800200 */
[----:B------:R-:W-:Y:S01]  /*3fbf0*/  IMAD.MOV.U32 R7, RZ, RZ, RZ ;  /* 0x000000ffff077224 */ /* 0x000fe200078e00ff */
[----:B------:R-:W-:Y:S01]  /*3fc00*/  MOV R10, 0x3fc50 ;  /* 0x0003fc50000a7802 */ /* 0x000fe20000000f00 */
[----:B------:R-:W-:Y:S01]  /*3fc10*/  IMAD.MOV.U32 R6, RZ, RZ, 0x40080000 ;  /* 0x40080000ff067424 */ /* 0x000fe200078e00ff */
[----:B------:R-:W-:Y:S02]  /*3fc20*/  FSEL R2, R32, RZ, P0 ;  /* 0x000000ff20027208 */ /* 0x000fe40000000000 */
[----:B------:R-:W-:-:S07]  /*3fc30*/  FSEL R3, R33, 1.875, P0 ;  /* 0x3ff0000021037808 */ /* 0x000fce0000000000 */
[----:B------:R-:W-:Y:S05]  /*3fc40*/  CALL.REL.NOINC `($_Z23cooling_function_singledddd$__internal_accurate_pow) ;  /* 0x00001694000c7944 */ /* 0x000fea0003c00000 */
[----:B------:R-:W-:Y:S05]  /*3fc50*/  BSYNC.RECONVERGENT B0 ;  /* 0x0000000000007941 */ /* 0x000fea0003800200 */
.L_x_1210:
[C---:B------:R-:W-:Y:S01]  /*3fc60*/  DADD R4, R36.reuse, 3 ;  /* 0x4008000024047429 */ /* 0x040fe20000000000 */
[----:B------:R-:W-:Y:S01]  /*3fc70*/  BSSY.RECONVERGENT B0, `(.L_x_1211) ;  /* 0x0000014000007945 */ /* 0x000fe20003800200 */
[----:B------:R-:W-:Y:S02]  /*3fc80*/  DADD R6, -RZ, -R32 ;  /* 0x00000000ff067229 */ /* 0x000fe40000000920 */
[----:B------:R-:W-:Y:S02]  /*3fc90*/  DADD R8, -RZ, |R36| ;  /* 0x00000000ff087229 */ /* 0x000fe40000000524 */
[----:B------:R-:W-:-:S04]  /*3fca0*/  DSETP.NEU.AND P2, PT, R36, 1, PT ;  /* 0x3ff000002400742a */ /* 0x000fc80003f4d000 */
[----:B------:R-:W-:Y:S02]  /*3fcb0*/  LOP3.LUT R4, R5, 0x7ff00000, RZ, 0xc0, !PT ;  /* 0x7ff0000005047812 */ /* 0x000fe400078ec0ff */
[----:B------:R-:W-:Y:S02]  /*3fcc0*/  FSEL R5, R6, R32, !P4 ;  /* 0x0000002006057208 */ /* 0x000fe40006000000 */
[----:B------:R-:W-:Y:S02]  /*3fcd0*/  ISETP.NE.AND P0, PT, R4, 0x7ff00000, PT ;  /* 0x7ff000000400780c */ /* 0x000fe40003f05270 */
[----:B------:R-:W-:Y:S01]  /*3fce0*/  FSEL R7, R7, R33, !P4 ;  /* 0x0000002107077208 */ /* 0x000fe20006000000 */
[----:B------:R-:W-:Y:S01]  /*3fcf0*/  DSETP.NEU.AND P4, PT, R36, RZ, PT ;  /* 0x000000ff2400722a */ /* 0x000fe20003f8d000 */
        /* <DEDUP_REMOVED lines=8> */
[----:B------:R-:W-:Y:S02]  /*3fd80*/  @!P0 ISETP.GE.AND P1, PT, R37, RZ, PT ;  /* 0x000000ff2500820c */ /* 0x000fe40003f26270 */
[----:B------:R-:W-:Y:S02]  /*3fd90*/  @!P0 MOV R4, RZ ;  /* 0x000000ff00048202 */ /* 0x000fe40000000f00 */
[----:B------:R-:W-:-:S09]  /*3fda0*/  @!P0 SEL R5, R0, 0x7ff00000, !P1 ;  /* 0x7ff0000000058807 */ /* 0x000fd20004800000 */
.L_x_1212:
[----:B------:R-:W-:Y:S05]  /*3fdb0*/  BSYNC.RECONVERGENT B0 ;  /* 0x0000000000007941 */ /* 0x000fea0003800200 */
.L_x_1211:
[----:B------:R-:W-:Y:S01]  /*3fdc0*/  BSSY.RECONVERGENT B0, `(.L_x_1213) ;  /* 0x0000007000007945 */ /* 0x000fe20003800200 */
[----:B------:R-:W-:Y:S01]  /*3fdd0*/  FSEL R14, R4, RZ, P2 ;  /* 0x000000ff040e7208 */ /* 0x000fe20001000000 */
[----:B------:R-:W-:Y:S01]  /*3fde0*/  IMAD.MOV.U32 R7, RZ, RZ, RZ ;  /* 0x000000ffff077224 */ /* 0x000fe200078e00ff */
[----:B------:R-:W-:Y:S01]  /*3fdf0*/  FSEL R15, R5, 1.875, P2 ;  /* 0x3ff00000050f7808 */ /* 0x000fe20001000000 */
[----:B------:R-:W-:Y:S01]  /*3fe00*/  IMAD.MOV.U32 R6, RZ, RZ, 0x40000000 ;  /* 0x40000000ff067424 */ /* 0x000fe200078e00ff */
[----:B------:R-:W-:-:S07]  /*3fe10*/  MOV R10, 0x3fe30 ;  /* 0x0003fe30000a7802 */ /* 0x000fce0000000f00 */
[----:B------:R-:W-:Y:S05]  /*3fe20*/  CALL.REL.NOINC `($_Z23cooling_function_singledddd$__internal_accurate_pow) ;  /* 0x0000169000947944 */ /* 0x000fea0003c00000 */
[----:B------:R-:W-:Y:S05]  /*3fe30*/  BSYNC.RECONVERGENT B0 ;  /* 0x0000000000007941 */ /* 0x000fea0003800200 */
.L_x_1213:
[----:B------:R-:W-:Y:S01]  /*3fe40*/  DADD R4, R36, 2 ;  /* 0x4000000024047429 */ /* 0x000fe20000000000 */
[----:B------:R-:W-:Y:S01]  /*3fe50*/  BSSY.RECONVERGENT B0, `(.L_x_1214) ;  /* 0x000000e000007945 */ /* 0x000fe20003800200 */
        /* <DEDUP_REMOVED lines=13> */
.L_x_1215:
[----:B------:R-:W-:Y:S05]  /*3ff30*/  BSYNC.RECONVERGENT B0 ;  /* 0x0000000000007941 */ /* 0x000fea0003800200 */
.L_x_1214:
[----:B------:R-:W-:Y:S01]  /*3ff40*/  BSSY.RECONVERGENT B0, `(.L_x_1216) ;  /* 0x000000b000007945 */ /* 0x000fe20003800200 */
[----:B------:R-:W-:-:S03]  /*3ff50*/  @!P1 CS2R R32, SRZ ;  /* 0x0000000000209805 */ /* 0x000fc6000001ff00 */
[----:B------:R-:W-:Y:S05]  /*3ff60*/  @!P1 BRA `(.L_x_1217) ;  /* 0x0000000000209947 */ /* 0x000fea0003800000 */
        /* <DEDUP_REMOVED lines=8> */
.L_x_1217:
[----:B------:R-:W-:Y:S05]  /*3fff0*/  BSYNC.RECONVERGENT B0 ;  /* 0x0000000000007941 */ /* 0x000fea0003800200 */
.L_x_1216:
[----:B------:R-:W0:Y:S01]  /*40000*/  MUFU.RCP64H R7, R3 ;  /* 0x0000000300077308 */ /* 0x000e220000001800 */
[----:B------:R-:W-:Y:S01]  /*40010*/  IMAD.MOV.U32 R6, RZ, RZ, 0x1 ;  /* 0x00000001ff067424 */ /* 0x000fe200078e00ff */
[----:B------:R-:W-:Y:S01]  /*40020*/  MOV R12, 0x55555555 ;  /* 0x55555555000c7802 */ /* 0x000fe20000000f00 */
[----:B------:R-:W-:Y:S01]  /*40030*/  IMAD.MOV.U32 R13, RZ, RZ, 0x3fe55555 ;  /* 0x3fe55555ff0d7424 */ /* 0x000fe200078e00ff */
[----:B------:R-:W-:Y:S01]  /*40040*/  DMUL R4, R4, 3 ;  /* 0x4008000004047828 */ /* 0x000fe20000000000 */
[----:B------:R-:W-:Y:S01]  /*40050*/  BSSY.RECONVERGENT B0, `(.L_x_1218) ;  /* 0x0000014000007945 */ /* 0x000fe20003800200 */
[----:B------:R-:W-:-:S08]  /*40060*/  DSETP.NEU.AND P1, PT, R34, 1, PT ;  /* 0x3ff000002200742a */ /* 0x000fd00003f2d000 */
[----:B------:R-:W-:Y:S02]  /*40070*/  FSEL R4, R4, RZ, P2 ;  /* 0x000000ff04047208 */ /* 0x000fe40001000000 */
[----:B------:R-:W-:Y:S01]  /*40080*/  FSEL R5, R5, 2.125, P2 ;  /* 0x4008000005057808 */ /* 0x000fe20001000000 */
[----:B0-----:R-:W-:-:S08]  /*40090*/  DFMA R8, -R2, R6, 1 ;  /* 0x3ff000000208742b */ /* 0x001fd00000000106 */
[----:B------:R-:W-:-:S08]  /*400a0*/  DFMA R8, R8, R8, R8 ;  /* 0x000000080808722b */ /* 0x000fd00000000008 */
[----:B------:R-:W-:Y:S02]  /*400b0*/  DFMA R8, R6, R8, R6 ;  /* 0x000000080608722b */ /* 0x000fe40000000006 */
[----:B------:R-:W-:-:S06]  /*400c0*/  DADD R6, R34, R12 ;  /* 0x0000000022067229 */ /* 0x000fcc000000000c */
[----:B------:R-:W-:-:S04]  /*400d0*/  DFMA R10, -R2, R8, 1 ;  /* 0x3ff00000020a742b */ /* 0x000fc80000000108 */
[----:B------:R-:W-:-:S04]  /*400e0*/  LOP3.LUT R6, R7, 0x7ff00000, RZ, 0xc0, !PT ;  /* 0x7ff0000007067812 */ /* 0x000fc800078ec0ff */
[----:B------:R-:W-:Y:S01]  /*400f0*/  ISETP.NE.AND P0, PT, R6, 0x7ff00000, PT ;  /* 0x7ff000000600780c */ /* 0x000fe20003f05270 */
[----:B------:R-:W-:-:S08]  /*40100*/  DFMA R8, R8, R10, R8 ;  /* 0x0000000a0808722b */ /* 0x000fd00000000008 */
[----:B------:R-:W-:-:S04]  /*40110*/  DMUL R10, R8, R98 ;  /* 0x00000062080a7228 */ /* 0x000fc80000000000 */
[----:B------:R-:W-:Y:S07]  /*40120*/  @P0 BRA `(.L_x_1219) ;  /* 0x0000000000180947 */ /* 0x000fee0003800000 */
[----:B------:R-:W-:-:S14]  /*40130*/  DSETP.NAN.AND P0, PT, R34, R34, PT ;  /* 0x000000222200722a */ /* 0x000fdc0003f08000 */
[----:B------:R-:W-:Y:S01]  /*40140*/  @P0 DADD R32, R34, R12 ;  /* 0x0000000022200229 */ /* 0x000fe2000000000c */
[----:B------:R-:W-:Y:S10]  /*40150*/  @P0 BRA `(.L_x_1219) ;  /* 0x00000000000c0947 */ /* 0x000ff40003800000 */
[----:B------:R-:W-:-:S14]  /*40160*/  DSETP.NEU.AND P0, PT, |R34|, +INF , PT ;  /* 0x7ff000002200742a */ /* 0x000fdc0003f0d200 */
[----:B------:R-:W-:Y:S02]  /*40170*/  @!P0 IMAD.MOV.U32 R32, RZ, RZ, 0x0 ;  /* 0x00000000ff208424 */ /* 0x000fe400078e00ff */
[----:B------:R-:W-:-:S07]  /*40180*/  @!P0 IMAD.MOV.U32 R33, RZ, RZ, 0x7ff00000 ;  /* 0x7ff00000ff218424 */ /* 0x000fce00078e00ff */
.L_x_1219:
[----:B------:R-:W-:Y:S05]  /*40190*/  BSYNC.RECONVERGENT B0 ;  /* 0x0000000000007941 */ /* 0x000fea0003800200 */
.L_x_1218:
[----:B------:R-:W-:Y:S01]  /*401a0*/  DFMA R12, -R2, R10, R98 ;  /* 0x0000000a020c722b */ /* 0x000fe20000000162 */
[----:B------:R-:W-:Y:S01]  /*401b0*/  FSEL R6, R32, RZ, P1 ;  /* 0x000000ff20067208 */ /* 0x000fe20000800000 */
[----:B------:R-:W-:Y:S01]  /*401c0*/  BSSY.RECONVERGENT B0, `(.L_x_1220) ;  /* 0x0000012000007945 */ /* 0x000fe20003800200 */
[----:B------:R-:W-:Y:S02]  /*401d0*/  FSEL R7, R33, 1.875, P1 ;  /* 0x3ff0000021077808 */ /* 0x000fe40000800000 */
[----:B------:R-:W-:-:S03]  /*401e0*/  FSETP.GEU.AND P1, PT, |R99|, 6.5827683646048100446e-37, PT ;  /* 0x036000006300780b */ /* 0x000fc60003f2e200 */
[----:B------:R-:W-:Y:S02]  /*401f0*/  DFMA R8, R8, R12, R10 ;  /* 0x0000000c0808722b */ /* 0x000fe4000000000a */
[----:B------:R-:W-:Y:S02]  /*40200*/  DMUL R4, R4, R6 ;  /* 0x0000000604047228 */ /* 0x000fe40000000000 */
[----:B------:R-:W-:-:S06]  /*40210*/  DMUL R6, R36, 6 ;  /* 0x4018000024067828 */ /* 0x000fcc0000000000 */
[----:B------:R-:W-:Y:S01]  /*40220*/  FFMA R0, RZ, R3, R9 ;  /* 0x00000003ff007223 */ /* 0x000fe20000000009 */
[----:B------:R-:W-:-:S04]  /*40230*/  DFMA R4, R34, R14, R4 ;  /* 0x0000000e2204722b */ /* 0x000fc80000000004 */
[----:B------:R-:W-:-:S04]  /*40240*/  FSETP.GT.AND P0, PT, |R0|, 1.469367938527859385e-39, PT ;  /* 0x001000000000780b */ /* 0x000fc80003f04200 */
[----:B------:R-:W-:-:S08]  /*40250*/  DFMA R4, R52, R6, R4 ;  /* 0x000000063404722b */ /* 0x000fd00000000004 */
[----:B------:R-:W-:Y:S01]  /*40260*/  DADD R4, R4, 6 ;  /* 0x4018000004047429 */ /* 0x000fe20000000000 */
[----:B------:R-:W-:Y:S10]  /*40270*/  @P0 BRA P1, `(.L_x_1221) ;  /* 0x0000000000180947 */ /* 0x000ff40000800000 */
[----:B------:R-:W-:Y:S01]  /*40280*/  IMAD.MOV.U32 R10, RZ, RZ, R2 ;  /* 0x000000ffff0a7224 */ /* 0x000fe200078e0002 */
[----:B------:R-:W-:Y:S01]  /*40290*/  MOV R13, R3 ;  /* 0x00000003000d7202 */ /* 0x000fe20000000f00 */
[----:B------:R-:W-:Y:S01]  /*402a0*/  IMAD.MOV.U32 R8, RZ, RZ, R98 ;  /* 0x000000ffff087224 */ /* 0x000fe200078e0062 */
[----:B------:R-:W-:Y:S01]  /*402b0*/  MOV R11, 0x402e0 ;  /* 0x000402e0000b7802 */ /* 0x000fe20000000f00 */
[----:B------:R-:W-:-:S07]  /*402c0*/  IMAD.MOV.U32 R9, RZ, RZ, R99 ;  /* 0x000000ffff097224 */ /* 0x000fce00078e0063 */
[----:B------:R-:W-:Y:S05]  /*402d0*/  CALL.REL.NOINC `($__internal_1_$__cuda_sm20_div_rn_f64_full) ;  /* 0x0000168400107944 */ /* 0x000fea0003c00000 */
.L_x_1221:
[----:B------:R-:W-:Y:S05]  /*402e0*/  BSYNC.RECONVERGENT B0 ;  /* 0x0000000000007941 */ /* 0x000fea0003800200 */
.L_x_1220:
[----:B------:R-:W-:Y:S01]  /*402f0*/  DMUL R52, R36, -R52 ;  /* 0x8000003424347228 */ /* 0x000fe20000000000 */
[----:B------:R-:W-:Y:S01]  /*40300*/  IMAD.MOV.U32 R32, RZ, RZ, 0x652b82fe ;  /* 0x652b82feff207424 */ /* 0x000fe200078e00ff */
[----:B------:R-:W-:Y:S01]  /*40310*/  UMOV UR4, 0xfefa39ef ;  /* 0xfefa39ef00047882 */ /* 0x000fe20000000000 */
[----:B------:R-:W-:Y:S01]  /*40320*/  IMAD.MOV.U32 R33, RZ, RZ, 0x3ff71547 ;  /* 0x3ff71547ff217424 */ /* 0x000fe200078e00ff */
[----:B------:R-:W-:Y:S01]  /*40330*/  UMOV UR5, 0x3fe62e42 ;  /* 0x3fe62e4200057882 */ /* 0x000fe20000000000 */
[----:B------:R-:W-:Y:S01]  /*40340*/  IMAD.MOV.U32 R10, RZ, RZ, R50 ;  /* 0x000000ffff0a7224 */ /* 0x000fe200078e0032 */
[----:B------:R-:W-:Y:S01]  /*40350*/  BSSY.RECONVERGENT B0, `(.L_x_1222) ;  /* 0x0000040000007945 */ /* 0x000fe20003800200 */
[----:B------:R-:W-:Y:S01]  /*40360*/  IMAD.MOV.U32 R11, RZ, RZ, R51 ;  /* 0x000000ffff0b7224 */ /* 0x000fe200078e0033 */
[----:B------:R-:W-:Y:S02]  /*40370*/  DSETP.NEU.AND P2, PT, R34, 1, PT ;  /* 0x3ff000002200742a */ /* 0x000fe40003f4d000 */
[----:B------:R-:W-:Y:S01]  /*40380*/  DFMA R32, R52, R32, 6.75539944105574400000e+15 ;  /* 0x433800003420742b */ /* 0x000fe20000000020 */
[----:B------:R-:W-:-:S02]  /*40390*/  FSETP.GEU.AND P0, PT, |R53|, 4.1917929649353027344, PT ;  /* 0x4086232b3500780b */ /* 0x000fc40003f0e200 */
[----:B------:R-:W-:-:S05]  /*403a0*/  DMUL R10, R10, 3 ;  /* 0x400800000a0a7828 */ /* 0x000fca0000000000 */
[----:B------:R-:W-:-:S03]  /*403b0*/  DADD R2, R32, -6.75539944105574400000e+15 ;  /* 0xc338000020027429 */ /* 0x000fc60000000000 */
[----:B------:R-:W-:Y:S01]  /*403c0*/  DMUL R56, R126, R10 ;  /* 0x0000000a7e387228 */ /* 0x000fe20000000000 */
[----:B------:R-:W-:-:S04]  /*403d0*/  IMAD.MOV.U32 R10, RZ, RZ, 0x1 ;  /* 0x00000001ff0a7424 */ /* 0x000fc800078e00ff */
[C---:B------:R-:W-:Y:S01]  /*403e0*/  DFMA R6, R2.reuse, -UR4, R52 ;  /* 0x8000000402067c2b */ /* 0x040fe20008000034 */
[----:B------:R-:W-:Y:S01]  /*403f0*/  UMOV UR4, 0x3b39803f ;  /* 0x3b39803f00047882 */ /* 0x000fe20000000000 */
[----:B------:R-:W-:Y:S01]  /*40400*/  UMOV UR5, 0x3c7abc9e ;  /* 0x3c7abc9e00057882 */ /* 0x000fe20000000000 */
[----:B------:R-:W0:Y:S05]  /*40410*/  MUFU.RCP64H R11, R57 ;  /* 0x00000039000b7308 */ /* 0x000e2a0000001800 */
[----:B------:R-:W-:Y:S01]  /*40420*/  DFMA R6, R2, -UR4, R6 ;  /* 0x8000000402067c2b */ /* 0x000fe20008000006 */
[----:B------:R-:W-:Y:S01]  /*40430*/  UMOV UR4, 0x69ce2bdf ;  /* 0x69ce2bdf00047882 */ /* 0x000fe20000000000 */
[----:B------:R-:W-:Y:S01]  /*40440*/  MOV R2, 0xfca213ea ;  /* 0xfca213ea00027802 */ /* 0x000fe20000000f00 */
[----:B------:R-:W-:Y:S01]  /*40450*/  IMAD.MOV.U32 R3, RZ, RZ, 0x3e928af3 ;  /* 0x3e928af3ff037424 */ /* 0x000fe200078e00ff */
[----:B------:R-:W-:-:S05]  /*40460*/  UMOV UR5, 0x3e5ade15 ;  /* 0x3e5ade1500057882 */ /* 0x000fca0000000000 */
[----:B------:R-:W-:Y:S01]  /*40470*/  DFMA R2, R6, UR4, R2 ;  /* 0x0000000406027c2b */ /* 0x000fe20008000002 */
[----:B------:R-:W-:Y:S01]  /*40480*/  UMOV UR4, 0x62401315 ;  /* 0x6240131500047882 */ /* 0x000fe20000000000 */
[----:B------:R-:W-:Y:S01]  /*40490*/  UMOV UR5, 0x3ec71dee ;  /* 0x3ec71dee00057882 */ /* 0x000fe20000000000 */
[----:B0-----:R-:W-:-:S05]  /*404a0*/  DFMA R12, -R56, R10, 1 ;  /* 0x3ff00000380c742b */ /* 0x001fca000000010a */
[----:B------:R-:W-:Y:S01]  /*404b0*/  DFMA R2, R6, R2, UR4 ;  /* 0x0000000406027e2b */ /* 0x000fe20008000002 */
[----:B------:R-:W-:Y:S01]  /*404c0*/  UMOV UR4, 0x7c89eb71 ;  /* 0x7c89eb7100047882 */ /* 0x000fe20000000000 */
[----:B------:R-:W-:Y:S01]  /*404d0*/  UMOV UR5, 0x3efa0199 ;  /* 0x3efa019900057882 */ /* 0x000fe20000000000 */
[----:B------:R-:W-:-:S05]  /*404e0*/  DFMA R12, R12, R12, R12 ;  /* 0x0000000c0c0c722b */ /* 0x000fca000000000c */
[----:B------:R-:W-:Y:S01]  /*404f0*/  DFMA R2, R6, R2, UR4 ;  /* 0x0000000406027e2b */ /* 0x000fe20008000002 */
[----:B------:R-:W-:Y:S01]  /*40500*/  UMOV UR4, 0x14761f65 ;  /* 0x14761f6500047882 */ /* 0x000fe20000000000 */
[----:B------:R-:W-:Y:S01]  /*40510*/  UMOV UR5, 0x3f2a01a0 ;  /* 0x3f2a01a000057882 */ /* 0x000fe20000000000 */
[----:B------:R-:W-:-:S05]  /*40520*/  DFMA R12, R10, R12, R10 ;  /* 0x0000000c0a0c722b */ /* 0x000fca000000000a */
[----:B------:R-:W-:Y:S01]  /*40530*/  DFMA R2, R6, R2, UR4 ;  /* 0x0000000406027e2b */ /* 0x000fe20008000002 */
[----:B------:R-:W-:Y:S01]  /*40540*/  UMOV UR4, 0x1852b7af ;  /* 0x1852b7af00047882 */ /* 0x000fe20000000000 */
[----:B------:R-:W-:Y:S01]  /*40550*/  UMOV UR5, 0x3f56c16c ;  /* 0x3f56c16c00057882 */ /* 0x000fe20000000000 */
[----:B------:R-:W-:-:S05]  /*40560*/  DFMA R14, -R56, R12, 1 ;  /* 0x3ff00000380e742b */ /* 0x000fca000000010c */
        /* <DEDUP_REMOVED lines=30> */
.L_x_1223:
[----:B------:R-:W-:Y:S05]  /*40750*/  BSYNC.RECONVERGENT B0 ;  /* 0x0000000000007941 */ /* 0x000fea0003800200 */
.L_x_1222:
[----:B------:R-:W-:Y:S01]  /*40760*/  UMOV UR4, 0xac30d1b7 ;  /* 0xac30d1b700047882 */ /* 0x000fe20000000000 */
[----:B------:R-:W-:Y:S01]  /*40770*/  UMOV UR5, 0x3ccf412a ;  /* 0x3ccf412a00057882 */ /* 0x000fe20000000000 */
[----:B------:R-:W-:Y:S01]  /*40780*/  FSEL R10, R54, RZ, P2 ;  /* 0x000000ff360a7208 */ /* 0x000fe20001000000 */
[----:B------:R-:W-:Y:S01]  /*40790*/  DMUL R2, R24, UR4 ;  /* 0x0000000418027c28 */ /* 0x000fe20008000000 */
[----:B------:R-:W-:Y:S01]  /*407a0*/  FSEL R11, R55, 1.875, P2 ;  /* 0x3ff00000370b7808 */ /* 0x000fe20001000000 */
[----:B------:R-:W-:Y:S01]  /*407b0*/  DFMA R14, R12, R14, R12 ;  /* 0x0000000e0c0e722b */ /* 0x000fe2000000000c */
[----:B------:R-:W-:Y:S01]  /*407c0*/  BSSY.RECONVERGENT B0, `(.L_x_1224) ;  /* 0x0000014000007945 */ /* 0x000fe20003800200 */
[----:B------:R-:W-:Y:S02]  /*407d0*/  DMUL R4, R4, R8 ;  /* 0x0000000804047228 */ /* 0x000fe40000000000 */
[----:B------:R-:W-:Y:S02]  /*407e0*/  DADD R20, R80, R20 ;  /* 0x0000000050147229 */ /* 0x000fe40000000014 */
[----:B------:R-:W-:-:S06]  /*407f0*/  DMUL R12, R2, R10 ;  /* 0x0000000a020c7228 */ /* 0x000fcc0000000000 */
[----:B------:R-:W-:Y:S02]  /*40800*/  DFMA R4, R4, R6, R20 ;  /* 0x000000060404722b */ /* 0x000fe40000000014 */
[----:B------:R-:W-:Y:S02]  /*40810*/  DMUL R2, R12, R14 ;  /* 0x0000000e0c027228 */ /* 0x000fe40000000000 */
[----:B------:R-:W-:-:S06]  /*40820*/  FSETP.GEU.AND P1, PT, |R13|, 6.5827683646048100446e-37, PT ;  /* 0x036000000d00780b */ /* 0x000fcc0003f2e200 */
        /* <DEDUP_REMOVED lines=13> */
.L_x_1225:
[----:B------:R-:W-:Y:S05]  /*40900*/  BSYNC.RECONVERGENT B0 ;  /* 0x0000000000007941 */ /* 0x000fea0003800200 */
.L_x_1224:
[----:B------:R-:W-:Y:S01]  /*40910*/  DFMA R2, R4, R70, R2 ;  /* 0x000000460402722b */ /* 0x000fe20000000002 */
[----:B------:R-:W-:Y:S10]  /*40920*/  BRA `(.L_x_1226) ;  /* 0x000000cc00447947 */ /* 0x000ff40003800000 */
.L_x_998:
        /* <DEDUP_REMOVED lines=8> */
.L_x_1227:
[----:B------:R-:W-:Y:S01]  /*409b0*/  DADD R4, R34, 3 ;  /* 0x4008000022047429 */ /* 0x000fe20000000000 */
[----:B------:R-:W-:Y:S01]  /*409c0*/  ISETP.GE.AND P0, PT, R35, RZ, PT ;  /* 0x000000ff2300720c */ /* 0x000fe20003f06270 */
[----:B------:R-:W-:Y:S01]  /*409d0*/  DADD R2, -RZ, -R32 ;  /* 0x00000000ff027229 */ /* 0x000fe20000000920 */
[----:B------:R-:W-:Y:S01]  /*409e0*/  BSSY.RECONVERGENT B0, `(.L_x_1228) ;  /* 0x0000010000007945 */ /* 0x000fe20003800200 */
[----:B------:R-:W-:-:S06]  /*409f0*/  DSETP.NEU.AND P3, PT, R16, RZ, PT ;  /* 0x000000ff1000722a */ /* 0x000fcc0003f6d000 */
        /* <DEDUP_REMOVED lines=14> */
.L_x_1229:
[----:B------:R-:W-:Y:S05]  /*40ae0*/  BSYNC.RECONVERGENT B0 ;  /* 0x0000000000007941 */ /* 0x000fea0003800200 */
.L_x_1228:
        /* <DEDUP_REMOVED lines=11> */
.L_x_1231:
[----:B------:R-:W-:Y:S05]  /*40ba0*/  BSYNC.RECONVERGENT B0 ;  /* 0x0000000000007941 */ /* 0x000fea0003800200 */
.L_x_1230:
[----:B------:R-:W-:Y:S01]  /*40bb0*/  IMAD.MOV.U32 R2, RZ, RZ, 0x55555555 ;  /* 0x55555555ff027424 */ /* 0x000fe200078e00ff */
        /* <DEDUP_REMOVED lines=13> */
.L_x_1233:
[----:B------:R-:W-:Y:S05]  /*40c90*/  BSYNC.RECONVERGENT B0 ;  /* 0x0000000000007941 */ /* 0x000fea0003800200 */
.L_x_1232:
        /* <DEDUP_REMOVED lines=11> */
.L_x_1235:
[----:B------:R-:W-:Y:S05]  /*40d50*/  BSYNC.RECONVERGENT B0 ;  /* 0x0000000000007941 */ /* 0x000fea0003800200 */
.L_x_1234:
        /* <DEDUP_REMOVED lines=27> */
.L_x_1237:
[----:B------:R-:W-:Y:S05]  /*40f10*/  BSYNC.RECONVERGENT B0 ;  /* 0x0000000000007941 */ /* 0x000fea0003800200 */
.L_x_1236:
        /* <DEDUP_REMOVED lines=13> */
[----:B------:R-:W-:Y:S01]  /*40ff0*/  IMAD.MOV.U32 R70, RZ, RZ, 0x0 ;  /* 0x00000000ff467424 */ /* 0x000fe200078e00ff */
[----:B------:R-:W-:Y:S01]  /*41000*/  DFMA R12, R2, UR4, R10 ;  /* 0x00000004020c7c2b */ /* 0x000fe2000800000a */
[----:B------:R-:W-:-:S05]  /*41010*/  MOV R71, 0x40180000 ;  /* 0x4018000000477802 */ /* 0x000fca0000000f00 */
[----:B------:R-:W-:Y:S02]  /*41020*/  DMUL R58, R52, R52 ;  /* 0x00000034343a7228 */ /* 0x000fe40000000000 */
        /* <DEDUP_REMOVED lines=12> */
[----:B------:R-:W-:Y:S02]  /*410f0*/  DFMA R62, -R52, -UR10, R62 ;  /* 0x8000000a343e7c2b */ /* 0x000fe4000800013e */
[----:B------:R-:W-:Y:S01]  /*41100*/  DFMA R14, R58, R14, UR8 ;  /* 0x000000083a0e7e2b */ /* 0x000fe2000800000e */
[----:B------:R-:W-:Y:S01]  /*41110*/  UMOV UR8, 0x9999a3c4 ;  /* 0x9999a3c400087882 */ /* 0x000fe20000000000 */
[----:B------:R-:W-:Y:S01]  /*41120*/  DFMA R12, R2, R12, UR6 ;  /* 0x00000006020c7e2b */ /* 0x000fe2000800000c */
[----:B------:R-:W-:Y:S01]  /*41130*/  UMOV UR9, 0x3f899999 ;  /* 0x3f89999900097882 */ /* 0x000fe20000000000 */
[----:B------:R-:W-:-:S02]  /*41140*/  DADD R10, R10, R10 ;  /* 0x000000000a0a7229 */ /* 0x000fc4000000000a */
[----:B------:R-:W-:Y:S02]  /*41150*/  DMUL R62, R32, R62 ;  /* 0x0000003e203e7228 */ /* 0x000fe40000000000 */
[----:B------:R-:W-:Y:S01]  /*41160*/  DFMA R20, R58, R14, UR4 ;  /* 0x000000043a147e2b */ /* 0x000fe2000800000e */
[----:B------:R-:W-:Y:S01]  /*41170*/  UMOV UR4, 0x55555554 ;  /* 0x5555555400047882 */ /* 0x000fe20000000000 */
[----:B------:R-:W-:Y:S01]  /*41180*/  DFMA R12, R2, R12, UR8 ;  /* 0x00000008020c7e2b */ /* 0x000fe2000800000c */
[----:B------:R-:W-:Y:S01]  /*41190*/  IMAD.MOV.U32 R14, RZ, RZ, -0x105c611 ;  /* 0xfefa39efff0e7424 */ /* 0x000fe200078e00ff */
[----:B------:R-:W-:Y:S01]  /*411a0*/  DFMA R10, -R4, 0.375, R10 ;  /* 0x3fd80000040a782b */ /* 0x000fe2000000010a */
[----:B------:R-:W-:Y:S01]  /*411b0*/  IMAD.MOV.U32 R15, RZ, RZ, 0x3fe62e42 ;  /* 0x3fe62e42ff0f7424 */ /* 0x000fe200078e00ff */
[----:B------:R-:W-:Y:S02]  /*411c0*/  UMOV UR5, 0x3fb55555 ;  /* 0x3fb5555500057882 */ /* 0x000fe40000000000 */
[----:B------:R-:W-:Y:S01]  /*411d0*/  DFMA R60, R58, R20, UR6 ;  /* 0x000000063a3c7e2b */ /* 0x000fe20008000014 */
[----:B------:R-:W-:Y:S01]  /*411e0*/  UMOV UR6, 0x0 ;  /* 0x0000000000067882 */ /* 0x000fe20000000000 */
[----:B------:R-:W-:Y:S01]  /*411f0*/  UMOV UR7, 0x40080000 ;  /* 0x4008000000077882 */ /* 0x000fe20000000000 */
[----:B------:R-:W-:-:S02]  /*41200*/  DFMA R12, R2, R12, UR4 ;  /* 0x00000004020c7e2b */ /* 0x000fc4000800000c */
[----:B------:R-:W-:Y:S02]  /*41210*/  DFMA R20, R14, UR6, R4 ;  /* 0x000000060e147c2b */ /* 0x000fe40008000004 */
[----:B------:R-:W-:Y:S02]  /*41220*/  DMUL R10, R6, R10 ;  /* 0x0000000a060a7228 */ /* 0x000fe40000000000 */
[----:B------:R-:W-:Y:S01]  /*41230*/  DFMA R60, R58, R60, UR8 ;  /* 0x000000083a3c7e2b */ /* 0x000fe2000800003c */
[----:B------:R-:W-:Y:S01]  /*41240*/  MOV R6, 0xfefa39ef ;  /* 0xfefa39ef00067802 */ /* 0x000fe20000000f00 */
[----:B------:R-:W-:Y:S01]  /*41250*/  IMAD.MOV.U32 R7, RZ, RZ, 0x3fe62e42 ;  /* 0x3fe62e42ff077424 */ /* 0x000fe200078e00ff */
[----:B------:R-:W-:Y:S01]  /*41260*/  DMUL R12, R2, R12 ;  /* 0x0000000c020c7228 */ /* 0x000fe20000000000 */
[----:B------:R-:W-:Y:S01]  /*41270*/  UMOV UR8, 0x0 ;  /* 0x0000000000087882 */ /* 0x000fe20000000000 */
[----:B------:R-:W-:Y:S02]  /*41280*/  UMOV UR9, 0x3ff00000 ;  /* 0x3ff0000000097882 */ /* 0x000fe40000000000 */
[----:B------:R-:W-:-:S02]  /*41290*/  DFMA R14, R14, UR8, R52 ;  /* 0x000000080e0e7c2b */ /* 0x000fc40008000034 */
[----:B------:R-:W-:Y:S02]  /*412a0*/  DFMA R2, -R6, 3, R20 ;  /* 0x400800000602782b */ /* 0x000fe40000000114 */
[----:B------:R-:W-:Y:S01]  /*412b0*/  DFMA R60, R58, R60, UR4 ;  /* 0x000000043a3c7e2b */ /* 0x000fe2000800003c */
[----:B------:R-:W-:Y:S01]  /*412c0*/  UMOV UR4, 0x3b39803f ;  /* 0x3b39803f00047882 */ /* 0x000fe20000000000 */
[----:B------:R-:W-:Y:S01]  /*412d0*/  DFMA R10, R4, R12, R10 ;  /* 0x0000000c040a722b */ /* 0x000fe2000000000a */
[----:B------:R-:W-:-:S03]  /*412e0*/  UMOV UR5, 0x3c7abc9e ;  /* 0x3c7abc9e00057882 */ /* 0x000fc60000000000 */
[----:B------:R-:W-:Y:S02]  /*412f0*/  DADD R2, -R4, R2 ;  /* 0x0000000004027229 */ /* 0x000fe40000000102 */
[----:B------:R-:W-:Y:S02]  /*41300*/  DFMA R4, -R6, 1, R14 ;  /* 0x3ff000000604782b */ /* 0x000fe4000000010e */
[----:B------:R-:W-:-:S04]  /*41310*/  DMUL R60, R58, R60 ;  /* 0x0000003c3a3c7228 */ /* 0x000fc80000000000 */
[----:B------:R-:W-:Y:S02]  /*41320*/  DADD R2, R10, -R2 ;  /* 0x000000000a027229 */ /* 0x000fe40000000802 */
[C---:B------:R-:W-:Y:S02]  /*41330*/  DADD R10, -R52.reuse, R4 ;  /* 0x00000000340a7229 */ /* 0x040fe40000000104 */
[----:B------:R-:W-:Y:S01]  /*41340*/  DFMA R60, R52, R60, R62 ;  /* 0x0000003c343c722b */ /* 0x000fe2000000003e */
[----:B------:R-:W-:Y:S02]  /*41350*/  IMAD.MOV.U32 R4, RZ, RZ, 0x3b39803f ;  /* 0x3b39803fff047424 */ /* 0x000fe400078e00ff */
[----:B------:R-:W-:-:S05]  /*41360*/  IMAD.MOV.U32 R5, RZ, RZ, 0x3c7abc9e ;  /* 0x3c7abc9eff057424 */ /* 0x000fca00078e00ff */
[----:B------:R-:W-:Y:S02]  /*41370*/  DADD R10, R60, -R10 ;  /* 0x000000003c0a7229 */ /* 0x000fe4000000080a */
[----:B------:R-:W-:-:S06]  /*41380*/  DFMA R2, R4, UR6, R2 ;  /* 0x0000000604027c2b */ /* 0x000fcc0008000002 */
[----:B------:R-:W-:Y:S02]  /*41390*/  DFMA R10, R4, UR8, R10 ;  /* 0x00000008040a7c2b */ /* 0x000fe4000800000a */
[----:B------:R-:W-:-:S06]  /*413a0*/  DADD R2, R20, R2 ;  /* 0x0000000014027229 */ /* 0x000fcc0000000002 */
[----:B------:R-:W-:Y:S02]  /*413b0*/  DADD R10, R14, R10 ;  /* 0x000000000e0a7229 */ /* 0x000fe4000000000a */
[----:B------:R-:W-:Y:S01]  /*413c0*/  DFMA R70, R2, -R70, 11 ;  /* 0x402600000246742b */ /* 0x000fe20000000846 */
        /* <DEDUP_REMOVED lines=55> */
.L_x_1238:
        /* <DEDUP_REMOVED lines=17> */
.L_x_1240:
[----:B------:R-:W-:Y:S05]  /*41850*/  BSYNC.RECONVERGENT B0 ;  /* 0x0000000000007941 */ /* 0x000fea0003800200 */
.L_x_1239:
        /* <DEDUP_REMOVED lines=15> */
.L_x_1242:
[----:B------:R-:W-:Y:S05]  /*41950*/  BSYNC.RECONVERGENT B0 ;  /* 0x0000000000007941 */ /* 0x000fea0003800200 */
.L_x_1241:
        /* <DEDUP_REMOVED lines=14> */
.L_x_1244:
[----:B------:R-:W-:Y:S05]  /*41a40*/  BSYNC.RECONVERGENT B0 ;  /* 0x0000000000007941 */ /* 0x000fea0003800200 */
.L_x_1243:
        /* <DEDUP_REMOVED lines=14> */
.L_x_1246:
[----:B------:R-:W-:Y:S05]  /*41b30*/  BSYNC.RECONVERGENT B7 ;  /* 0x0000000000077941 */ /* 0x000fea0003800200 */
.L_x_1245:
        /* <DEDUP_REMOVED lines=9> */
[----:B------:R-:W-:Y:S01]  /*41bd0*/  MOV R8, 0x8b7a8b04 ;  /* 0x8b7a8b0400087802 */ /* 0x000fe20000000f00 */
[----:B------:R-:W-:Y:S01]  /*41be0*/  IMAD.MOV.U32 R9, RZ, RZ, 0x3ed0ee25 ;  /* 0x3ed0ee25ff097424 */ /* 0x000fe200078e00ff */
        /* <DEDUP_REMOVED lines=12> */
[----:B------:R-:W-:-:S08]  /*41cb0*/  DFMA R2, R4, -UR6, R2 ;  /* 0x8000000604027c2b */ /* 0x000fd00008000002 */
        /* <DEDUP_REMOVED lines=9> */
[----:B------:R-:W-:-:S05]  /*41d50*/  DFMA R10, -R2, -UR6, R10 ;  /* 0x80000006020a7c2b */ /* 0x000fca000800010a */
[----:B------:R-:W-:Y:S01]  /*41d60*/  DFMA R8, R6, R8, UR4 ;  /* 0x0000000406087e2b */ /* 0x000fe20008000008 */
[----:B------:R-:W-:Y:S01]  /*41d70*/  UMOV UR4, 0x3ffc4e06 ;  /* 0x3ffc4e0600047882 */ /* 0x000fe20000000000 */
[----:B------:R-:W-:Y:S01]  /*41d80*/  UMOV UR5, 0x43300000 ;  /* 0x4330000000057882 */ /* 0x000fe20000000000 */
[----:B------:R-:W-:Y:S01]  /*41d90*/  ULEA.HI UR4, UR4, 0xfffffc01, URZ, 0xc ;  /* 0xfffffc0104047891 */ /* 0x000fe2000f8f60ff */
[----:B------:R-:W-:-:S03]  /*41da0*/  DMUL R10, R4, R10 ;  /* 0x0000000a040a7228 */ /* 0x000fc60000000000 */
        /* <DEDUP_REMOVED lines=8> */
[----:B------:R-:W-:Y:S02]  /*41e30*/  UMOV UR5, 0x3f899999 ;  /* 0x3f89999900057882 */ /* 0x000fe40000000000 */
[----:B------:R-:W-:Y:S01]  /*41e40*/  DFMA R8, R6, R8, UR4 ;  /* 0x0000000406087e2b */ /* 0x000fe20008000008 */
[----:B------:R-:W-:Y:S01]  /*41e50*/  UMOV UR4, 0xfefa39ef ;  /* 0xfefa39ef00047882 */ /* 0x000fe20000000000 */
[----:B------:R-:W-:Y:S02]  /*41e60*/  UMOV UR5, 0x3fe62e42 ;  /* 0x3fe62e4200057882 */ /* 0x000fe40000000000 */
[----:B------:R-:W-:Y:S01]  /*41e70*/  DFMA R14, R12, UR4, R2 ;  /* 0x000000040c0e7c2b */ /* 0x000fe20008000002 */
[----:B------:R-:W-:Y:S01]  /*41e80*/  UMOV UR4, 0x55555554 ;  /* 0x5555555400047882 */ /* 0x000fe20000000000 */
[----:B------:R-:W-:-:S02]  /*41e90*/  UMOV UR5, 0x3fb55555 ;  /* 0x3fb5555500057882 */ /* 0x000fc40000000000 */
[----:B------:R-:W-:Y:S01]  /*41ea0*/  DFMA R8, R6, R8, UR4 ;  /* 0x0000000406087e2b */ /* 0x000fe20008000008 */
[----:B------:R-:W-:Y:S01]  /*41eb0*/  UMOV UR4, 0xfefa39ef ;  /* 0xfefa39ef00047882 */ /* 0x000fe20000000000 */
[----:B------:R-:W-:Y:S02]  /*41ec0*/  UMOV UR5, 0x3fe62e42 ;  /* 0x3fe62e4200057882 */ /* 0x000fe40000000000 */
[----:B------:R-:W-:Y:S01]  /*41ed0*/  DFMA R20, R12, -UR4, R14 ;  /* 0x800000040c147c2b */ /* 0x000fe2000800000e */
[----:B------:R-:W-:Y:S01]  /*41ee0*/  UMOV UR4, 0x3b39803f ;  /* 0x3b39803f00047882 */ /* 0x000fe20000000000 */
[----:B------:R-:W-:Y:S02]  /*41ef0*/  UMOV UR5, 0x3c7abc9e ;  /* 0x3c7abc9e00057882 */ /* 0x000fe40000000000 */
[----:B------:R-:W-:Y:S02]  /*41f00*/  DMUL R8, R6, R8 ;  /* 0x0000000806087228 */ /* 0x000fe40000000000 */
[----:B------:R-:W-:-:S02]  /*41f10*/  DMUL R6, R36, R52 ;  /* 0x0000003424067228 */ /* 0x000fc40000000000 */
[----:B------:R-:W-:-:S04]  /*41f20*/  DADD R20, -R2, R20 ;  /* 0x0000000002147229 */ /* 0x000fc80000000114 */
[----:B------:R-:W-:Y:S02]  /*41f30*/  DFMA R8, R2, R8, R10 ;  /* 0x000000080208722b */ /* 0x000fe4000000000a */
[----:B------:R-:W-:-:S06]  /*41f40*/  DSETP.GTU.AND P0, PT, R6, RZ, PT ;  /* 0x000000ff0600722a */ /* 0x000fcc0003f0c000 */
[----:B------:R-:W-:-:S08]  /*41f50*/  DADD R8, R8, -R20 ;  /* 0x0000000008087229 */ /* 0x000fd00000000814 */
[----:B------:R-:W-:-:S08]  /*41f60*/  DFMA R4, R12, UR4, R8 ;  /* 0x000000040c047c2b */ /* 0x000fd00008000008 */
[----:B------:R-:W-:Y:S01]  /*41f70*/  DADD R4, R14, R4 ;  /* 0x000000000e047229 */ /* 0x000fe20000000004 */
[----:B------:R-:W-:Y:S10]  /*41f80*/  @!P0 BRA `(.L_x_1250) ;  /* 0x0000002800248947 */ /* 0x000ff40003800000 */
[----:B------:R-:W-:Y:S01]  /*41f90*/  IMAD.MOV.U32 R0, RZ, RZ, 0x1 ;  /* 0x00000001ff007424 */ /* 0x000fe200078e00ff */
[----:B------:R-:W-:Y:S01]  /*41fa0*/  MOV R14, 0x745d1746 ;  /* 0x745d1746000e7802 */ /* 0x000fe20000000f00 */
[----:B------:R-:W-:Y:S01]  /*41fb0*/  IMAD.MOV.U32 R15, RZ, RZ, 0x3fc745d1 ;  /* 0x3fc745d1ff0f7424 */ /* 0x000fe200078e00ff */
[----:B------:R-:W-:Y:S01]  /*41fc0*/  MOV R3, 0x3fc745d1 ;  /* 0x3fc745d100037802 */ /* 0x000fe20000000f00 */
[----:B------:R-:W-:Y:S02]  /*41fd0*/  IMAD.MOV.U32 R20, RZ, RZ, 0x0 ;  /* 0x00000000ff147424 */ /* 0x000fe400078e00ff */
[----:B------:R-:W-:Y:S02]  /*41fe0*/  IMAD.MOV.U32 R21, RZ, RZ, 0x40160000 ;  /* 0x40160000ff157424 */ /* 0x000fe400078e00ff */
[----:B------:R-:W-:-:S07]  /*41ff0*/  IMAD.MOV.U32 R2, RZ, RZ, 0x745d1746 ;  /* 0x745d1746ff027424 */ /* 0x000fce00078e00ff */
.L_x_1284:
        /* <DEDUP_REMOVED lines=22> */
.L_x_1252:
[----:B------:R-:W-:Y:S05]  /*42160*/  BSYNC.RECONVERGENT B0 ;  /* 0x0000000000007941 */ /* 0x000fea0003800200 */
.L_x_1251:
        /* <DEDUP_REMOVED lines=29> */
.L_x_1255:
[----:B------:R-:W-:Y:S05]  /*42340*/  BSYNC.RECONVERGENT B0 ;  /* 0x0000000000007941 */ /* 0x000fea0003800200 */
.L_x_1254:
        /* <DEDUP_REMOVED lines=29> */
.L_x_1257:
[----:B------:R-:W-:Y:S05]  /*42520*/  BSYNC.RECONVERGENT B0 ;  /* 0x0000000000007941 */ /* 0x000fea0003800200 */
.L_x_1256:
        /* <DEDUP_REMOVED lines=29> */
.L_x_1259:
[----:B------:R-:W-:Y:S05]  /*42700*/  BSYNC.RECONVERGENT B0 ;  /* 0x0000000000007941 */ /* 0x000fea0003800200 */
.L_x_1258:
        /* <DEDUP_REMOVED lines=29> */
.L_x_1261:
[----:B------:R-:W-:Y:S05]  /*428e0*/  BSYNC.RECONVERGENT B0 ;  /* 0x0000000000007941 */ /* 0x000fea0003800200 */
.L_x_1260:
        /* <DEDUP_REMOVED lines=29> */
.L_x_1263:
[----:B------:R-:W-:Y:S05]  /*42ac0*/  BSYNC.RECONVERGENT B0 ;  /* 0x0000000000007941 */ /* 0x000fea0003800200 */
.L_x_1262:
        /* <DEDUP_REMOVED lines=29> */
.L_x_1265:
[----:B------:R-:W-:Y:S05]  /*42ca0*/  BSYNC.RECONVERGENT B0 ;  /* 0x0000000000007941 */ /* 0x000fea0003800200 */
.L_x_1264:
        /* <DEDUP_REMOVED lines=29> */
.L_x_1267:
[----:B------:R-:W-:Y:S05]  /*42e80*/  BSYNC.RECONVERGENT B0 ;  /* 0x0000000000007941 */ /* 0x000fea0003800200 */
.L_x_1266:
        /* <DEDUP_REMOVED lines=29> */
.L_x_1269:
[----:B------:R-:W-:Y:S05]  /*43060*/  BSYNC.RECONVERGENT B0 ;  /* 0x0000000000007941 */ /* 0x000fea0003800200 */
.L_x_1268:
        /* <DEDUP_REMOVED lines=29> */
.L_x_1271:
[----:B------:R-:W-:Y:S05]  /*43240*/  BSYNC.RECONVERGENT B0 ;  /* 0x0000000000007941 */ /* 0x000fea0003800200 */
.L_x_1270:
        /* <DEDUP_REMOVED lines=29> */
.L_x_1273:
[----:B------:R-:W-:Y:S05]  /*43420*/  BSYNC.RECONVERGENT B0 ;  /* 0x0000000000007941 */ /* 0x000fea0003800200 */
.L_x_1272:
        /* <DEDUP_REMOVED lines=29> */
.L_x_1275:
[----:B------:R-:W-:Y:S05]  /*43600*/  BSYNC.RECONVERGENT B0 ;  /* 0x0000000000007941 */ /* 0x000fea0003800200 */
.L_x_1274:
        /* <DEDUP_REMOVED lines=29> */
.L_x_1277:
[----:B------:R-:W-:Y:S05]  /*437e0*/  BSYNC.RECONVERGENT B0 ;  /* 0x0000000000007941 */ /* 0x000fea0003800200 */
.L_x_1276:
        /* <DEDUP_REMOVED lines=29> */
.L_x_1279:
[----:B------:R-:W-:Y:S05]  /*439c0*/  BSYNC.RECONVERGENT B0 ;  /* 0x0000000000007941 */ /* 0x000fea0003800200 */
.L_x_1278:
        /* <DEDUP_REMOVED lines=29> */
.L_x_1281:
[----:B------:R-:W-:Y:S05]  /*43ba0*/  BSYNC.RECONVERGENT B0 ;  /* 0x0000000000007941 */ /* 0x000fea0003800200 */
.L_x_1280:
        /* <DEDUP_REMOVED lines=29> */
.L_x_1283:
[----:B------:R-:W-:Y:S05]  /*43d80*/  BSYNC.RECONVERGENT B0 ;  /* 0x0000000000007941 */ /* 0x000fea0003800200 */
.L_x_1282:
        /* <DEDUP_REMOVED lines=18> */
.L_x_1285:
[----:B------:R-:W-:Y:S05]  /*43eb0*/  BRA `(.L_x_1286) ;  /* 0x0000000800807947 */ /* 0x000fea0003800000 */
.L_x_1253:
        /* <DEDUP_REMOVED lines=78> */
.L_x_1288:
[----:B------:R-:W-:Y:S01]  /*443a0*/  IMAD.MOV.U32 R8, RZ, RZ, 0x0 ;  /* 0x00000000ff087424 */ /* 0x000fe200078e00ff */
[----:B------:R-:W-:Y:S02]  /*443b0*/  MOV R9, 0x7ff00000 ;  /* 0x7ff0000000097802 */ /* 0x000fe40000000f00 */
[----:B------:R-:W-:-:S04]  /*443c0*/  LOP3.LUT P0, RZ, R7, 0x7fffffff, RZ, 0xc0, !PT ;  /* 0x7fffffff07ff7812 */ /* 0x000fc8000780c0ff */
[----:B------:R-:W-:-:S10]  /*443d0*/  DFMA R8, R6, R8, +INF ;  /* 0x7ff000000608742b */ /* 0x000fd40000000008 */
[----:B------:R-:W-:Y:S02]  /*443e0*/  FSEL R6, R8, RZ, P0 ;  /* 0x000000ff08067208 */ /* 0x000fe40000000000 */
[----:B------:R-:W-:-:S07]  /*443f0*/  FSEL R7, R9, -QNAN , P0 ;  /* 0xfff0000009077808 */ /* 0x000fce0000000000 */
.L_x_1289:
[----:B------:R-:W-:Y:S05]  /*44400*/  BSYNC.RECONVERGENT B0 ;  /* 0x0000000000007941 */ /* 0x000fea0003800200 */
.L_x_1287:
        /* <DEDUP_REMOVED lines=62> */
.L_x_1291:
[----:B------:R-:W-:Y:S05]  /*447f0*/  BSYNC.RECONVERGENT B0 ;  /* 0x0000000000007941 */ /* 0x000fea0003800200 */
.L_x_1290:
[----:B------:R-:W-:Y:S01]  /*44800*/  DMUL R32, R32, R2 ;  /* 0x0000000220207228 */ /* 0x000fe20000000000 */
[----:B------:R-:W-:Y:S10]  /*44810*/  BRA `(.L_x_1286) ;  /* 0x0000000000287947 */ /* 0x000ff40003800000 */
.L_x_1250:
        /* <DEDUP_REMOVED lines=10> */
.L_x_1286:
[----:B------:R-:W-:Y:S05]  /*448c0*/  BSYNC.RECONVERGENT B8 ;  /* 0x0000000000087941 */ /* 0x000fea0003800200 */
.L_x_1249:
[----:B------:R-:W-:Y:S01]  /*448d0*/  DADD R32, -R32, 1 ;  /* 0x3ff0000020207429 */ /* 0x000fe20000000100 */
[----:B------:R-:W-:Y:S10]  /*448e0*/  BRA `(.L_x_1292) ;  /* 0x00000020002c7947 */ /* 0x000ff40003800000 */
.L_x_1248:
        /* <DEDUP_REMOVED lines=81> */
.L_x_1294:
[----:B------:R-:W-:Y:S05]  /*44e00*/  BSYNC.RECONVERGENT B0 ;  /* 0x0000000000007941 */ /* 0x000fea0003800200 */
.L_x_1293:
        /* <DEDUP_REMOVED lines=9> */
.L_x_1314:
        /* <DEDUP_REMOVED lines=30> */
.L_x_1298:
[----:B------:R-:W-:Y:S05]  /*45080*/  BSYNC.RECONVERGENT B1 ;  /* 0x0000000000017941 */ /* 0x000fea0003800200 */
.L_x_1297:
        /* <DEDUP_REMOVED lines=24> */
.L_x_1300:
[----:B------:R-:W-:Y:S05]  /*45210*/  BSYNC.RECONVERGENT B1 ;  /* 0x0000000000017941 */ /* 0x000fea0003800200 */
.L_x_1299:
        /* <DEDUP_REMOVED lines=42> */
.L_x_1303:
[----:B------:R-:W-:Y:S05]  /*454c0*/  BSYNC.RECONVERGENT B1 ;  /* 0x0000000000017941 */ /* 0x000fea0003800200 */
.L_x_1302:
        /* <DEDUP_REMOVED lines=24> */
.L_x_1305:
[----:B------:R-:W-:Y:S05]  /*45650*/  BSYNC.RECONVERGENT B1 ;  /* 0x0000000000017941 */ /* 0x000fea0003800200 */
.L_x_1304:
        /* <DEDUP_REMOVED lines=42> */
.L_x_1307:
[----:B------:R-:W-:Y:S05]  /*45900*/  BSYNC.RECONVERGENT B1 ;  /* 0x0000000000017941 */ /* 0x000fea0003800200 */
.L_x_1306:
        /* <DEDUP_REMOVED lines=24> */
.L_x_1309:
[----:B------:R-:W-:Y:S05]  /*45a90*/  BSYNC.RECONVERGENT B1 ;  /* 0x0000000000017941 */ /* 0x000fea0003800200 */
.L_x_1308:
        /* <DEDUP_REMOVED lines=42> */
.L_x_1311:
[----:B------:R-:W-:Y:S05]  /*45d40*/  BSYNC.RECONVERGENT B1 ;  /* 0x0000000000017941 */ /* 0x000fea0003800200 */
.L_x_1310:
        /* <DEDUP_REMOVED lines=25> */
.L_x_1313:
[----:B------:R-:W-:Y:S05]  /*45ee0*/  BSYNC.RECONVERGENT B1 ;  /* 0x0000000000017941 */ /* 0x000fea0003800200 */
.L_x_1312:
        /* <DEDUP_REMOVED lines=14> */
.L_x_1296:
        /* <DEDUP_REMOVED lines=8> */
.L_x_1301:
[----:B------:R-:W-:Y:S05]  /*46050*/  BSYNC.RECONVERGENT B8 ;  /* 0x0000000000087941 */ /* 0x000fea0003800200 */
.L_x_1295:
        /* <DEDUP_REMOVED lines=77> */
.L_x_1316:
[----:B------:R-:W-:Y:S01]  /*46530*/  IMAD.MOV.U32 R2, RZ, RZ, 0x0 ;  /* 0x00000000ff027424 */ /* 0x000fe200078e00ff */
[----:B------:R-:W-:Y:S01]  /*46540*/  LOP3.LUT P0, RZ, R59, 0x7fffffff, RZ, 0xc0, !PT ;  /* 0x7fffffff3bff7812 */ /* 0x000fe2000780c0ff */
[----:B------:R-:W-:-:S06]  /*46550*/  IMAD.MOV.U32 R3, RZ, RZ, 0x7ff00000 ;  /* 0x7ff00000ff037424 */ /* 0x000fcc00078e00ff */
[----:B------:R-:W-:-:S10]  /*46560*/  DFMA R2, R58, R2, +INF ;  /* 0x7ff000003a02742b */ /* 0x000fd40000000002 */
[----:B------:R-:W-:Y:S02]  /*46570*/  FSEL R2, R2, RZ, P0 ;  /* 0x000000ff02027208 */ /* 0x000fe40000000000 */
[----:B------:R-:W-:-:S07]  /*46580*/  FSEL R3, R3, -QNAN , P0 ;  /* 0xfff0000003037808 */ /* 0x000fce0000000000 */
.L_x_1317:
[----:B------:R-:W-:Y:S05]  /*46590*/  BSYNC.RECONVERGENT B0 ;  /* 0x0000000000007941 */ /* 0x000fea0003800200 */
.L_x_1315:
        /* <DEDUP_REMOVED lines=62> */
.L_x_1319:
[----:B------:R-:W-:Y:S05]  /*46980*/  BSYNC.RECONVERGENT B0 ;  /* 0x0000000000007941 */ /* 0x000fea0003800200 */
.L_x_1318:
[----:B------:R-:W-:-:S11]  /*46990*/  DMUL R32, R32, R60 ;  /* 0x0000003c20207228 */ /* 0x000fd60000000000 */
.L_x_1292:
[----:B------:R-:W-:Y:S05]  /*469a0*/  BSYNC.RECONVERGENT B7 ;  /* 0x0000000000077941 */ /* 0x000fea0003800200 */
.L_x_1247:
        /* <DEDUP_REMOVED lines=13> */
.L_x_1321:
[----:B------:R-:W-:Y:S05]  /*46a80*/  BSYNC.RECONVERGENT B0 ;  /* 0x0000000000007941 */ /* 0x000fea0003800200 */
.L_x_1320:
        /* <DEDUP_REMOVED lines=27> */
.L_x_1323:
[----:B------:R-:W-:Y:S05]  /*46c40*/  BSYNC.RECONVERGENT B0 ;  /* 0x0000000000007941 */ /* 0x000fea0003800200 */
.L_x_1322:
        /* <DEDUP_REMOVED lines=13> */
[----:B------:R-:W-:Y:S01]  /*46d20*/  FSETP.GEU.AND P4, PT, |R97|, 6.5827683646048100446e-37, PT ;  /* 0x036000006100780b */ /* 0x000fe20003f8e200 */
[----:B------:R-:W-:-:S02]  /*46d30*/  DFMA R10, R2, UR4, R8 ;  /* 0x00000004020a7c2b */ /* 0x000fc40008000008 */
[----:B------:R-:W-:-:S04]  /*46d40*/  DSETP.NEU.AND P0, PT, R36, 1, PT ;  /* 0x3ff000002400742a */ /* 0x000fc80003f0d000 */
[----:B------:R-:W-:Y:S02]  /*46d50*/  DMUL R58, R32, R32 ;  /* 0x00000020203a7228 */ /* 0x000fe40000000000 */
[----:B------:R-:W-:Y:S02]  /*46d60*/  DFMA R10, R2, R10, UR6 ;  /* 0x00000006020a7e2b */ /* 0x000fe4000800000a */
        /* <DEDUP_REMOVED lines=11> */
[----:B------:R-:W-:Y:S02]  /*46e20*/  DFMA R62, -R32, UR10, R62 ;  /* 0x0000000a203e7c2b */ /* 0x000fe4000800013e */
        /* <DEDUP_REMOVED lines=9> */
[----:B------:R-:W-:Y:S01]  /*46ec0*/  MOV R12, 0xfefa39ef ;  /* 0xfefa39ef000c7802 */ /* 0x000fe20000000f00 */
[----:B------:R-:W-:Y:S01]  /*46ed0*/  DFMA R8, -R4, 0.28125, R8 ;  /* 0x3fd200000408782b */ /* 0x000fe20000000108 */
        /* <DEDUP_REMOVED lines=9> */
[----:B------:R-:W-:Y:S01]  /*46f70*/  IMAD.MOV.U32 R6, RZ, RZ, -0x105c611 ;  /* 0xfefa39efff067424 */ /* 0x000fe200078e00ff */
[----:B------:R-:W-:Y:S01]  /*46f80*/  DMUL R10, R2, R10 ;  /* 0x0000000a020a7228 */ /* 0x000fe20000000000 */
[----:B------:R-:W-:Y:S01]  /*46f90*/  IMAD.MOV.U32 R7, RZ, RZ, 0x3fe62e42 ;  /* 0x3fe62e42ff077424 */ /* 0x000fe200078e00ff */
[----:B------:R-:W-:Y:S01]  /*46fa0*/  UMOV UR8, 0x0 ;  /* 0x0000000000087882 */ /* 0x000fe20000000000 */
[----:B------:R-:W-:Y:S02]  /*46fb0*/  UMOV UR9, 0x3ff00000 ;  /* 0x3ff0000000097882 */ /* 0x000fe40000000000 */
[----:B------:R-:W-:-:S02]  /*46fc0*/  DFMA R12, R12, UR8, R32 ;  /* 0x000000080c0c7c2b */ /* 0x000fc40008000020 */
[----:B------:R-:W-:Y:S02]  /*46fd0*/  DFMA R2, -R6, 3, R14 ;  /* 0x400800000602782b */ /* 0x000fe4000000010e */
[----:B------:R-:W-:Y:S01]  /*46fe0*/  DFMA R60, R58, R60, UR4 ;  /* 0x000000043a3c7e2b */ /* 0x000fe2000800003c */
[----:B------:R-:W-:Y:S01]  /*46ff0*/  UMOV UR4, 0x3b39803f ;  /* 0x3b39803f00047882 */ /* 0x000fe20000000000 */
[C---:B------:R-:W-:Y:S01]  /*47000*/  DFMA R8, R4.reuse, R10, R8 ;  /* 0x0000000a0408722b */ /* 0x040fe20000000008 */
[----:B------:R-:W-:Y:S01]  /*47010*/  UMOV UR5, 0x3c7abc9e ;  /* 0x3c7abc9e00057882 */ /* 0x000fe20000000000 */
[----:B------:R-:W-:Y:S02]  /*47020*/  FSEL R11, R65, 1.875, P0 ;  /* 0x3ff00000410b7808 */ /* 0x000fe40000000000 */
[----:B------:R-:W-:Y:S01]  /*47030*/  DADD R2, -R4, R2 ;  /* 0x0000000004027229 */ /* 0x000fe20000000102 */
[----:B------:R-:W-:Y:S01]  /*47040*/  FSEL R10, R64, RZ, P0 ;  /* 0x000000ff400a7208 */ /* 0x000fe20000000000 */
[----:B------:R-:W-:-:S02]  /*47050*/  DFMA R4, -R6, 1, R12 ;  /* 0x3ff000000604782b */ /* 0x000fc4000000010c */
[----:B------:R-:W-:Y:S01]  /*47060*/  DMUL R60, R58, R60 ;  /* 0x0000003c3a3c7228 */ /* 0x000fe20000000000 */
[----:B------:R-:W-:-:S03]  /*47070*/  IMAD.MOV.U32 R58, RZ, RZ, 0x0 ;  /* 0x00000000ff3a7424 */ /* 0x000fc600078e00ff */
[----:B------:R-:W-:Y:S01]  /*47080*/  DADD R2, R8, -R2 ;  /* 0x0000000008027229 */ /* 0x000fe20000000802 */
[----:B------:R-:W-:Y:S01]  /*47090*/  IMAD.MOV.U32 R59, RZ, RZ, 0x40150000 ;  /* 0x40150000ff3b7424 */ /* 0x000fe200078e00ff */
[C---:B------:R-:W-:Y:S02]  /*470a0*/  DADD R8, -R32.reuse, R4 ;  /* 0x0000000020087229 */ /* 0x040fe40000000104 */
[----:B------:R-:W-:Y:S01]  /*470b0*/  DFMA R60, R32, R60, R62 ;  /* 0x0000003c203c722b */ /* 0x000fe2000000003e */
[----:B------:R-:W-:Y:S01]  /*470c0*/  IMAD.MOV.U32 R4, RZ, RZ, 0x3b39803f ;  /* 0x3b39803fff047424 */ /* 0x000fe200078e00ff */
[----:B------:R-:W-:Y:S01]  /*470d0*/  MOV R5, 0x3c7abc9e ;  /* 0x3c7abc9e00057802 */ /* 0x000fe20000000f00 */
[----:B------:R-:W-:Y:S02]  /*470e0*/  IMAD.MOV.U32 R32, RZ, RZ, R96 ;  /* 0x000000ffff207224 */ /* 0x000fe400078e0060 */
[----:B------:R-:W-:-:S03]  /*470f0*/  IMAD.MOV.U32 R33, RZ, RZ, R97 ;  /* 0x000000ffff217224 */ /* 0x000fc600078e0061 */
[----:B------:R-:W-:Y:S02]  /*47100*/  DFMA R2, R4, UR6, R2 ;  /* 0x0000000604027c2b */ /* 0x000fe40008000002 */
[----:B------:R-:W-:Y:S02]  /*47110*/  DADD R8, R60, -R8 ;  /* 0x000000003c087229 */ /* 0x000fe40000000808 */
[----:B------:R-:W-:-:S04]  /*47120*/  DMUL R60, R36, R52 ;  /* 0x00000034243c7228 */ /* 0x000fc80000000000 */
[----:B------:R-:W-:Y:S02]  /*47130*/  DADD R2, R14, R2 ;  /* 0x000000000e027229 */ /* 0x000fe40000000002 */
[----:B------:R-:W-:Y:S01]  /*47140*/  DFMA R8, R4, UR8, R8 ;  /* 0x0000000804087c2b */ /* 0x000fe20008000008 */
[----:B------:R-:W-:Y:S01]  /*47150*/  MOV R4, 0xfca213ea ;  /* 0xfca213ea00047802 */ /* 0x000fe20000000f00 */
[----:B------:R-:W-:Y:S01]  /*47160*/  IMAD.MOV.U32 R5, RZ, RZ, 0x3e928af3 ;  /* 0x3e928af3ff057424 */ /* 0x000fe200078e00ff */
[----:B------:R-:W-:-:S03]  /*47170*/  DSETP.GEU.AND P1, PT, R60, RZ, PT ;  /* 0x000000ff3c00722a */ /* 0x000fc60003f2e000 */
[----:B------:R-:W-:Y:S02]  /*47180*/  DFMA R58, R2, -R58, 10.25 ;  /* 0x40248000023a742b */ /* 0x000fe4000000083a */
        /* <DEDUP_REMOVED lines=10> */
[----:B------:R-:W-:Y:S01]  /*47230*/  UMOV UR5, 0x3e5ade15 ;  /* 0x3e5ade1500057882 */ /* 0x000fe20000000000 */
[----:B------:R-:W0:Y:S01]  /*47240*/  MUFU.RCP64H R3, R11 ;  /* 0x0000000b00037308 */ /* 0x000e220000001800 */
[----:B------:R-:W-:-:S04]  /*47250*/  IMAD.MOV.U32 R2, RZ, RZ, 0x1 ;  /* 0x00000001ff027424 */ /* 0x000fc800078e00ff */
[----:B------:R-:W-:Y:S01]  /*47260*/  DFMA R4, R6, UR4, R4 ;  /* 0x0000000406047c2b */ /* 0x000fe20008000004 */
[----:B------:R-:W-:Y:S01]  /*47270*/  UMOV UR4, 0x62401315 ;  /* 0x6240131500047882 */ /* 0x000fe20000000000 */
[----:B------:R-:W-:-:S06]  /*47280*/  UMOV UR5, 0x3ec71dee ;  /* 0x3ec71dee00057882 */ /* 0x000fcc0000000000 */
[----:B------:R-:W-:Y:S01]  /*47290*/  DFMA R8, R6, R4, UR4 ;  /* 0x0000000406087e2b */ /* 0x000fe20008000004 */
        /* <DEDUP_REMOVED lines=17> */
[----:B------:R-:W-:Y:S01]  /*473b0*/  UMOV UR5, 0x3fa55555 ;  /* 0x3fa5555500057882 */ /* 0x000fe20000000000 */
[----:B------:R-:W-:-:S05]  /*473c0*/  DFMA R2, R4, R2, R4 ;  /* 0x000000020402722b */ /* 0x000fca0000000004 */
[----:B------:R-:W-:Y:S01]  /*473d0*/  DFMA R4, R6, R8, UR4 ;  /* 0x0000000406047e2b */ /* 0x000fe20008000008 */
[----:B------:R-:W-:Y:S01]  /*473e0*/  UMOV UR4, 0x55555511 ;  /* 0x5555551100047882 */ /* 0x000fe20000000000 */
[----:B------:R-:W-:Y:S01]  /*473f0*/  UMOV UR5, 0x3fc55555 ;  /* 0x3fc5555500057882 */ /* 0x000fe20000000000 */
[----:B------:R-:W-:-:S05]  /*47400*/  DMUL R8, R2, R32 ;  /* 0x0000002002087228 */ /* 0x000fca0000000000 */
[----:B------:R-:W-:Y:S01]  /*47410*/  DFMA R20, R6, R4, UR4 ;  /* 0x0000000406147e2b */ /* 0x000fe20008000004 */
[----:B------:R-:W-:Y:S01]  /*47420*/  UMOV UR4, 0xb ;  /* 0x0000000b00047882 */ /* 0x000fe20000000000 */
[----:B------:R-:W-:Y:S01]  /*47430*/  UMOV UR5, 0x3fe00000 ;  /* 0x3fe0000000057882 */ /* 0x000fe20000000000 */
[----:B------:R-:W-:-:S05]  /*47440*/  DFMA R4, -R10, R8, R32 ;  /* 0x000000080a04722b */ /* 0x000fca0000000120 */
[----:B------:R-:W-:-:S03]  /*47450*/  DFMA R20, R6, R20, UR4 ;  /* 0x0000000406147e2b */ /* 0x000fc60008000014 */
[----:B------:R-:W-:-:S05]  /*47460*/  DFMA R8, R2, R4, R8 ;  /* 0x000000040208722b */ /* 0x000fca0000000008 */
[----:B------:R-:W-:-:S05]  /*47470*/  DFMA R20, R6, R20, 1 ;  /* 0x3ff000000614742b */ /* 0x000fca0000000014 */
[----:B------:R-:W-:-:S03]  /*47480*/  FFMA R0, RZ, R11, R9 ;  /* 0x0000000bff007223 */ /* 0x000fc60000000009 */
[----:B------:R-:W-:Y:S02]  /*47490*/  DFMA R20, R6, R20, 1 ;  /* 0x3ff000000614742b */ /* 0x000fe40000000014 */
[----:B------:R-:W-:-:S08]  /*474a0*/  FSETP.GT.AND P0, PT, |R0|, 1.469367938527859385e-39, PT ;  /* 0x001000000000780b */ /* 0x000fd00003f04200 */
        /* <DEDUP_REMOVED lines=16> */
.L_x_1324:
[----:B------:R-:W-:Y:S04]  /*475b0*/  BSSY.RECONVERGENT B0, `(.L_x_1325) ;  /* 0x0000007000007945 */ /* 0x000fe80003800200 */
[----:B------:R-:W-:Y:S05]  /*475c0*/  @P0 BRA P4, `(.L_x_1326) ;  /* 0x0000000000140947 */ /* 0x000fea0002000000 */
[----:B------:R-:W-:Y:S01]  /*475d0*/  MOV R13, R11 ;  /* 0x0000000b000d7202 */ /* 0x000fe20000000f00 */
[----:B------:R-:W-:Y:S01]  /*475e0*/  IMAD.MOV.U32 R8, RZ, RZ, R96 ;  /* 0x000000ffff087224 */ /* 0x000fe200078e0060 */
[----:B------:R-:W-:Y:S01]  /*475f0*/  MOV R11, 0x47620 ;  /* 0x00047620000b7802 */ /* 0x000fe20000000f00 */
[----:B------:R-:W-:-:S07]  /*47600*/  IMAD.MOV.U32 R9, RZ, RZ, R97 ;  /* 0x000000ffff097224 */ /* 0x000fce00078e0061 */
[----:B------:R-:W-:Y:S05]  /*47610*/  CALL.REL.NOINC `($__internal_1_$__cuda_sm20_div_rn_f64_full) ;  /* 0x0000161000407944 */ /* 0x000fea0003c00000 */
.L_x_1326:
[----:B------:R-:W-:Y:S05]  /*47620*/  BSYNC.RECONVERGENT B0 ;  /* 0x0000000000007941 */ /* 0x000fea0003800200 */
.L_x_1325:
        /* <DEDUP_REMOVED lines=11> */
.L_x_1328:
[----:B------:R-:W-:Y:S05]  /*476e0*/  BSYNC.RECONVERGENT B7 ;  /* 0x0000000000077941 */ /* 0x000fea0003800200 */
.L_x_1327:
[----:B------:R-:W-:Y:S01]  /*476f0*/  DSETP.GEU.AND P0, PT, R60, 5.75, PT ;  /* 0x401700003c00742a */ /* 0x000fe20003f0e000 */
[----:B------:R-:W-:-:S13]  /*47700*/  BSSY.RECONVERGENT B7, `(.L_x_1329) ;  /* 0x00004d9000077945 */ /* 0x000fda0003800200 */
[----:B------:R-:W-:Y:S05]  /*47710*/  @P0 BRA `(.L_x_1330) ;  /* 0x0000002c00480947 */ /* 0x000fea0003800000 */
[----:B------:R-:W0:Y:S01]  /*47720*/  MUFU.RCP64H R3, 2.158603668212890625 ;  /* 0x400144d200037908 */ /* 0x000e220000001800 */
[----:B------:R-:W-:Y:S01]  /*47730*/  MOV R4, 0x72c13e0f ;  /* 0x72c13e0f00047802 */ /* 0x000fe20000000f00 */
[----:B------:R-:W-:Y:S01]  /*47740*/  IMAD.MOV.U32 R5, RZ, RZ, 0x400144d2 ;  /* 0x400144d2ff057424 */ /* 0x000fe200078e00ff */
[----:B------:R-:W-:Y:S01]  /*47750*/  UMOV UR4, 0x2c13e0f0 ;  /* 0x2c13e0f000047882 */ /* 0x000fe20000000000 */
[----:B------:R-:W-:Y:S01]  /*47760*/  IMAD.MOV.U32 R2, RZ, RZ, RZ ;  /* 0x000000ffff027224 */ /* 0x000fe200078e00ff */
[----:B------:R-:W-:Y:S01]  /*47770*/  UMOV UR5, 0x3fc44d27 ;  /* 0x3fc44d2700057882 */ /* 0x000fe20000000000 */
[----:B------:R-:W-:Y:S01]  /*47780*/  IMAD.MOV.U32 R8, RZ, RZ, -0x748574fc ;  /* 0x8b7a8b04ff087424 */ /* 0x000fe200078e00ff */
[----:B------:R-:W-:Y:S01]  /*47790*/  UMOV UR6, 0x3ae80f1e ;  /* 0x3ae80f1e00067882 */ /* 0x000fe20000000000 */
[----:B------:R-:W-:Y:S01]  /*477a0*/  IMAD.MOV.U32 R9, RZ, RZ, 0x3ed0ee25 ;  /* 0x3ed0ee25ff097424 */ /* 0x000fe200078e00ff */
[----:B------:R-:W-:Y:S01]  /*477b0*/  UMOV UR7, 0x3eb1380b ;  /* 0x3eb1380b00077882 */ /* 0x000fe20000000000 */
[----:B------:R-:W-:Y:S01]  /*477c0*/  MOV R12, 0xfefa39ef ;  /* 0xfefa39ef000c7802 */ /* 0x000fe20000000f00 */
[----:B------:R-:W-:Y:S01]  /*477d0*/  IMAD.MOV.U32 R13, RZ, RZ, 0x3fe62e42 ;  /* 0x3fe62e42ff0d7424 */ /* 0x000fe200078e00ff */
        /* <DEDUP_REMOVED lines=42> */
[----:B------:R-:W-:Y:S01]  /*47a80*/  MOV R3, 0x3c7abc9e ;  /* 0x3c7abc9e00037802 */ /* 0x000fe20000000f00 */
[----:B------:R-:W-:-:S05]  /*47a90*/  DSETP.GTU.AND P0, PT, R6, RZ, PT ;  /* 0x000000ff0600722a */ /* 0x000fca0003f0c000 */
[----:B------:R-:W-:-:S08]  /*47aa0*/  DADD R8, R8, -R14 ;  /* 0x0000000008087229 */ /* 0x000fd0000000080e */
[----:B------:R-:W-:-:S08]  /*47ab0*/  DFMA R2, R2, UR8, R8 ;  /* 0x0000000802027c2b */ /* 0x000fd00008000008 */
[----:B------:R-:W-:Y:S01]  /*47ac0*/  DADD R4, R12, R2 ;  /* 0x000000000c047229 */ /* 0x000fe20000000002 */
[----:B------:R-:W-:Y:S10]  /*47ad0*/  @!P0 BRA `(.L_x_1332) ;  /* 0x0000002800248947 */ /* 0x000ff40003800000 */
[----:B------:R-:W-:Y:S01]  /*47ae0*/  IMAD.MOV.U32 R0, RZ, RZ, 0x1 ;  /* 0x00000001ff007424 */ /* 0x000fe200078e00ff */
[----:B------:R-:W-:Y:S01]  /*47af0*/  MOV R21, 0x40130000 ;  /* 0x4013000000157802 */ /* 0x000fe20000000f00 */
[----:B------:R-:W-:Y:S02]  /*47b00*/  IMAD.MOV.U32 R14, RZ, RZ, -0x435e50d8 ;  /* 0xbca1af28ff0e7424 */ /* 0x000fe400078e00ff */
[----:B------:R-:W-:Y:S02]  /*47b10*/  IMAD.MOV.U32 R15, RZ, RZ, 0x3fcaf286 ;  /* 0x3fcaf286ff0f7424 */ /* 0x000fe400078e00ff */
[----:B------:R-:W-:Y:S02]  /*47b20*/  IMAD.MOV.U32 R20, RZ, RZ, 0x0 ;  /* 0x00000000ff147424 */ /* 0x000fe400078e00ff */
[----:B------:R-:W-:Y:S02]  /*47b30*/  IMAD.MOV.U32 R2, RZ, RZ, -0x435e50d8 ;  /* 0xbca1af28ff027424 */ /* 0x000fe400078e00ff */
[----:B------:R-:W-:-:S07]  /*47b40*/  IMAD.MOV.U32 R3, RZ, RZ, 0x3fcaf286 ;  /* 0x3fcaf286ff037424 */ /* 0x000fce00078e00ff */
.L_x_1366:
        /* <DEDUP_REMOVED lines=22> */
.L_x_1334:
[----:B------:R-:W-:Y:S05]  /*47cb0*/  BSYNC.RECONVERGENT B0 ;  /* 0x0000000000007941 */ /* 0x000fea0003800200 */
.L_x_1333:
        /* <DEDUP_REMOVED lines=29> */
.L_x_1337:
[----:B------:R-:W-:Y:S05]  /*47e90*/  BSYNC.RECONVERGENT B0 ;  /* 0x0000000000007941 */ /* 0x000fea0003800200 */
.L_x_1336:
        /* <DEDUP_REMOVED lines=29> */
.L_x_1339:
[----:B------:R-:W-:Y:S05]  /*48070*/  BSYNC.RECONVERGENT B0 ;  /* 0x0000000000007941 */ /* 0x000fea0003800200 */
.L_x_1338:
        /* <DEDUP_REMOVED lines=29> */
.L_x_1341:
[----:B------:R-:W-:Y:S05]  /*48250*/  BSYNC.RECONVERGENT B0 ;  /* 0x0000000000007941 */ /* 0x000fea0003800200 */
.L_x_1340:
        /* <DEDUP_REMOVED lines=29> */
.L_x_1343:
[----:B------:R-:W-:Y:S05]  /*48430*/  BSYNC.RECONVERGENT B0 ;  /* 0x0000000000007941 */ /* 0x000fea0003800200 */
.L_x_1342:
        /* <DEDUP_REMOVED lines=29> */
.L_x_1345:
[----:B------:R-:W-:Y:S05]  /*48610*/  BSYNC.RECONVERGENT B0 ;  /* 0x0000000000007941 */ /* 0x000fea0003800200 */
.L_x_1344:
        /* <DEDUP_REMOVED lines=29> */
.L_x_1347:
[----:B------:R-:W-:Y:S05]  /*487f0*/  BSYNC.RECONVERGENT B0 ;  /* 0x0000000000007941 */ /* 0x000fea0003800200 */
.L_x_1346:
        /* <DEDUP_REMOVED lines=29> */
.L_x_1349:
[----:B------:R-:W-:Y:S05]  /*489d0*/  BSYNC.RECONVERGENT B0 ;  /* 0x0000000000007941 */ /* 0x000fea0003800200 */
.L_x_1348:
        /* <DEDUP_REMOVED lines=29> */
.L_x_1351:
[----:B------:R-:W-:Y:S05]  /*48bb0*/  BSYNC.RECONVERGENT B0 ;  /* 0x0000000000007941 */ /* 0x000fea0003800200 */
.L_x_1350:
        /* <DEDUP_REMOVED lines=29> */
.L_x_1353:
[----:B------:R-:W-:Y:S05]  /*48d90*/  BSYNC.RECONVERGENT B0 ;  /* 0x0000000000007941 */ /* 0x000fea0003800200 */
.L_x_1352:
        /* <DEDUP_REMOVED lines=29> */
.L_x_1355:
[----:B------:R-:W-:Y:S05]  /*48f70*/  BSYNC.RECONVERGENT B0 ;  /* 0x0000000000007941 */ /* 0x000fea0003800200 */
.L_x_1354:
        /* <DEDUP_REMOVED lines=29> */
.L_x_1357:
[----:B------:R-:W-:Y:S05]  /*49150*/  BSYNC.RECONVERGENT B0 ;  /* 0x0000000000007941 */ /* 0x000fea0003800200 */
.L_x_1356:
        /* <DEDUP_REMOVED lines=29> */
.L_x_1359:
[----:B------:R-:W-:Y:S05]  /*49330*/  BSYNC.RECONVERGENT B0 ;  /* 0x0000000000007941 */ /* 0x000fea0003800200 */
.L_x_1358:
        /* <DEDUP_REMOVED lines=29> */
.L_x_1361:
[----:B------:R-:W-:Y:S05]  /*49510*/  BSYNC.RECONVERGENT B0 ;  /* 0x0000000000007941 */ /* 0x000fea0003800200 */
.L_x_1360:
        /* <DEDUP_REMOVED lines=29> */
.L_x_1363:
[----:B------:R-:W-:Y:S05]  /*496f0*/  BSYNC.RECONVERGENT B0 ;  /* 0x0000000000007941 */ /* 0x000fea0003800200 */
.L_x_1362:
        /* <DEDUP_REMOVED lines=29> */
.L_x_1365:
[----:B------:R-:W-:Y:S05]  /*498d0*/  BSYNC.RECONVERGENT B0 ;  /* 0x0000000000007941 */ /* 0x000fea0003800200 */
.L_x_1364:
        /* <DEDUP_REMOVED lines=14> */
[----:B0-----:R-:W-:Y:S01]  /*499c0*/  IMAD.U32 R4, RZ, RZ, UR4 ;  /* 0x00000004ff047e24 */ /* 0x001fe2000f8e00ff */
[----:B-1----:R-:W-:-:S07]  /*499d0*/  MOV R5, UR5 ;  /* 0x0000000500057c02 */ /* 0x002fce0008000f00 */
[----:B------:R-:W-:-:S07]  /*499e0*/  LEPC R20, `(.L_x_1367) ;  /* 0x000000001014794e */ /* 0x000fce0000000000 */
[----:B--2---:R-:W-:Y:S05]  /*499f0*/  CALL.ABS.NOINC R2 ;  /* 0x0000000002007343 */ /* 0x004fea0003c00000 */
.L_x_1367:
[----:B------:R-:W-:Y:S05]  /*49a00*/  BRA `(.L_x_1368) ;  /* 0x0000000800807947 */ /* 0x000fea0003800000 */
.L_x_1335:
[----:B------:R-:W-:Y:S01]  /*49a10*/  ISETP.GT.AND P0, PT, R7, 0xfffff, PT ;  /* 0x000fffff0700780c */ /* 0x000fe20003f04270 */
[----:B------:R-:W-:Y:S01]  /*49a20*/  IMAD.MOV.U32 R0, RZ, RZ, R7 ;  /* 0x000000ffff007224 */ /* 0x000fe200078e0007 */
[----:B------:R-:W-:Y:S01]  /*49a30*/  BSSY.RECONVERGENT B0, `(.L_x_1369) ;  /* 0x0000052000007945 */ /* 0x000fe20003800200 */
[----:B------:R-:W-:Y:S01]  /*49a40*/  IMAD.MOV.U32 R8, RZ, RZ, R6 ;  /* 0x000000ffff087224 */ /* 0x000fe200078e0006 */
[----:B------:R-:W-:-:S09]  /*49a50*/  MOV R33, 0xfffffc01 ;  /* 0xfffffc0100217802 */ /* 0x000fd20000000f00 */
[----:B------:R-:W-:Y:S01]  /*49a60*/  @!P0 DMUL R10, R36, R52 ;  /* 0x00000034240a8228 */ /* 0x000fe20000000000 */
[----:B------:R-:W-:-:S07]  /*49a70*/  @!P0 IMAD.MOV.U32 R33, RZ, RZ, -0x435 ;  /* 0xfffffbcbff218424 */ /* 0x000fce00078e00ff */
[----:B------:R-:W-:-:S10]  /*49a80*/  @!P0 DMUL R6, R10, 1.80143985094819840000e+16 ;  /* 0x435000000a068828 */ /* 0x000fd40000000000 */
[----:B------:R-:W-:Y:S02]  /*49a90*/  @!P0 IMAD.MOV.U32 R0, RZ, RZ, R7 ;  /* 0x000000ffff008224 */ /* 0x000fe400078e0007 */
[----:B------:R-:W-:Y:S02]  /*49aa0*/  @!P0 IMAD.MOV.U32 R8, RZ, RZ, R6 ;  /* 0x000000ffff088224 */ /* 0x000fe400078e0006 */
[----:B------:R-:W-:-:S05]  /*49ab0*/  VIADD R9, R0, 0xffffffff ;  /* 0xffffffff00097836 */ /* 0x000fca0000000000 */
        /* <DEDUP_REMOVED lines=14> */
[----:B------:R-:W-:Y:S02]  /*49ba0*/  @P0 VIADD R9, R7, 0xfff00000 ;  /* 0xfff0000007090836 */ /* 0x000fe40000000000 */
[----:B------:R-:W-:-:S03]  /*49bb0*/  @P0 VIADD R33, R33, 0x1 ;  /* 0x0000000121210836 */ /* 0x000fc60000000000 */
[----:B------:R-:W-:Y:S02]  /*49bc0*/  @P0 MOV R7, R9 ;  /* 0x0000000900070202 */ /* 0x000fe40000000f00 */
[----:B------:R-:W-:Y:S02]  /*49bd0*/  LOP3.LUT R32, R33, 0x80000000, RZ, 0x3c, !PT ;  /* 0x8000000021207812 */ /* 0x000fe400078e3cff */
[----:B------:R-:W-:Y:S02]  /*49be0*/  MOV R33, 0x43300000 ;  /* 0x4330000000217802 */ /* 0x000fe40000000f00 */
        /* <DEDUP_REMOVED lines=48> */
.L_x_1370:
[----:B------:R-:W-:Y:S01]  /*49ef0*/  IMAD.MOV.U32 R8, RZ, RZ, 0x0 ;  /* 0x00000000ff087424 */ /* 0x000fe200078e00ff */
[----:B------:R-:W-:Y:S01]  /*49f00*/  LOP3.LUT P0, RZ, R7, 0x7fffffff, RZ, 0xc0, !PT ;  /* 0x7fffffff07ff7812 */ /* 0x000fe2000780c0ff */
[----:B------:R-:W-:-:S06]  /*49f10*/  IMAD.MOV.U32 R9, RZ, RZ, 0x7ff00000 ;  /* 0x7ff00000ff097424 */ /* 0x000fcc00078e00ff */
[----:B------:R-:W-:-:S10]  /*49f20*/  DFMA R8, R6, R8, +INF ;  /* 0x7ff000000608742b */ /* 0x000fd40000000008 */
[----:B------:R-:W-:Y:S02]  /*49f30*/  FSEL R6, R8, RZ, P0 ;  /* 0x000000ff08067208 */ /* 0x000fe40000000000 */
[----:B------:R-:W-:-:S07]  /*49f40*/  FSEL R7, R9, -QNAN , P0 ;  /* 0xfff0000009077808 */ /* 0x000fce0000000000 */
.L_x_1371:
[----:B------:R-:W-:Y:S05]  /*49f50*/  BSYNC.RECONVERGENT B0 ;  /* 0x0000000000007941 */ /* 0x000fea0003800200 */
.L_x_1369:
        /* <DEDUP_REMOVED lines=62> */
.L_x_1373:
[----:B------:R-:W-:Y:S05]  /*4a340*/  BSYNC.RECONVERGENT B0 ;  /* 0x0000000000007941 */ /* 0x000fea0003800200 */
.L_x_1372:
[----:B------:R-:W-:Y:S01]  /*4a350*/  DMUL R32, R32, R2 ;  /* 0x0000000220207228 */ /* 0x000fe20000000000 */
[----:B------:R-:W-:Y:S10]  /*4a360*/  BRA `(.L_x_1368) ;  /* 0x0000000000287947 */ /* 0x000ff40003800000 */
.L_x_1332:
        /* <DEDUP_REMOVED lines=10> */
.L_x_1368:
[----:B------:R-:W-:Y:S05]  /*4a410*/  BSYNC.RECONVERGENT B8 ;  /* 0x0000000000087941 */ /* 0x000fea0003800200 */
.L_x_1331:
[----:B------:R-:W-:Y:S01]  /*4a420*/  DADD R20, -R32, 1 ;  /* 0x3ff0000020147429 */ /* 0x000fe20000000100 */
[----:B------:R-:W-:Y:S10]  /*4a430*/  BRA `(.L_x_1374) ;  /* 0x0000002000147947 */ /* 0x000ff40003800000 */
.L_x_1330:
[----:B------:R-:W0:Y:S01]  /*4a440*/  MUFU.RCP64H R3, 2.158603668212890625 ;  /* 0x400144d200037908 */ /* 0x000e220000001800 */
[----:B------:R-:W-:Y:S01]  /*4a450*/  IMAD.MOV.U32 R4, RZ, RZ, 0x72c13e0f ;  /* 0x72c13e0fff047424 */ /* 0x000fe200078e00ff */
[----:B------:R-:W-:Y:S01]  /*4a460*/  MOV R5, 0x400144d2 ;  /* 0x400144d200057802 */ /* 0x000fe20000000f00 */
[----:B------:R-:W-:Y:S01]  /*4a470*/  IMAD.MOV.U32 R2, RZ, RZ, RZ ;  /* 0x000000ffff027224 */ /* 0x000fe200078e00ff */
[----:B------:R-:W-:Y:S01]  /*4a480*/  UMOV UR4, 0x2c13e0f0 ;  /* 0x2c13e0f000047882 */ /* 0x000fe20000000000 */
[----:B------:R-:W-:Y:S01]  /*4a490*/  UMOV UR5, 0x3fc44d27 ;  /* 0x3fc44d2700057882 */ /* 0x000fe20000000000 */
[----:B------:R-:W-:Y:S01]  /*4a4a0*/  UMOV UR6, 0x3ae80f1e ;  /* 0x3ae80f1e00067882 */ /* 0x000fe20000000000 */
[----:B------:R-:W-:Y:S01]  /*4a4b0*/  UMOV UR7, 0x3eb1380b ;  /* 0x3eb1380b00077882 */ /* 0x000fe20000000000 */
[----:B------:R-:W-:Y:S01]  /*4a4c0*/  DFMA R10, R36, R52, 1 ;  /* 0x3ff00000240a742b */ /* 0x000fe20000000034 */
[----:B------:R-:W-:Y:S01]  /*4a4d0*/  IMAD.MOV.U32 R20, RZ, RZ, -0x105c611 ;  /* 0xfefa39efff147424 */ /* 0x000fe200078e00ff */
[----:B------:R-:W-:Y:S01]  /*4a4e0*/  MOV R21, 0x3fe62e42 ;  /* 0x3fe62e4200157802 */ /* 0x000fe20000000f00 */
[----:B------:R-:W-:Y:S01]  /*4a4f0*/  IMAD.MOV.U32 R32, RZ, RZ, -0x105c611 ;  /* 0xfefa39efff207424 */ /* 0x000fe200078e00ff */
[----:B------:R-:W-:Y:S01]  /*4a500*/  BSSY.RECONVERGENT B0, `(.L_x_1375) ;  /* 0x000003f000007945 */ /* 0x000fe20003800200 */
[----:B------:R-:W-:-:S03]  /*4a510*/  IMAD.MOV.U32 R33, RZ, RZ, 0x3fe62e42 ;  /* 0x3fe62e42ff217424 */ /* 0x000fc600078e00ff */
        /* <DEDUP_REMOVED lines=31> */
[----:B------:R-:W-:-:S04]  /*4a710*/  VIADD R2, R11, 0x300402 ;  /* 0x003004020b027836 */ /* 0x000fc80000000000 */
        /* <DEDUP_REMOVED lines=10> */
[----:B------:R-:W-:Y:S01]  /*4a7c0*/  MOV R9, 0x3c7abc9e ;  /* 0x3c7abc9e00097802 */ /* 0x000fe20000000f00 */
[----:B------:R-:W-:Y:S02]  /*4a7d0*/  DFMA R4, R4, R4, R4 ;  /* 0x000000040404722b */ /* 0x000fe40000000004 */
[----:B------:R-:W-:-:S03]  /*4a7e0*/  DADD R32, -R6, R32 ;  /* 0x0000000006207229 */ /* 0x000fc60000000120 */
[----:B------:R-:W-:-:S03]  /*4a7f0*/  DFMA R12, R6, R12, R14 ;  /* 0x0000000c060c722b */ /* 0x000fc6000000000e */
[----:B------:R-:W-:Y:S01]  /*4a800*/  DFMA R4, R2, R4, R2 ;  /* 0x000000040204722b */ /* 0x000fe20000000002 */
[----:B------:R-:W-:-:S04]  /*4a810*/  IMAD.MOV.U32 R2, RZ, RZ, R10 ;  /* 0x000000ffff027224 */ /* 0x000fc800078e000a */
[----:B------:R-:W-:Y:S01]  /*4a820*/  DADD R12, R12, -R32 ;  /* 0x000000000c0c7229 */ /* 0x000fe20000000820 */
[----:B------:R-:W-:Y:S02]  /*4a830*/  IMAD.MOV.U32 R3, RZ, RZ, R11 ;  /* 0x000000ffff037224 */ /* 0x000fe400078e000b */
        /* <DEDUP_REMOVED lines=8> */
[----:B------:R-:W-:Y:S01]  /*4a8c0*/  IMAD.MOV.U32 R9, RZ, RZ, R11 ;  /* 0x000000ffff097224 */ /* 0x000fe200078e000b */
[----:B------:R-:W-:-:S07]  /*4a8d0*/  IADD3 R7, PT, PT, R7, -0x100000, RZ ;  /* 0xfff0000007077810 */ /* 0x000fce0007ffe0ff */
[----:B------:R-:W-:Y:S05]  /*4a8e0*/  CALL.REL.NOINC `($__internal_0_$__cuda_sm20_dblrcp_rn_slowpath_v3) ;  /* 0x000015d800e47944 */ /* 0x000fea0003c00000 */
.L_x_1376:
[----:B------:R-:W-:Y:S05]  /*4a8f0*/  BSYNC.RECONVERGENT B0 ;  /* 0x0000000000007941 */ /* 0x000fea0003800200 */
.L_x_1375:
[----:B------:R-:W-:Y:S04]  /*4a900*/  BSSY.RECONVERGENT B8, `(.L_x_1377) ;  /* 0x0000124000087945 */ /* 0x000fe80003800200 */
[----:B------:R-:W-:Y:S01]  /*4a910*/  BSSY.RELIABLE B0, `(.L_x_1378) ;  /* 0x000011a000007945 */ /* 0x000fe20003800100 */
[--C-:B------:R-:W-:Y:S01]  /*4a920*/  IMAD.MOV.U32 R70, RZ, RZ, R8.reuse ;  /* 0x000000ffff467224 */ /* 0x100fe200078e0008 */
[----:B------:R-:W-:Y:S01]  /*4a930*/  MOV R0, 0x1 ;  /* 0x0000000100007802 */ /* 0x000fe20000000f00 */
[--C-:B------:R-:W-:Y:S02]  /*4a940*/  IMAD.MOV.U32 R71, RZ, RZ, R9.reuse ;  /* 0x000000ffff477224 */ /* 0x100fe400078e0009 */
[----:B------:R-:W-:Y:S02]  /*4a950*/  IMAD.MOV.U32 R4, RZ, RZ, R8 ;  /* 0x000000ffff047224 */ /* 0x000fe400078e0008 */
[----:B------:R-:W-:-:S02]  /*4a960*/  IMAD.MOV.U32 R5, RZ, RZ, R9 ;  /* 0x000000ffff057224 */ /* 0x000fc400078e0009 */
[----:B------:R-:W-:Y:S02]  /*4a970*/  IMAD.MOV.U32 R10, RZ, RZ, 0x39a08ce9 ;  /* 0x39a08ce9ff0a7424 */ /* 0x000fe400078e00ff */
[----:B------:R-:W-:-:S07]  /*4a980*/  IMAD.MOV.U32 R11, RZ, RZ, 0x46293e59 ;  /* 0x46293e59ff0b7424 */ /* 0x000fce00078e00ff */
.L_x_1396:
        /* <DEDUP_REMOVED lines=30> */
.L_x_1380:
[----:B------:R-:W-:Y:S05]  /*4ab70*/  BSYNC.RECONVERGENT B1 ;  /* 0x0000000000017941 */ /* 0x000fea0003800200 */
.L_x_1379:
        /* <DEDUP_REMOVED lines=24> */
.L_x_1382:
[----:B------:R-:W-:Y:S05]  /*4ad00*/  BSYNC.RECONVERGENT B1 ;  /* 0x0000000000017941 */ /* 0x000fea0003800200 */
.L_x_1381:
        /* <DEDUP_REMOVED lines=12> */
[----:B------:R-:W-:Y:S01]  /*4add0*/  IADD3 R32, PT, PT, R0, 0x1, RZ ;  /* 0x0000000100207810 */ /* 0x000fe20007ffe0ff */
[----:B------:R-:W-:Y:S01]  /*4ade0*/  DADD R2, R2, 2 ;  /* 0x4000000002027429 */ /* 0x000fe20000000000 */
[----:B------:R-:W-:Y:S01]  /*4adf0*/  LOP3.LUT R33, RZ, R0, RZ, 0x33, !PT ;  /* 0x00000000ff217212 */ /* 0x000fe200078e33ff */
        /* <DEDUP_REMOVED lines=27> */
.L_x_1385:
[----:B------:R-:W-:Y:S05]  /*4afb0*/  BSYNC.RECONVERGENT B1 ;  /* 0x0000000000017941 */ /* 0x000fea0003800200 */
.L_x_1384:
[----:B------:R-:W0:Y:S01]  /*4afc0*/  MUFU.RCP64H R7, R5 ;  /* 0x0000000500077308 */ /* 0x000e220000001800 */
[----:B------:R-:W-:Y:S01]  /*4afd0*/  IADD3 R6, PT, PT, R5, 0x300402, RZ ;  /* 0x0030040205067810 */ /* 0x000fe20007ffe0ff */
[----:B------:R-:W-:Y:S01]  /*4afe0*/  DADD R8, R2, R8 ;  /* 0x0000000002087229 */ /* 0x000fe20000000008 */
[----:B------:R-:W-:Y:S01]  /*4aff0*/  UMOV UR4, 0xfeebc2a0 ;  /* 0xfeebc2a000047882 */ /* 0x000fe20000000000 */
[----:B------:R-:W-:Y:S01]  /*4b000*/  UMOV UR5, 0x39b4484b ;  /* 0x39b4484b00057882 */ /* 0x000fe20000000000 */
[----:B------:R-:W-:Y:S01]  /*4b010*/  FSETP.GEU.AND P2, PT, |R6|, 5.8789094863358348022e-39, PT ;  /* 0x004004020600780b */ /* 0x000fe20003f4e200 */
[----:B------:R-:W-:Y:S04]  /*4b020*/  BSSY.RECONVERGENT B1, `(.L_x_1386) ;  /* 0x0000012000017945 */ /* 0x000fe80003800200 */
        /* <DEDUP_REMOVED lines=17> */
.L_x_1387:
[----:B------:R-:W-:Y:S05]  /*4b140*/  BSYNC.RECONVERGENT B1 ;  /* 0x0000000000017941 */ /* 0x000fea0003800200 */
.L_x_1386:
        /* <DEDUP_REMOVED lines=42> */
.L_x_1389:
[----:B------:R-:W-:Y:S05]  /*4b3f0*/  BSYNC.RECONVERGENT B1 ;  /* 0x0000000000017941 */ /* 0x000fea0003800200 */
.L_x_1388:
        /* <DEDUP_REMOVED lines=24> */
.L_x_1391:
[----:B------:R-:W-:Y:S05]  /*4b580*/  BSYNC.RECONVERGENT B1 ;  /* 0x0000000000017941 */ /* 0x000fea0003800200 */
.L_x_1390:
        /* <DEDUP_REMOVED lines=42> */
.L_x_1393:
[----:B------:R-:W-:Y:S05]  /*4b830*/  BSYNC.RECONVERGENT B1 ;  /* 0x0000000000017941 */ /* 0x000fea0003800200 */
.L_x_1392:
        /* <DEDUP_REMOVED lines=14> */
[----:B------:R-:W-:Y:S02]  /*4b920*/  FSEL R11, R9, 0.00034386137849651277065, P0 ;  /* 0x39b4484b090b7808 */ /* 0x000fe40000000000 */
[----:B------:R-:W-:Y:S01]  /*4b930*/  MOV R10, R6 ;  /* 0x00000006000a7202 */ /* 0x000fe20000000f00 */
[----:B------:R-:W-:Y:S07]  /*4b940*/  @P2 BRA `(.L_x_1395) ;  /* 0x0000000000202947 */ /* 0x000fee0003800000 */
        /* <DEDUP_REMOVED lines=8> */
.L_x_1395:
[----:B------:R-:W-:Y:S05]  /*4b9d0*/  BSYNC.RECONVERGENT B1 ;  /* 0x0000000000017941 */ /* 0x000fea0003800200 */
.L_x_1394:
        /* <DEDUP_REMOVED lines=10> */
[----:B------:R-:W-:-:S05]  /*4ba80*/  VIADD R0, R0, 0x4 ;  /* 0x0000000400007836 */ /* 0x000fca0000000000 */
[----:B------:R-:W-:-:S13]  /*4ba90*/  ISETP.NE.AND P0, PT, R0, 0x5f5e101, PT ;  /* 0x05f5e1010000780c */ /* 0x000fda0003f05270 */
[----:B------:R-:W-:Y:S05]  /*4baa0*/  @P0 BRA `(.L_x_1396) ;  /* 0xffffffec00b80947 */ /* 0x000fea000383ffff */
[----:B------:R-:W-:Y:S05]  /*4bab0*/  BSYNC.RELIABLE B0 ;  /* 0x0000000000007941 */ /* 0x000fea0003800100 */
.L_x_1378:
        /* <DEDUP_REMOVED lines=8> */
.L_x_1383:
[----:B------:R-:W-:Y:S05]  /*4bb40*/  BSYNC.RECONVERGENT B8 ;  /* 0x0000000000087941 */ /* 0x000fea0003800200 */
.L_x_1377:
        /* <DEDUP_REMOVED lines=77> */
.L_x_1398:
[----:B------:R-:W-:Y:S01]  /*4c020*/  IMAD.MOV.U32 R2, RZ, RZ, 0x0 ;  /* 0x00000000ff027424 */ /* 0x000fe200078e00ff */
[----:B------:R-:W-:Y:S01]  /*4c030*/  LOP3.LUT P0, RZ, R61, 0x7fffffff, RZ, 0xc0, !PT ;  /* 0x7fffffff3dff7812 */ /* 0x000fe2000780c0ff */
[----:B------:R-:W-:-:S06]  /*4c040*/  IMAD.MOV.U32 R3, RZ, RZ, 0x7ff00000 ;  /* 0x7ff00000ff037424 */ /* 0x000fcc00078e00ff */
[----:B------:R-:W-:-:S10]  /*4c050*/  DFMA R2, R60, R2, +INF ;  /* 0x7ff000003c02742b */ /* 0x000fd40000000002 */
[----:B------:R-:W-:Y:S02]  /*4c060*/  FSEL R2, R2, RZ, P0 ;  /* 0x000000ff02027208 */ /* 0x000fe40000000000 */
[----:B------:R-:W-:-:S07]  /*4c070*/  FSEL R3, R3, -QNAN , P0 ;  /* 0xfff0000003037808 */ /* 0x000fce0000000000 */
.L_x_1399:
[----:B------:R-:W-:Y:S05]  /*4c080*/  BSYNC.RECONVERGENT B0 ;  /* 0x0000000000007941 */ /* 0x000fea0003800200 */
.L_x_1397:
[----:B------:R-:W-:Y:S01]  /*4c090*/  DMUL R4, R36, R52 ;  /* 0x0000003424047228 */ /* 0x000fe20000000000 */
[----:B------:R-:W-:Y:S01]  /*4c0a0*/  MOV R8, 0x652b82fe ;  /* 0x652b82fe00087802 */ /* 0x000fe20000000f00 */
        /* <DEDUP_REMOVED lines=60> */
.L_x_1401:
[----:B------:R-:W-:Y:S05]  /*4c470*/  BSYNC.RECONVERGENT B0 ;  /* 0x0000000000007941 */ /* 0x000fea0003800200 */
.L_x_1400:
[----:B------:R-:W-:-:S11]  /*4c480*/  DMUL R20, R20, R70 ;  /* 0x0000004614147228 */ /* 0x000fd60000000000 */
.L_x_1374:
[----:B------:R-:W-:Y:S05]  /*4c490*/  BSYNC.RECONVERGENT B7 ;  /* 0x0000000000077941 */ /* 0x000fea0003800200 */
.L_x_1329:
[----:B------:R-:W-:Y:S01]  /*4c4a0*/  DADD R8, -RZ, |R36| ;  /* 0x00000000ff087229 */ /* 0x000fe20000000524 */
[----:B------:R-:W-:Y:S01]  /*4c4b0*/  BSSY.RECONVERGENT B0, `(.L_x_1402) ;  /* 0x0000007000007945 */ /* 0x000fe20003800200 */
[----:B------:R-:W-:Y:S01]  /*4c4c0*/  DSETP.NEU.AND P1, PT, R36, RZ, PT ;  /* 0x000000ff2400722a */ /* 0x000fe20003f2d000 */
[----:B------:R-:W-:Y:S01]  /*4c4d0*/  IMAD.MOV.U32 R7, RZ, RZ, RZ ;  /* 0x000000ffff077224 */ /* 0x000fe200078e00ff */
[----:B------:R-:W-:Y:S01]  /*4c4e0*/  DMUL R20, R78, R20 ;  /* 0x000000144e147228 */ /* 0x000fe20000000000 */
[----:B------:R-:W-:Y:S02]  /*4c4f0*/  MOV R6, 0x40100000 ;  /* 0x4010000000067802 */ /* 0x000fe40000000f00 */
[----:B------:R-:W-:-:S09]  /*4c500*/  MOV R10, 0x4c520 ;  /* 0x0004c520000a7802 */ /* 0x000fd20000000f00 */
[----:B------:R-:W-:Y:S05]  /*4c510*/  CALL.REL.NOINC `($_Z23cooling_function_singledddd$__internal_accurate_pow) ;  /* 0x000015c800d87944 */ /* 0x000fea0003c00000 */
[----:B------:R-:W-:Y:S05]  /*4c520*/  BSYNC.RECONVERGENT B0 ;  /* 0x0000000000007941 */ /* 0x000fea0003800200 */
.L_x_1402:
[C---:B------:R-:W-:Y:S01]  /*4c530*/  DADD R2, R36.reuse, 4 ;  /* 0x4010000024027429 */ /* 0x040fe20000000000 */
[----:B------:R-:W-:Y:S01]  /*4c540*/  BSSY.RECONVERGENT B0, `(.L_x_1403) ;  /* 0x000000f000007945 */ /* 0x000fe20003800200 */
[----:B------:R-:W-:Y:S01]  /*4c550*/  DADD R8, -RZ, |R36| ;  /* 0x00000000ff087229 */ /* 0x000fe20000000524 */
[----:B------:R-:W-:Y:S01]  /*4c560*/  ISETP.GE.AND P4, PT, R37, RZ, PT ;  /* 0x000000ff2500720c */ /* 0x000fe20003f86270 */
[C---:B------:R-:W-:Y:S01]  /*4c570*/  DSETP.NEU.AND P3, PT, R36.reuse, 1, PT ;  /* 0x3ff000002400742a */ /* 0x040fe20003f6d000 */
[----:B------:R-:W-:Y:S01]  /*4c580*/  @!P1 CS2R R32, SRZ ;  /* 0x0000000000209805 */ /* 0x000fe2000001ff00 */
[----:B------:R-:W-:-:S04]  /*4c590*/  DSETP.NEU.AND P2, PT, R36, RZ, PT ;  /* 0x000000ff2400722a */ /* 0x000fc80003f4d000 */
[----:B------:R-:W-:-:S04]  /*4c5a0*/  LOP3.LUT R2, R3, 0x7ff00000, RZ, 0xc0, !PT ;  /* 0x7ff0000003027812 */ /* 0x000fc800078ec0ff */
[----:B------:R-:W-:-:S13]  /*4c5b0*/  ISETP.NE.AND P0, PT, R2, 0x7ff00000, PT ;  /* 0x7ff000000200780c */ /* 0x000fda0003f05270 */
[----:B------:R-:W-:Y:S05]  /*4c5c0*/  @P0 BRA `(.L_x_1404) ;  /* 0x0000000000180947 */ /* 0x000fea0003800000 */
[----:B------:R-:W-:-:S14]  /*4c5d0*/  DSETP.NAN.AND P0, PT, R36, R36, PT ;  /* 0x000000242400722a */ /* 0x000fdc0003f08000 */
[----:B------:R-:W-:Y:S01]  /*4c5e0*/  @P0 DADD R32, R36, 4 ;  /* 0x4010000024200429 */ /* 0x000fe20000000000 */
[----:B------:R-:W-:Y:S10]  /*4c5f0*/  @P0 BRA `(.L_x_1404) ;  /* 0x00000000000c0947 */ /* 0x000ff40003800000 */
[----:B------:R-:W-:-:S14]  /*4c600*/  DSETP.NEU.AND P0, PT, |R36|, +INF , PT ;  /* 0x7ff000002400742a */ /* 0x000fdc0003f0d200 */
[----:B------:R-:W-:Y:S02]  /*4c610*/  @!P0 IMAD.MOV.U32 R32, RZ, RZ, 0x0 ;  /* 0x00000000ff208424 */ /* 0x000fe400078e00ff */
[----:B------:R-:W-:-:S07]  /*4c620*/  @!P0 IMAD.MOV.U32 R33, RZ, RZ, 0x7ff00000 ;  /* 0x7ff00000ff218424 */ /* 0x000fce00078e00ff */
.L_x_1404:
[----:B------:R-:W-:Y:S05]  /*4c630*/  BSYNC.RECONVERGENT B0 ;  /* 0x0000000000007941 */ /* 0x000fea0003800200 */
.L_x_1403:
        /* <DEDUP_REMOVED lines=8> */
.L_x_1405:
[C---:B------:R-:W-:Y:S01]  /*4c6c0*/  DADD R6, R36.reuse, 3 ;  /* 0x4008000024067429 */ /* 0x040fe20000000000 */
[----:B------:R-:W-:Y:S01]  /*4c6d0*/  BSSY.RECONVERGENT B0, `(.L_x_1406) ;  /* 0x0000014000007945 */ /* 0x000fe20003800200 */
[----:B------:R-:W-:Y:S02]  /*4c6e0*/  DADD R4, -RZ, -R32 ;  /* 0x00000000ff047229 */ /* 0x000fe40000000920 */
[----:B------:R-:W-:Y:S02]  /*4c6f0*/  DADD R8, -RZ, |R36| ;  /* 0x00000000ff087229 */ /* 0x000fe40000000524 */
[C---:B------:R-:W-:Y:S02]  /*4c700*/  DSETP.NEU.AND P3, PT, R36.reuse, 1, PT ;  /* 0x3ff000002400742a */ /* 0x040fe40003f6d000 */
[----:B------:R-:W-:Y:S02]  /*4c710*/  DSETP.NEU.AND P1, PT, R36, RZ, PT ;  /* 0x000000ff2400722a */ /* 0x000fe40003f2d000 */
[----:B------:R-:W-:-:S02]  /*4c720*/  LOP3.LUT R6, R7, 0x7ff00000, RZ, 0xc0, !PT ;  /* 0x7ff0000007067812 */ /* 0x000fc400078ec0ff */
        /* <DEDUP_REMOVED lines=10> */
[----:B------:R-:W-:Y:S01]  /*4c7d0*/  @!P0 ISETP.GE.AND P2, PT, R37, RZ, PT ;  /* 0x000000ff2500820c */ /* 0x000fe20003f46270 */
[----:B------:R-:W-:Y:S01]  /*4c7e0*/  @!P0 IMAD.MOV.U32 R4, RZ, RZ, RZ ;  /* 0x000000ffff048224 */ /* 0x000fe200078e00ff */
[----:B------:R-:W-:-:S04]  /*4c7f0*/  @!P0 MOV R0, 0xfff00000 ;  /* 0xfff0000000008802 */ /* 0x000fc80000000f00 */
[----:B------:R-:W-:-:S07]  /*4c800*/  @!P0 SEL R5, R0, 0x7ff00000, !P2 ;  /* 0x7ff0000000058807 */ /* 0x000fce0005000000 */
.L_x_1407:
[----:B------:R-:W-:Y:S05]  /*4c810*/  BSYNC.RECONVERGENT B0 ;  /* 0x0000000000007941 */ /* 0x000fea0003800200 */
.L_x_1406:
        /* <DEDUP_REMOVED lines=8> */
.L_x_1408:
[----:B------:R-:W-:Y:S01]  /*4c8a0*/  DADD R4, R36, 2 ;  /* 0x4000000024047429 */ /* 0x000fe20000000000 */
[----:B------:R-:W-:Y:S01]  /*4c8b0*/  BSSY.RECONVERGENT B0, `(.L_x_1409) ;  /* 0x000000e000007945 */ /* 0x000fe20003800200 */
        /* <DEDUP_REMOVED lines=13> */
.L_x_1410:
[----:B------:R-:W-:Y:S05]  /*4c990*/  BSYNC.RECONVERGENT B0 ;  /* 0x0000000000007941 */ /* 0x000fea0003800200 */
.L_x_1409:
        /* <DEDUP_REMOVED lines=11> */
.L_x_1412:
[----:B------:R-:W-:Y:S05]  /*4ca50*/  BSYNC.RECONVERGENT B0 ;  /* 0x0000000000007941 */ /* 0x000fea0003800200 */
.L_x_1411:
[----:B------:R-:W0:Y:S01]  /*4ca60*/  MUFU.RCP64H R7, R3 ;  /* 0x0000000300077308 */ /* 0x000e220000001800 */
[----:B------:R-:W-:Y:S01]  /*4ca70*/  MOV R6, 0x1 ;  /* 0x0000000100067802 */ /* 0x000fe20000000f00 */
[----:B------:R-:W-:Y:S01]  /*4ca80*/  IMAD.MOV.U32 R10, RZ, RZ, 0x55555555 ;  /* 0x55555555ff0a7424 */ /* 0x000fe200078e00ff */
[----:B------:R-:W-:Y:S01]  /*4ca90*/  DMUL R4, R4, 3 ;  /* 0x4008000004047828 */ /* 0x000fe20000000000 */
[----:B------:R-:W-:Y:S01]  /*4caa0*/  IMAD.MOV.U32 R11, RZ, RZ, 0x3fe55555 ;  /* 0x3fe55555ff0b7424 */ /* 0x000fe200078e00ff */
[----:B------:R-:W-:Y:S01]  /*4cab0*/  DSETP.NEU.AND P2, PT, R36, 1, PT ;  /* 0x3ff000002400742a */ /* 0x000fe20003f4d000 */
[----:B------:R-:W-:Y:S01]  /*4cac0*/  IMAD.MOV.U32 R32, RZ, RZ, R98 ;  /* 0x000000ffff207224 */ /* 0x000fe200078e0062 */
[----:B------:R-:W-:Y:S01]  /*4cad0*/  BSSY.RECONVERGENT B0, `(.L_x_1413) ;  /* 0x0000015000007945 */ /* 0x000fe20003800200 */
[----:B------:R-:W-:Y:S01]  /*4cae0*/  IMAD.MOV.U32 R33, RZ, RZ, R99 ;  /* 0x000000ffff217224 */ /* 0x000fe200078e0063 */
[C---:B------:R-:W-:Y:S02]  /*4caf0*/  DSETP.NEU.AND P1, PT, R34.reuse, 1, PT ;  /* 0x3ff000002200742a */ /* 0x040fe40003f2d000 */
[----:B------:R-:W-:-:S02]  /*4cb00*/  DADD R12, R34, R10 ;  /* 0x00000000220c7229 */ /* 0x000fc4000000000a */
[----:B------:R-:W-:Y:S02]  /*4cb10*/  FSEL R4, R4, RZ, P2 ;  /* 0x000000ff04047208 */ /* 0x000fe40001000000 */
[----:B------:R-:W-:Y:S01]  /*4cb20*/  FSEL R5, R5, 2.125, P2 ;  /* 0x4008000005057808 */ /* 0x000fe20001000000 */
[----:B0-----:R-:W-:-:S05]  /*4cb30*/  DFMA R8, -R2, R6, 1 ;  /* 0x3ff000000208742b */ /* 0x001fca0000000106 */
[----:B------:R-:W-:-:S03]  /*4cb40*/  LOP3.LUT R12, R13, 0x7ff00000, RZ, 0xc0, !PT ;  /* 0x7ff000000d0c7812 */ /* 0x000fc600078ec0ff */
[----:B------:R-:W-:Y:S01]  /*4cb50*/  DFMA R8, R8, R8, R8 ;  /* 0x000000080808722b */ /* 0x000fe20000000008 */
[----:B------:R-:W-:-:S07]  /*4cb60*/  ISETP.NE.AND P0, PT, R12, 0x7ff00000, PT ;  /* 0x7ff000000c00780c */ /* 0x000fce0003f05270 */
[----:B------:R-:W-:-:S08]  /*4cb70*/  DFMA R8, R6, R8, R6 ;  /* 0x000000080608722b */ /* 0x000fd00000000006 */
[----:B------:R-:W-:-:S08]  /*4cb80*/  DFMA R6, -R2, R8, 1 ;  /* 0x3ff000000206742b */ /* 0x000fd00000000108 */
[----:B------:R-:W-:-:S08]  /*4cb90*/  DFMA R6, R8, R6, R8 ;  /* 0x000000060806722b */ /* 0x000fd00000000008 */
[----:B------:R-:W-:Y:S01]  /*4cba0*/  DMUL R8, R6, R32 ;  /* 0x0000002006087228 */ /* 0x000fe20000000000 */
[----:B------:R-:W-:Y:S10]  /*4cbb0*/  @P0 BRA `(.L_x_1414) ;  /* 0x0000000000180947 */ /* 0x000ff40003800000 */
[----:B------:R-:W-:-:S14]  /*4cbc0*/  DSETP.NAN.AND P0, PT, R34, R34, PT ;  /* 0x000000222200722a */ /* 0x000fdc0003f08000 */
[----:B------:R-:W-:Y:S01]  /*4cbd0*/  @P0 DADD R58, R34, R10 ;  /* 0x00000000223a0229 */ /* 0x000fe2000000000a */
[----:B------:R-:W-:Y:S10]  /*4cbe0*/  @P0 BRA `(.L_x_1414) ;  /* 0x00000000000c0947 */ /* 0x000ff40003800000 */
[----:B------:R-:W-:-:S14]  /*4cbf0*/  DSETP.NEU.AND P0, PT, |R34|, +INF , PT ;  /* 0x7ff000002200742a */ /* 0x000fdc0003f0d200 */
[----:B------:R-:W-:Y:S01]  /*4cc00*/  @!P0 MOV R58, 0x0 ;  /* 0x00000000003a8802 */ /* 0x000fe20000000f00 */
[----:B------:R-:W-:-:S07]  /*4cc10*/  @!P0 IMAD.MOV.U32 R59, RZ, RZ, 0x7ff00000 ;  /* 0x7ff00000ff3b8424 */ /* 0x000fce00078e00ff */
.L_x_1414:
[----:B------:R-:W-:Y:S05]  /*4cc20*/  BSYNC.RECONVERGENT B0 ;  /* 0x0000000000007941 */ /* 0x000fea0003800200 */
.L_x_1413:
        /* <DEDUP_REMOVED lines=20> */
.L_x_1416:
[----:B------:R-:W-:Y:S05]  /*4cd70*/  BSYNC.RECONVERGENT B0 ;  /* 0x0000000000007941 */ /* 0x000fea0003800200 */
.L_x_1415:
[----:B------:R-:W-:Y:S01]  /*4cd80*/  DMUL R52, R36, -R52 ;  /* 0x8000003424347228 */ /* 0x000fe20000000000 */
[----:B------:R-:W-:Y:S01]  /*4cd90*/  IMAD.MOV.U32 R10, RZ, RZ, 0x652b82fe ;  /* 0x652b82feff0a7424 */ /* 0x000fe200078e00ff */
[----:B------:R-:W-:Y:S01]  /*4cda0*/  UMOV UR4, 0xfefa39ef ;  /* 0xfefa39ef00047882 */ /* 0x000fe20000000000 */
[----:B------:R-:W-:Y:S01]  /*4cdb0*/  IMAD.MOV.U32 R11, RZ, RZ, 0x3ff71547 ;  /* 0x3ff71547ff0b7424 */ /* 0x000fe200078e00ff */
[----:B------:R-:W-:Y:S01]  /*4cdc0*/  UMOV UR5, 0x3fe62e42 ;  /* 0x3fe62e4200057882 */ /* 0x000fe20000000000 */
[----:B------:R-:W-:Y:S01]  /*4cdd0*/  BSSY.RECONVERGENT B0, `(.L_x_1417) ;  /* 0x0000038000007945 */ /* 0x000fe20003800200 */
[----:B------:R-:W-:Y:S01]  /*4cde0*/  DMUL R4, R4, R8 ;  /* 0x0000000804047228 */ /* 0x000fe20000000000 */
[----:B------:R-:W-:Y:S02]  /*4cdf0*/  IMAD.MOV.U32 R8, RZ, RZ, RZ ;  /* 0x000000ffff087224 */ /* 0x000fe400078e00ff */
[----:B------:R-:W-:Y:S01]  /*4ce00*/  DFMA R10, R52, R10, 6.75539944105574400000e+15 ;  /* 0x43380000340a742b */ /* 0x000fe2000000000a */
[----:B------:R-:W-:-:S07]  /*4ce10*/  FSETP.GEU.AND P0, PT, |R53|, 4.1917929649353027344, PT ;  /* 0x4086232b3500780b */ /* 0x000fce0003f0e200 */
        /* <DEDUP_REMOVED lines=51> */
.L_x_1418:
[----:B------:R-:W-:Y:S05]  /*4d150*/  BSYNC.RECONVERGENT B0 ;  /* 0x0000000000007941 */ /* 0x000fea0003800200 */
.L_x_1417:
[----:B------:R-:W-:Y:S01]  /*4d160*/  BSSY.RECONVERGENT B0, `(.L_x_1419) ;  /* 0x0000006000007945 */ /* 0x000fe20003800200 */
[----:B------:R-:W-:Y:S01]  /*4d170*/  IMAD.MOV.U32 R9, RZ, RZ, 0x40240000 ;  /* 0x40240000ff097424 */ /* 0x000fe200078e00ff */
[----:B------:R-:W-:Y:S01]  /*4d180*/  MOV R10, 0x4d1c0 ;  /* 0x0004d1c0000a7802 */ /* 0x000fe20000000f00 */
[----:B------:R-:W-:Y:S02]  /*4d190*/  IMAD.MOV.U32 R7, RZ, RZ, RZ ;  /* 0x000000ffff077224 */ /* 0x000fe400078e00ff */
[----:B------:R-:W-:-:S07]  /*4d1a0*/  IMAD.MOV.U32 R6, RZ, RZ, -0x3fc40000 ;  /* 0xc03c0000ff067424 */ /* 0x000fce00078e00ff */
[----:B------:R-:W-:Y:S05]  /*4d1b0*/  CALL.REL.NOINC `($_Z23cooling_function_singledddd$__internal_accurate_pow) ;  /* 0x000015bc00b07944 */ /* 0x000fea0003c00000 */
[----:B------:R-:W-:Y:S05]  /*4d1c0*/  BSYNC.RECONVERGENT B0 ;  /* 0x0000000000007941 */ /* 0x000fea0003800200 */
.L_x_1419:
[----:B------:R-:W-:Y:S01]  /*4d1d0*/  DSETP.NEU.AND P0, PT, R16, 1, PT ;  /* 0x3ff000001000742a */ /* 0x000fe20003f0d000 */
[----:B------:R-:W-:Y:S01]  /*4d1e0*/  UMOV UR4, 0x70a3d70a ;  /* 0x70a3d70a00047882 */ /* 0x000fe20000000000 */
[----:B------:R-:W-:Y:S01]  /*4d1f0*/  DADD R6, R128, R128 ;  /* 0x0000000080067229 */ /* 0x000fe20000000080 */
[----:B------:R-:W-:Y:S01]  /*4d200*/  UMOV UR5, 0x401b0a3d ;  /* 0x401b0a3d00057882 */ /* 0x000fe20000000000 */
[----:B------:R-:W-:Y:S01]  /*4d210*/  MOV R10, R46 ;  /* 0x0000002e000a7202 */ /* 0x000fe20000000f00 */
[----:B------:R-:W-:Y:S01]  /*4d220*/  DMUL R32, R32, UR4 ;  /* 0x0000000420207c28 */ /* 0x000fe20008000000 */
[----:B------:R-:W-:Y:S01]  /*4d230*/  FSEL R8, R56, RZ, P0 ;  /* 0x000000ff38087208 */ /* 0x000fe20000000000 */
[----:B------:R-:W-:Y:S01]  /*4d240*/  IMAD.MOV.U32 R11, RZ, RZ, R47 ;  /* 0x000000ffff0b7224 */ /* 0x000fe200078e002f */
[----:B------:R-:W-:Y:S01]  /*4d250*/  FSEL R9, R57, 1.875, P0 ;  /* 0x3ff0000039097808 */ /* 0x000fe20000000000 */
[----:B------:R-:W-:Y:S01]  /*4d260*/  DADD R20, R80, R20 ;  /* 0x0000000050147229 */ /* 0x000fe20000000014 */
[----:B------:R-:W-:Y:S03]  /*4d270*/  BSSY.RECONVERGENT B0, `(.L_x_1420) ;  /* 0x0000019000007945 */ /* 0x000fe60003800200 */
[----:B------:R-:W-:-:S02]  /*4d280*/  DMUL R32, R32, R10 ;  /* 0x0000000a20207228 */ /* 0x000fc40000000000 */
[----:B------:R-:W-:Y:S01]  /*4d290*/  DMUL R12, R6, R8 ;  /* 0x00000008060c7228 */ /* 0x000fe20000000000 */
[----:B------:R-:W-:Y:S01]  /*4d2a0*/  IMAD.MOV.U32 R6, RZ, RZ, 0x1 ;  /* 0x00000001ff067424 */ /* 0x000fe200078e00ff */
[----:B------:R-:W-:-:S04]  /*4d2b0*/  DFMA R20, R4, R2, R20 ;  /* 0x000000020414722b */ /* 0x000fc80000000014 */
[----:B------:R-:W0:Y:S02]  /*4d2c0*/  MUFU.RCP64H R7, R13 ;  /* 0x0000000d00077308 */ /* 0x000e240000001800 */
        /* <DEDUP_REMOVED lines=19> */
.L_x_1421:
[----:B------:R-:W-:Y:S05]  /*4d400*/  BSYNC.RECONVERGENT B0 ;  /* 0x0000000000007941 */ /* 0x000fea0003800200 */
.L_x_1420:
[----:B------:R-:W-:Y:S01]  /*4d410*/  IMAD.MOV.U32 R2, RZ, RZ, R50 ;  /* 0x000000ffff027224 */ /* 0x000fe200078e0032 */
[----:B------:R-:W-:Y:S01]  /*4d420*/  DSETP.NEU.AND P0, PT, R34, 1, PT ;  /* 0x3ff000002200742a */ /* 0x000fe20003f0d000 */
[----:B------:R-:W-:Y:S01]  /*4d430*/  IMAD.MOV.U32 R3, RZ, RZ, R51 ;  /* 0x000000ffff037224 */ /* 0x000fe200078e0033 */
[----:B------:R-:W-:Y:S01]  /*4d440*/  UMOV UR4, 0xac30d1b7 ;  /* 0xac30d1b700047882 */ /* 0x000fe20000000000 */
[----:B------:R-:W-:Y:S01]  /*4d450*/  UMOV UR5, 0x3ccf412a ;  /* 0x3ccf412a00057882 */ /* 0x000fe20000000000 */
[----:B------:R-:W-:Y:S02]  /*4d460*/  BSSY.RECONVERGENT B0, `(.L_x_1422) ;  /* 0x000001c000007945 */ /* 0x000fe40003800200 */
[----:B------:R-:W-:Y:S01]  /*4d470*/  FSEL R8, R54, RZ, P0 ;  /* 0x000000ff36087208 */ /* 0x000fe20000000000 */
[----:B------:R-:W-:Y:S01]  /*4d480*/  DMUL R2, R2, 3 ;  /* 0x4008000002027828 */ /* 0x000fe20000000000 */
[----:B------:R-:W-:-:S07]  /*4d490*/  FSEL R9, R55, 1.875, P0 ;  /* 0x3ff0000037097808 */ /* 0x000fce0000000000 */
[----:B------:R-:W-:Y:S01]  /*4d4a0*/  DMUL R12, R126, R2 ;  /* 0x000000027e0c7228 */ /* 0x000fe20000000000 */
[----:B------:R-:W-:-:S05]  /*4d4b0*/  IMAD.MOV.U32 R2, RZ, RZ, 0x1 ;  /* 0x00000001ff027424 */ /* 0x000fca00078e00ff */
[----:B------:R-:W0:Y:S02]  /*4d4c0*/  MUFU.RCP64H R3, R13 ;  /* 0x0000000d00037308 */ /* 0x000e240000001800 */
[----:B0-----:R-:W-:-:S08]  /*4d4d0*/  DFMA R4, -R12, R2, 1 ;  /* 0x3ff000000c04742b */ /* 0x001fd00000000102 */
[----:B------:R-:W-:-:S08]  /*4d4e0*/  DFMA R4, R4, R4, R4 ;  /* 0x000000040404722b */ /* 0x000fd00000000004 */
[----:B------:R-:W-:Y:S01]  /*4d4f0*/  DFMA R4, R2, R4, R2 ;  /* 0x000000040204722b */ /* 0x000fe20000000002 */
[----:B------:R-:W-:Y:S01]  /*4d500*/  MOV R2, R24 ;  /* 0x0000001800027202 */ /* 0x000fe20000000f00 */
[----:B------:R-:W-:-:S06]  /*4d510*/  IMAD.MOV.U32 R3, RZ, RZ, R25 ;  /* 0x000000ffff037224 */ /* 0x000fcc00078e0019 */
[----:B------:R-:W-:Y:S02]  /*4d520*/  DMUL R10, R2, UR4 ;  /* 0x00000004020a7c28 */ /* 0x000fe40008000000 */
[----:B------:R-:W-:-:S06]  /*4d530*/  DFMA R2, -R12, R4, 1 ;  /* 0x3ff000000c02742b */ /* 0x000fcc0000000104 */
[----:B------:R-:W-:Y:S02]  /*4d540*/  DMUL R10, R10, R8 ;  /* 0x000000080a0a7228 */ /* 0x000fe40000000000 */
[----:B------:R-:W-:-:S08]  /*4d550*/  DFMA R2, R4, R2, R4 ;  /* 0x000000020402722b */ /* 0x000fd00000000004 */
[----:B------:R-:W-:Y:S01]  /*4d560*/  DMUL R8, R10, R2 ;  /* 0x000000020a087228 */ /* 0x000fe20000000000 */
[----:B------:R-:W-:-:S07]  /*4d570*/  FSETP.GEU.AND P1, PT, |R11|, 6.5827683646048100446e-37, PT ;  /* 0x036000000b00780b */ /* 0x000fce0003f2e200 */
[----:B------:R-:W-:-:S08]  /*4d580*/  DFMA R4, -R12, R8, R10 ;  /* 0x000000080c04722b */ /* 0x000fd0000000010a */
[----:B------:R-:W-:-:S10]  /*4d590*/  DFMA R8, R2, R4, R8 ;  /* 0x000000040208722b */ /* 0x000fd40000000008 */
[----:B------:R-:W-:-:S05]  /*4d5a0*/  FFMA R0, RZ, R13, R9 ;  /* 0x0000000dff007223 */ /* 0x000fca0000000009 */
[----:B------:R-:W-:-:S13]  /*4d5b0*/  FSETP.GT.AND P0, PT, |R0|, 1.469367938527859385e-39, PT ;  /* 0x001000000000780b */ /* 0x000fda0003f04200 */
[----:B------:R-:W-:Y:S05]  /*4d5c0*/  @P0 BRA P1, `(.L_x_1423) ;  /* 0x0000000000140947 */ /* 0x000fea0000800000 */
[----:B------:R-:W-:Y:S02]  /*4d5d0*/  IMAD.MOV.U32 R8, RZ, RZ, R10 ;  /* 0x000000ffff087224 */ /* 0x000fe400078e000a */
[----:B------:R-:W-:Y:S01]  /*4d5e0*/  IMAD.MOV.U32 R9, RZ, RZ, R11 ;  /* 0x000000ffff097224 */ /* 0x000fe200078e000b */
[----:B------:R-:W-:Y:S01]  /*4d5f0*/  MOV R11, 0x4d620 ;  /* 0x0004d620000b7802 */ /* 0x000fe20000000f00 */
[----:B------:R-:W-:-:S07]  /*4d600*/  IMAD.MOV.U32 R10, RZ, RZ, R12 ;  /* 0x000000ffff0a7224 */ /* 0x000fce00078e000c */
[----:B------:R-:W-:Y:S05]  /*4d610*/  CALL.REL.NOINC `($__internal_1_$__cuda_sm20_div_rn_f64_full) ;  /* 0x000015b000407944 */ /* 0x000fea0003c00000 */
.L_x_1423:
[----:B------:R-:W-:Y:S05]  /*4d620*/  BSYNC.RECONVERGENT B0 ;  /* 0x0000000000007941 */ /* 0x000fea0003800200 */
.L_x_1422:
[----:B------:R-:W-:-:S11]  /*4d630*/  DFMA R2, R20, R6, R8 ;  /* 0x000000061402722b */ /* 0x000fd60000000008 */
.L_x_1226:
[----:B------:R-:W-:Y:S05]  /*4d640*/  BSYNC.RECONVERGENT B6 ;  /* 0x0000000000067941 */ /* 0x000fea0003800200 */
.L_x_997:
[----:B------:R-:W-:Y:S01]  /*4d650*/  MOV R0, 0x0 ;  /* 0x0000000000007802 */ /* 0x000fe20000000f00 */
[----:B------:R0:W-:Y:S01]  /*4d660*/  STL.64 [R1+0x20], R2 ;  /* 0x0000200201007387 */ /* 0x0001e20000100a00 */
[----:B------:R-:W1:Y:S01]  /*4d670*/  LDCU.64 UR4, c[0x4][0x68] ;  /* 0x01000d00ff0477ac */ /* 0x000e620008000a00 */
[----:B------:R-:W-:Y:S01]  /*4d680*/  IADD3 R90, P0, PT, R130, 0x20, RZ ;  /* 0x00000020825a7810 */ /* 0x000fe20007f1e0ff */
[----:B------:R0:W2:Y:S03]  /*4d690*/  LDC.64 R8, c[0x4][R0] ;  /* 0x0100000000087b82 */ /* 0x0000a60000000a00 */
[----:B------:R-:W-:Y:S01]  /*4d6a0*/  IADD3.X R100, PT, PT, RZ, R119, RZ, P0, !PT ;  /* 0x00000077ff647210 */ /* 0x000fe200007fe4ff */
[----:B------:R-:W-:-:S04]  /*4d6b0*/  IMAD.MOV.U32 R6, RZ, RZ, R90 ;  /* 0x000000ffff067224 */ /* 0x000fc800078e005a */
[----:B------:R-:W-:Y:S02]  /*4d6c0*/  IMAD.MOV.U32 R7, RZ, RZ, R100 ;  /* 0x000000ffff077224 */ /* 0x000fe400078e0064 */
[----:B-1----:R-:W-:Y:S02]  /*4d6d0*/  IMAD.U32 R4, RZ, RZ, UR4 ;  /* 0x00000004ff047e24 */ /* 0x002fe4000f8e00ff */
[----:B0-----:R-:W-:-:S07]  /*4d6e0*/  IMAD.U32 R5, RZ, RZ, UR5 ;  /* 0x00000005ff057e24 */ /* 0x001fce000f8e00ff */
[----:B------:R-:W-:-:S07]  /*4d6f0*/  LEPC R20, `(.L_x_1424) ;  /* 0x000000001014794e */ /* 0x000fce0000000000 */
[----:B--2---:R-:W-:Y:S05]  /*4d700*/  CALL.ABS.NOINC R8 ;  /* 0x0000000008007343 */ /* 0x004fea0003c00000 */
.L_x_1424:
[----:B------:R-:W-:Y:S02]  /*4d710*/  HFMA2 R84, -RZ, RZ, 0, 0 ;  /* 0x00000000ff547431 */ /* 0x000fe400000001ff */
[----:B------:R-:W-:Y:S01]  /*4d720*/  IMAD.MOV.U32 R85, RZ, RZ, 0x40100000 ;  /* 0x40100000ff557424 */ /* 0x000fe200078e00ff */
[----:B------:R-:W-:Y:S01]  /*4d730*/  BSSY.RECONVERGENT B0, `(.L_x_1425) ;  /* 0x0000038000007945 */ /* 0x000fe20003800200 */
[----:B------:R-:W-:Y:S01]  /*4d740*/  IMAD.MOV.U32 R14, RZ, RZ, 0x0 ;  /* 0x00000000ff0e7424 */ /* 0x000fe200078e00ff */
[----:B------:R-:W-:Y:S01]  /*4d750*/  MOV R21, 0x40340000 ;  /* 0x4034000000157802 */ /* 0x000fe20000000f00 */
[----:B------:R-:W-:Y:S02]  /*4d760*/  IMAD.MOV.U32 R15, RZ, RZ, 0x40240000 ;  /* 0x40240000ff0f7424 */ /* 0x000fe400078e00ff */
[----:B------:R-:W-:Y:S01]  /*4d770*/  IMAD.MOV.U32 R20, RZ, RZ, 0x0 ;  /* 0x00000000ff147424 */ /* 0x000fe200078e00ff */
[----:B------:R-:W-:Y:S01]  /*4d780*/  DFMA R84, R22, R84, 1 ;  /* 0x3ff000001654742b */ /* 0x000fe20000000054 */
[----:B------:R-:W-:-:S02]  /*4d790*/  IMAD.MOV.U32 R6, RZ, RZ, R106 ;  /* 0x000000ffff067224 */ /* 0x000fc400078e006a */
[----:B------:R-:W-:Y:S02]  /*4d7a0*/  IMAD.MOV.U32 R7, RZ, RZ, R107 ;  /* 0x000000ffff077224 */ /* 0x000fe400078e006b */
[----:B------:R-:W-:Y:S02]  /*4d7b0*/  IMAD.MOV.U32 R34, RZ, RZ, R108 ;  /* 0x000000ffff227224 */ /* 0x000fe400078e006c */
[----:B------:R-:W-:Y:S01]  /*4d7c0*/  IMAD.MOV.U32 R35, RZ, RZ, R109 ;  /* 0x000000ffff237224 */ /* 0x000fe200078e006d */
[----:B------:R-:W-:-:S11]  /*4d7d0*/  DFMA R84, R128, 16, R84 ;  /* 0x403000008054782b */ /* 0x000fd60000000054 */
.L_x_1428:
[----:B------:R-:W-:Y:S01]  /*4d7e0*/  DMUL R2, R34, R6 ;  /* 0x0000000622027228 */ /* 0x000fe20000000000 */
[----:B------:R-:W-:Y:S01]  /*4d7f0*/  BSSY.RECONVERGENT B2, `(.L_x_1426) ;  /* 0x000001a000027945 */ /* 0x000fe20003800200 */
[----:B------:R-:W-:Y:S01]  /*4d800*/  DMUL R6, R14, 0.5 ;  /* 0x3fe000000e067828 */ /* 0x000fe20000000000 */
[----:B------:R-:W-:Y:S01]  /*4d810*/  MOV R86, R14 ;  /* 0x0000000e00567202 */ /* 0x000fe20000000f00 */
[----:B------:R-:W-:Y:S01]  /*4d820*/  DADD R32, R20, R20 ;  /* 0x0000000014207229 */ /* 0x000fe20000000014 */
[----:B------:R-:W-:Y:S01]  /*4d830*/  IMAD.MOV.U32 R87, RZ, RZ, R15 ;  /* 0x000000ffff577224 */ /* 0x000fe200078e000f */
[----:B------:R-:W-:Y:S01]  /*4d840*/  MOV R11, R51 ;  /* 0x00000033000b7202 */ /* 0x000fe20000000f00 */
[----:B------:R-:W-:Y:S01]  /*4d850*/  IMAD.MOV.U32 R56, RZ, RZ, R20 ;  /* 0x000000ffff387224 */ /* 0x000fe200078e0014 */
[----:B------:R-:W-:Y:S01]  /*4d860*/  DSETP.GT.AND P1, PT, R2, RZ, PT ;  /* 0x000000ff0200722a */ /* 0x000fe20003f24000 */
[----:B------:R-:W-:Y:S01]  /*4d870*/  IMAD.MOV.U32 R57, RZ, RZ, R21 ;  /* 0x000000ffff397224 */ /* 0x000fe200078e0015 */
[----:B------:R-:W-:Y:S01]  /*4d880*/  MOV R2, R48 ;  /* 0x0000003000027202 */ /* 0x000fe20000000f00 */
[----:B------:R-:W-:Y:S01]  /*4d890*/  IMAD.MOV.U32 R10, RZ, RZ, R50 ;  /* 0x000000ffff0a7224 */ /* 0x000fe200078e0032 */
[----:B------:R-:W-:Y:S01]  /*4d8a0*/  MOV R0, 0x4d990 ;  /* 0x0004d99000007802 */ /* 0x000fe20000000f00 */
[----:B------:R-:W-:Y:S01]  /*4d8b0*/  IMAD.MOV.U32 R4, RZ, RZ, R46 ;  /* 0x000000ffff047224 */ /* 0x000fe200078e002e */
[----:B------:R-:W-:Y:S01]  /*4d8c0*/  FSEL R13, R15, R7, !P1 ;  /* 0x000000070f0d7208 */ /* 0x000fe20004800000 */
[----:B------:R-:W-:Y:S01]  /*4d8d0*/  IMAD.MOV.U32 R5, RZ, RZ, R47 ;  /* 0x000000ffff057224 */ /* 0x000fe200078e002f */
[----:B------:R-:W-:Y:S01]  /*4d8e0*/  FSEL R12, R14, R6, !P1 ;  /* 0x000000060e0c7208 */ /* 0x000fe20004800000 */
[----:B------:R-:W-:Y:S01]  /*4d8f0*/  IMAD.MOV.U32 R8, RZ, RZ, R24 ;  /* 0x000000ffff087224 */ /* 0x000fe200078e0018 */
[-C--:B------:R-:W-:Y:S01]  /*4d900*/  FSEL R34, R21, R33.reuse, !P1 ;  /* 0x0000002115227208 */ /* 0x080fe20004800000 */
[----:B------:R-:W-:Y:S01]  /*4d910*/  IMAD.MOV.U32 R9, RZ, RZ, R25 ;  /* 0x000000ffff097224 */ /* 0x000fe200078e0019 */
[----:B------:R-:W-:Y:S01]  /*4d920*/  FSEL R35, R20, R32, !P1 ;  /* 0x0000002014237208 */ /* 0x000fe20004800000 */
[----:B------:R-:W-:Y:S01]  /*4d930*/  IMAD.MOV.U32 R3, RZ, RZ, R49 ;  /* 0x000000ffff037224 */ /* 0x000fe200078e0031 */
[----:B------:R-:W-:Y:S01]  /*4d940*/  MOV R21, R33 ;  /* 0x0000002100157202 */ /* 0x000fe20000000f00 */
[----:B------:R-:W-:-:S02]  /*4d950*/  IMAD.MOV.U32 R14, RZ, RZ, R6 ;  /* 0x000000ffff0e7224 */ /* 0x000fc400078e0006 */
[----:B------:R-:W-:Y:S02]  /*4d960*/  IMAD.MOV.U32 R15, RZ, RZ, R7 ;  /* 0x000000ffff0f7224 */ /* 0x000fe400078e0007 */
[----:B------:R-:W-:-:S07]  /*4d970*/  IMAD.MOV.U32 R20, RZ, RZ, R32 ;  /* 0x000000ffff147224 */ /* 0x000fce00078e0020 */
[----:B------:R-:W-:Y:S05]  /*4d980*/  CALL.REL.NOINC `($_Z23cooling_function_singledddd$_Z7trans_fddddd) ;  /* 0x0000153c00a07944 */ /* 0x000fea0003c00000 */
[----:B------:R-:W-:Y:S05]  /*4d990*/  BSYNC.RECONVERGENT B2 ;  /* 0x0000000000027941 */ /* 0x000fea0003800200 */
.L_x_1426:
[----:B------:R-:W-:Y:S01]  /*4d9a0*/  BSSY.RECONVERGENT B2, `(.L_x_1427) ;  /* 0x000000f000027945 */ /* 0x000fe20003800200 */
[----:B------:R-:W-:Y:S01]  /*4d9b0*/  IMAD.MOV.U32 R12, RZ, RZ, R35 ;  /* 0x000000ffff0c7224 */ /* 0x000fe200078e0023 */
[----:B------:R-:W-:Y:S01]  /*4d9c0*/  MOV R4, R46 ;  /* 0x0000002e00047202 */ /* 0x000fe20000000f00 */
[----:B------:R-:W-:Y:S01]  /*4d9d0*/  IMAD.MOV.U32 R13, RZ, RZ, R34 ;  /* 0x000000ffff0d7224 */ /* 0x000fe200078e0022 */
[----:B------:R-:W-:Y:S01]  /*4d9e0*/  MOV R3, R49 ;  /* 0x0000003100037202 */ /* 0x000fe20000000f00 */
[----:B------:R-:W-:Y:S01]  /*4d9f0*/  IMAD.MOV.U32 R10, RZ, RZ, R50 ;  /* 0x000000ffff0a7224 */ /* 0x000fe200078e0032 */
[----:B------:R-:W-:Y:S01]  /*4da00*/  MOV R0, 0x4da90 ;  /* 0x0004da9000007802 */ /* 0x000fe20000000f00 */
[----:B------:R-:W-:Y:S02]  /*4da10*/  IMAD.MOV.U32 R11, RZ, RZ, R51 ;  /* 0x000000ffff0b7224 */ /* 0x000fe400078e0033 */
[----:B------:R-:W-:Y:S02]  /*4da20*/  IMAD.MOV.U32 R5, RZ, RZ, R47 ;  /* 0x000000ffff057224 */ /* 0x000fe400078e002f */
[----:B------:R-:W-:-:S02]  /*4da30*/  IMAD.MOV.U32 R8, RZ, RZ, R24 ;  /* 0x000000ffff087224 */ /* 0x000fc400078e0018 */
[----:B------:R-:W-:Y:S02]  /*4da40*/  IMAD.MOV.U32 R9, RZ, RZ, R25 ;  /* 0x000000ffff097224 */ /* 0x000fe400078e0019 */
[----:B------:R-:W-:Y:S02]  /*4da50*/  IMAD.MOV.U32 R2, RZ, RZ, R48 ;  /* 0x000000ffff027224 */ /* 0x000fe400078e0030 */
[----:B------:R-:W-:Y:S02]  /*4da60*/  IMAD.MOV.U32 R34, RZ, RZ, R6 ;  /* 0x000000ffff227224 */ /* 0x000fe400078e0006 */
[----:B------:R-:W-:-:S07]  /*4da70*/  IMAD.MOV.U32 R35, RZ, RZ, R7 ;  /* 0x000000ffff237224 */ /* 0x000fce00078e0007 */
[----:B------:R-:W-:Y:S05]  /*4da80*/  CALL.REL.NOINC `($_Z23cooling_function_singledddd$_Z7trans_fddddd) ;  /* 0x0000153c00607944 */ /* 0x000fea0003c00000 */
[----:B------:R-:W-:Y:S05]  /*4da90*/  BSYNC.RECONVERGENT B2 ;  /* 0x0000000000027941 */ /* 0x000fea0003800200 */
.L_x_1427:
[----:B------:R-:W-:Y:S05]  /*4daa0*/  @P1 BRA `(.L_x_1428) ;  /* 0xfffffffc004c1947 */ /* 0x000fea000383ffff */
[----:B------:R-:W-:Y:S05]  /*4dab0*/  BSYNC.RECONVERGENT B0 ;  /* 0x0000000000007941 */ /* 0x000fea0003800200 */
.L_x_1425:
[----:B------:R-:W-:Y:S01]  /*4dac0*/  IMAD.MOV.U32 R88, RZ, RZ, R24 ;  /* 0x000000ffff587224 */ /* 0x000fe200078e0018 */
[----:B------:R-:W-:Y:S01]  /*4dad0*/  DSETP.GEU.AND P0, PT, |R34|, |R6|, PT ;  /* 0x400000062200722a */ /* 0x000fe20003f0e200 */
[----:B------:R-:W-:Y:S01]  /*4dae0*/  IMAD.MOV.U32 R89, RZ, RZ, R25 ;  /* 0x000000ffff597224 */ /* 0x000fe200078e0019 */
[----:B------:R-:W-:Y:S01]  /*4daf0*/  UMOV UR4, 0x26ed2738 ;  /* 0x26ed273800047882 */ /* 0x000fe20000000000 */
[----:B------:R-:W-:Y:S01]  /*4db00*/  UMOV UR5, 0x3cbdd88d ;  /* 0x3cbdd88d00057882 */ /* 0x000fe20000000000 */
[----:B------:R-:W-:Y:S02]  /*4db10*/  BSSY.RECONVERGENT B0, `(.L_x_1429) ;  /* 0x000018f000007945 */ /* 0x000fe40003800200 */
[----:B------:R-:W-:Y:S01]  /*4db20*/  FSEL R54, R6, R34, !P0 ;  /* 0x0000002206367208 */ /* 0x000fe20004000000 */
[----:B------:R-:W-:Y:S01]  /*4db30*/  DMUL R88, R88, UR4 ;  /* 0x0000000458587c28 */ /* 0x000fe20008000000 */
[----:B------:R-:W-:Y:S02]  /*4db40*/  FSEL R55, R7, R35, !P0 ;  /* 0x0000002307377208 */ /* 0x000fe40004000000 */
[----:B------:R-:W-:-:S02]  /*4db50*/  FSEL R52, R56, R86, !P0 ;  /* 0x0000005638347208 */ /* 0x000fc40004000000 */
[----:B------:R-:W-:Y:S02]  /*4db60*/  FSEL R20, R86, R56, !P0 ;  /* 0x0000003856147208 */ /* 0x000fe40004000000 */
[----:B------:R-:W-:Y:S02]  /*4db70*/  FSEL R34, R34, R6, !P0 ;  /* 0x0000000622227208 */ /* 0x000fe40004000000 */
[----:B------:R-:W-:Y:S02]  /*4db80*/  FSEL R35, R35, R7, !P0 ;  /* 0x0000000723237208 */ /* 0x000fe40004000000 */
[----:B------:R-:W-:Y:S02]  /*4db90*/  FSEL R53, R57, R87, !P0 ;  /* 0x0000005739357208 */ /* 0x000fe40004000000 */
[----:B------:R-:W-:Y:S02]  /*4dba0*/  FSEL R21, R87, R57, !P0 ;  /* 0x0000003957157208 */ /* 0x000fe40004000000 */
[----:B------:R-:W-:-:S07]  /*4dbb0*/  MOV R56, 0x1 ;  /* 0x0000000100387802 */ /* 0x000fce0000000f00 */
.L_x_1455:
[----:B------:R-:W-:Y:S01]  /*4dbc0*/  DADD R10, R34, -R54 ;  /* 0x00000000220a7229 */ /* 0x000fe20000000836 */
[----:B------:R-:W-:Y:S01]  /*4dbd0*/  IMAD.MOV.U32 R2, RZ, RZ, 0x1 ;  /* 0x00000001ff027424 */ /* 0x000fe200078e00ff */
[----:B------:R-:W-:Y:S01]  /*4dbe0*/  DADD R52, -R20, R52 ;  /* 0x0000000014347229 */ /* 0x000fe20000000134 */
[----:B------:R-:W-:Y:S03]  /*4dbf0*/  BSSY.RECONVERGENT B1, `(.L_x_1430) ;  /* 0x0000014000017945 */ /* 0x000fe60003800200 */
[----:B------:R-:W0:Y:S04]  /*4dc00*/  MUFU.RCP64H R3, R11 ;  /* 0x0000000b00037308 */ /* 0x000e280000001800 */
[----:B------:R-:W-:-:S10]  /*4dc10*/  DMUL R8, R52, R34 ;  /* 0x0000002234087228 */ /* 0x000fd40000000000 */
        /* <DEDUP_REMOVED lines=15> */
[----:B------:R-:W-:Y:S02]  /*4dd10*/  IMAD.MOV.U32 R14, RZ, RZ, R8 ;  /* 0x000000ffff0e7224 */ /* 0x000fe400078e0008 */
[----:B------:R-:W-:-:S07]  /*4dd20*/  IMAD.MOV.U32 R15, RZ, RZ, R9 ;  /* 0x000000ffff0f7224 */ /* 0x000fce00078e0009 */
.L_x_1431:
[----:B------:R-:W-:Y:S05]  /*4dd30*/  BSYNC.RECONVERGENT B1 ;  /* 0x0000000000017941 */ /* 0x000fea0003800200 */
.L_x_1430:
[----:B------:R-:W-:Y:S01]  /*4dd40*/  DADD R54, R14, R20 ;  /* 0x000000000e367229 */ /* 0x000fe20000000014 */
[----:B------:R-:W-:Y:S01]  /*4dd50*/  BSSY.RECONVERGENT B2, `(.L_x_1432) ;  /* 0x000000d000027945 */ /* 0x000fe20003800200 */
        /* <DEDUP_REMOVED lines=10> */
[----:B------:R-:W-:-:S07]  /*4de00*/  IMAD.MOV.U32 R13, RZ, RZ, R55 ;  /* 0x000000ffff0d7224 */ /* 0x000fce00078e0037 */
[----:B------:R-:W-:Y:S05]  /*4de10*/  CALL.REL.NOINC `($_Z23cooling_function_singledddd$_Z7trans_fddddd) ;  /* 0x00001538007c7944 */ /* 0x000fea0003c00000 */
[----:B------:R-:W-:Y:S05]  /*4de20*/  BSYNC.RECONVERGENT B2 ;  /* 0x0000000000027941 */ /* 0x000fea0003800200 */
.L_x_1432:
[----:B------:R-:W-:Y:S01]  /*4de30*/  MOV R52, R6 ;  /* 0x0000000600347202 */ /* 0x000fe20000000f00 */
[----:B------:R-:W-:Y:S01]  /*4de40*/  IMAD.MOV.U32 R53, RZ, RZ, R7 ;  /* 0x000000ffff357224 */ /* 0x000fe200078e0007 */
[----:B------:R-:W-:Y:S01]  /*4de50*/  UMOV UR4, 0x88e368f1 ;  /* 0x88e368f100047882 */ /* 0x000fe20000000000 */
[----:B------:R-:W-:-:S04]  /*4de60*/  UMOV UR5, 0x3ee4f8b5 ;  /* 0x3ee4f8b500057882 */ /* 0x000fc80000000000 */
[----:B------:R-:W-:-:S06]  /*4de70*/  DSETP.NEU.AND P0, PT, R52, RZ, PT ;  /* 0x000000ff3400722a */ /* 0x000fcc0003f0d000 */
[----:B------:R-:W-:Y:S01]  /*4de80*/  DSETP.GEU.AND P0, PT, |R14|, UR4, P0 ;  /* 0x000000040e007e2a */ /* 0x000fe2000870e200 */
[----:B------:R-:W-:Y:S02]  /*4de90*/  IMAD.MOV.U32 R14, RZ, RZ, R54 ;  /* 0x000000ffff0e7224 */ /* 0x000fe400078e0036 */
[----:B------:R-:W-:-:S11]  /*4dea0*/  IMAD.MOV.U32 R15, RZ, RZ, R55 ;  /* 0x000000ffff0f7224 */ /* 0x000fd600078e0037 */
[----:B------:R-:W-:Y:S05]  /*4deb0*/  @!P0 BRA `(.L_x_1433) ;  /* 0x0000001400508947 */ /* 0x000fea0003800000 */
        /* <DEDUP_REMOVED lines=18> */
[----:B------:R-:W-:Y:S02]  /*4dfe0*/  MOV R13, R11 ;  /* 0x0000000b000d7202 */ /* 0x000fe40000000f00 */
[----:B------:R-:W-:-:S07]  /*4dff0*/  MOV R11, 0x4e010 ;  /* 0x0004e010000b7802 */ /* 0x000fce0000000f00 */
[----:B------:R-:W-:Y:S05]  /*4e000*/  CALL.REL.NOINC `($__internal_1_$__cuda_sm20_div_rn_f64_full) ;  /* 0x000015a400c47944 */ /* 0x000fea0003c00000 */
[----:B------:R-:W-:Y:S02]  /*4e010*/  IMAD.MOV.U32 R14, RZ, RZ, R8 ;  /* 0x000000ffff0e7224 */ /* 0x000fe400078e0008 */
[----:B------:R-:W-:-:S07]  /*4e020*/  IMAD.MOV.U32 R15, RZ, RZ, R9 ;  /* 0x000000ffff0f7224 */ /* 0x000fce00078e0009 */
.L_x_1435:
[----:B------:R-:W-:Y:S05]  /*4e030*/  BSYNC.RECONVERGENT B1 ;  /* 0x0000000000017941 */ /* 0x000fea0003800200 */
.L_x_1434:
[----:B------:R-:W-:Y:S01]  /*4e040*/  DADD R34, R54, R14 ;  /* 0x0000000036227229 */ /* 0x000fe2000000000e */
        /* <DEDUP_REMOVED lines=8> */
[----:B------:R-:W-:-:S02]  /*4e0d0*/  IMAD.MOV.U32 R9, RZ, RZ, R25 ;  /* 0x000000ffff097224 */ /* 0x000fc400078e0019 */
[----:B------:R-:W-:Y:S02]  /*4e0e0*/  IMAD.MOV.U32 R2, RZ, RZ, R48 ;  /* 0x000000ffff027224 */ /* 0x000fe400078e0030 */
[----:B------:R-:W-:Y:S02]  /*4e0f0*/  IMAD.MOV.U32 R12, RZ, RZ, R34 ;  /* 0x000000ffff0c7224 */ /* 0x000fe400078e0022 */
[----:B------:R-:W-:-:S07]  /*4e100*/  IMAD.MOV.U32 R13, RZ, RZ, R35 ;  /* 0x000000ffff0d7224 */ /* 0x000fce00078e0023 */
[----:B------:R-:W-:Y:S05]  /*4e110*/  CALL.REL.NOINC `($_Z23cooling_function_singledddd$_Z7trans_fddddd) ;  /* 0x0000153400bc7944 */ /* 0x000fea0003c00000 */
[----:B------:R-:W-:Y:S05]  /*4e120*/  BSYNC.RECONVERGENT B2 ;  /* 0x0000000000027941 */ /* 0x000fea0003800200 */
.L_x_1436:
[----:B------:R-:W-:Y:S01]  /*4e130*/  IMAD.MOV.U32 R20, RZ, RZ, R6 ;  /* 0x000000ffff147224 */ /* 0x000fe200078e0006 */
[----:B------:R-:W-:Y:S01]  /*4e140*/  UMOV UR4, 0x88e368f1 ;  /* 0x88e368f100047882 */ /* 0x000fe20000000000 */
[----:B------:R-:W-:Y:S01]  /*4e150*/  IMAD.MOV.U32 R21, RZ, RZ, R7 ;  /* 0x000000ffff157224 */ /* 0x000fe200078e0007 */
[----:B------:R-:W-:-:S05]  /*4e160*/  UMOV UR5, 0x3ee4f8b5 ;  /* 0x3ee4f8b500057882 */ /* 0x000fca0000000000 */
[----:B------:R-:W-:-:S06]  /*4e170*/  DSETP.NEU.AND P0, PT, R20, RZ, PT ;  /* 0x000000ff1400722a */ /* 0x000fcc0003f0d000 */
[----:B------:R-:W-:Y:S01]  /*4e180*/  DSETP.LT.OR P0, PT, |R14|, UR4, !P0 ;  /* 0x000000040e007e2a */ /* 0x000fe2000c701600 */
[----:B------:R-:W-:Y:S01]  /*4e190*/  MOV R14, R34 ;  /* 0x00000022000e7202 */ /* 0x000fe20000000f00 */
[----:B------:R-:W-:-:S12]  /*4e1a0*/  IMAD.MOV.U32 R15, RZ, RZ, R35 ;  /* 0x000000ffff0f7224 */ /* 0x000fd800078e0023 */
[----:B------:R-:W-:Y:S05]  /*4e1b0*/  @P0 BRA `(.L_x_1433) ;  /* 0x0000001000900947 */ /* 0x000fea0003800000 */
        /* <DEDUP_REMOVED lines=23> */
.L_x_1438:
[----:B------:R-:W-:Y:S05]  /*4e330*/  BSYNC.RECONVERGENT B1 ;  /* 0x0000000000017941 */ /* 0x000fea0003800200 */
.L_x_1437:
[----:B------:R-:W-:Y:S01]  /*4e340*/  DADD R54, R34, R14 ;  /* 0x0000000022367229 */ /* 0x000fe2000000000e */
[----:B------:R-:W-:Y:S01]  /*4e350*/  BSSY.RECONVERGENT B2, `(.L_x_1439) ;  /* 0x000000d000027945 */ /* 0x000fe20003800200 */
[----:B------:R-:W-:Y:S01]  /*4e360*/  IMAD.MOV.U32 R10, RZ, RZ, R50 ;  /* 0x000000ffff0a7224 */ /* 0x000fe200078e0032 */
[----:B------:R-:W-:Y:S01]  /*4e370*/  MOV R8, R24 ;  /* 0x0000001800087202 */ /* 0x000fe20000000f00 */
[----:B------:R-:W-:Y:S01]  /*4e380*/  IMAD.MOV.U32 R11, RZ, RZ, R51 ;  /* 0x000000ffff0b7224 */ /* 0x000fe200078e0033 */
[----:B------:R-:W-:Y:S01]  /*4e390*/  MOV R0, 0x4e420 ;  /* 0x0004e42000007802 */ /* 0x000fe20000000f00 */
[----:B------:R-:W-:Y:S02]  /*4e3a0*/  IMAD.MOV.U32 R4, RZ, RZ, R46 ;  /* 0x000000ffff047224 */ /* 0x000fe400078e002e */
[----:B------:R-:W-:Y:S02]  /*4e3b0*/  IMAD.MOV.U32 R5, RZ, RZ, R47 ;  /* 0x000000ffff057224 */ /* 0x000fe400078e002f */
[----:B------:R-:W-:Y:S01]  /*4e3c0*/  IMAD.MOV.U32 R9, RZ, RZ, R25 ;  /* 0x000000ffff097224 */ /* 0x000fe200078e0019 */
[----:B------:R-:W-:Y:S01]  /*4e3d0*/  MOV R13, R55 ;  /* 0x00000037000d7202 */ /* 0x000fe20000000f00 */
[----:B------:R-:W-:-:S02]  /*4e3e0*/  IMAD.MOV.U32 R2, RZ, RZ, R48 ;  /* 0x000000ffff027224 */ /* 0x000fc400078e0030 */
[----:B------:R-:W-:Y:S02]  /*4e3f0*/  IMAD.MOV.U32 R3, RZ, RZ, R49 ;  /* 0x000000ffff037224 */ /* 0x000fe400078e0031 */
[----:B------:R-:W-:-:S07]  /*4e400*/  IMAD.MOV.U32 R12, RZ, RZ, R54 ;  /* 0x000000ffff0c7224 */ /* 0x000fce00078e0036 */
[----:B------:R-:W-:Y:S05]  /*4e410*/  CALL.REL.NOINC `($_Z23cooling_function_singledddd$_Z7trans_fddddd) ;  /* 0x0000153000fc7944 */ /* 0x000fea0003c00000 */
[----:B------:R-:W-:Y:S05]  /*4e420*/  BSYNC.RECONVERGENT B2 ;  /* 0x0000000000027941 */ /* 0x000fea0003800200 */
.L_x_1439:
[----:B------:R-:W-:Y:S01]  /*4e430*/  IMAD.MOV.U32 R52, RZ, RZ, R6 ;  /* 0x000000ffff347224 */ /* 0x000fe200078e0006 */
[----:B------:R-:W-:Y:S01]  /*4e440*/  UMOV UR4, 0x88e368f1 ;  /* 0x88e368f100047882 */ /* 0x000fe20000000000 */
[----:B------:R-:W-:Y:S01]  /*4e450*/  IMAD.MOV.U32 R53, RZ, RZ, R7 ;  /* 0x000000ffff357224 */ /* 0x000fe200078e0007 */
[----:B------:R-:W-:-:S05]  /*4e460*/  UMOV UR5, 0x3ee4f8b5 ;  /* 0x3ee4f8b500057882 */ /* 0x000fca0000000000 */
[----:B------:R-:W-:-:S06]  /*4e470*/  DSETP.NEU.AND P0, PT, R52, RZ, PT ;  /* 0x000000ff3400722a */ /* 0x000fcc0003f0d000 */
[----:B------:R-:W-:Y:S01]  /*4e480*/  DSETP.LT.OR P0, PT, |R14|, UR4, !P0 ;  /* 0x000000040e007e2a */ /* 0x000fe2000c701600 */
[----:B------:R-:W-:Y:S02]  /*4e490*/  IMAD.MOV.U32 R14, RZ, RZ, R54 ;  /* 0x000000ffff0e7224 */ /* 0x000fe400078e0036 */
[----:B------:R-:W-:-:S11]  /*4e4a0*/  IMAD.MOV.U32 R15, RZ, RZ, R55 ;  /* 0x000000ffff0f7224 */ /* 0x000fd600078e0037 */
[----:B------:R-:W-:Y:S05]  /*4e4b0*/  @P0 BRA `(.L_x_1433) ;  /* 0x0000000c00d00947 */ /* 0x000fea0003800000 */
[----:B------:R-:W-:Y:S01]  /*4e4c0*/  DADD R10, -R20, R52 ;  /* 0x00000000140a7229 */ /* 0x000fe20000000134 */
[----:B------:R-:W-:Y:S01]  /*4e4d0*/  MOV R2, 0x1 ;  /* 0x0000000100027802 */ /* 0x000fe20000000f00 */
[----:B------:R-:W-:Y:S01]  /*4e4e0*/  DADD R34, R34, -R54 ;  /* 0x0000000022227229 */ /* 0x000fe20000000836 */
        /* <DEDUP_REMOVED lines=20> */
.L_x_1441:
[----:B------:R-:W-:Y:S05]  /*4e630*/  BSYNC.RECONVERGENT B1 ;  /* 0x0000000000017941 */ /* 0x000fea0003800200 */
.L_x_1440:
        /* <DEDUP_REMOVED lines=15> */
.L_x_1442:
[----:B------:R-:W-:Y:S01]  /*4e730*/  IMAD.MOV.U32 R20, RZ, RZ, R6 ;  /* 0x000000ffff147224 */ /* 0x000fe200078e0006 */
[----:B------:R-:W-:Y:S01]  /*4e740*/  MOV R21, R7 ;  /* 0x0000000700157202 */ /* 0x000fe20000000f00 */
[----:B------:R-:W-:Y:S01]  /*4e750*/  UMOV UR4, 0x88e368f1 ;  /* 0x88e368f100047882 */ /* 0x000fe20000000000 */
[----:B------:R-:W-:-:S04]  /*4e760*/  UMOV UR5, 0x3ee4f8b5 ;  /* 0x3ee4f8b500057882 */ /* 0x000fc80000000000 */
[----:B------:R-:W-:-:S06]  /*4e770*/  DSETP.NEU.AND P0, PT, R20, RZ, PT ;  /* 0x000000ff1400722a */ /* 0x000fcc0003f0d000 */
[----:B------:R-:W-:Y:S01]  /*4e780*/  DSETP.LT.OR P0, PT, |R14|, UR4, !P0 ;  /* 0x000000040e007e2a */ /* 0x000fe2000c701600 */
[----:B------:R-:W-:Y:S02]  /*4e790*/  IMAD.MOV.U32 R14, RZ, RZ, R34 ;  /* 0x000000ffff0e7224 */ /* 0x000fe400078e0022 */
[----:B------:R-:W-:-:S11]  /*4e7a0*/  IMAD.MOV.U32 R15, RZ, RZ, R35 ;  /* 0x000000ffff0f7224 */ /* 0x000fd600078e0023 */
[----:B------:R-:W-:Y:S05]  /*4e7b0*/  @P0 BRA `(.L_x_1433) ;  /* 0x0000000c00100947 */ /* 0x000fea0003800000 */
[----:B------:R-:W-:Y:S01]  /*4e7c0*/  DADD R10, -R52, R20 ;  /* 0x00000000340a7229 */ /* 0x000fe20000000114 */
[----:B------:R-:W-:Y:S01]  /*4e7d0*/  IMAD.MOV.U32 R2, RZ, RZ, 0x1 ;  /* 0x00000001ff027424 */ /* 0x000fe200078e00ff */
        /* <DEDUP_REMOVED lines=19> */
[----:B------:R-:W-:Y:S01]  /*4e910*/  MOV R14, R8 ;  /* 0x00000008000e7202 */ /* 0x000fe20000000f00 */
[----:B------:R-:W-:-:S07]  /*4e920*/  IMAD.MOV.U32 R15, RZ, RZ, R9 ;  /* 0x000000ffff0f7224 */ /* 0x000fce00078e0009 */
.L_x_1444:
[----:B------:R-:W-:Y:S05]  /*4e930*/  BSYNC.RECONVERGENT B1 ;  /* 0x0000000000017941 */ /* 0x000fea0003800200 */
.L_x_1443:
        /* <DEDUP_REMOVED lines=15> */
.L_x_1445:
[----:B------:R-:W-:Y:S01]  /*4ea30*/  IMAD.MOV.U32 R52, RZ, RZ, R6 ;  /* 0x000000ffff347224 */ /* 0x000fe200078e0006 */
[----:B------:R-:W-:Y:S01]  /*4ea40*/  UMOV UR4, 0x88e368f1 ;  /* 0x88e368f100047882 */ /* 0x000fe20000000000 */
[----:B------:R-:W-:Y:S01]  /*4ea50*/  IMAD.MOV.U32 R53, RZ, RZ, R7 ;  /* 0x000000ffff357224 */ /* 0x000fe200078e0007 */
[----:B------:R-:W-:-:S05]  /*4ea60*/  UMOV UR5, 0x3ee4f8b5 ;  /* 0x3ee4f8b500057882 */ /* 0x000fca0000000000 */
[----:B------:R-:W-:-:S06]  /*4ea70*/  DSETP.NEU.AND P0, PT, R52, RZ, PT ;  /* 0x000000ff3400722a */ /* 0x000fcc0003f0d000 */
[----:B------:R-:W-:Y:S01]  /*4ea80*/  DSETP.LT.OR P0, PT, |R14|, UR4, !P0 ;  /* 0x000000040e007e2a */ /* 0x000fe2000c701600 */
[----:B------:R-:W-:Y:S01]  /*4ea90*/  IMAD.MOV.U32 R14, RZ, RZ, R54 ;  /* 0x000000ffff0e7224 */ /* 0x000fe200078e0036 */
[----:B------:R-:W-:-:S12]  /*4eaa0*/  MOV R15, R55 ;  /* 0x00000037000f7202 */ /* 0x000fd80000000f00 */
        /* <DEDUP_REMOVED lines=24> */
.L_x_1447:
[----:B------:R-:W-:Y:S05]  /*4ec30*/  BSYNC.RECONVERGENT B1 ;  /* 0x0000000000017941 */ /* 0x000fea0003800200 */
.L_x_1446:
        /* <DEDUP_REMOVED lines=15> */
.L_x_1448:
[----:B------:R-:W-:Y:S01]  /*4ed30*/  MOV R20, R6 ;  /* 0x0000000600147202 */ /* 0x000fe20000000f00 */
[----:B------:R-:W-:Y:S01]  /*4ed40*/  IMAD.MOV.U32 R21, RZ, RZ, R7 ;  /* 0x000000ffff157224 */ /* 0x000fe200078e0007 */
        /* <DEDUP_REMOVED lines=30> */
.L_x_1450:
[----:B------:R-:W-:Y:S05]  /*4ef30*/  BSYNC.RECONVERGENT B1 ;  /* 0x0000000000017941 */ /* 0x000fea0003800200 */
.L_x_1449:
        /* <DEDUP_REMOVED lines=15> */
.L_x_1451:
[----:B------:R-:W-:Y:S01]  /*4f030*/  DSETP.NEU.AND P0, PT, R6, RZ, PT ;  /* 0x000000ff0600722a */ /* 0x000fe20003f0d000 */
[----:B------:R-:W-:Y:S01]  /*4f040*/  UMOV UR4, 0x88e368f1 ;  /* 0x88e368f100047882 */ /* 0x000fe20000000000 */
[----:B------:R-:W-:-:S04]  /*4f050*/  UMOV UR5, 0x3ee4f8b5 ;  /* 0x3ee4f8b500057882 */ /* 0x000fc80000000000 */
[----:B------:R-:W-:Y:S01]  /*4f060*/  DSETP.LT.OR P0, PT, |R14|, UR4, !P0 ;  /* 0x000000040e007e2a */ /* 0x000fe2000c701600 */
[----:B------:R-:W-:Y:S02]  /*4f070*/  IMAD.MOV.U32 R14, RZ, RZ, R52 ;  /* 0x000000ffff0e7224 */ /* 0x000fe400078e0034 */
[----:B------:R-:W-:-:S11]  /*4f080*/  IMAD.MOV.U32 R15, RZ, RZ, R53 ;  /* 0x000000ffff0f7224 */ /* 0x000fd600078e0035 */
[----:B------:R-:W-:Y:S05]  /*4f090*/  @P0 BRA `(.L_x_1433) ;  /* 0x0000000000d80947 */ /* 0x000fea0003800000 */
[----:B------:R-:W-:Y:S01]  /*4f0a0*/  MOV R54, R6 ;  /* 0x0000000600367202 */ /* 0x000fe20000000f00 */
[----:B------:R-:W-:Y:S01]  /*4f0b0*/  IMAD.MOV.U32 R55, RZ, RZ, R7 ;  /* 0x000000ffff377224 */ /* 0x000fe200078e0007 */
[----:B------:R-:W-:Y:S01]  /*4f0c0*/  DADD R34, -R52, R34 ;  /* 0x0000000034227229 */ /* 0x000fe20000000122 */
[----:B------:R-:W-:Y:S01]  /*4f0d0*/  IMAD.MOV.U32 R2, RZ, RZ, 0x1 ;  /* 0x00000001ff027424 */ /* 0x000fe200078e00ff */
[----:B------:R-:W-:Y:S03]  /*4f0e0*/  BSSY.RECONVERGENT B1, `(.L_x_1452) ;  /* 0x0000015000017945 */ /* 0x000fe60003800200 */
[----:B------:R-:W-:-:S03]  /*4f0f0*/  DADD R10, R54, -R20 ;  /* 0x00000000360a7229 */ /* 0x000fc60000000814 */
[----:B------:R-:W-:-:S03]  /*4f100*/  DMUL R8, R54, R34 ;  /* 0x0000002236087228 */ /* 0x000fc60000000000 */
[----:B------:R-:W0:Y:S07]  /*4f110*/  MUFU.RCP64H R3, R11 ;  /* 0x0000000b00037308 */ /* 0x000e2e0000001800 */
        /* <DEDUP_REMOVED lines=17> */
.L_x_1453:
[----:B------:R-:W-:Y:S05]  /*4f230*/  BSYNC.RECONVERGENT B1 ;  /* 0x0000000000017941 */ /* 0x000fea0003800200 */
.L_x_1452:
        /* <DEDUP_REMOVED lines=15> */
.L_x_1454:
[----:B------:R-:W-:Y:S01]  /*4f330*/  DSETP.NEU.AND P0, PT, R6, RZ, PT ;  /* 0x000000ff0600722a */ /* 0x000fe20003f0d000 */
[----:B------:R-:W-:Y:S01]  /*4f340*/  UMOV UR4, 0x88e368f1 ;  /* 0x88e368f100047882 */ /* 0x000fe20000000000 */
[----:B------:R-:W-:-:S04]  /*4f350*/  UMOV UR5, 0x3ee4f8b5 ;  /* 0x3ee4f8b500057882 */ /* 0x000fc80000000000 */
[----:B------:R-:W-:-:S14]  /*4f360*/  DSETP.LT.OR P0, PT, |R20|, UR4, !P0 ;  /* 0x0000000414007e2a */ /* 0x000fdc000c701600 */
[----:B------:R-:W-:Y:S05]  /*4f370*/  @P0 BRA `(.L_x_1433) ;  /* 0x0000000000200947 */ /* 0x000fea0003800000 */
[----:B------:R-:W-:Y:S01]  /*4f380*/  VIADD R56, R56, 0x8 ;  /* 0x0000000838387836 */ /* 0x000fe20000000000 */
[----:B------:R-:W-:Y:S01]  /*4f390*/  MOV R21, R15 ;  /* 0x0000000f00157202 */ /* 0x000fe20000000f00 */
[----:B------:R-:W-:Y:S02]  /*4f3a0*/  IMAD.MOV.U32 R34, RZ, RZ, R6 ;  /* 0x000000ffff227224 */ /* 0x000fe400078e0006 */
[----:B------:R-:W-:Y:S01]  /*4f3b0*/  IMAD.MOV.U32 R35, RZ, RZ, R7 ;  /* 0x000000ffff237224 */ /* 0x000fe200078e0007 */
[----:B------:R-:W-:Y:S01]  /*4f3c0*/  ISETP.NE.AND P0, PT, R56, 0x5f5e101, PT ;  /* 0x05f5e1013800780c */ /* 0x000fe20003f05270 */
[----:B------:R-:W-:-:S12]  /*4f3d0*/  IMAD.MOV.U32 R20, RZ, RZ, R14 ;  /* 0x000000ffff147224 */ /* 0x000fd800078e000e */
[----:B------:R-:W-:Y:S05]  /*4f3e0*/  @P0 BRA `(.L_x_1455) ;  /* 0xffffffe400f40947 */ /* 0x000fea000383ffff */
[----:B------:R-:W-:-:S07]  /*4f3f0*/  CS2R R14, SRZ ;  /* 0x00000000000e7805 */ /* 0x000fce000001ff00 */
.L_x_1433:
[----:B------:R-:W-:Y:S05]  /*4f400*/  BSYNC.RECONVERGENT B0 ;  /* 0x0000000000007941 */ /* 0x000fea0003800200 */
.L_x_1429:
[----:B------:R-:W-:Y:S01]  /*4f410*/  DMUL R14, R124, R14 ;  /* 0x0000000e7c0e7228 */ /* 0x000fe20000000000 */
[----:B------:R-:W-:Y:S01]  /*4f420*/  UMOV UR4, 0x380646ba ;  /* 0x380646ba00047882 */ /* 0x000fe20000000000 */
[----:B------:R-:W-:Y:S01]  /*4f430*/  UMOV UR5, 0x3a8067c6 ;  /* 0x3a8067c600057882 */ /* 0x000fe20000000000 */
[----:B------:R-:W-:Y:S01]  /*4f440*/  IMAD.MOV.U32 R2, RZ, RZ, 0x1 ;  /* 0x00000001ff027424 */ /* 0x000fe200078e00ff */
[----:B------:R-:W-:Y:S01]  /*4f450*/  FSETP.GEU.AND P1, PT, |R89|, 6.5827683646048100446e-37, PT ;  /* 0x036000005900780b */ /* 0x000fe20003f2e200 */
[----:B------:R-:W-:Y:S03]  /*4f460*/  BSSY.RECONVERGENT B0, `(.L_x_1456) ;  /* 0x0000015000007945 */ /* 0x000fe60003800200 */
        /* <DEDUP_REMOVED lines=20> */
.L_x_1457:
[----:B------:R-:W-:Y:S05]  /*4f5b0*/  BSYNC.RECONVERGENT B0 ;  /* 0x0000000000007941 */ /* 0x000fea0003800200 */
.L_x_1456:
[----:B------:R-:W-:Y:S01]  /*4f5c0*/  ISETP.GT.AND P0, PT, R53, 0xfffff, PT ;  /* 0x000fffff3500780c */ /* 0x000fe20003f04270 */
[----:B------:R-:W-:Y:S01]  /*4f5d0*/  IMAD.MOV.U32 R2, RZ, RZ, R52 ;  /* 0x000000ffff027224 */ /* 0x000fe200078e0034 */
[----:B------:R-:W-:Y:S01]  /*4f5e0*/  BSSY.RECONVERGENT B0, `(.L_x_1458) ;  /* 0x0000053000007945 */ /* 0x000fe20003800200 */
[--C-:B------:R-:W-:Y:S02]  /*4f5f0*/  IMAD.MOV.U32 R3, RZ, RZ, R53.reuse ;  /* 0x000000ffff037224 */ /* 0x100fe400078e0035 */
[----:B------:R-:W-:Y:S02]  /*4f600*/  IMAD.MOV.U32 R0, RZ, RZ, R53 ;  /* 0x000000ffff007224 */ /* 0x000fe400078e0035 */
[----:B------:R-:W-:-:S06]  /*4f610*/  IMAD.MOV.U32 R15, RZ, RZ, -0x3ff ;  /* 0xfffffc01ff0f7424 */ /* 0x000fcc00078e00ff */
[----:B------:R-:W-:Y:S01]  /*4f620*/  @!P0 DMUL R2, R52, 1.80143985094819840000e+16 ;  /* 0x4350000034028828 */ /* 0x000fe20000000000 */
[----:B------:R-:W-:-:S09]  /*4f630*/  @!P0 IMAD.MOV.U32 R15, RZ, RZ, -0x435 ;  /* 0xfffffbcbff0f8424 */ /* 0x000fd200078e00ff */
[----:B------:R-:W-:-:S05]  /*4f640*/  @!P0 MOV R0, R3 ;  /* 0x0000000300008202 */ /* 0x000fca0000000f00 */
[----:B------:R-:W-:-:S05]  /*4f650*/  VIADD R4, R0, 0xffffffff ;  /* 0xffffffff00047836 */ /* 0x000fca0000000000 */
[----:B------:R-:W-:Y:S01]  /*4f660*/  ISETP.GT.U32.AND P1, PT, R4, 0x7feffffe, PT ;  /* 0x7feffffe0400780c */ /* 0x000fe20003f24070 */
[----:B------:R-:W-:Y:S01]  /*4f670*/  IMAD.MOV.U32 R4, RZ, RZ, R52 ;  /* 0x000000ffff047224 */ /* 0x000fe200078e0034 */
[----:B------:R-:W-:-:S11]  /*4f680*/  @!P0 MOV R4, R2 ;  /* 0x0000000200048202 */ /* 0x000fd60000000f00 */
        /* <DEDUP_REMOVED lines=66> */
.L_x_1459:
[----:B------:R-:W-:Y:S01]  /*4fab0*/  IMAD.MOV.U32 R4, RZ, RZ, 0x0 ;  /* 0x00000000ff047424 */ /* 0x000fe200078e00ff */
[----:B------:R-:W-:Y:S02]  /*4fac0*/  MOV R5, 0x7ff00000 ;  /* 0x7ff0000000057802 */ /* 0x000fe40000000f00 */
[----:B------:R-:W-:-:S04]  /*4fad0*/  LOP3.LUT P0, RZ, R3, 0x7fffffff, RZ, 0xc0, !PT ;  /* 0x7fffffff03ff7812 */ /* 0x000fc8000780c0ff */
[----:B------:R-:W-:-:S10]  /*4fae0*/  DFMA R4, R2, R4, +INF ;  /* 0x7ff000000204742b */ /* 0x000fd40000000004 */
[----:B------:R-:W-:Y:S02]  /*4faf0*/  FSEL R2, R4, RZ, P0 ;  /* 0x000000ff04027208 */ /* 0x000fe40000000000 */
[----:B------:R-:W-:-:S07]  /*4fb00*/  FSEL R3, R5, -QNAN , P0 ;  /* 0xfff0000005037808 */ /* 0x000fce0000000000 */
.L_x_1460:
[----:B------:R-:W-:Y:S05]  /*4fb10*/  BSYNC.RECONVERGENT B0 ;  /* 0x0000000000007941 */ /* 0x000fea0003800200 */
.L_x_1458:
        /* <DEDUP_REMOVED lines=8> */
[----:B------:R-:W-:-:S05]  /*4fba0*/  @!P0 IMAD.MOV.U32 R0, RZ, RZ, R5 ;  /* 0x000000ffff008224 */ /* 0x000fca00078e0005 */
[----:B------:R-:W-:-:S04]  /*4fbb0*/  IADD3 R6, PT, PT, R0, -0x1, RZ ;  /* 0xffffffff00067810 */ /* 0x000fc80007ffe0ff */
[----:B------:R-:W-:Y:S01]  /*4fbc0*/  ISETP.GT.U32.AND P1, PT, R6, 0x7feffffe, PT ;  /* 0x7feffffe0600780c */ /* 0x000fe20003f24070 */
[----:B------:R-:W-:Y:S02]  /*4fbd0*/  IMAD.MOV.U32 R6, RZ, RZ, R84 ;  /* 0x000000ffff067224 */ /* 0x000fe400078e0054 */
[----:B------:R-:W-:-:S10]  /*4fbe0*/  @!P0 IMAD.MOV.U32 R6, RZ, RZ, R4 ;  /* 0x000000ffff068224 */ /* 0x000fd400078e0004 */
[----:B------:R-:W-:Y:S05]  /*4fbf0*/  @P1 BRA `(.L_x_1462) ;  /* 0x0000000400041947 */ /* 0x000fea0003800000 */
[----:B------:R-:W-:Y:S01]  /*4fc00*/  LOP3.LUT R4, R0, 0xfffff, RZ, 0xc0, !PT ;  /* 0x000fffff00047812 */ /* 0x000fe200078ec0ff */
[----:B------:R-:W-:Y:S01]  /*4fc10*/  IMAD.MOV.U32 R8, RZ, RZ, RZ ;  /* 0x000000ffff087224 */ /* 0x000fe200078e00ff */
[----:B------:R-:W-:Y:S01]  /*4fc20*/  MOV R15, 0x3ed0ee25 ;  /* 0x3ed0ee25000f7802 */ /* 0x000fe20000000f00 */
[----:B------:R-:W-:Y:S01]  /*4fc30*/  IMAD.MOV.U32 R14, RZ, RZ, -0x748574fc ;  /* 0x8b7a8b04ff0e7424 */ /* 0x000fe200078e00ff */
[----:B------:R-:W-:Y:S01]  /*4fc40*/  LOP3.LUT R5, R4, 0x3ff00000, RZ, 0xfc, !PT ;  /* 0x3ff0000004057812 */ /* 0x000fe200078efcff */
[----:B------:R-:W-:Y:S01]  /*4fc50*/  UMOV UR4, 0x3ae80f1e ;  /* 0x3ae80f1e00047882 */ /* 0x000fe20000000000 */
[----:B------:R-:W-:Y:S01]  /*4fc60*/  MOV R4, R6 ;  /* 0x0000000600047202 */ /* 0x000fe20000000f00 */
        /* <DEDUP_REMOVED lines=21> */
[----:B------:R-:W-:Y:S02]  /*4fdc0*/  DMUL R12, R8, R8 ;  /* 0x00000008080c7228 */ /* 0x000fe40000000000 */
[----:B------:R-:W-:-:S06]  /*4fdd0*/  DFMA R86, R20, UR6, R8 ;  /* 0x0000000614567c2b */ /* 0x000fcc0008000008 */
        /* <DEDUP_REMOVED lines=35> */
.L_x_1462:
[----:B------:R-:W-:Y:S01]  /*50010*/  IMAD.MOV.U32 R6, RZ, RZ, 0x0 ;  /* 0x00000000ff067424 */ /* 0x000fe200078e00ff */
[----:B------:R-:W-:Y:S01]  /*50020*/  LOP3.LUT P0, RZ, R5, 0x7fffffff, RZ, 0xc0, !PT ;  /* 0x7fffffff05ff7812 */ /* 0x000fe2000780c0ff */
[----:B------:R-:W-:-:S06]  /*50030*/  IMAD.MOV.U32 R7, RZ, RZ, 0x7ff00000 ;  /* 0x7ff00000ff077424 */ /* 0x000fcc00078e00ff */
[----:B------:R-:W-:-:S10]  /*50040*/  DFMA R6, R4, R6, +INF ;  /* 0x7ff000000406742b */ /* 0x000fd40000000006 */
[----:B------:R-:W-:Y:S02]  /*50050*/  FSEL R86, R6, RZ, P0 ;  /* 0x000000ff06567208 */ /* 0x000fe40000000000 */
[----:B------:R-:W-:-:S07]  /*50060*/  FSEL R87, R7, -QNAN , P0 ;  /* 0xfff0000007577808 */ /* 0x000fce0000000000 */
.L_x_1463:
[----:B------:R-:W-:Y:S05]  /*50070*/  BSYNC.RECONVERGENT B0 ;  /* 0x0000000000007941 */ /* 0x000fea0003800200 */
.L_x_1461:
[----:B------:R-:W-:Y:S01]  /*50080*/  MOV R4, R46 ;  /* 0x0000002e00047202 */ /* 0x000fe20000000f00 */
[----:B------:R-:W-:Y:S01]  /*50090*/  IMAD.MOV.U32 R5, RZ, RZ, R47 ;  /* 0x000000ffff057224 */ /* 0x000fe200078e002f */
[----:B------:R-:W-:Y:S01]  /*500a0*/  UMOV UR4, 0x5bc98409 ;  /* 0x5bc9840900047882 */ /* 0x000fe20000000000 */
[----:B------:R-:W-:Y:S01]  /*500b0*/  UMOV UR5, 0x3ae9bbd2 ;  /* 0x3ae9bbd200057882 */ /* 0x000fe20000000000 */
[----:B------:R-:W-:Y:S01]  /*500c0*/  IMAD.MOV.U32 R34, RZ, RZ, R50 ;  /* 0x000000ffff227224 */ /* 0x000fe200078e0032 */
[----:B------:R-:W-:Y:S01]  /*500d0*/  BSSY.RECONVERGENT B0, `(.L_x_1464) ;  /* 0x000000a000007945 */ /* 0x000fe20003800200 */
[----:B------:R-:W-:Y:S01]  /*500e0*/  IMAD.MOV.U32 R35, RZ, RZ, R51 ;  /* 0x000000ffff237224 */ /* 0x000fe200078e0033 */
[----:B------:R-:W-:Y:S01]  /*500f0*/  DADD R4, R4, R4 ;  /* 0x0000000004047229 */ /* 0x000fe20000000004 */
[----:B------:R-:W-:Y:S01]  /*50100*/  IMAD.MOV.U32 R7, RZ, RZ, RZ ;  /* 0x000000ffff077224 */ /* 0x000fe200078e00ff */
[----:B------:R-:W-:Y:S02]  /*50110*/  MOV R6, 0x40000000 ;  /* 0x4000000000067802 */ /* 0x000fe40000000f00 */
[----:B------:R-:W-:-:S04]  /*50120*/  MOV R10, 0x50170 ;  /* 0x00050170000a7802 */ /* 0x000fc80000000f00 */
[----:B------:R-:W-:-:S08]  /*50130*/  DMUL R4, R4, UR4 ;  /* 0x0000000404047c28 */ /* 0x000fd00008000000 */
[----:B------:R-:W-:-:S08]  /*50140*/  DMUL R34, R4, R34 ;  /* 0x0000002204227228 */ /* 0x000fd00000000000 */
[----:B------:R-:W-:-:S11]  /*50150*/  DADD R8, -RZ, |R34| ;  /* 0x00000000ff087229 */ /* 0x000fd60000000522 */
[----:B------:R-:W-:Y:S05]  /*50160*/  CALL.REL.NOINC `($_Z23cooling_function_singledddd$__internal_accurate_pow) ;  /* 0x0000158c00c47944 */ /* 0x000fea0003c00000 */
[----:B------:R-:W-:Y:S05]  /*50170*/  BSYNC.RECONVERGENT B0 ;  /* 0x0000000000007941 */ /* 0x000fea0003800200 */
.L_x_1464:
[----:B------:R-:W0:Y:S01]  /*50180*/  MUFU.RCP64H R5, R87 ;  /* 0x0000005700057308 */ /* 0x000e220000001800 */
[----:B------:R-:W-:Y:S01]  /*50190*/  IMAD.MOV.U32 R4, RZ, RZ, 0x1 ;  /* 0x00000001ff047424 */ /* 0x000fe200078e00ff */
[C---:B------:R-:W-:Y:S01]  /*501a0*/  DSETP.NEU.AND P0, PT, R34.reuse, RZ, PT ;  /* 0x000000ff2200722a */ /* 0x040fe20003f0d000 */
[----:B------:R-:W-:Y:S01]  /*501b0*/  BSSY.RECONVERGENT B0, `(.L_x_1465) ;  /* 0x0000015000007945 */ /* 0x000fe20003800200 */
[----:B------:R-:W-:-:S12]  /*501c0*/  DSETP.NEU.AND P2, PT, R34, 1, PT ;  /* 0x3ff000002200742a */ /* 0x000fd80003f4d000 */
[----:B------:R-:W-:Y:S01]  /*501d0*/  @!P0 CS2R R32, SRZ ;  /* 0x0000000000208805 */ /* 0x000fe2000001ff00 */
[----:B0-----:R-:W-:-:S08]  /*501e0*/  DFMA R6, R4, -R86, 1 ;  /* 0x3ff000000406742b */ /* 0x001fd00000000856 */
[----:B------:R-:W-:-:S08]  /*501f0*/  DFMA R6, R6, R6, R6 ;  /* 0x000000060606722b */ /* 0x000fd00000000006 */
[----:B------:R-:W-:-:S08]  /*50200*/  DFMA R6, R4, R6, R4 ;  /* 0x000000060406722b */ /* 0x000fd00000000004 */
[----:B------:R-:W-:-:S08]  /*50210*/  DFMA R4, R6, -R86, 1 ;  /* 0x3ff000000604742b */ /* 0x000fd00000000856 */
[----:B------:R-:W-:Y:S02]  /*50220*/  DFMA R6, R6, R4, R6 ;  /* 0x000000040606722b */ /* 0x000fe40000000006 */
[----:B------:R-:W-:-:S06]  /*50230*/  DADD R4, R34, 2 ;  /* 0x4000000022047429 */ /* 0x000fcc0000000000 */
[----:B------:R-:W-:-:S04]  /*50240*/  DMUL R8, R6, R2 ;  /* 0x0000000206087228 */ /* 0x000fc80000000000 */
[----:B------:R-:W-:-:S04]  /*50250*/  LOP3.LUT R0, R5, 0x7ff00000, RZ, 0xc0, !PT ;  /* 0x7ff0000005007812 */ /* 0x000fc800078ec0ff */
[----:B------:R-:W-:Y:S01]  /*50260*/  ISETP.NE.AND P1, PT, R0, 0x7ff00000, PT ;  /* 0x7ff000000000780c */ /* 0x000fe20003f25270 */
[----:B------:R-:W-:-:S08]  /*50270*/  DFMA R4, R8, -R86, R2 ;  /* 0x800000560804722b */ /* 0x000fd00000000002 */
[----:B------:R-:W-:-:S04]  /*50280*/  DFMA R8, R6, R4, R8 ;  /* 0x000000040608722b */ /* 0x000fc80000000008 */
[----:B------:R-:W-:Y:S07]  /*50290*/  @P1 BRA `(.L_x_1466) ;  /* 0x0000000000181947 */ /* 0x000fee0003800000 */
[----:B------:R-:W-:-:S14]  /*502a0*/  DSETP.NAN.AND P0, PT, R34, R34, PT ;  /* 0x000000222200722a */ /* 0x000fdc0003f08000 */
[----:B------:R-:W-:Y:S01]  /*502b0*/  @P0 DADD R32, R34, 2 ;  /* 0x4000000022200429 */ /* 0x000fe20000000000 */
[----:B------:R-:W-:Y:S10]  /*502c0*/  @P0 BRA `(.L_x_1466) ;  /* 0x00000000000c0947 */ /* 0x000ff40003800000 */
[----:B------:R-:W-:-:S14]  /*502d0*/  DSETP.NEU.AND P0, PT, |R34|, +INF , PT ;  /* 0x7ff000002200742a */ /* 0x000fdc0003f0d200 */
[----:B------:R-:W-:Y:S02]  /*502e0*/  @!P0 IMAD.MOV.U32 R32, RZ, RZ, 0x0 ;  /* 0x00000000ff208424 */ /* 0x000fe400078e00ff */
[----:B------:R-:W-:-:S07]  /*502f0*/  @!P0 IMAD.MOV.U32 R33, RZ, RZ, 0x7ff00000 ;  /* 0x7ff00000ff218424 */ /* 0x000fce00078e00ff */
.L_x_1466:
[----:B------:R-:W-:Y:S05]  /*50300*/  BSYNC.RECONVERGENT B0 ;  /* 0x0000000000007941 */ /* 0x000fea0003800200 */
.L_x_1465:
[----:B------:R-:W-:Y:S01]  /*50310*/  FFMA R0, RZ, R87, R9 ;  /* 0x00000057ff007223 */ /* 0x000fe20000000009 */
[----:B------:R-:W-:Y:S01]  /*50320*/  FSETP.GEU.AND P1, PT, |R3|, 6.5827683646048100446e-37, PT ;  /* 0x036000000300780b */ /* 0x000fe20003f2e200 */
[----:B------:R-:W-:Y:S01]  /*50330*/  BSSY.RECONVERGENT B0, `(.L_x_1467) ;  /* 0x000000c000007945 */ /* 0x000fe20003800200 */
[----:B------:R-:W-:Y:S02]  /*50340*/  FSEL R4, R32, RZ, P2 ;  /* 0x000000ff20047208 */ /* 0x000fe40001000000 */
[----:B------:R-:W-:Y:S02]  /*50350*/  FSETP.GT.AND P0, PT, |R0|, 1.469367938527859385e-39, PT ;  /* 0x001000000000780b */ /* 0x000fe40003f04200 */
[----:B------:R-:W-:-:S06]  /*50360*/  FSEL R5, R33, 1.875, P2 ;  /* 0x3ff0000021057808 */ /* 0x000fcc0001000000 */
[----:B------:R-:W-:-:S05]  /*50370*/  DADD R34, R34, R4 ;  /* 0x0000000022227229 */ /* 0x000fca0000000004 */
[----:B------:R-:W-:Y:S06]  /*50380*/  @P0 BRA P1, `(.L_x_1468) ;  /* 0x0000000000180947 */ /* 0x000fec0000800000 */
[----:B------:R-:W-:Y:S01]  /*50390*/  IMAD.MOV.U32 R8, RZ, RZ, R2 ;  /* 0x000000ffff087224 */ /* 0x000fe200078e0002 */
[----:B------:R-:W-:Y:S01]  /*503a0*/  MOV R9, R3 ;  /* 0x0000000300097202 */ /* 0x000fe20000000f00 */
[----:B------:R-:W-:Y:S01]  /*503b0*/  IMAD.MOV.U32 R10, RZ, RZ, R86 ;  /* 0x000000ffff0a7224 */ /* 0x000fe200078e0056 */
[----:B------:R-:W-:Y:S01]  /*503c0*/  MOV R11, 0x503f0 ;  /* 0x000503f0000b7802 */ /* 0x000fe20000000f00 */
[----:B------:R-:W-:-:S07]  /*503d0*/  IMAD.MOV.U32 R13, RZ, RZ, R87 ;  /* 0x000000ffff0d7224 */ /* 0x000fce00078e0057 */
[----:B------:R-:W-:Y:S05]  /*503e0*/  CALL.REL.NOINC `($__internal_1_$__cuda_sm20_div_rn_f64_full) ;  /* 0x0000158000cc7944 */ /* 0x000fea0003c00000 */
.L_x_1468:
[----:B------:R-:W-:Y:S05]  /*503f0*/  BSYNC.RECONVERGENT B0 ;  /* 0x0000000000007941 */ /* 0x000fea0003800200 */
.L_x_1467:
[----:B------:R-:W-:Y:S01]  /*50400*/  DADD R54, R8, 1 ;  /* 0x3ff0000008367429 */ /* 0x000fe20000000000 */
[----:B------:R-:W-:Y:S01]  /*50410*/  BSSY.RECONVERGENT B6, `(.L_x_1469) ;  /* 0x000000d000067945 */ /* 0x000fe20003800200 */
[----:B------:R-:W-:-:S06]  /*50420*/  DMUL R56, R84, R34 ;  /* 0x0000002254387228 */ /* 0x000fcc0000000000 */
[----:B------:R-:W-:Y:S02]  /*50430*/  DSETP.GTU.AND P0, PT, R54, RZ, PT ;  /* 0x000000ff3600722a */ /* 0x000fe40003f0c000 */
[----:B------:R-:W-:-:S14]  /*50440*/  DSETP.GEU.AND P1, PT, R56, RZ, PT ;  /* 0x000000ff3800722a */ /* 0x000fdc0003f2e000 */
[----:B------:R-:W-:Y:S05]  /*50450*/  @P0 BRA P1, `(.L_x_1470) ;  /* 0x0000000000200947 */ /* 0x000fea0000800000 */
        /* <DEDUP_REMOVED lines=8> */
.L_x_1470:
[----:B------:R-:W-:Y:S05]  /*504e0*/  BSYNC.RECONVERGENT B6 ;  /* 0x0000000000067941 */ /* 0x000fea0003800200 */
.L_x_1469:
[----:B------:R-:W-:Y:S01]  /*504f0*/  DADD R58, R54, 1 ;  /* 0x3ff00000363a7429 */ /* 0x000fe20000000000 */
[----:B------:R-:W-:Y:S07]  /*50500*/  BSSY.RECONVERGENT B6, `(.L_x_1471) ;  /* 0x000073f000067945 */ /* 0x000fee0003800200 */
[----:B------:R-:W-:-:S14]  /*50510*/  DSETP.GEU.AND P0, PT, R56, R58, PT ;  /* 0x0000003a3800722a */ /* 0x000fdc0003f0e000 */
[----:B------:R-:W-:Y:S05]  /*50520*/  @P0 BRA `(.L_x_1472) ;  /* 0x00000040002c0947 */ /* 0x000fea0003800000 */
[----:B------:R-:W-:Y:S01]  /*50530*/  DADD R2, R54, 5.5 ;  /* 0x4016000036027429 */ /* 0x000fe20000000000 */
        /* <DEDUP_REMOVED lines=8> */
[----:B------:R-:W-:-:S04]  /*505c0*/  @!P0 IMAD.MOV.U32 R0, RZ, RZ, R5 ;  /* 0x000000ffff008224 */ /* 0x000fc800078e0005 */
[----:B------:R-:W-:-:S05]  /*505d0*/  VIADD R6, R0, 0xffffffff ;  /* 0xffffffff00067836 */ /* 0x000fca0000000000 */
[----:B------:R-:W-:Y:S01]  /*505e0*/  ISETP.GT.U32.AND P1, PT, R6, 0x7feffffe, PT ;  /* 0x7feffffe0600780c */ /* 0x000fe20003f24070 */
[----:B------:R-:W-:Y:S02]  /*505f0*/  IMAD.MOV.U32 R6, RZ, RZ, R2 ;  /* 0x000000ffff067224 */ /* 0x000fe400078e0002 */
[----:B------:R-:W-:-:S10]  /*50600*/  @!P0 IMAD.MOV.U32 R6, RZ, RZ, R4 ;  /* 0x000000ffff068224 */ /* 0x000fd400078e0004 */
        /* <DEDUP_REMOVED lines=66> */
.L_x_1474:
[----:B------:R-:W-:Y:S01]  /*50a30*/  IMAD.MOV.U32 R6, RZ, RZ, 0x0 ;  /* 0x00000000ff067424 */ /* 0x000fe200078e00ff */
[----:B------:R-:W-:Y:S01]  /*50a40*/  LOP3.LUT P0, RZ, R5, 0x7fffffff, RZ, 0xc0, !PT ;  /* 0x7fffffff05ff7812 */ /* 0x000fe2000780c0ff */
[----:B------:R-:W-:-:S06]  /*50a50*/  IMAD.MOV.U32 R7, RZ, RZ, 0x7ff00000 ;  /* 0x7ff00000ff077424 */ /* 0x000fcc00078e00ff */
[----:B------:R-:W-:-:S10]  /*50a60*/  DFMA R6, R4, R6, +INF ;  /* 0x7ff000000406742b */ /* 0x000fd40000000006 */
[----:B------:R-:W-:Y:S02]  /*50a70*/  FSEL R4, R6, RZ, P0 ;  /* 0x000000ff06047208 */ /* 0x000fe40000000000 */
[----:B------:R-:W-:-:S07]  /*50a80*/  FSEL R5, R7, -QNAN , P0 ;  /* 0xfff0000007057808 */ /* 0x000fce0000000000 */
.L_x_1475:
[----:B------:R-:W-:Y:S05]  /*50a90*/  BSYNC.RECONVERGENT B0 ;  /* 0x0000000000007941 */ /* 0x000fea0003800200 */
.L_x_1473:
        /* <DEDUP_REMOVED lines=12> */
[----:B------:R-:W-:Y:S02]  /*50b60*/  DFMA R8, R6, R10, R8 ;  /* 0x0000000a0608722b */ /* 0x000fe40000000008 */
[----:B------:R-:W-:-:S08]  /*50b70*/  DADD R6, R54, 0.5 ;  /* 0x3fe0000036067429 */ /* 0x000fd00000000000 */
[----:B------:R-:W-:Y:S01]  /*50b80*/  FFMA R0, RZ, R59, R9 ;  /* 0x0000003bff007223 */ /* 0x000fe20000000009 */
[----:B------:R-:W-:-:S04]  /*50b90*/  DFMA R2, -R6, R4, R2 ;  /* 0x000000040602722b */ /* 0x000fc80000000102 */
[----:B------:R-:W-:-:S13]  /*50ba0*/  FSETP.GT.AND P0, PT, |R0|, 1.469367938527859385e-39, PT ;  /* 0x001000000000780b */ /* 0x000fda0003f04200 */
[----:B------:R-:W-:Y:S05]  /*50bb0*/  @P0 BRA `(.L_x_1477) ;  /* 0x0000000000180947 */ /* 0x000fea0003800000 */
[----:B------:R-:W-:Y:S01]  /*50bc0*/  MOV R8, 0x9f76170a ;  /* 0x9f76170a00087802 */ /* 0x000fe20000000f00 */
[----:B------:R-:W-:Y:S01]  /*50bd0*/  IMAD.MOV.U32 R9, RZ, RZ, 0x40530b86 ;  /* 0x40530b86ff097424 */ /* 0x000fe200078e00ff */
[----:B------:R-:W-:Y:S01]  /*50be0*/  MOV R11, 0x50c20 ;  /* 0x00050c20000b7802 */ /* 0x000fe20000000f00 */
[----:B------:R-:W-:Y:S02]  /*50bf0*/  IMAD.MOV.U32 R10, RZ, RZ, R58 ;  /* 0x000000ffff0a7224 */ /* 0x000fe400078e003a */
[----:B------:R-:W-:-:S07]  /*50c00*/  IMAD.MOV.U32 R13, RZ, RZ, R59 ;  /* 0x000000ffff0d7224 */ /* 0x000fce00078e003b */
[----:B------:R-:W-:Y:S05]  /*50c10*/  CALL.REL.NOINC `($__internal_1_$__cuda_sm20_div_rn_f64_full) ;  /* 0x0000157800c07944 */ /* 0x000fea0003c00000 */
.L_x_1477:
[----:B------:R-:W-:Y:S05]  /*50c20*/  BSYNC.RECONVERGENT B0 ;  /* 0x0000000000007941 */ /* 0x000fea0003800200 */
.L_x_1476:
[----:B------:R-:W-:Y:S01]  /*50c30*/  DADD R20, R58, 1 ;  /* 0x3ff000003a147429 */ /* 0x000fe20000000000 */
[----:B------:R-:W-:Y:S01]  /*50c40*/  IMAD.MOV.U32 R4, RZ, RZ, 0x1 ;  /* 0x00000001ff047424 */ /* 0x000fe200078e00ff */
[----:B------:R-:W-:Y:S01]  /*50c50*/  UMOV UR4, 0x2b143656 ;  /* 0x2b14365600047882 */ /* 0x000fe20000000000 */
[----:B------:R-:W-:Y:S01]  /*50c60*/  UMOV UR5, 0x4055a057 ;  /* 0x4055a05700057882 */ /* 0x000fe20000000000 */
[----:B------:R-:W-:Y:S02]  /*50c70*/  BSSY.RECONVERGENT B0, `(.L_x_1478) ;  /* 0x0000018000007945 */ /* 0x000fe40003800200 */
[----:B------:R-:W0:Y:S02]  /*50c80*/  MUFU.RCP64H R5, R21 ;  /* 0x0000001500057308 */ /* 0x000e240000001800 */
[----:B0-----:R-:W-:-:S08]  /*50c90*/  DFMA R6, -R20, R4, 1 ;  /* 0x3ff000001406742b */ /* 0x001fd00000000104 */
[----:B------:R-:W-:-:S08]  /*50ca0*/  DFMA R6, R6, R6, R6 ;  /* 0x000000060606722b */ /* 0x000fd00000000006 */
[----:B------:R-:W-:-:S08]  /*50cb0*/  DFMA R6, R4, R6, R4 ;  /* 0x000000060406722b */ /* 0x000fd00000000004 */
[----:B------:R-:W-:-:S08]  /*50cc0*/  DFMA R4, -R20, R6, 1 ;  /* 0x3ff000001404742b */ /* 0x000fd00000000106 */
[----:B------:R-:W-:-:S08]  /*50cd0*/  DFMA R4, R6, R4, R6 ;  /* 0x000000040604722b */ /* 0x000fd00000000006 */
[----:B------:R-:W-:-:S08]  /*50ce0*/  DMUL R6, R4, -UR4 ;  /* 0x8000000404067c28 */ /* 0x000fd00008000000 */
[----:B------:R-:W-:Y:S01]  /*50cf0*/  DFMA R10, -R20, R6, -UR4 ;  /* 0x80000004140a7e2b */ /* 0x000fe20008000106 */
[----:B------:R-:W-:Y:S01]  /*50d00*/  UMOV UR4, 0xd0ec7 ;  /* 0x000d0ec700047882 */ /* 0x000fe20000000000 */
[----:B------:R-:W-:Y:S02]  /*50d10*/  UMOV UR5, 0x3ff00000 ;  /* 0x3ff0000000057882 */ /* 0x000fe40000000000 */
[----:B------:R-:W-:-:S04]  /*50d20*/  DADD R14, R8, UR4 ;  /* 0x00000004080e7e29 */ /* 0x000fc80008000000 */
[----:B------:R-:W-:-:S10]  /*50d30*/  DFMA R4, R4, R10, R6 ;  /* 0x0000000a0404722b */ /* 0x000fd40000000006 */
[----:B------:R-:W-:-:S05]  /*50d40*/  FFMA R0, RZ, R21, R5 ;  /* 0x00000015ff007223 */ /* 0x000fca0000000005 */
[----:B------:R-:W-:-:S13]  /*50d50*/  FSETP.GT.AND P0, PT, |R0|, 1.469367938527859385e-39, PT ;  /* 0x001000000000780b */ /* 0x000fda0003f04200 */
[----:B------:R-:W-:Y:S05]  /*50d60*/  @P0 BRA `(.L_x_1479) ;  /* 0x0000000000200947 */ /* 0x000fea0003800000 */
[----:B------:R-:W-:Y:S01]  /*50d70*/  MOV R8, 0x2b143656 ;  /* 0x2b14365600087802 */ /* 0x000fe20000000f00 */
[----:B------:R-:W-:Y:S01]  /*50d80*/  IMAD.MOV.U32 R9, RZ, RZ, -0x3faa5fa9 ;  /* 0xc055a057ff097424 */ /* 0x000fe200078e00ff */
[----:B------:R-:W-:Y:S01]  /*50d90*/  MOV R11, 0x50dd0 ;  /* 0x00050dd0000b7802 */ /* 0x000fe20000000f00 */
[----:B------:R-:W-:Y:S02]  /*50da0*/  IMAD.MOV.U32 R10, RZ, RZ, R20 ;  /* 0x000000ffff0a7224 */ /* 0x000fe400078e0014 */
[----:B------:R-:W-:-:S07]  /*50db0*/  IMAD.MOV.U32 R13, RZ, RZ, R21 ;  /* 0x000000ffff0d7224 */ /* 0x000fce00078e0015 */
[----:B------:R-:W-:Y:S05]  /*50dc0*/  CALL.REL.NOINC `($__internal_1_$__cuda_sm20_div_rn_f64_full) ;  /* 0x0000157800547944 */ /* 0x000fea0003c00000 */
[----:B------:R-:W-:Y:S01]  /*50dd0*/  IMAD.MOV.U32 R4, RZ, RZ, R8 ;  /* 0x000000ffff047224 */ /* 0x000fe200078e0008 */
[----:B------:R-:W-:-:S07]  /*50de0*/  MOV R5, R9 ;  /* 0x0000000900057202 */ /* 0x000fce0000000f00 */
.L_x_1479:
[----:B------:R-:W-:Y:S05]  /*50df0*/  BSYNC.RECONVERGENT B0 ;  /* 0x0000000000007941 */ /* 0x000fea0003800200 */
.L_x_1478:
[----:B------:R-:W-:Y:S01]  /*50e00*/  DADD R20, R20, 1 ;  /* 0x3ff0000014147429 */ /* 0x000fe20000000000 */
[----:B------:R-:W-:Y:S01]  /*50e10*/  IMAD.MOV.U32 R6, RZ, RZ, 0x1 ;  /* 0x00000001ff067424 */ /* 0x000fe200078e00ff */
[----:B------:R-:W-:Y:S01]  /*50e20*/  UMOV UR4, 0xf13b4cc6 ;  /* 0xf13b4cc600047882 */ /* 0x000fe20000000000 */
[----:B------:R-:W-:Y:S01]  /*50e30*/  UMOV UR5, 0x4038039b ;  /* 0x4038039b00057882 */ /* 0x000fe20000000000 */
[----:B------:R-:W-:Y:S01]  /*50e40*/  BSSY.RECONVERGENT B0, `(.L_x_1480) ;  /* 0x0000014000007945 */ /* 0x000fe20003800200 */
[----:B------:R-:W-:Y:S01]  /*50e50*/  DADD R14, R14, R4 ;  /* 0x000000000e0e7229 */ /* 0x000fe20000000004 */
[----:B------:R-:W0:Y:S02]  /*50e60*/  MUFU.RCP64H R7, R21 ;  /* 0x0000001500077308 */ /* 0x000e240000001800 */
        /* <DEDUP_REMOVED lines=11> */
[----:B------:R-:W-:Y:S01]  /*50f20*/  IMAD.MOV.U32 R8, RZ, RZ, -0xec4b33a ;  /* 0xf13b4cc6ff087424 */ /* 0x000fe200078e00ff */
[----:B------:R-:W-:Y:S01]  /*50f30*/  MOV R13, R21 ;  /* 0x00000015000d7202 */ /* 0x000fe20000000f00 */
[----:B------:R-:W-:Y:S01]  /*50f40*/  IMAD.MOV.U32 R9, RZ, RZ, 0x4038039b ;  /* 0x4038039bff097424 */ /* 0x000fe200078e00ff */
[----:B------:R-:W-:Y:S01]  /*50f50*/  MOV R11, 0x50f80 ;  /* 0x00050f80000b7802 */ /* 0x000fe20000000f00 */
[----:B------:R-:W-:-:S07]  /*50f60*/  IMAD.MOV.U32 R10, RZ, RZ, R20 ;  /* 0x000000ffff0a7224 */ /* 0x000fce00078e0014 */
[----:B------:R-:W-:Y:S05]  /*50f70*/  CALL.REL.NOINC `($__internal_1_$__cuda_sm20_div_rn_f64_full) ;  /* 0x0000157400e87944 */ /* 0x000fea0003c00000 */
.L_x_1481:
[----:B------:R-:W-:Y:S05]  /*50f80*/  BSYNC.RECONVERGENT B0 ;  /* 0x0000000000007941 */ /* 0x000fea0003800200 */
.L_x_1480:
        /* <DEDUP_REMOVED lines=12> */
[----:B------:R-:W-:-:S08]  /*51050*/  DMUL R6, R4, -UR4 ;  /* 0x8000000404067c28 */ /* 0x000fd00008000000 */
[----:B------:R-:W-:-:S08]  /*51060*/  DFMA R10, -R20, R6, -UR4 ;  /* 0x80000004140a7e2b */ /* 0x000fd00008000106 */
[----:B------:R-:W-:-:S10]  /*51070*/  DFMA R4, R4, R10, R6 ;  /* 0x0000000a0404722b */ /* 0x000fd40000000006 */
[----:B------:R-:W-:-:S05]  /*51080*/  FFMA R0, RZ, R21, R5 ;  /* 0x00000015ff007223 */ /* 0x000fca0000000005 */
[----:B------:R-:W-:-:S13]  /*51090*/  FSETP.GT.AND P0, PT, |R0|, 1.469367938527859385e-39, PT ;  /* 0x001000000000780b */ /* 0x000fda0003f04200 */
[----:B------:R-:W-:Y:S05]  /*510a0*/  @P0 BRA `(.L_x_1483) ;  /* 0x0000000000200947 */ /* 0x000fea0003800000 */
[----:B------:R-:W-:Y:S01]  /*510b0*/  IMAD.MOV.U32 R8, RZ, RZ, -0x72323374 ;  /* 0x8dcdcc8cff087424 */ /* 0x000fe200078e00ff */
[----:B------:R-:W-:Y:S01]  /*510c0*/  MOV R13, R21 ;  /* 0x00000015000d7202 */ /* 0x000fe20000000f00 */
[----:B------:R-:W-:Y:S01]  /*510d0*/  IMAD.MOV.U32 R9, RZ, RZ, -0x400c4acc ;  /* 0xbff3b534ff097424 */ /* 0x000fe200078e00ff */
[----:B------:R-:W-:Y:S01]  /*510e0*/  MOV R11, 0x51110 ;  /* 0x00051110000b7802 */ /* 0x000fe20000000f00 */
[----:B------:R-:W-:-:S07]  /*510f0*/  IMAD.MOV.U32 R10, RZ, RZ, R20 ;  /* 0x000000ffff0a7224 */ /* 0x000fce00078e0014 */
[----:B------:R-:W-:Y:S05]  /*51100*/  CALL.REL.NOINC `($__internal_1_$__cuda_sm20_div_rn_f64_full) ;  /* 0x0000157400847944 */ /* 0x000fea0003c00000 */
[----:B------:R-:W-:Y:S02]  /*51110*/  IMAD.MOV.U32 R4, RZ, RZ, R8 ;  /* 0x000000ffff047224 */ /* 0x000fe400078e0008 */
[----:B------:R-:W-:-:S07]  /*51120*/  IMAD.MOV.U32 R5, RZ, RZ, R9 ;  /* 0x000000ffff057224 */ /* 0x000fce00078e0009 */
.L_x_1483:
[----:B------:R-:W-:Y:S05]  /*51130*/  BSYNC.RECONVERGENT B0 ;  /* 0x0000000000007941 */ /* 0x000fea0003800200 */
.L_x_1482:
        /* <DEDUP_REMOVED lines=18> */
[----:B------:R-:W-:Y:S01]  /*51260*/  IMAD.MOV.U32 R8, RZ, RZ, 0x19ec12d8 ;  /* 0x19ec12d8ff087424 */ /* 0x000fe200078e00ff */
[----:B------:R-:W-:Y:S01]  /*51270*/  MOV R9, 0x3f53cd73 ;  /* 0x3f53cd7300097802 */ /* 0x000fe20000000f00 */
[----:B------:R-:W-:Y:S01]  /*51280*/  IMAD.MOV.U32 R10, RZ, RZ, R20 ;  /* 0x000000ffff0a7224 */ /* 0x000fe200078e0014 */
[----:B------:R-:W-:Y:S01]  /*51290*/  MOV R11, 0x512c0 ;  /* 0x000512c0000b7802 */ /* 0x000fe20000000f00 */
[----:B------:R-:W-:-:S07]  /*512a0*/  IMAD.MOV.U32 R13, RZ, RZ, R21 ;  /* 0x000000ffff0d7224 */ /* 0x000fce00078e0015 */
[----:B------:R-:W-:Y:S05]  /*512b0*/  CALL.REL.NOINC `($__internal_1_$__cuda_sm20_div_rn_f64_full) ;  /* 0x0000157400187944 */ /* 0x000fea0003c00000 */
.L_x_1485:
[----:B------:R-:W-:Y:S05]  /*512c0*/  BSYNC.RECONVERGENT B0 ;  /* 0x0000000000007941 */ /* 0x000fea0003800200 */
.L_x_1484:
        /* <DEDUP_REMOVED lines=25> */
.L_x_1487:
[----:B------:R-:W-:Y:S05]  /*51460*/  BSYNC.RECONVERGENT B0 ;  /* 0x0000000000007941 */ /* 0x000fea0003800200 */
.L_x_1486:
[----:B------:R-:W0:Y:S01]  /*51470*/  MUFU.RCP64H R7, R55 ;  /* 0x0000003700077308 */ /* 0x000e220000001800 */
[----:B------:R-:W-:Y:S01]  /*51480*/  IMAD.MOV.U32 R6, RZ, RZ, 0x1 ;  /* 0x00000001ff067424 */ /* 0x000fe200078e00ff */
[----:B------:R-:W-:Y:S01]  /*51490*/  DADD R4, R14, R4 ;  /* 0x000000000e047229 */ /* 0x000fe20000000004 */
[----:B------:R-:W-:Y:S01]  /*514a0*/  UMOV UR4, 0x1ff62706 ;  /* 0x1ff6270600047882 */ /* 0x000fe20000000000 */
[----:B------:R-:W-:Y:S01]  /*514b0*/  UMOV UR5, 0x40040d93 ;  /* 0x40040d9300057882 */ /* 0x000fe20000000000 */
[----:B------:R-:W-:Y:S05]  /*514c0*/  BSSY.RECONVERGENT B0, `(.L_x_1488) ;  /* 0x0000014000007945 */ /* 0x000fea0003800200 */
[----:B------:R-:W-:-:S02]  /*514d0*/  DMUL R10, R4, UR4 ;  /* 0x00000004040a7c28 */ /* 0x000fc40008000000 */
[----:B0-----:R-:W-:-:S08]  /*514e0*/  DFMA R8, -R54, R6, 1 ;  /* 0x3ff000003608742b */ /* 0x001fd00000000106 */
[----:B------:R-:W-:Y:S01]  /*514f0*/  FSETP.GEU.AND P1, PT, |R11|, 6.5827683646048100446e-37, PT ;  /* 0x036000000b00780b */ /* 0x000fe20003f2e200 */
        /* <DEDUP_REMOVED lines=16> */
.L_x_1489:
[----:B------:R-:W-:Y:S05]  /*51600*/  BSYNC.RECONVERGENT B0 ;  /* 0x0000000000007941 */ /* 0x000fea0003800200 */
.L_x_1488:
[----:B------:R-:W-:Y:S01]  /*51610*/  ISETP.GT.AND P0, PT, R9, 0xfffff, PT ;  /* 0x000fffff0900780c */ /* 0x000fe20003f04270 */
[----:B------:R-:W-:Y:S01]  /*51620*/  IMAD.MOV.U32 R4, RZ, RZ, R8 ;  /* 0x000000ffff047224 */ /* 0x000fe200078e0008 */
[----:B------:R-:W-:Y:S01]  /*51630*/  MOV R5, R9 ;  /* 0x0000000900057202 */ /* 0x000fe20000000f00 */
[----:B------:R-:W-:Y:S01]  /*51640*/  IMAD.MOV.U32 R0, RZ, RZ, R9 ;  /* 0x000000ffff007224 */ /* 0x000fe200078e0009 */
[----:B------:R-:W-:Y:S01]  /*51650*/  BSSY.RECONVERGENT B0, `(.L_x_1490) ;  /* 0x0000050000007945 */ /* 0x000fe20003800200 */
[----:B------:R-:W-:-:S08]  /*51660*/  IMAD.MOV.U32 R21, RZ, RZ, -0x3ff ;  /* 0xfffffc01ff157424 */ /* 0x000fd000078e00ff */
[----:B------:R-:W-:Y:S01]  /*51670*/  @!P0 DMUL R4, R4, 1.80143985094819840000e+16 ;  /* 0x4350000004048828 */ /* 0x000fe20000000000 */
[----:B------:R-:W-:-:S09]  /*51680*/  @!P0 MOV R21, 0xfffffbcb ;  /* 0xfffffbcb00158802 */ /* 0x000fd20000000f00 */
[----:B------:R-:W-:Y:S02]  /*51690*/  @!P0 IMAD.MOV.U32 R0, RZ, RZ, R5 ;  /* 0x000000ffff008224 */ /* 0x000fe400078e0005 */
[----:B------:R-:W-:Y:S02]  /*516a0*/  @!P0 IMAD.MOV.U32 R8, RZ, RZ, R4 ;  /* 0x000000ffff088224 */ /* 0x000fe400078e0004 */
[----:B------:R-:W-:-:S05]  /*516b0*/  VIADD R6, R0, 0xffffffff ;  /* 0xffffffff00067836 */ /* 0x000fca0000000000 */
[----:B------:R-:W-:-:S13]  /*516c0*/  ISETP.GT.U32.AND P1, PT, R6, 0x7feffffe, PT ;  /* 0x7feffffe0600780c */ /* 0x000fda0003f24070 */
        /* <DEDUP_REMOVED lines=66> */
.L_x_1491:
[----:B------:R-:W-:Y:S01]  /*51af0*/  MOV R6, 0x0 ;  /* 0x0000000000067802 */ /* 0x000fe20000000f00 */
[----:B------:R-:W-:Y:S01]  /*51b00*/  IMAD.MOV.U32 R7, RZ, RZ, 0x7ff00000 ;  /* 0x7ff00000ff077424 */ /* 0x000fe200078e00ff */
[----:B------:R-:W-:-:S05]  /*51b10*/  LOP3.LUT P0, RZ, R5, 0x7fffffff, RZ, 0xc0, !PT ;  /* 0x7fffffff05ff7812 */ /* 0x000fca000780c0ff */
[----:B------:R-:W-:-:S10]  /*51b20*/  DFMA R6, R4, R6, +INF ;  /* 0x7ff000000406742b */ /* 0x000fd40000000006 */
[----:B------:R-:W-:Y:S02]  /*51b30*/  FSEL R4, R6, RZ, P0 ;  /* 0x000000ff06047208 */ /* 0x000fe40000000000 */
[----:B------:R-:W-:-:S07]  /*51b40*/  FSEL R5, R7, -QNAN , P0 ;  /* 0xfff0000007057808 */ /* 0x000fce0000000000 */
.L_x_1492:
[----:B------:R-:W-:Y:S05]  /*51b50*/  BSYNC.RECONVERGENT B0 ;  /* 0x0000000000007941 */ /* 0x000fea0003800200 */
.L_x_1490:
[----:B------:R-:W-:Y:S01]  /*51b60*/  DMUL R14, R84, R34 ;  /* 0x00000022540e7228 */ /* 0x000fe20000000000 */
[----:B------:R-:W-:-:S07]  /*51b70*/  CS2R R60, SRZ ;  /* 0x00000000003c7805 */ /* 0x000fce000001ff00 */
[----:B------:R-:W-:-:S14]  /*51b80*/  DSETP.GTU.AND P0, PT, R14, RZ, PT ;  /* 0x000000ff0e00722a */ /* 0x000fdc0003f0c000 */
[----:B------:R-:W-:Y:S05]  /*51b90*/  @P0 BRA `(.L_x_1493) ;  /* 0x00000000002c0947 */ /* 0x000fea0003800000 */
        /* <DEDUP_REMOVED lines=10> */
.L_x_1495:
[----:B------:R-:W-:Y:S05]  /*51c40*/  BRA `(.L_x_1494) ;  /* 0x0000005c00287947 */ /* 0x000fea0003800000 */
.L_x_1493:
        /* <DEDUP_REMOVED lines=16> */
.L_x_1497:
[----:B------:R-:W-:Y:S05]  /*51d50*/  BSYNC.RECONVERGENT B0 ;  /* 0x0000000000007941 */ /* 0x000fea0003800200 */
.L_x_1496:
[----:B------:R-:W-:Y:S01]  /*51d60*/  IMAD.MOV.U32 R20, RZ, RZ, R8 ;  /* 0x000000ffff147224 */ /* 0x000fe200078e0008 */
[----:B------:R-:W-:Y:S01]  /*51d70*/  MOV R6, R8 ;  /* 0x0000000800067202 */ /* 0x000fe20000000f00 */
[--C-:B------:R-:W-:Y:S02]  /*51d80*/  IMAD.MOV.U32 R21, RZ, RZ, R9.reuse ;  /* 0x000000ffff157224 */ /* 0x100fe400078e0009 */
[----:B------:R-:W-:Y:S02]  /*51d90*/  IMAD.MOV.U32 R7, RZ, RZ, R9 ;  /* 0x000000ffff077224 */ /* 0x000fe400078e0009 */
[----:B------:R-:W-:Y:S02]  /*51da0*/  IMAD.MOV.U32 R0, RZ, RZ, 0x1 ;  /* 0x00000001ff007424 */ /* 0x000fe400078e00ff */
[----:B------:R-:W-:Y:S02]  /*51db0*/  IMAD.MOV.U32 R32, RZ, RZ, R54 ;  /* 0x000000ffff207224 */ /* 0x000fe400078e0036 */
[----:B------:R-:W-:-:S07]  /*51dc0*/  IMAD.MOV.U32 R33, RZ, RZ, R55 ;  /* 0x000000ffff217224 */ /* 0x000fce00078e0037 */
.L_x_1531:
[----:B------:R-:W-:Y:S01]  /*51dd0*/  DADD R32, R32, 1 ;  /* 0x3ff0000020207429 */ /* 0x000fe20000000000 */
[----:B------:R-:W-:Y:S01]  /*51de0*/  MOV R8, 0x1 ;  /* 0x0000000100087802 */ /* 0x000fe20000000f00 */
[----:B------:R-:W-:Y:S01]  /*51df0*/  BSSY.RECONVERGENT B0, `(.L_x_1498) ;  /* 0x0000014000007945 */ /* 0x000fe20003800200 */
[----:B------:R-:W-:-:S03]  /*51e00*/  FSETP.GEU.AND P1, PT, |R15|, 6.5827683646048100446e-37, PT ;  /* 0x036000000f00780b */ /* 0x000fc60003f2e200 */
        /* <DEDUP_REMOVED lines=18> */
.L_x_1499:
[----:B------:R-:W-:Y:S05]  /*51f30*/  BSYNC.RECONVERGENT B0 ;  /* 0x0000000000007941 */ /* 0x000fea0003800200 */
.L_x_1498:
        /* <DEDUP_REMOVED lines=29> */
.L_x_1502:
[----:B------:R-:W-:Y:S05]  /*52110*/  BSYNC.RECONVERGENT B0 ;  /* 0x0000000000007941 */ /* 0x000fea0003800200 */
.L_x_1501:
        /* <DEDUP_REMOVED lines=29> */
.L_x_1504:
[----:B------:R-:W-:Y:S05]  /*522f0*/  BSYNC.RECONVERGENT B0 ;  /* 0x0000000000007941 */ /* 0x000fea0003800200 */
.L_x_1503:
        /* <DEDUP_REMOVED lines=29> */
.L_x_1506:
[----:B------:R-:W-:Y:S05]  /*524d0*/  BSYNC.RECONVERGENT B0 ;  /* 0x0000000000007941 */ /* 0x000fea0003800200 */
.L_x_1505:
        /* <DEDUP_REMOVED lines=29> */
.L_x_1508:
[----:B------:R-:W-:Y:S05]  /*526b0*/  BSYNC.RECONVERGENT B0 ;  /* 0x0000000000007941 */ /* 0x000fea0003800200 */
.L_x_1507:
        /* <DEDUP_REMOVED lines=29> */
.L_x_1510:
[----:B------:R-:W-:Y:S05]  /*52890*/  BSYNC.RECONVERGENT B0 ;  /* 0x0000000000007941 */ /* 0x000fea0003800200 */
.L_x_1509:
        /* <DEDUP_REMOVED lines=29> */
.L_x_1512:
[----:B------:R-:W-:Y:S05]  /*52a70*/  BSYNC.RECONVERGENT B0 ;  /* 0x0000000000007941 */ /* 0x000fea0003800200 */
.L_x_1511:
        /* <DEDUP_REMOVED lines=29> */
.L_x_1514:
[----:B------:R-:W-:Y:S05]  /*52c50*/  BSYNC.RECONVERGENT B0 ;  /* 0x0000000000007941 */ /* 0x000fea0003800200 */
.L_x_1513:
        /* <DEDUP_REMOVED lines=29> */
.L_x_1516:
[----:B------:R-:W-:Y:S05]  /*52e30*/  BSYNC.RECONVERGENT B0 ;  /* 0x0000000000007941 */ /* 0x000fea0003800200 */
.L_x_1515:
        /* <DEDUP_REMOVED lines=29> */
.L_x_1518:
[----:B------:R-:W-:Y:S05]  /*53010*/  BSYNC.RECONVERGENT B0 ;  /* 0x0000000000007941 */ /* 0x000fea0003800200 */
.L_x_1517:
        /* <DEDUP_REMOVED lines=29> */
.L_x_1520:
[----:B------:R-:W-:Y:S05]  /*531f0*/  BSYNC.RECONVERGENT B0 ;  /* 0x0000000000007941 */ /* 0x000fea0003800200 */
.L_x_1519:
        /* <DEDUP_REMOVED lines=29> */
.L_x_1522:
[----:B------:R-:W-:Y:S05]  /*533d0*/  BSYNC.RECONVERGENT B0 ;  /* 0x0000000000007941 */ /* 0x000fea0003800200 */
.L_x_1521:
        /* <DEDUP_REMOVED lines=29> */
.L_x_1524:
[----:B------:R-:W-:Y:S05]  /*535b0*/  BSYNC.RECONVERGENT B0 ;  /* 0x0000000000007941 */ /* 0x000fea0003800200 */
.L_x_1523:
        /* <DEDUP_REMOVED lines=29> */
.L_x_1526:
[----:B------:R-:W-:Y:S05]  /*53790*/  BSYNC.RECONVERGENT B0 ;  /* 0x0000000000007941 */ /* 0x000fea0003800200 */
.L_x_1525:
        /* <DEDUP_REMOVED lines=29> */
.L_x_1528:
[----:B------:R-:W-:Y:S05]  /*53970*/  BSYNC.RECONVERGENT B0 ;  /* 0x0000000000007941 */ /* 0x000fea0003800200 */
.L_x_1527:
        /* <DEDUP_REMOVED lines=29> */
.L_x_1530:
[----:B------:R-:W-:Y:S05]  /*53b50*/  BSYNC.RECONVERGENT B0 ;  /* 0x0000000000007941 */ /* 0x000fea0003800200 */
.L_x_1529:
[----:B------:R-:W-:Y:S01]  /*53b60*/  DMUL R20, R20, R8 ;  /* 0x0000000814147228 */ /* 0x000fe20000000000 */
[----:B------:R-:W-:Y:S01]  /*53b70*/  UMOV UR4, 0xf40d8376 ;  /* 0xf40d837600047882 */ /* 0x000fe20000000000 */
[----:B------:R-:W-:-:S06]  /*53b80*/  UMOV UR5, 0x3e9421f5 ;  /* 0x3e9421f500057882 */ /* 0x000fcc0000000000 */
[----:B------:R-:W-:-:S08]  /*53b90*/  DADD R6, R6, R20 ;  /* 0x0000000006067229 */ /* 0x000fd00000000014 */
[----:B------:R-:W-:-:S08]  /*53ba0*/  DMUL R8, |R6|, UR4 ;  /* 0x0000000406087c28 */ /* 0x000fd00008000200 */
[----:B------:R-:W-:-:S14]  /*53bb0*/  DSETP.GEU.AND P0, PT, |R20|, R8, PT ;  /* 0x000000081400722a */ /* 0x000fdc0003f0e200 */
[----:B------:R-:W-:Y:S05]  /*53bc0*/  @!P0 BRA `(.L_x_1500) ;  /* 0x0000000000308947 */ /* 0x000fea0003800000 */
[----:B------:R-:W-:-:S04]  /*53bd0*/  IADD3 R0, PT, PT, R0, 0x10, RZ ;  /* 0x0000001000007810 */ /* 0x000fc80007ffe0ff */
        /* <DEDUP_REMOVED lines=10> */
.L_x_1532:
[----:B------:R-:W-:Y:S05]  /*53c80*/  BRA `(.L_x_1494) ;  /* 0x0000003c00187947 */ /* 0x000fea0003800000 */
.L_x_1500:
        /* <DEDUP_REMOVED lines=77> */
.L_x_1534:
[----:B------:R-:W-:Y:S01]  /*54160*/  IMAD.MOV.U32 R8, RZ, RZ, 0x0 ;  /* 0x00000000ff087424 */ /* 0x000fe200078e00ff */
[----:B------:R-:W-:Y:S01]  /*54170*/  LOP3.LUT P0, RZ, R15, 0x7fffffff, RZ, 0xc0, !PT ;  /* 0x7fffffff0fff7812 */ /* 0x000fe2000780c0ff */
[----:B------:R-:W-:-:S06]  /*54180*/  IMAD.MOV.U32 R9, RZ, RZ, 0x7ff00000 ;  /* 0x7ff00000ff097424 */ /* 0x000fcc00078e00ff */
[----:B------:R-:W-:-:S10]  /*54190*/  DFMA R8, R14, R8, +INF ;  /* 0x7ff000000e08742b */ /* 0x000fd40000000008 */
[----:B------:R-:W-:Y:S02]  /*541a0*/  FSEL R8, R8, RZ, P0 ;  /* 0x000000ff08087208 */ /* 0x000fe40000000000 */
[----:B------:R-:W-:-:S07]  /*541b0*/  FSEL R9, R9, -QNAN , P0 ;  /* 0xfff0000009097808 */ /* 0x000fce0000000000 */
.L_x_1535:
[----:B------:R-:W-:Y:S05]  /*541c0*/  BSYNC.RECONVERGENT B0 ;  /* 0x0000000000007941 */ /* 0x000fea0003800200 */
.L_x_1533:
[----:B------:R-:W-:Y:S01]  /*541d0*/  DMUL R10, R84, R34 ;  /* 0x00000022540a7228 */ /* 0x000fe20000000000 */
[----:B------:R-:W-:Y:S01]  /*541e0*/  UMOV UR4, 0xfefa39ef ;  /* 0xfefa39ef00047882 */ /* 0x000fe20000000000 */
[----:B------:R-:W-:Y:S01]  /*541f0*/  DADD R2, R2, -R4 ;  /* 0x0000000002027229 */ /* 0x000fe20000000804 */
[----:B------:R-:W-:Y:S01]  /*54200*/  UMOV UR5, 0x3fe62e42 ;  /* 0x3fe62e4200057882 */ /* 0x000fe20000000000 */
[----:B------:R-:W-:Y:S04]  /*54210*/  BSSY.RECONVERGENT B0, `(.L_x_1536) ;  /* 0x000003a000007945 */ /* 0x000fe80003800200 */
[----:B------:R-:W-:Y:S01]  /*54220*/  DFMA R8, R54, R8, -R10 ;  /* 0x000000083608722b */ /* 0x000fe2000000080a */
[----:B------:R-:W-:Y:S01]  /*54230*/  IMAD.MOV.U32 R10, RZ, RZ, 0x652b82fe ;  /* 0x652b82feff0a7424 */ /* 0x000fe200078e00ff */
[----:B------:R-:W-:-:S06]  /*54240*/  MOV R11, 0x3ff71547 ;  /* 0x3ff71547000b7802 */ /* 0x000fcc0000000f00 */
        /* <DEDUP_REMOVED lines=54> */
.L_x_1537:
[----:B------:R-:W-:Y:S05]  /*545b0*/  BSYNC.RECONVERGENT B0 ;  /* 0x0000000000007941 */ /* 0x000fea0003800200 */
.L_x_1536:
[----:B------:R-:W-:Y:S01]  /*545c0*/  DMUL R60, R60, R6 ;  /* 0x000000063c3c7228 */ /* 0x000fe20000000000 */
[----:B------:R-:W-:Y:S10]  /*545d0*/  BRA `(.L_x_1494) ;  /* 0x0000003000c47947 */ /* 0x000ff40003800000 */
.L_x_1472:
[----:B------:R-:W-:Y:S01]  /*545e0*/  DADD R32, R54, 5.5 ;  /* 0x4016000036207429 */ /* 0x000fe20000000000 */
[----:B------:R-:W-:Y:S01]  /*545f0*/  BSSY.RECONVERGENT B0, `(.L_x_1538) ;  /* 0x0000055000007945 */ /* 0x000fe20003800200 */
[----:B------:R-:W-:-:S08]  /*54600*/  IMAD.MOV.U32 R15, RZ, RZ, -0x3ff ;  /* 0xfffffc01ff0f7424 */ /* 0x000fd000078e00ff */
[----:B------:R-:W-:Y:S01]  /*54610*/  ISETP.GT.AND P1, PT, R33, 0xfffff, PT ;  /* 0x000fffff2100780c */ /* 0x000fe20003f24270 */
[----:B------:R-:W-:Y:S01]  /*54620*/  IMAD.MOV.U32 R2, RZ, RZ, R32 ;  /* 0x000000ffff027224 */ /* 0x000fe200078e0020 */
[----:B------:R-:W-:Y:S01]  /*54630*/  MOV R0, R33 ;  /* 0x0000002100007202 */ /* 0x000fe20000000f00 */
[----:B------:R-:W-:-:S10]  /*54640*/  IMAD.MOV.U32 R3, RZ, RZ, R33 ;  /* 0x000000ffff037224 */ /* 0x000fd400078e0021 */
[----:B------:R-:W-:Y:S01]  /*54650*/  @!P1 DMUL R2, R2, 1.80143985094819840000e+16 ;  /* 0x4350000002029828 */ /* 0x000fe20000000000 */
[----:B------:R-:W-:-:S09]  /*54660*/  @!P1 MOV R15, 0xfffffbcb ;  /* 0xfffffbcb000f9802 */ /* 0x000fd20000000f00 */
[----:B------:R-:W-:-:S04]  /*54670*/  @!P1 IMAD.MOV.U32 R0, RZ, RZ, R3 ;  /* 0x000000ffff009224 */ /* 0x000fc800078e0003 */
[----:B------:R-:W-:-:S05]  /*54680*/  VIADD R4, R0, 0xffffffff ;  /* 0xffffffff00047836 */ /* 0x000fca0000000000 */
[----:B------:R-:W-:Y:S01]  /*54690*/  ISETP.GT.U32.AND P0, PT, R4, 0x7feffffe, PT ;  /* 0x7feffffe0400780c */ /* 0x000fe20003f04070 */
[----:B------:R-:W-:Y:S02]  /*546a0*/  IMAD.MOV.U32 R4, RZ, RZ, R32 ;  /* 0x000000ffff047224 */ /* 0x000fe400078e0020 */
[----:B------:R-:W-:-:S10]  /*546b0*/  @!P1 IMAD.MOV.U32 R4, RZ, RZ, R2 ;  /* 0x000000ffff049224 */ /* 0x000fd400078e0002 */
        /* <DEDUP_REMOVED lines=66> */
.L_x_1539:
[----:B------:R-:W-:Y:S01]  /*54ae0*/  MOV R4, 0x0 ;  /* 0x0000000000047802 */ /* 0x000fe20000000f00 */
[----:B------:R-:W-:Y:S01]  /*54af0*/  IMAD.MOV.U32 R5, RZ, RZ, 0x7ff00000 ;  /* 0x7ff00000ff057424 */ /* 0x000fe200078e00ff */
[----:B------:R-:W-:-:S05]  /*54b00*/  LOP3.LUT P0, RZ, R3, 0x7fffffff, RZ, 0xc0, !PT ;  /* 0x7fffffff03ff7812 */ /* 0x000fca000780c0ff */
[----:B------:R-:W-:-:S10]  /*54b10*/  DFMA R4, R2, R4, +INF ;  /* 0x7ff000000204742b */ /* 0x000fd40000000004 */
[----:B------:R-:W-:Y:S02]  /*54b20*/  FSEL R70, R4, RZ, P0 ;  /* 0x000000ff04467208 */ /* 0x000fe40000000000 */
[----:B------:R-:W-:-:S07]  /*54b30*/  FSEL R71, R5, -QNAN , P0 ;  /* 0xfff0000005477808 */ /* 0x000fce0000000000 */
.L_x_1540:
[----:B------:R-:W-:Y:S05]  /*54b40*/  BSYNC.RECONVERGENT B0 ;  /* 0x0000000000007941 */ /* 0x000fea0003800200 */
.L_x_1538:
        /* <DEDUP_REMOVED lines=24> */
.L_x_1542:
[----:B------:R-:W-:Y:S05]  /*54cd0*/  BSYNC.RECONVERGENT B0 ;  /* 0x0000000000007941 */ /* 0x000fea0003800200 */
.L_x_1541:
        /* <DEDUP_REMOVED lines=20> */
[----:B------:R-:W-:Y:S01]  /*54e20*/  IMAD.MOV.U32 R8, RZ, RZ, 0x2b143656 ;  /* 0x2b143656ff087424 */ /* 0x000fe200078e00ff */
[----:B------:R-:W-:Y:S01]  /*54e30*/  MOV R10, R20 ;  /* 0x00000014000a7202 */ /* 0x000fe20000000f00 */
[----:B------:R-:W-:Y:S01]  /*54e40*/  IMAD.MOV.U32 R9, RZ, RZ, -0x3faa5fa9 ;  /* 0xc055a057ff097424 */ /* 0x000fe200078e00ff */
[----:B------:R-:W-:Y:S01]  /*54e50*/  MOV R11, 0x54e80 ;  /* 0x00054e80000b7802 */ /* 0x000fe20000000f00 */
[----:B------:R-:W-:-:S07]  /*54e60*/  IMAD.MOV.U32 R13, RZ, RZ, R21 ;  /* 0x000000ffff0d7224 */ /* 0x000fce00078e0015 */
[----:B------:R-:W-:Y:S05]  /*54e70*/  CALL.REL.NOINC `($__internal_1_$__cuda_sm20_div_rn_f64_full) ;  /* 0x0000153800287944 */ /* 0x000fea0003c00000 */
[----:B------:R-:W-:Y:S02]  /*54e80*/  IMAD.MOV.U32 R2, RZ, RZ, R8 ;  /* 0x000000ffff027224 */ /* 0x000fe400078e0008 */
[----:B------:R-:W-:-:S07]  /*54e90*/  IMAD.MOV.U32 R3, RZ, RZ, R9 ;  /* 0x000000ffff037224 */ /* 0x000fce00078e0009 */
.L_x_1544:
[----:B------:R-:W-:Y:S05]  /*54ea0*/  BSYNC.RECONVERGENT B0 ;  /* 0x0000000000007941 */ /* 0x000fea0003800200 */
.L_x_1543:
        /* <DEDUP_REMOVED lines=24> */
.L_x_1546:
[----:B------:R-:W-:Y:S05]  /*55030*/  BSYNC.RECONVERGENT B0 ;  /* 0x0000000000007941 */ /* 0x000fea0003800200 */
.L_x_1545:
        /* <DEDUP_REMOVED lines=26> */
.L_x_1548:
[----:B------:R-:W-:Y:S05]  /*551e0*/  BSYNC.RECONVERGENT B0 ;  /* 0x0000000000007941 */ /* 0x000fea0003800200 */
.L_x_1547:
        /* <DEDUP_REMOVED lines=19> */
[----:B------:R-:W-:Y:S01]  /*55320*/  MOV R13, R21 ;  /* 0x00000015000d7202 */ /* 0x000fe20000000f00 */
[----:B------:R-:W-:Y:S01]  /*55330*/  IMAD.MOV.U32 R9, RZ, RZ, 0x3f53cd73 ;  /* 0x3f53cd73ff097424 */ /* 0x000fe200078e00ff */
[----:B------:R-:W-:Y:S01]  /*55340*/  MOV R11, 0x55370 ;  /* 0x00055370000b7802 */ /* 0x000fe20000000f00 */
[----:B------:R-:W-:-:S07]  /*55350*/  IMAD.MOV.U32 R10, RZ, RZ, R20 ;  /* 0x000000ffff0a7224 */ /* 0x000fce00078e0014 */
[----:B------:R-:W-:Y:S05]  /*55360*/  CALL.REL.NOINC `($__internal_1_$__cuda_sm20_div_rn_f64_full) ;  /* 0x0000153000ec7944 */ /* 0x000fea0003c00000 */
.L_x_1550:
[----:B------:R-:W-:Y:S05]  /*55370*/  BSYNC.RECONVERGENT B0 ;  /* 0x0000000000007941 */ /* 0x000fea0003800200 */
.L_x_1549:
        /* <DEDUP_REMOVED lines=20> */
[----:B------:R-:W-:Y:S02]  /*554c0*/  IMAD.MOV.U32 R8, RZ, RZ, 0x1c0e9888 ;  /* 0x1c0e9888ff087424 */ /* 0x000fe400078e00ff */
[----:B------:R-:W-:-:S07]  /*554d0*/  IMAD.MOV.U32 R9, RZ, RZ, -0x41295ee8 ;  /* 0xbed6a118ff097424 */ /* 0x000fce00078e00ff */
[----:B------:R-:W-:Y:S05]  /*554e0*/  CALL.REL.NOINC `($__internal_1_$__cuda_sm20_div_rn_f64_full) ;  /* 0x00001530008c7944 */ /* 0x000fea0003c00000 */
[----:B------:R-:W-:Y:S01]  /*554f0*/  MOV R2, R8 ;  /* 0x0000000800027202 */ /* 0x000fe20000000f00 */
[----:B------:R-:W-:-:S07]  /*55500*/  IMAD.MOV.U32 R3, RZ, RZ, R9 ;  /* 0x000000ffff037224 */ /* 0x000fce00078e0009 */
.L_x_1552:
[----:B------:R-:W-:Y:S05]  /*55510*/  BSYNC.RECONVERGENT B0 ;  /* 0x0000000000007941 */ /* 0x000fea0003800200 */
.L_x_1551:
[----:B------:R-:W0:Y:S01]  /*55520*/  MUFU.RCP64H R5, R55 ;  /* 0x0000003700057308 */ /* 0x000e220000001800 */
[----:B------:R-:W-:Y:S01]  /*55530*/  IMAD.MOV.U32 R4, RZ, RZ, 0x1 ;  /* 0x00000001ff047424 */ /* 0x000fe200078e00ff */
[----:B------:R-:W-:Y:S01]  /*55540*/  DADD R2, R14, R2 ;  /* 0x000000000e027229 */ /* 0x000fe20000000002 */
[----:B------:R-:W-:Y:S01]  /*55550*/  UMOV UR4, 0x1ff62706 ;  /* 0x1ff6270600047882 */ /* 0x000fe20000000000 */
[----:B------:R-:W-:Y:S01]  /*55560*/  UMOV UR5, 0x40040d93 ;  /* 0x40040d9300057882 */ /* 0x000fe20000000000 */
[----:B------:R-:W-:Y:S02]  /*55570*/  BSSY.RECONVERGENT B0, `(.L_x_1553) ;  /* 0x0000014000007945 */ /* 0x000fe40003800200 */
[----:B0-----:R-:W-:-:S08]  /*55580*/  DFMA R6, -R54, R4, 1 ;  /* 0x3ff000003606742b */ /* 0x001fd00000000104 */
[----:B------:R-:W-:-:S08]  /*55590*/  DFMA R6, R6, R6, R6 ;  /* 0x000000060606722b */ /* 0x000fd00000000006 */
[----:B------:R-:W-:Y:S02]  /*555a0*/  DFMA R6, R4, R6, R4 ;  /* 0x000000060406722b */ /* 0x000fe40000000004 */
[----:B------:R-:W-:-:S06]  /*555b0*/  DMUL R4, R2, UR4 ;  /* 0x0000000402047c28 */ /* 0x000fcc0008000000 */
[----:B------:R-:W-:-:S04]  /*555c0*/  DFMA R8, -R54, R6, 1 ;  /* 0x3ff000003608742b */ /* 0x000fc80000000106 */
[----:B------:R-:W-:-:S04]  /*555d0*/  FSETP.GEU.AND P1, PT, |R5|, 6.5827683646048100446e-37, PT ;  /* 0x036000000500780b */ /* 0x000fc80003f2e200 */
        /* <DEDUP_REMOVED lines=13> */
.L_x_1554:
[----:B------:R-:W-:Y:S05]  /*556b0*/  BSYNC.RECONVERGENT B0 ;  /* 0x0000000000007941 */ /* 0x000fea0003800200 */
.L_x_1553:
        /* <DEDUP_REMOVED lines=8> */
[----:B------:R-:W-:Y:S01]  /*55740*/  @!P0 MOV R0, R3 ;  /* 0x0000000300008202 */ /* 0x000fe20000000f00 */
[----:B------:R-:W-:-:S04]  /*55750*/  @!P0 IMAD.MOV.U32 R8, RZ, RZ, R2 ;  /* 0x000000ffff088224 */ /* 0x000fc800078e0002 */
[----:B------:R-:W-:-:S05]  /*55760*/  VIADD R4, R0, 0xffffffff ;  /* 0xffffffff00047836 */ /* 0x000fca0000000000 */
[----:B------:R-:W-:-:S13]  /*55770*/  ISETP.GT.U32.AND P1, PT, R4, 0x7feffffe, PT ;  /* 0x7feffffe0400780c */ /* 0x000fda0003f24070 */
        /* <DEDUP_REMOVED lines=66> */
.L_x_1556:
[----:B------:R-:W-:Y:S01]  /*55ba0*/  IMAD.MOV.U32 R4, RZ, RZ, 0x0 ;  /* 0x00000000ff047424 */ /* 0x000fe200078e00ff */
[----:B------:R-:W-:Y:S01]  /*55bb0*/  LOP3.LUT P0, RZ, R3, 0x7fffffff, RZ, 0xc0, !PT ;  /* 0x7fffffff03ff7812 */ /* 0x000fe2000780c0ff */
[----:B------:R-:W-:-:S06]  /*55bc0*/  IMAD.MOV.U32 R5, RZ, RZ, 0x7ff00000 ;  /* 0x7ff00000ff057424 */ /* 0x000fcc00078e00ff */
[----:B------:R-:W-:-:S10]  /*55bd0*/  DFMA R4, R2, R4, +INF ;  /* 0x7ff000000204742b */ /* 0x000fd40000000004 */
[----:B------:R-:W-:Y:S02]  /*55be0*/  FSEL R2, R4, RZ, P0 ;  /* 0x000000ff04027208 */ /* 0x000fe40000000000 */
[----:B------:R-:W-:-:S07]  /*55bf0*/  FSEL R3, R5, -QNAN , P0 ;  /* 0xfff0000005037808 */ /* 0x000fce0000000000 */
.L_x_1557:
[----:B------:R-:W-:Y:S05]  /*55c00*/  BSYNC.RECONVERGENT B0 ;  /* 0x0000000000007941 */ /* 0x000fea0003800200 */
.L_x_1555:
[----:B------:R-:W-:Y:S01]  /*55c10*/  DFMA R4, R84, R34, 1 ;  /* 0x3ff000005404742b */ /* 0x000fe20000000022 */
[----:B------:R-:W-:Y:S01]  /*55c20*/  BSSY.RECONVERGENT B0, `(.L_x_1558) ;  /* 0x0000014000007945 */ /* 0x000fe20003800200 */
[----:B------:R-:W-:-:S06]  /*55c30*/  DADD R70, -R70, R2 ;  /* 0x0000000046467229 */ /* 0x000fcc0000000102 */
[----:B------:R-:W-:-:S06]  /*55c40*/  DADD R10, -R54, R4 ;  /* 0x00000000360a7229 */ /* 0x000fcc0000000104 */
[----:B------:R-:W0:Y:S04]  /*55c50*/  MUFU.RCP64H R5, R11 ;  /* 0x0000000b00057308 */ /* 0x000e280000001800 */
[----:B------:R-:W-:Y:S01]  /*55c60*/  IADD3 R4, PT, PT, R11, 0x300402, RZ ;  /* 0x003004020b047810 */ /* 0x000fe20007ffe0ff */
[----:B------:R-:W-:Y:S02]  /*55c70*/  IMAD.MOV.U32 R2, RZ, RZ, R10 ;  /* 0x000000ffff027224 */ /* 0x000fe400078e000a */
[----:B------:R-:W-:Y:S01]  /*55c80*/  IMAD.MOV.U32 R3, RZ, RZ, R11 ;  /* 0x000000ffff037224 */ /* 0x000fe200078e000b */
[----:B------:R-:W-:Y:S02]  /*55c90*/  FSETP.GEU.AND P0, PT, |R4|, 5.8789094863358348022e-39, PT ;  /* 0x004004020400780b */ /* 0x000fe40003f0e200 */
        /* <DEDUP_REMOVED lines=12> */
.L_x_1559:
[----:B------:R-:W-:Y:S05]  /*55d60*/  BSYNC.RECONVERGENT B0 ;  /* 0x0000000000007941 */ /* 0x000fea0003800200 */
.L_x_1558:
        /* <DEDUP_REMOVED lines=9> */
.L_x_1579:
        /* <DEDUP_REMOVED lines=9> */
[----:B-1----:R-:W-:-:S06]  /*55e90*/  DADD R8, -R54, R8 ;  /* 0x0000000036087229 */ /* 0x002fcc0000000108 */
        /* <DEDUP_REMOVED lines=20> */
.L_x_1563:
[----:B------:R-:W-:Y:S05]  /*55fe0*/  BSYNC.RECONVERGENT B1 ;  /* 0x0000000000017941 */ /* 0x000fea0003800200 */
.L_x_1562:
        /* <DEDUP_REMOVED lines=24> */
.L_x_1565:
[----:B------:R-:W-:Y:S05]  /*56170*/  BSYNC.RECONVERGENT B1 ;  /* 0x0000000000017941 */ /* 0x000fea0003800200 */
.L_x_1564:
        /* <DEDUP_REMOVED lines=42> */
.L_x_1568:
[----:B------:R-:W-:Y:S05]  /*56420*/  BSYNC.RECONVERGENT B1 ;  /* 0x0000000000017941 */ /* 0x000fea0003800200 */
.L_x_1567:
        /* <DEDUP_REMOVED lines=24> */
.L_x_1570:
[----:B------:R-:W-:Y:S05]  /*565b0*/  BSYNC.RECONVERGENT B1 ;  /* 0x0000000000017941 */ /* 0x000fea0003800200 */
.L_x_1569:
        /* <DEDUP_REMOVED lines=20> */
[----:B-1----:R-:W-:-:S06]  /*56700*/  DADD R6, -R54, R6 ;  /* 0x0000000036067229 */ /* 0x002fcc0000000106 */
        /* <DEDUP_REMOVED lines=21> */
.L_x_1572:
[----:B------:R-:W-:Y:S05]  /*56860*/  BSYNC.RECONVERGENT B1 ;  /* 0x0000000000017941 */ /* 0x000fea0003800200 */
.L_x_1571:
        /* <DEDUP_REMOVED lines=24> */
.L_x_1574:
[----:B------:R-:W-:Y:S05]  /*569f0*/  BSYNC.RECONVERGENT B1 ;  /* 0x0000000000017941 */ /* 0x000fea0003800200 */
.L_x_1573:
        /* <DEDUP_REMOVED lines=42> */
.L_x_1576:
[----:B------:R-:W-:Y:S05]  /*56ca0*/  BSYNC.RECONVERGENT B1 ;  /* 0x0000000000017941 */ /* 0x000fea0003800200 */
.L_x_1575:
        /* <DEDUP_REMOVED lines=25> */
.L_x_1578:
[----:B------:R-:W-:Y:S05]  /*56e40*/  BSYNC.RECONVERGENT B1 ;  /* 0x0000000000017941 */ /* 0x000fea0003800200 */
.L_x_1577:
        /* <DEDUP_REMOVED lines=14> */
.L_x_1561:
        /* <DEDUP_REMOVED lines=8> */
.L_x_1566:
[----:B------:R-:W-:Y:S05]  /*56fb0*/  BSYNC.RECONVERGENT B7 ;  /* 0x0000000000077941 */ /* 0x000fea0003800200 */
.L_x_1560:
        /* <DEDUP_REMOVED lines=77> */
.L_x_1581:
[----:B------:R-:W-:Y:S01]  /*57490*/  IMAD.MOV.U32 R2, RZ, RZ, 0x0 ;  /* 0x00000000ff027424 */ /* 0x000fe200078e00ff */
[----:B------:R-:W-:Y:S01]  /*574a0*/  LOP3.LUT P0, RZ, R57, 0x7fffffff, RZ, 0xc0, !PT ;  /* 0x7fffffff39ff7812 */ /* 0x000fe2000780c0ff */
[----:B------:R-:W-:-:S06]  /*574b0*/  IMAD.MOV.U32 R3, RZ, RZ, 0x7ff00000 ;  /* 0x7ff00000ff037424 */ /* 0x000fcc00078e00ff */
[----:B------:R-:W-:-:S10]  /*574c0*/  DFMA R2, R56, R2, +INF ;  /* 0x7ff000003802742b */ /* 0x000fd40000000002 */
[----:B------:R-:W-:Y:S02]  /*574d0*/  FSEL R2, R2, RZ, P0 ;  /* 0x000000ff02027208 */ /* 0x000fe40000000000 */
[----:B------:R-:W-:-:S07]  /*574e0*/  FSEL R3, R3, -QNAN , P0 ;  /* 0xfff0000003037808 */ /* 0x000fce0000000000 */
.L_x_1582:
[----:B------:R-:W-:Y:S05]  /*574f0*/  BSYNC.RECONVERGENT B0 ;  /* 0x0000000000007941 */ /* 0x000fea0003800200 */
.L_x_1580:
[----:B------:R-:W-:Y:S01]  /*57500*/  DMUL R4, R84, R34 ;  /* 0x0000002254047228 */ /* 0x000fe20000000000 */
[----:B------:R-:W-:Y:S01]  /*57510*/  MOV R6, 0x652b82fe ;  /* 0x652b82fe00067802 */ /* 0x000fe20000000f00 */
[----:B------:R-:W-:Y:S01]  /*57520*/  IMAD.MOV.U32 R7, RZ, RZ, 0x3ff71547 ;  /* 0x3ff71547ff077424 */ /* 0x000fe200078e00ff */
[----:B------:R-:W-:Y:S01]  /*57530*/  UMOV UR4, 0xfefa39ef ;  /* 0xfefa39ef00047882 */ /* 0x000fe20000000000 */
[----:B------:R-:W-:Y:S01]  /*57540*/  UMOV UR5, 0x3fe62e42 ;  /* 0x3fe62e4200057882 */ /* 0x000fe20000000000 */
[----:B------:R-:W-:Y:S03]  /*57550*/  BSSY.RECONVERGENT B0, `(.L_x_1583) ;  /* 0x0000038000007945 */ /* 0x000fe60003800200 */
[----:B------:R-:W-:-:S08]  /*57560*/  DFMA R2, R54, R2, -R4 ;  /* 0x000000023602722b */ /* 0x000fd00000000804 */
[----:B------:R-:W-:-:S08]  /*57570*/  DADD R70, -R70, R2 ;  /* 0x0000000046467229 */ /* 0x000fd00000000102 */
        /* <DEDUP_REMOVED lines=53> */
.L_x_1584:
[----:B------:R-:W-:Y:S05]  /*578d0*/  BSYNC.RECONVERGENT B0 ;  /* 0x0000000000007941 */ /* 0x000fea0003800200 */
.L_x_1583:
[----:B------:R-:W-:-:S11]  /*578e0*/  DFMA R60, R2, -R60, 1 ;  /* 0x3ff00000023c742b */ /* 0x000fd6000000083c */
.L_x_1494:
[----:B------:R-:W-:Y:S05]  /*578f0*/  BSYNC.RECONVERGENT B6 ;  /* 0x0000000000067941 */ /* 0x000fea0003800200 */
.L_x_1471:
[----:B------:R-:W-:Y:S01]  /*57900*/  DSETP.GTU.AND P0, PT, R54, RZ, PT ;  /* 0x000000ff3600722a */ /* 0x000fe20003f0c000 */
[----:B------:R-:W-:Y:S01]  /*57910*/  BSSY.RECONVERGENT B6, `(.L_x_1585) ;  /* 0x000000c000067945 */ /* 0x000fe20003800200 */
[----:B------:R-:W-:Y:S02]  /*57920*/  DSETP.GEU.AND P1, PT, R34, RZ, PT ;  /* 0x000000ff2200722a */ /* 0x000fe40003f2e000 */
[----:B------:R-:W-:-:S12]  /*57930*/  DADD R60, -R60, 1 ;  /* 0x3ff000003c3c7429 */ /* 0x000fd80000000100 */
[----:B------:R-:W-:Y:S05]  /*57940*/  @P0 BRA P1, `(.L_x_1586) ;  /* 0x0000000000200947 */ /* 0x000fea0000800000 */
        /* <DEDUP_REMOVED lines=8> */
.L_x_1586:
[----:B------:R-:W-:Y:S05]  /*579d0*/  BSYNC.RECONVERGENT B6 ;  /* 0x0000000000067941 */ /* 0x000fea0003800200 */
.L_x_1585:
[----:B------:R-:W-:Y:S01]  /*579e0*/  DSETP.GEU.AND P0, PT, R34, R58, PT ;  /* 0x0000003a2200722a */ /* 0x000fe20003f0e000 */
[----:B------:R-:W-:-:S13]  /*579f0*/  BSSY.RECONVERGENT B6, `(.L_x_1587) ;  /* 0x000073f000067945 */ /* 0x000fda0003800200 */
[----:B------:R-:W-:Y:S05]  /*57a00*/  @P0 BRA `(.L_x_1588) ;  /* 0x00000040002c0947 */ /* 0x000fea0003800000 */
[----:B------:R-:W-:Y:S01]  /*57a10*/  DADD R32, R54, 5.5 ;  /* 0x4016000036207429 */ /* 0x000fe20000000000 */
        /* <DEDUP_REMOVED lines=79> */
.L_x_1590:
[----:B------:R-:W-:Y:S01]  /*57f10*/  IMAD.MOV.U32 R4, RZ, RZ, 0x0 ;  /* 0x00000000ff047424 */ /* 0x000fe200078e00ff */
[----:B------:R-:W-:Y:S01]  /*57f20*/  LOP3.LUT P0, RZ, R3, 0x7fffffff, RZ, 0xc0, !PT ;  /* 0x7fffffff03ff7812 */ /* 0x000fe2000780c0ff */
[----:B------:R-:W-:-:S06]  /*57f30*/  IMAD.MOV.U32 R5, RZ, RZ, 0x7ff00000 ;  /* 0x7ff00000ff057424 */ /* 0x000fcc00078e00ff */
[----:B------:R-:W-:-:S10]  /*57f40*/  DFMA R4, R2, R4, +INF ;  /* 0x7ff000000204742b */ /* 0x000fd40000000004 */
[----:B------:R-:W-:Y:S02]  /*57f50*/  FSEL R2, R4, RZ, P0 ;  /* 0x000000ff04027208 */ /* 0x000fe40000000000 */
[----:B------:R-:W-:-:S07]  /*57f60*/  FSEL R3, R5, -QNAN , P0 ;  /* 0xfff0000005037808 */ /* 0x000fce0000000000 */
.L_x_1591:
[----:B------:R-:W-:Y:S05]  /*57f70*/  BSYNC.RECONVERGENT B0 ;  /* 0x0000000000007941 */ /* 0x000fea0003800200 */
.L_x_1589:
[----:B------:R-:W0:Y:S01]  /*57f80*/  MUFU.RCP64H R5, R59 ;  /* 0x0000003b00057308 */ /* 0x000e220000001800 */
[----:B------:R-:W-:Y:S01]  /*57f90*/  MOV R4, 0x1 ;  /* 0x0000000100047802 */ /* 0x000fe20000000f00 */
        /* <DEDUP_REMOVED lines=17> */
[----:B------:R-:W-:Y:S01]  /*580b0*/  MOV R11, 0x58100 ;  /* 0x00058100000b7802 */ /* 0x000fe20000000f00 */
[----:B------:R-:W-:Y:S02]  /*580c0*/  IMAD.MOV.U32 R9, RZ, RZ, 0x40530b86 ;  /* 0x40530b86ff097424 */ /* 0x000fe400078e00ff */
[----:B------:R-:W-:Y:S02]  /*580d0*/  IMAD.MOV.U32 R10, RZ, RZ, R58 ;  /* 0x000000ffff0a7224 */ /* 0x000fe400078e003a */
[----:B------:R-:W-:-:S07]  /*580e0*/  IMAD.MOV.U32 R13, RZ, RZ, R59 ;  /* 0x000000ffff0d7224 */ /* 0x000fce00078e003b */
[----:B------:R-:W-:Y:S05]  /*580f0*/  CALL.REL.NOINC `($__internal_1_$__cuda_sm20_div_rn_f64_full) ;  /* 0x0000150400887944 */ /* 0x000fea0003c00000 */
.L_x_1593:
[----:B------:R-:W-:Y:S05]  /*58100*/  BSYNC.RECONVERGENT B0 ;  /* 0x0000000000007941 */ /* 0x000fea0003800200 */
.L_x_1592:
[----:B------:R-:W-:Y:S01]  /*58110*/  DADD R20, R58, 1 ;  /* 0x3ff000003a147429 */ /* 0x000fe20000000000 */
[----:B------:R-:W-:Y:S01]  /*58120*/  MOV R4, 0x1 ;  /* 0x0000000100047802 */ /* 0x000fe20000000f00 */
        /* <DEDUP_REMOVED lines=19> */
[----:B------:R-:W-:Y:S01]  /*58260*/  MOV R11, 0x582b0 ;  /* 0x000582b0000b7802 */ /* 0x000fe20000000f00 */
[----:B------:R-:W-:Y:S02]  /*58270*/  IMAD.MOV.U32 R9, RZ, RZ, -0x3faa5fa9 ;  /* 0xc055a057ff097424 */ /* 0x000fe400078e00ff */
[----:B------:R-:W-:Y:S02]  /*58280*/  IMAD.MOV.U32 R10, RZ, RZ, R20 ;  /* 0x000000ffff0a7224 */ /* 0x000fe400078e0014 */
[----:B------:R-:W-:-:S07]  /*58290*/  IMAD.MOV.U32 R13, RZ, RZ, R21 ;  /* 0x000000ffff0d7224 */ /* 0x000fce00078e0015 */
[----:B------:R-:W-:Y:S05]  /*582a0*/  CALL.REL.NOINC `($__internal_1_$__cuda_sm20_div_rn_f64_full) ;  /* 0x00001504001c7944 */ /* 0x000fea0003c00000 */
[----:B------:R-:W-:Y:S01]  /*582b0*/  MOV R4, R8 ;  /* 0x0000000800047202 */ /* 0x000fe20000000f00 */
[----:B------:R-:W-:-:S07]  /*582c0*/  IMAD.MOV.U32 R5, RZ, RZ, R9 ;  /* 0x000000ffff057224 */ /* 0x000fce00078e0009 */
.L_x_1595:
[----:B------:R-:W-:Y:S05]  /*582d0*/  BSYNC.RECONVERGENT B0 ;  /* 0x0000000000007941 */ /* 0x000fea0003800200 */
.L_x_1594:
        /* <DEDUP_REMOVED lines=24> */
.L_x_1597:
[----:B------:R-:W-:Y:S05]  /*58460*/  BSYNC.RECONVERGENT B0 ;  /* 0x0000000000007941 */ /* 0x000fea0003800200 */
.L_x_1596:
        /* <DEDUP_REMOVED lines=26> */
.L_x_1599:
[----:B------:R-:W-:Y:S05]  /*58610*/  BSYNC.RECONVERGENT B0 ;  /* 0x0000000000007941 */ /* 0x000fea0003800200 */
.L_x_1598:
        /* <DEDUP_REMOVED lines=24> */
.L_x_1601:
[----:B------:R-:W-:Y:S05]  /*587a0*/  BSYNC.RECONVERGENT B0 ;  /* 0x0000000000007941 */ /* 0x000fea0003800200 */
.L_x_1600:
        /* <DEDUP_REMOVED lines=18> */
[----:B------:R-:W-:Y:S01]  /*588d0*/  MOV R10, R12 ;  /* 0x0000000c000a7202 */ /* 0x000fe20000000f00 */
[----:B------:R-:W-:Y:S01]  /*588e0*/  IMAD.MOV.U32 R8, RZ, RZ, 0x1c0e9888 ;  /* 0x1c0e9888ff087424 */ /* 0x000fe200078e00ff */
[----:B------:R-:W-:Y:S01]  /*588f0*/  MOV R11, 0x58920 ;  /* 0x00058920000b7802 */ /* 0x000fe20000000f00 */
[----:B------:R-:W-:-:S07]  /*58900*/  IMAD.MOV.U32 R9, RZ, RZ, -0x41295ee8 ;  /* 0xbed6a118ff097424 */ /* 0x000fce00078e00ff */
[----:B------:R-:W-:Y:S05]  /*58910*/  CALL.REL.NOINC `($__internal_1_$__cuda_sm20_div_rn_f64_full) ;  /* 0x000014fc00807944 */ /* 0x000fea0003c00000 */
[----:B------:R-:W-:Y:S02]  /*58920*/  IMAD.MOV.U32 R4, RZ, RZ, R8 ;  /* 0x000000ffff047224 */ /* 0x000fe400078e0008 */
[----:B------:R-:W-:-:S07]  /*58930*/  IMAD.MOV.U32 R5, RZ, RZ, R9 ;  /* 0x000000ffff057224 */ /* 0x000fce00078e0009 */
.L_x_1603:
[----:B------:R-:W-:Y:S05]  /*58940*/  BSYNC.RECONVERGENT B0 ;  /* 0x0000000000007941 */ /* 0x000fea0003800200 */
.L_x_1602:
[----:B------:R-:W0:Y:S01]  /*58950*/  MUFU.RCP64H R7, R55 ;  /* 0x0000003700077308 */ /* 0x000e220000001800 */
[----:B------:R-:W-:Y:S01]  /*58960*/  MOV R6, 0x1 ;  /* 0x0000000100067802 */ /* 0x000fe20000000f00 */
        /* <DEDUP_REMOVED lines=23> */
.L_x_1605:
[----:B------:R-:W-:Y:S05]  /*58ae0*/  BSYNC.RECONVERGENT B0 ;  /* 0x0000000000007941 */ /* 0x000fea0003800200 */
.L_x_1604:
[----:B------:R-:W-:Y:S01]  /*58af0*/  ISETP.GT.AND P0, PT, R9, 0xfffff, PT ;  /* 0x000fffff0900780c */ /* 0x000fe20003f04270 */
[--C-:B------:R-:W-:Y:S01]  /*58b00*/  IMAD.MOV.U32 R5, RZ, RZ, R9.reuse ;  /* 0x000000ffff057224 */ /* 0x100fe200078e0009 */
[----:B------:R-:W-:Y:S01]  /*58b10*/  MOV R4, R8 ;  /* 0x0000000800047202 */ /* 0x000fe20000000f00 */
[----:B------:R-:W-:Y:S01]  /*58b20*/  IMAD.MOV.U32 R0, RZ, RZ, R9 ;  /* 0x000000ffff007224 */ /* 0x000fe200078e0009 */
[----:B------:R-:W-:Y:S01]  /*58b30*/  BSSY.RECONVERGENT B0, `(.L_x_1606) ;  /* 0x0000050000007945 */ /* 0x000fe20003800200 */
[----:B------:R-:W-:-:S08]  /*58b40*/  MOV R21, 0xfffffc01 ;  /* 0xfffffc0100157802 */ /* 0x000fd00000000f00 */
[----:B------:R-:W-:Y:S01]  /*58b50*/  @!P0 DMUL R4, R4, 1.80143985094819840000e+16 ;  /* 0x4350000004048828 */ /* 0x000fe20000000000 */
[----:B------:R-:W-:-:S09]  /*58b60*/  @!P0 IMAD.MOV.U32 R21, RZ, RZ, -0x435 ;  /* 0xfffffbcbff158424 */ /* 0x000fd200078e00ff */
        /* <DEDUP_REMOVED lines=70> */
.L_x_1607:
[----:B------:R-:W-:Y:S01]  /*58fd0*/  IMAD.MOV.U32 R6, RZ, RZ, 0x0 ;  /* 0x00000000ff067424 */ /* 0x000fe200078e00ff */
[----:B------:R-:W-:Y:S01]  /*58fe0*/  LOP3.LUT P0, RZ, R5, 0x7fffffff, RZ, 0xc0, !PT ;  /* 0x7fffffff05ff7812 */ /* 0x000fe2000780c0ff */
[----:B------:R-:W-:-:S06]  /*58ff0*/  IMAD.MOV.U32 R7, RZ, RZ, 0x7ff00000 ;  /* 0x7ff00000ff077424 */ /* 0x000fcc00078e00ff */
[----:B------:R-:W-:-:S10]  /*59000*/  DFMA R6, R4, R6, +INF ;  /* 0x7ff000000406742b */ /* 0x000fd40000000006 */
[----:B------:R-:W-:Y:S02]  /*59010*/  FSEL R4, R6, RZ, P0 ;  /* 0x000000ff06047208 */ /* 0x000fe40000000000 */
[----:B------:R-:W-:-:S07]  /*59020*/  FSEL R5, R7, -QNAN , P0 ;  /* 0xfff0000007057808 */ /* 0x000fce0000000000 */
.L_x_1608:
[----:B------:R-:W-:Y:S05]  /*59030*/  BSYNC.RECONVERGENT B0 ;  /* 0x0000000000007941 */ /* 0x000fea0003800200 */
.L_x_1606:
[----:B------:R-:W-:Y:S01]  /*59040*/  DSETP.GTU.AND P0, PT, R34, RZ, PT ;  /* 0x000000ff2200722a */ /* 0x000fe20003f0c000 */
[----:B------:R-:W-:-:S13]  /*59050*/  CS2R R56, SRZ ;  /* 0x0000000000387805 */ /* 0x000fda000001ff00 */
        /* <DEDUP_REMOVED lines=11> */
.L_x_1611:
[----:B------:R-:W-:Y:S05]  /*59110*/  BRA `(.L_x_1610) ;  /* 0x0000005c00307947 */ /* 0x000fea0003800000 */
.L_x_1609:
[----:B------:R-:W0:Y:S01]  /*59120*/  MUFU.RCP64H R7, R55 ;  /* 0x0000003700077308 */ /* 0x000e220000001800 */
[----:B------:R-:W-:Y:S01]  /*59130*/  IADD3 R6, PT, PT, R55, 0x300402, RZ ;  /* 0x0030040237067810 */ /* 0x000fe20007ffe0ff */
[----:B------:R-:W-:Y:S03]  /*59140*/  BSSY.RECONVERGENT B0, `(.L_x_1612) ;  /* 0x000000e000007945 */ /* 0x000fe60003800200 */
        /* <DEDUP_REMOVED lines=13> */
.L_x_1613:
[----:B------:R-:W-:Y:S05]  /*59220*/  BSYNC.RECONVERGENT B0 ;  /* 0x0000000000007941 */ /* 0x000fea0003800200 */
.L_x_1612:
[--C-:B------:R-:W-:Y:S01]  /*59230*/  IMAD.MOV.U32 R14, RZ, RZ, R8.reuse ;  /* 0x000000ffff0e7224 */ /* 0x100fe200078e0008 */
[----:B------:R-:W-:Y:S01]  /*59240*/  MOV R15, R9 ;  /* 0x00000009000f7202 */ /* 0x000fe20000000f00 */
[----:B------:R-:W-:Y:S01]  /*59250*/  IMAD.MOV.U32 R6, RZ, RZ, R8 ;  /* 0x000000ffff067224 */ /* 0x000fe200078e0008 */
[----:B------:R-:W-:Y:S01]  /*59260*/  MOV R21, R55 ;  /* 0x0000003700157202 */ /* 0x000fe20000000f00 */
[----:B------:R-:W-:Y:S02]  /*59270*/  IMAD.MOV.U32 R7, RZ, RZ, R9 ;  /* 0x000000ffff077224 */ /* 0x000fe400078e0009 */
[----:B------:R-:W-:Y:S02]  /*59280*/  IMAD.MOV.U32 R0, RZ, RZ, 0x1 ;  /* 0x00000001ff007424 */ /* 0x000fe400078e00ff */
[----:B------:R-:W-:-:S07]  /*59290*/  IMAD.MOV.U32 R20, RZ, RZ, R54 ;  /* 0x000000ffff147224 */ /* 0x000fce00078e0036 */
.L_x_1647:
        /* <DEDUP_REMOVED lines=22> */
.L_x_1615:
[----:B------:R-:W-:Y:S05]  /*59400*/  BSYNC.RECONVERGENT B0 ;  /* 0x0000000000007941 */ /* 0x000fea0003800200 */
.L_x_1614:
        /* <DEDUP_REMOVED lines=29> */
.L_x_1618:
[----:B------:R-:W-:Y:S05]  /*595e0*/  BSYNC.RECONVERGENT B0 ;  /* 0x0000000000007941 */ /* 0x000fea0003800200 */
.L_x_1617:
        /* <DEDUP_REMOVED lines=29> */
.L_x_1620:
[----:B------:R-:W-:Y:S05]  /*597c0*/  BSYNC.RECONVERGENT B0 ;  /* 0x0000000000007941 */ /* 0x000fea0003800200 */
.L_x_1619:
        /* <DEDUP_REMOVED lines=29> */
.L_x_1622:
[----:B------:R-:W-:Y:S05]  /*599a0*/  BSYNC.RECONVERGENT B0 ;  /* 0x0000000000007941 */ /* 0x000fea0003800200 */
.L_x_1621:
        /* <DEDUP_REMOVED lines=29> */
.L_x_1624:
[----:B------:R-:W-:Y:S05]  /*59b80*/  BSYNC.RECONVERGENT B0 ;  /* 0x0000000000007941 */ /* 0x000fea0003800200 */
.L_x_1623:
        /* <DEDUP_REMOVED lines=29> */
.L_x_1626:
[----:B------:R-:W-:Y:S05]  /*59d60*/  BSYNC.RECONVERGENT B0 ;  /* 0x0000000000007941 */ /* 0x000fea0003800200 */
.L_x_1625:
        /* <DEDUP_REMOVED lines=29> */
.L_x_1628:
[----:B------:R-:W-:Y:S05]  /*59f40*/  BSYNC.RECONVERGENT B0 ;  /* 0x0000000000007941 */ /* 0x000fea0003800200 */
.L_x_1627:
        /* <DEDUP_REMOVED lines=29> */
.L_x_1630:
[----:B------:R-:W-:Y:S05]  /*5a120*/  BSYNC.RECONVERGENT B0 ;  /* 0x0000000000007941 */ /* 0x000fea0003800200 */
.L_x_1629:
        /* <DEDUP_REMOVED lines=29> */
.L_x_1632:
[----:B------:R-:W-:Y:S05]  /*5a300*/  BSYNC.RECONVERGENT B0 ;  /* 0x0000000000007941 */ /* 0x000fea0003800200 */
.L_x_1631:
        /* <DEDUP_REMOVED lines=29> */
.L_x_1634:
[----:B------:R-:W-:Y:S05]  /*5a4e0*/  BSYNC.RECONVERGENT B0 ;  /* 0x0000000000007941 */ /* 0x000fea0003800200 */
.L_x_1633:
        /* <DEDUP_REMOVED lines=29> */
.L_x_1636:
[----:B------:R-:W-:Y:S05]  /*5a6c0*/  BSYNC.RECONVERGENT B0 ;  /* 0x0000000000007941 */ /* 0x000fea0003800200 */
.L_x_1635:
        /* <DEDUP_REMOVED lines=29> */
.L_x_1638:
[----:B------:R-:W-:Y:S05]  /*5a8a0*/  BSYNC.RECONVERGENT B0 ;  /* 0x0000000000007941 */ /* 0x000fea0003800200 */
.L_x_1637:
        /* <DEDUP_REMOVED lines=29> */
.L_x_1640:
[----:B------:R-:W-:Y:S05]  /*5aa80*/  BSYNC.RECONVERGENT B0 ;  /* 0x0000000000007941 */ /* 0x000fea0003800200 */
.L_x_1639:
        /* <DEDUP_REMOVED lines=29> */
.L_x_1642:
[----:B------:R-:W-:Y:S05]  /*5ac60*/  BSYNC.RECONVERGENT B0 ;  /* 0x0000000000007941 */ /* 0x000fea0003800200 */
.L_x_1641:
        /* <DEDUP_REMOVED lines=29> */
.L_x_1644:
[----:B------:R-:W-:Y:S05]  /*5ae40*/  BSYNC.RECONVERGENT B0 ;  /* 0x0000000000007941 */ /* 0x000fea0003800200 */
.L_x_1643:
        /* <DEDUP_REMOVED lines=29> */
.L_x_1646:
[----:B------:R-:W-:Y:S05]  /*5b020*/  BSYNC.RECONVERGENT B0 ;  /* 0x0000000000007941 */ /* 0x000fea0003800200 */
.L_x_1645:
        /* <DEDUP_REMOVED lines=18> */
.L_x_1648:
[----:B------:R-:W-:Y:S05]  /*5b150*/  BRA `(.L_x_1610) ;  /* 0x0000003c00207947 */ /* 0x000fea0003800000 */
.L_x_1616:
[----:B------:R-:W-:Y:S01]  /*5b160*/  ISETP.GT.AND P0, PT, R35, 0xfffff, PT ;  /* 0x000fffff2300780c */ /* 0x000fe20003f04270 */
[----:B------:R-:W-:Y:S01]  /*5b170*/  IMAD.MOV.U32 R8, RZ, RZ, R34 ;  /* 0x000000ffff087224 */ /* 0x000fe200078e0022 */
[----:B------:R-:W-:Y:S01]  /*5b180*/  MOV R9, R35 ;  /* 0x0000002300097202 */ /* 0x000fe20000000f00 */
[----:B------:R-:W-:Y:S01]  /*5b190*/  IMAD.MOV.U32 R0, RZ, RZ, R35 ;  /* 0x000000ffff007224 */ /* 0x000fe200078e0023 */
[----:B------:R-:W-:Y:S01]  /*5b1a0*/  BSSY.RECONVERGENT B0, `(.L_x_1649) ;  /* 0x0000051000007945 */ /* 0x000fe20003800200 */
[----:B------:R-:W-:-:S08]  /*5b1b0*/  IMAD.MOV.U32 R57, RZ, RZ, -0x3ff ;  /* 0xfffffc01ff397424 */ /* 0x000fd000078e00ff */
[----:B------:R-:W-:Y:S01]  /*5b1c0*/  @!P0 DMUL R8, R34, 1.80143985094819840000e+16 ;  /* 0x4350000022088828 */ /* 0x000fe20000000000 */
[----:B------:R-:W-:-:S09]  /*5b1d0*/  @!P0 IMAD.MOV.U32 R57, RZ, RZ, -0x435 ;  /* 0xfffffbcbff398424 */ /* 0x000fd200078e00ff */
[----:B------:R-:W-:-:S04]  /*5b1e0*/  @!P0 IMAD.MOV.U32 R0, RZ, RZ, R9 ;  /* 0x000000ffff008224 */ /* 0x000fc800078e0009 */
[----:B------:R-:W-:-:S05]  /*5b1f0*/  VIADD R10, R0, 0xffffffff ;  /* 0xffffffff000a7836 */ /* 0x000fca0000000000 */
[----:B------:R-:W-:Y:S02]  /*5b200*/  ISETP.GT.U32.AND P1, PT, R10, 0x7feffffe, PT ;  /* 0x7feffffe0a00780c */ /* 0x000fe40003f24070 */
[----:B------:R-:W-:Y:S01]  /*5b210*/  MOV R10, R34 ;  /* 0x00000022000a7202 */ /* 0x000fe20000000f00 */
        /* <DEDUP_REMOVED lines=67> */
.L_x_1650:
[----:B------:R-:W-:Y:S01]  /*5b650*/  IMAD.MOV.U32 R10, RZ, RZ, 0x0 ;  /* 0x00000000ff0a7424 */ /* 0x000fe200078e00ff */
[----:B------:R-:W-:Y:S01]  /*5b660*/  LOP3.LUT P0, RZ, R9, 0x7fffffff, RZ, 0xc0, !PT ;  /* 0x7fffffff09ff7812 */ /* 0x000fe2000780c0ff */
[----:B------:R-:W-:-:S06]  /*5b670*/  IMAD.MOV.U32 R11, RZ, RZ, 0x7ff00000 ;  /* 0x7ff00000ff0b7424 */ /* 0x000fcc00078e00ff */
[----:B------:R-:W-:-:S10]  /*5b680*/  DFMA R10, R8, R10, +INF ;  /* 0x7ff00000080a742b */ /* 0x000fd4000000000a */
[----:B------:R-:W-:Y:S02]  /*5b690*/  FSEL R8, R10, RZ, P0 ;  /* 0x000000ff0a087208 */ /* 0x000fe40000000000 */
[----:B------:R-:W-:-:S07]  /*5b6a0*/  FSEL R9, R11, -QNAN , P0 ;  /* 0xfff000000b097808 */ /* 0x000fce0000000000 */
.L_x_1651:
[----:B------:R-:W-:Y:S05]  /*5b6b0*/  BSYNC.RECONVERGENT B0 ;  /* 0x0000000000007941 */ /* 0x000fea0003800200 */
.L_x_1649:
[----:B------:R-:W-:Y:S01]  /*5b6c0*/  DFMA R8, R54, R8, -R34 ;  /* 0x000000083608722b */ /* 0x000fe20000000822 */
[----:B------:R-:W-:Y:S01]  /*5b6d0*/  IMAD.MOV.U32 R10, RZ, RZ, 0x652b82fe ;  /* 0x652b82feff0a7424 */ /* 0x000fe200078e00ff */
[----:B------:R-:W-:Y:S01]  /*5b6e0*/  DADD R2, R2, -R4 ;  /* 0x0000000002027229 */ /* 0x000fe20000000804 */
[----:B------:R-:W-:Y:S01]  /*5b6f0*/  IMAD.MOV.U32 R11, RZ, RZ, 0x3ff71547 ;  /* 0x3ff71547ff0b7424 */ /* 0x000fe200078e00ff */
[----:B------:R-:W-:Y:S01]  /*5b700*/  UMOV UR4, 0xfefa39ef ;  /* 0xfefa39ef00047882 */ /* 0x000fe20000000000 */
[----:B------:R-:W-:Y:S01]  /*5b710*/  UMOV UR5, 0x3fe62e42 ;  /* 0x3fe62e4200057882 */ /* 0x000fe20000000000 */
[----:B------:R-:W-:Y:S04]  /*5b720*/  BSSY.RECONVERGENT B0, `(.L_x_1652) ;  /* 0x0000037000007945 */ /* 0x000fe80003800200 */
        /* <DEDUP_REMOVED lines=54> */
.L_x_1653:
[----:B------:R-:W-:Y:S05]  /*5ba90*/  BSYNC.RECONVERGENT B0 ;  /* 0x0000000000007941 */ /* 0x000fea0003800200 */
.L_x_1652:
[----:B------:R-:W-:Y:S01]  /*5baa0*/  DMUL R56, R56, R6 ;  /* 0x0000000638387228 */ /* 0x000fe20000000000 */
[----:B------:R-:W-:Y:S10]  /*5bab0*/  BRA `(.L_x_1610) ;  /* 0x0000003000c87947 */ /* 0x000ff40003800000 */
.L_x_1588:
        /* <DEDUP_REMOVED lines=80> */
.L_x_1655:
[----:B------:R-:W-:Y:S01]  /*5bfc0*/  IMAD.MOV.U32 R4, RZ, RZ, 0x0 ;  /* 0x00000000ff047424 */ /* 0x000fe200078e00ff */
[----:B------:R-:W-:Y:S02]  /*5bfd0*/  MOV R5, 0x7ff00000 ;  /* 0x7ff0000000057802 */ /* 0x000fe40000000f00 */
[----:B------:R-:W-:-:S04]  /*5bfe0*/  LOP3.LUT P0, RZ, R3, 0x7fffffff, RZ, 0xc0, !PT ;  /* 0x7fffffff03ff7812 */ /* 0x000fc8000780c0ff */
[----:B------:R-:W-:-:S10]  /*5bff0*/  DFMA R4, R2, R4, +INF ;  /* 0x7ff000000204742b */ /* 0x000fd40000000004 */
[----:B------:R-:W-:Y:S02]  /*5c000*/  FSEL R4, R4, RZ, P0 ;  /* 0x000000ff04047208 */ /* 0x000fe40000000000 */
[----:B------:R-:W-:-:S07]  /*5c010*/  FSEL R5, R5, -QNAN , P0 ;  /* 0xfff0000005057808 */ /* 0x000fce0000000000 */
.L_x_1656:
[----:B------:R-:W-:Y:S05]  /*5c020*/  BSYNC.RECONVERGENT B0 ;  /* 0x0000000000007941 */ /* 0x000fea0003800200 */
.L_x_1654:
        /* <DEDUP_REMOVED lines=24> */
.L_x_1658:
[----:B------:R-:W-:Y:S05]  /*5c1b0*/  BSYNC.RECONVERGENT B0 ;  /* 0x0000000000007941 */ /* 0x000fea0003800200 */
.L_x_1657:
        /* <DEDUP_REMOVED lines=28> */
.L_x_1660:
[----:B------:R-:W-:Y:S05]  /*5c380*/  BSYNC.RECONVERGENT B0 ;  /* 0x0000000000007941 */ /* 0x000fea0003800200 */
.L_x_1659:
        /* <DEDUP_REMOVED lines=19> */
[----:B------:R-:W-:Y:S01]  /*5c4c0*/  MOV R9, 0x4038039b ;  /* 0x4038039b00097802 */ /* 0x000fe20000000f00 */
[----:B------:R-:W-:Y:S01]  /*5c4d0*/  IMAD.MOV.U32 R10, RZ, RZ, R20 ;  /* 0x000000ffff0a7224 */ /* 0x000fe200078e0014 */
[----:B------:R-:W-:Y:S01]  /*5c4e0*/  MOV R11, 0x5c510 ;  /* 0x0005c510000b7802 */ /* 0x000fe20000000f00 */
[----:B------:R-:W-:-:S07]  /*5c4f0*/  IMAD.MOV.U32 R13, RZ, RZ, R21 ;  /* 0x000000ffff0d7224 */ /* 0x000fce00078e0015 */
[----:B------:R-:W-:Y:S05]  /*5c500*/  CALL.REL.NOINC `($__internal_1_$__cuda_sm20_div_rn_f64_full) ;  /* 0x000014c000847944 */ /* 0x000fea0003c00000 */
.L_x_1662:
[----:B------:R-:W-:Y:S05]  /*5c510*/  BSYNC.RECONVERGENT B0 ;  /* 0x0000000000007941 */ /* 0x000fea0003800200 */
.L_x_1661:
        /* <DEDUP_REMOVED lines=24> */
[----:B------:R-:W-:Y:S02]  /*5c6a0*/  IMAD.MOV.U32 R2, RZ, RZ, R8 ;  /* 0x000000ffff027224 */ /* 0x000fe400078e0008 */
[----:B------:R-:W-:-:S07]  /*5c6b0*/  IMAD.MOV.U32 R3, RZ, RZ, R9 ;  /* 0x000000ffff037224 */ /* 0x000fce00078e0009 */
.L_x_1664:
[----:B------:R-:W-:Y:S05]  /*5c6c0*/  BSYNC.RECONVERGENT B0 ;  /* 0x0000000000007941 */ /* 0x000fea0003800200 */
.L_x_1663:
[----:B------:R-:W-:Y:S01]  /*5c6d0*/  DADD R20, R20, 1 ;  /* 0x3ff0000014147429 */ /* 0x000fe20000000000 */
[----:B------:R-:W-:Y:S01]  /*5c6e0*/  MOV R6, 0x1 ;  /* 0x0000000100067802 */ /* 0x000fe20000000f00 */
        /* <DEDUP_REMOVED lines=18> */
[----:B------:R-:W-:Y:S02]  /*5c810*/  IMAD.MOV.U32 R9, RZ, RZ, 0x3f53cd73 ;  /* 0x3f53cd73ff097424 */ /* 0x000fe400078e00ff */
[----:B------:R-:W-:Y:S02]  /*5c820*/  IMAD.MOV.U32 R10, RZ, RZ, R20 ;  /* 0x000000ffff0a7224 */ /* 0x000fe400078e0014 */
[----:B------:R-:W-:-:S07]  /*5c830*/  IMAD.MOV.U32 R13, RZ, RZ, R21 ;  /* 0x000000ffff0d7224 */ /* 0x000fce00078e0015 */
[----:B------:R-:W-:Y:S05]  /*5c840*/  CALL.REL.NOINC `($__internal_1_$__cuda_sm20_div_rn_f64_full) ;  /* 0x000014bc00b47944 */ /* 0x000fea0003c00000 */
.L_x_1666:
[----:B------:R-:W-:Y:S05]  /*5c850*/  BSYNC.RECONVERGENT B0 ;  /* 0x0000000000007941 */ /* 0x000fea0003800200 */
.L_x_1665:
        /* <DEDUP_REMOVED lines=23> */
[----:B------:R-:W-:Y:S01]  /*5c9d0*/  IMAD.MOV.U32 R2, RZ, RZ, R8 ;  /* 0x000000ffff027224 */ /* 0x000fe200078e0008 */
[----:B------:R-:W-:-:S07]  /*5c9e0*/  MOV R3, R9 ;  /* 0x0000000900037202 */ /* 0x000fce0000000f00 */
.L_x_1668:
[----:B------:R-:W-:Y:S05]  /*5c9f0*/  BSYNC.RECONVERGENT B0 ;  /* 0x0000000000007941 */ /* 0x000fea0003800200 */
.L_x_1667:
        /* <DEDUP_REMOVED lines=25> */
.L_x_1670:
[----:B------:R-:W-:Y:S05]  /*5cb90*/  BSYNC.RECONVERGENT B0 ;  /* 0x0000000000007941 */ /* 0x000fea0003800200 */
.L_x_1669:
        /* <DEDUP_REMOVED lines=78> */
.L_x_1672:
[----:B------:R-:W-:Y:S01]  /*5d080*/  IMAD.MOV.U32 R6, RZ, RZ, 0x0 ;  /* 0x00000000ff067424 */ /* 0x000fe200078e00ff */
[----:B------:R-:W-:Y:S01]  /*5d090*/  LOP3.LUT P0, RZ, R3, 0x7fffffff, RZ, 0xc0, !PT ;  /* 0x7fffffff03ff7812 */ /* 0x000fe2000780c0ff */
[----:B------:R-:W-:-:S06]  /*5d0a0*/  IMAD.MOV.U32 R7, RZ, RZ, 0x7ff00000 ;  /* 0x7ff00000ff077424 */ /* 0x000fcc00078e00ff */
[----:B------:R-:W-:-:S10]  /*5d0b0*/  DFMA R6, R2, R6, +INF ;  /* 0x7ff000000206742b */ /* 0x000fd40000000006 */
[----:B------:R-:W-:Y:S02]  /*5d0c0*/  FSEL R58, R6, RZ, P0 ;  /* 0x000000ff063a7208 */ /* 0x000fe40000000000 */
[----:B------:R-:W-:-:S07]  /*5d0d0*/  FSEL R59, R7, -QNAN , P0 ;  /* 0xfff00000073b7808 */ /* 0x000fce0000000000 */
.L_x_1673:
[----:B------:R-:W-:Y:S05]  /*5d0e0*/  BSYNC.RECONVERGENT B0 ;  /* 0x0000000000007941 */ /* 0x000fea0003800200 */
.L_x_1671:
[----:B------:R-:W-:Y:S01]  /*5d0f0*/  DADD R2, R34, 1 ;  /* 0x3ff0000022027429 */ /* 0x000fe20000000000 */
[----:B------:R-:W-:Y:S01]  /*5d100*/  BSSY.RECONVERGENT B0, `(.L_x_1674) ;  /* 0x0000014000007945 */ /* 0x000fe20003800200 */
[----:B------:R-:W-:-:S06]  /*5d110*/  DADD R58, -R4, R58 ;  /* 0x00000000043a7229 */ /* 0x000fcc000000013a */
[----:B------:R-:W-:-:S06]  /*5d120*/  DADD R10, -R54, R2 ;  /* 0x00000000360a7229 */ /* 0x000fcc0000000102 */
[----:B------:R-:W0:Y:S04]  /*5d130*/  MUFU.RCP64H R3, R11 ;  /* 0x0000000b00037308 */ /* 0x000e280000001800 */
[----:B------:R-:W-:-:S05]  /*5d140*/  VIADD R2, R11, 0x300402 ;  /* 0x003004020b027836 */ /* 0x000fca0000000000 */
[----:B------:R-:W-:Y:S01]  /*5d150*/  FSETP.GEU.AND P0, PT, |R2|, 5.8789094863358348022e-39, PT ;  /* 0x004004020200780b */ /* 0x000fe20003f0e200 */
[----:B0-----:R-:W-:-:S08]  /*5d160*/  DFMA R6, -R10, R2, 1 ;  /* 0x3ff000000a06742b */ /* 0x001fd00000000102 */
[----:B------:R-:W-:-:S08]  /*5d170*/  DFMA R6, R6, R6, R6 ;  /* 0x000000060606722b */ /* 0x000fd00000000006 */
[----:B------:R-:W-:Y:S01]  /*5d180*/  DFMA R6, R2, R6, R2 ;  /* 0x000000060206722b */ /* 0x000fe20000000002 */
[----:B------:R-:W-:Y:S01]  /*5d190*/  MOV R2, R10 ;  /* 0x0000000a00027202 */ /* 0x000fe20000000f00 */
[----:B------:R-:W-:-:S06]  /*5d1a0*/  IMAD.MOV.U32 R3, RZ, RZ, R11 ;  /* 0x000000ffff037224 */ /* 0x000fcc00078e000b */
        /* <DEDUP_REMOVED lines=9> */
.L_x_1675:
[----:B------:R-:W-:Y:S05]  /*5d240*/  BSYNC.RECONVERGENT B0 ;  /* 0x0000000000007941 */ /* 0x000fea0003800200 */
.L_x_1674:
        /* <DEDUP_REMOVED lines=9> */
.L_x_1695:
        /* <DEDUP_REMOVED lines=30> */
.L_x_1679:
[----:B------:R-:W-:Y:S05]  /*5d4c0*/  BSYNC.RECONVERGENT B1 ;  /* 0x0000000000017941 */ /* 0x000fea0003800200 */
.L_x_1678:
        /* <DEDUP_REMOVED lines=24> */
.L_x_1681:
[----:B------:R-:W-:Y:S05]  /*5d650*/  BSYNC.RECONVERGENT B1 ;  /* 0x0000000000017941 */ /* 0x000fea0003800200 */
.L_x_1680:
        /* <DEDUP_REMOVED lines=42> */
.L_x_1684:
[----:B------:R-:W-:Y:S05]  /*5d900*/  BSYNC.RECONVERGENT B1 ;  /* 0x0000000000017941 */ /* 0x000fea0003800200 */
.L_x_1683:
        /* <DEDUP_REMOVED lines=24> */
.L_x_1686:
[----:B------:R-:W-:Y:S05]  /*5da90*/  BSYNC.RECONVERGENT B1 ;  /* 0x0000000000017941 */ /* 0x000fea0003800200 */
.L_x_1685:
        /* <DEDUP_REMOVED lines=42> */
.L_x_1688:
[----:B------:R-:W-:Y:S05]  /*5dd40*/  BSYNC.RECONVERGENT B1 ;  /* 0x0000000000017941 */ /* 0x000fea0003800200 */
.L_x_1687:
        /* <DEDUP_REMOVED lines=24> */
.L_x_1690:
[----:B------:R-:W-:Y:S05]  /*5ded0*/  BSYNC.RECONVERGENT B1 ;  /* 0x0000000000017941 */ /* 0x000fea0003800200 */
.L_x_1689:
        /* <DEDUP_REMOVED lines=42> */
.L_x_1692:
[----:B------:R-:W-:Y:S05]  /*5e180*/  BSYNC.RECONVERGENT B1 ;  /* 0x0000000000017941 */ /* 0x000fea0003800200 */
.L_x_1691:
        /* <DEDUP_REMOVED lines=25> */
.L_x_1694:
[----:B------:R-:W-:Y:S05]  /*5e320*/  BSYNC.RECONVERGENT B1 ;  /* 0x0000000000017941 */ /* 0x000fea0003800200 */
.L_x_1693:
        /* <DEDUP_REMOVED lines=14> */
.L_x_1677:
        /* <DEDUP_REMOVED lines=8> */
.L_x_1682:
[----:B------:R-:W-:Y:S05]  /*5e490*/  BSYNC.RECONVERGENT B7 ;  /* 0x0000000000077941 */ /* 0x000fea0003800200 */
.L_x_1676:
        /* <DEDUP_REMOVED lines=79> */
.L_x_1697:
[----:B------:R-:W-:Y:S01]  /*5e990*/  MOV R4, 0x0 ;  /* 0x0000000000047802 */ /* 0x000fe20000000f00 */
[----:B------:R-:W-:Y:S01]  /*5e9a0*/  IMAD.MOV.U32 R5, RZ, RZ, 0x7ff00000 ;  /* 0x7ff00000ff057424 */ /* 0x000fe200078e00ff */
[----:B------:R-:W-:-:S05]  /*5e9b0*/  LOP3.LUT P0, RZ, R3, 0x7fffffff, RZ, 0xc0, !PT ;  /* 0x7fffffff03ff7812 */ /* 0x000fca000780c0ff */
[----:B------:R-:W-:-:S10]  /*5e9c0*/  DFMA R4, R2, R4, +INF ;  /* 0x7ff000000204742b */ /* 0x000fd40000000004 */
[----:B------:R-:W-:Y:S02]  /*5e9d0*/  FSEL R2, R4, RZ, P0 ;  /* 0x000000ff04027208 */ /* 0x000fe40000000000 */
[----:B------:R-:W-:-:S07]  /*5e9e0*/  FSEL R3, R5, -QNAN , P0 ;  /* 0xfff0000005037808 */ /* 0x000fce0000000000 */
.L_x_1698:
[----:B------:R-:W-:Y:S05]  /*5e9f0*/  BSYNC.RECONVERGENT B0 ;  /* 0x0000000000007941 */ /* 0x000fea0003800200 */
.L_x_1696:
[----:B------:R-:W-:Y:S01]  /*5ea00*/  DFMA R2, R54, R2, -R34 ;  /* 0x000000023602722b */ /* 0x000fe20000000822 */
[----:B------:R-:W-:Y:S01]  /*5ea10*/  IMAD.MOV.U32 R6, RZ, RZ, 0x652b82fe ;  /* 0x652b82feff067424 */ /* 0x000fe200078e00ff */
[----:B------:R-:W-:Y:S01]  /*5ea20*/  UMOV UR4, 0xfefa39ef ;  /* 0xfefa39ef00047882 */ /* 0x000fe20000000000 */
[----:B------:R-:W-:Y:S01]  /*5ea30*/  IMAD.MOV.U32 R7, RZ, RZ, 0x3ff71547 ;  /* 0x3ff71547ff077424 */ /* 0x000fe200078e00ff */
[----:B------:R-:W-:Y:S01]  /*5ea40*/  UMOV UR5, 0x3fe62e42 ;  /* 0x3fe62e4200057882 */ /* 0x000fe20000000000 */
[----:B------:R-:W-:Y:S03]  /*5ea50*/  BSSY.RECONVERGENT B0, `(.L_x_1699) ;  /* 0x0000037000007945 */ /* 0x000fe60003800200 */
        /* <DEDUP_REMOVED lines=54> */
.L_x_1700:
[----:B------:R-:W-:Y:S05]  /*5edc0*/  BSYNC.RECONVERGENT B0 ;  /* 0x0000000000007941 */ /* 0x000fea0003800200 */
.L_x_1699:
[----:B------:R-:W-:-:S11]  /*5edd0*/  DFMA R56, R2, -R56, 1 ;  /* 0x3ff000000238742b */ /* 0x000fd60000000838 */
.L_x_1610:
[----:B------:R-:W-:Y:S05]  /*5ede0*/  BSYNC.RECONVERGENT B6 ;  /* 0x0000000000067941 */ /* 0x000fea0003800200 */
.L_x_1587:
[----:B------:R-:W-:Y:S01]  /*5edf0*/  DSETP.NEU.AND P0, PT, R60, RZ, PT ;  /* 0x000000ff3c00722a */ /* 0x000fe20003f0d000 */
[----:B------:R-:W-:Y:S01]  /*5ee00*/  BSSY.RECONVERGENT B0, `(.L_x_1701) ;  /* 0x0000020000007945 */ /* 0x000fe20003800200 */
[----:B------:R-:W-:-:S12]  /*5ee10*/  DMUL R52, R56, R52 ;  /* 0x0000003438347228 */ /* 0x000fd80000000000 */
[----:B------:R-:W-:Y:S05]  /*5ee20*/  @!P0 BRA `(.L_x_1702) ;  /* 0x0000000000748947 */ /* 0x000fea0003800000 */
[----:B------:R-:W-:Y:S01]  /*5ee30*/  DADD R2, R84, -1 ;  /* 0xbff0000054027429 */ /* 0x000fe20000000000 */
[----:B------:R-:W-:Y:S01]  /*5ee40*/  BSSY.RECONVERGENT B1, `(.L_x_1703) ;  /* 0x0000008000017945 */ /* 0x000fe20003800200 */
[----:B------:R-:W-:Y:S01]  /*5ee50*/  IMAD.MOV.U32 R8, RZ, RZ, -0x74eba897 ;  /* 0x8b145769ff087424 */ /* 0x000fe200078e00ff */
[----:B------:R-:W-:Y:S01]  /*5ee60*/  MOV R10, 0x5eec0 ;  /* 0x0005eec0000a7802 */ /* 0x000fe20000000f00 */
[----:B------:R-:W-:-:S04]  /*5ee70*/  IMAD.MOV.U32 R9, RZ, RZ, 0x4005bf0a ;  /* 0x4005bf0aff097424 */ /* 0x000fc800078e00ff */
[----:B------:R-:W-:-:S10]  /*5ee80*/  DMUL R2, R34, R2 ;  /* 0x0000000222027228 */ /* 0x000fd40000000000 */
[----:B------:R-:W-:Y:S02]  /*5ee90*/  IMAD.MOV.U32 R7, RZ, RZ, R2 ;  /* 0x000000ffff077224 */ /* 0x000fe400078e0002 */
[----:B------:R-:W-:-:S07]  /*5eea0*/  IMAD.MOV.U32 R6, RZ, RZ, R3 ;  /* 0x000000ffff067224 */ /* 0x000fce00078e0003 */
[----:B------:R-:W-:Y:S05]  /*5eeb0*/  CALL.REL.NOINC `($_Z23cooling_function_singledddd$__internal_accurate_pow) ;  /* 0x000014a000707944 */ /* 0x000fea0003c00000 */
[----:B------:R-:W-:Y:S05]  /*5eec0*/  BSYNC.RECONVERGENT B1 ;  /* 0x0000000000017941 */ /* 0x000fea0003800200 */
.L_x_1703:
        /* <DEDUP_REMOVED lines=12> */
[----:B------:R-:W-:Y:S01]  /*5ef90*/  @!P0 ISETP.GE.AND P1, PT, R3, RZ, PT ;  /* 0x000000ff0300820c */ /* 0x000fe20003f26270 */
[----:B------:R-:W-:-:S03]  /*5efa0*/  @!P0 IMAD.MOV.U32 R32, RZ, RZ, RZ ;  /* 0x000000ffff208224 */ /* 0x000fc600078e00ff */
[----:B------:R-:W-:-:S09]  /*5efb0*/  @!P0 SEL R33, RZ, 0x7ff00000, !P1 ;  /* 0x7ff00000ff218807 */ /* 0x000fd20004800000 */
.L_x_1705:
[----:B------:R-:W-:Y:S05]  /*5efc0*/  BSYNC.RECONVERGENT B1 ;  /* 0x0000000000017941 */ /* 0x000fea0003800200 */
.L_x_1704:
[----:B------:R-:W-:Y:S02]  /*5efd0*/  FSEL R2, R32, RZ, P2 ;  /* 0x000000ff20027208 */ /* 0x000fe40001000000 */
[----:B------:R-:W-:-:S06]  /*5efe0*/  FSEL R3, R33, 1.875, P2 ;  /* 0x3ff0000021037808 */ /* 0x000fcc0001000000 */
[----:B------:R-:W-:-:S11]  /*5eff0*/  DFMA R52, R60, R2, R52 ;  /* 0x000000023c34722b */ /* 0x000fd60000000034 */
.L_x_1702:
[----:B------:R-:W-:Y:S05]  /*5f000*/  BSYNC.RECONVERGENT B0 ;  /* 0x0000000000007941 */ /* 0x000fea0003800200 */
.L_x_1701:
[----:B------:R-:W0:Y:S01]  /*5f010*/  LDCU UR4, c[0x0][0x2f8] ;  /* 0x00005f00ff0477ac */ /* 0x000e220008000800 */
[----:B------:R-:W-:Y:S01]  /*5f020*/  MOV R0, 0x0 ;  /* 0x0000000000007802 */ /* 0x000fe20000000f00 */
[----:B------:R-:W-:Y:S02]  /*5f030*/  IMAD.MOV.U32 R6, RZ, RZ, R90 ;  /* 0x000000ffff067224 */ /* 0x000fe400078e005a */
[----:B------:R-:W-:Y:S01]  /*5f040*/  IMAD.MOV.U32 R7, RZ, RZ, R100 ;  /* 0x000000ffff077224 */ /* 0x000fe200078e0064 */
[----:B------:R1:W2:Y:S01]  /*5f050*/  LDC.64 R8, c[0x4][R0] ;  /* 0x0100000000087b82 */ /* 0x0002a20000000a00 */
[----:B0-----:R-:W-:Y:S01]  /*5f060*/  VIADD R3, R90, -UR4 ;  /* 0x800000045a037c36 */ /* 0x001fe20008000000 */
[----:B------:R-:W0:Y:S04]  /*5f070*/  LDCU.64 UR4, c[0x4][0x70] ;  /* 0x01000e00ff0477ac */ /* 0x000e280008000a00 */
[----:B------:R1:W-:Y:S01]  /*5f080*/  STL.64 [R3], R52 ;  /* 0x0000003403007387 */ /* 0x0003e20000100a00 */
[----:B0-----:R-:W-:Y:S01]  /*5f090*/  IMAD.U32 R4, RZ, RZ, UR4 ;  /* 0x00000004ff047e24 */ /* 0x001fe2000f8e00ff */
[----:B-1----:R-:W-:-:S07]  /*5f0a0*/  MOV R5, UR5 ;  /* 0x0000000500057c02 */ /* 0x002fce0008000f00 */
[----:B------:R-:W-:-:S07]  /*5f0b0*/  LEPC R20, `(.L_x_1706) ;  /* 0x000000001014794e */ /* 0x000fce0000000000 */
[----:B--2---:R-:W-:Y:S05]  /*5f0c0*/  CALL.ABS.NOINC R8 ;  /* 0x0000000008007343 */ /* 0x004fea0003c00000 */
.L_x_1706:
[----:B------:R-:W-:Y:S01]  /*5f0d0*/  HFMA2 R20, -RZ, RZ, 0, 0 ;  /* 0x00000000ff147431 */ /* 0x000fe200000001ff */
[----:B------:R-:W-:Y:S01]  /*5f0e0*/  BSSY.RECONVERGENT B0, `(.L_x_1707) ;  /* 0x0000035000007945 */ /* 0x000fe20003800200 */
[----:B------:R-:W-:Y:S01]  /*5f0f0*/  IMAD.MOV.U32 R14, RZ, RZ, 0x0 ;  /* 0x00000000ff0e7424 */ /* 0x000fe200078e00ff */
[----:B------:R-:W-:Y:S01]  /*5f100*/  MOV R53, R109 ;  /* 0x0000006d00357202 */ /* 0x000fe20000000f00 */
[----:B------:R-:W-:Y:S02]  /*5f110*/  IMAD.MOV.U32 R15, RZ, RZ, 0x40240000 ;  /* 0x40240000ff0f7424 */ /* 0x000fe400078e00ff */
[----:B------:R-:W-:Y:S02]  /*5f120*/  IMAD.MOV.U32 R21, RZ, RZ, 0x40340000 ;  /* 0x40340000ff157424 */ /* 0x000fe400078e00ff */
[----:B------:R-:W-:Y:S02]  /*5f130*/  IMAD.MOV.U32 R6, RZ, RZ, R106 ;  /* 0x000000ffff067224 */ /* 0x000fe400078e006a */
[----:B------:R-:W-:-:S02]  /*5f140*/  IMAD.MOV.U32 R7, RZ, RZ, R107 ;  /* 0x000000ffff077224 */ /* 0x000fc400078e006b */
[----:B------:R-:W-:-:S07]  /*5f150*/  IMAD.MOV.U32 R52, RZ, RZ, R108 ;  /* 0x000000ffff347224 */ /* 0x000fce00078e006c */
.L_x_1710:
[----:B------:R-:W-:Y:S01]  /*5f160*/  DMUL R2, R52, R6 ;  /* 0x0000000634027228 */ /* 0x000fe20000000000 */
[----:B------:R-:W-:Y:S01]  /*5f170*/  BSSY.RECONVERGENT B2, `(.L_x_1708) ;  /* 0x000001a000027945 */ /* 0x000fe20003800200 */
[----:B------:R-:W-:Y:S01]  /*5f180*/  DMUL R6, R14, 0.5 ;  /* 0x3fe000000e067828 */ /* 0x000fe20000000000 */
[----:B------:R-:W-:Y:S01]  /*5f190*/  IMAD.MOV.U32 R100, RZ, RZ, R14 ;  /* 0x000000ffff647224 */ /* 0x000fe200078e000e */
        /* <DEDUP_REMOVED lines=14> */
[----:B------:R-:W-:Y:S01]  /*5f280*/  FSEL R52, R21, R33, !P1 ;  /* 0x0000002115347208 */ /* 0x000fe20004800000 */
[----:B------:R-:W-:Y:S01]  /*5f290*/  IMAD.MOV.U32 R2, RZ, RZ, R48 ;  /* 0x000000ffff027224 */ /* 0x000fe200078e0030 */
[-C--:B------:R-:W-:Y:S01]  /*5f2a0*/  FSEL R53, R20, R32.reuse, !P1 ;  /* 0x0000002014357208 */ /* 0x080fe20004800000 */
[----:B------:R-:W-:Y:S01]  /*5f2b0*/  IMAD.MOV.U32 R3, RZ, RZ, R49 ;  /* 0x000000ffff037224 */ /* 0x000fe200078e0031 */
[----:B------:R-:W-:Y:S01]  /*5f2c0*/  MOV R20, R32 ;  /* 0x0000002000147202 */ /* 0x000fe20000000f00 */
[----:B------:R-:W-:-:S02]  /*5f2d0*/  IMAD.MOV.U32 R14, RZ, RZ, R6 ;  /* 0x000000ffff0e7224 */ /* 0x000fc400078e0006 */
[----:B------:R-:W-:Y:S02]  /*5f2e0*/  IMAD.MOV.U32 R15, RZ, RZ, R7 ;  /* 0x000000ffff0f7224 */ /* 0x000fe400078e0007 */
[----:B------:R-:W-:-:S07]  /*5f2f0*/  IMAD.MOV.U32 R21, RZ, RZ, R33 ;  /* 0x000000ffff157224 */ /* 0x000fce00078e0021 */
[----:B------:R-:W-:Y:S05]  /*5f300*/  CALL.REL.NOINC `($_Z23cooling_function_singledddd$_Z7trans_fddddd) ;  /* 0x0000142400407944 */ /* 0x000fea0003c00000 */
[----:B------:R-:W-:Y:S05]  /*5f310*/  BSYNC.RECONVERGENT B2 ;  /* 0x0000000000027941 */ /* 0x000fea0003800200 */
.L_x_1708:
        /* <DEDUP_REMOVED lines=16> */
.L_x_1709:
[----:B------:R-:W-:Y:S05]  /*5f420*/  @P1 BRA `(.L_x_1710) ;  /* 0xfffffffc004c1947 */ /* 0x000fea000383ffff */
[----:B------:R-:W-:Y:S05]  /*5f430*/  BSYNC.RECONVERGENT B0 ;  /* 0x0000000000007941 */ /* 0x000fea0003800200 */
.L_x_1707:
        /* <DEDUP_REMOVED lines=11> */
.L_x_1737:
[----:B------:R-:W-:Y:S01]  /*5f4f0*/  DADD R10, R52, -R20 ;  /* 0x00000000340a7229 */ /* 0x000fe20000000814 */
[----:B------:R-:W-:Y:S01]  /*5f500*/  MOV R2, 0x1 ;  /* 0x0000000100027802 */ /* 0x000fe20000000f00 */
        /* <DEDUP_REMOVED lines=21> */
.L_x_1713:
[----:B------:R-:W-:Y:S05]  /*5f660*/  BSYNC.RECONVERGENT B1 ;  /* 0x0000000000017941 */ /* 0x000fea0003800200 */
.L_x_1712:
        /* <DEDUP_REMOVED lines=15> */
.L_x_1714:
[----:B------:R-:W-:Y:S01]  /*5f760*/  IMAD.MOV.U32 R54, RZ, RZ, R6 ;  /* 0x000000ffff367224 */ /* 0x000fe200078e0006 */
[----:B------:R-:W-:Y:S01]  /*5f770*/  MOV R55, R7 ;  /* 0x0000000700377202 */ /* 0x000fe20000000f00 */
        /* <DEDUP_REMOVED lines=30> */
.L_x_1717:
[----:B------:R-:W-:Y:S05]  /*5f960*/  BSYNC.RECONVERGENT B1 ;  /* 0x0000000000017941 */ /* 0x000fea0003800200 */
.L_x_1716:
        /* <DEDUP_REMOVED lines=15> */
.L_x_1718:
        /* <DEDUP_REMOVED lines=32> */
.L_x_1720:
[----:B------:R-:W-:Y:S05]  /*5fc60*/  BSYNC.RECONVERGENT B1 ;  /* 0x0000000000017941 */ /* 0x000fea0003800200 */
.L_x_1719:
        /* <DEDUP_REMOVED lines=15> */
.L_x_1721:
        /* <DEDUP_REMOVED lines=32> */
.L_x_1723:
[----:B------:R-:W-:Y:S05]  /*5ff60*/  BSYNC.RECONVERGENT B1 ;  /* 0x0000000000017941 */ /* 0x000fea0003800200 */
.L_x_1722:
        /* <DEDUP_REMOVED lines=15> */
.L_x_1724:
        /* <DEDUP_REMOVED lines=32> */
.L_x_1726:
[----:B------:R-:W-:Y:S05]  /*60260*/  BSYNC.RECONVERGENT B1 ;  /* 0x0000000000017941 */ /* 0x000fea0003800200 */
.L_x_1725:
        /* <DEDUP_REMOVED lines=15> */
.L_x_1727:
        /* <DEDUP_REMOVED lines=32> */
.L_x_1729:
[----:B------:R-:W-:Y:S05]  /*60560*/  BSYNC.RECONVERGENT B1 ;  /* 0x0000000000017941 */ /* 0x000fea0003800200 */
.L_x_1728:
        /* <DEDUP_REMOVED lines=15> */
.L_x_1730:
        /* <DEDUP_REMOVED lines=32> */
.L_x_1732:
[----:B------:R-:W-:Y:S05]  /*60860*/  BSYNC.RECONVERGENT B1 ;  /* 0x0000000000017941 */ /* 0x000fea0003800200 */
.L_x_1731:
        /* <DEDUP_REMOVED lines=15> */
.L_x_1733:
[----:B------:R-:W-:Y:S01]  /*60960*/  DSETP.NEU.AND P0, PT, R6, RZ, PT ;  /* 0x000000ff0600722a */ /* 0x000fe20003f0d000 */
[----:B------:R-:W-:Y:S01]  /*60970*/  UMOV UR4, 0x88e368f1 ;  /* 0x88e368f100047882 */ /* 0x000fe20000000000 */
[----:B------:R-:W-:-:S04]  /*60980*/  UMOV UR5, 0x3ee4f8b5 ;  /* 0x3ee4f8b500057882 */ /* 0x000fc80000000000 */
[----:B------:R-:W-:Y:S01]  /*60990*/  DSETP.LT.OR P0, PT, |R14|, UR4, !P0 ;  /* 0x000000040e007e2a */ /* 0x000fe2000c701600 */
[----:B------:R-:W-:Y:S02]  /*609a0*/  IMAD.MOV.U32 R14, RZ, RZ, R54 ;  /* 0x000000ffff0e7224 */ /* 0x000fe400078e0036 */
[----:B------:R-:W-:-:S11]  /*609b0*/  IMAD.MOV.U32 R15, RZ, RZ, R55 ;  /* 0x000000ffff0f7224 */ /* 0x000fd600078e0037 */
[----:B------:R-:W-:Y:S05]  /*609c0*/  @P0 BRA `(.L_x_1715) ;  /* 0x0000000000d80947 */ /* 0x000fea0003800000 */
[----:B------:R-:W-:Y:S01]  /*609d0*/  IMAD.MOV.U32 R20, RZ, RZ, R6 ;  /* 0x000000ffff147224 */ /* 0x000fe200078e0006 */
[----:B------:R-:W-:Y:S01]  /*609e0*/  MOV R21, R7 ;  /* 0x0000000700157202 */ /* 0x000fe20000000f00 */
[----:B------:R-:W-:Y:S01]  /*609f0*/  IMAD.MOV.U32 R2, RZ, RZ, 0x1 ;  /* 0x00000001ff027424 */ /* 0x000fe200078e00ff */
[----:B------:R-:W-:Y:S01]  /*60a00*/  DADD R52, -R54, R52 ;  /* 0x0000000036347229 */ /* 0x000fe20000000134 */
[----:B------:R-:W-:Y:S03]  /*60a10*/  BSSY.RECONVERGENT B1, `(.L_x_1734) ;  /* 0x0000015000017945 */ /* 0x000fe60003800200 */
[----:B------:R-:W-:-:S04]  /*60a20*/  DADD R10, R20, -R56 ;  /* 0x00000000140a7229 */ /* 0x000fc80000000838 */
[----:B------:R-:W-:Y:S02]  /*60a30*/  DMUL R8, R20, R52 ;  /* 0x0000003414087228 */ /* 0x000fe40000000000 */
[----:B------:R-:W0:Y:S08]  /*60a40*/  MUFU.RCP64H R3, R11 ;  /* 0x0000000b00037308 */ /* 0x000e300000001800 */
        /* <DEDUP_REMOVED lines=17> */
.L_x_1735:
[----:B------:R-:W-:Y:S05]  /*60b60*/  BSYNC.RECONVERGENT B1 ;  /* 0x0000000000017941 */ /* 0x000fea0003800200 */
.L_x_1734:
        /* <DEDUP_REMOVED lines=15> */
.L_x_1736:
[----:B------:R-:W-:Y:S01]  /*60c60*/  DSETP.NEU.AND P0, PT, R6, RZ, PT ;  /* 0x000000ff0600722a */ /* 0x000fe20003f0d000 */
[----:B------:R-:W-:Y:S01]  /*60c70*/  UMOV UR4, 0x88e368f1 ;  /* 0x88e368f100047882 */ /* 0x000fe20000000000 */
[----:B------:R-:W-:-:S04]  /*60c80*/  UMOV UR5, 0x3ee4f8b5 ;  /* 0x3ee4f8b500057882 */ /* 0x000fc80000000000 */
[----:B------:R-:W-:-:S14]  /*60c90*/  DSETP.LT.OR P0, PT, |R52|, UR4, !P0 ;  /* 0x0000000434007e2a */ /* 0x000fdc000c701600 */
[----:B------:R-:W-:Y:S05]  /*60ca0*/  @P0 BRA `(.L_x_1715) ;  /* 0x0000000000200947 */ /* 0x000fea0003800000 */
[----:B------:R-:W-:Y:S01]  /*60cb0*/  IADD3 R90, PT, PT, R90, 0x8, RZ ;  /* 0x000000085a5a7810 */ /* 0x000fe20007ffe0ff */
[----:B------:R-:W-:Y:S02]  /*60cc0*/  IMAD.MOV.U32 R52, RZ, RZ, R6 ;  /* 0x000000ffff347224 */ /* 0x000fe400078e0006 */
[----:B------:R-:W-:Y:S01]  /*60cd0*/  IMAD.MOV.U32 R53, RZ, RZ, R7 ;  /* 0x000000ffff357224 */ /* 0x000fe200078e0007 */
[----:B------:R-:W-:Y:S01]  /*60ce0*/  ISETP.NE.AND P0, PT, R90, 0x5f5e101, PT ;  /* 0x05f5e1015a00780c */ /* 0x000fe20003f05270 */
[----:B------:R-:W-:Y:S02]  /*60cf0*/  IMAD.MOV.U32 R56, RZ, RZ, R14 ;  /* 0x000000ffff387224 */ /* 0x000fe400078e000e */
[----:B------:R-:W-:-:S10]  /*60d00*/  IMAD.MOV.U32 R57, RZ, RZ, R15 ;  /* 0x000000ffff397224 */ /* 0x000fd400078e000f */
[----:B------:R-:W-:Y:S05]  /*60d10*/  @P0 BRA `(.L_x_1737) ;  /* 0xffffffe400f40947 */ /* 0x000fea000383ffff */
[----:B------:R-:W-:-:S07]  /*60d20*/  CS2R R14, SRZ ;  /* 0x00000000000e7805 */ /* 0x000fce000001ff00 */
.L_x_1715:
[----:B------:R-:W-:Y:S05]  /*60d30*/  BSYNC.RECONVERGENT B0 ;  /* 0x0000000000007941 */ /* 0x000fea0003800200 */
.L_x_1711:
        /* <DEDUP_REMOVED lines=23> */
.L_x_1739:
[----:B------:R-:W-:Y:S05]  /*60eb0*/  BSYNC.RECONVERGENT B6 ;  /* 0x0000000000067941 */ /* 0x000fea0003800200 */
.L_x_1738:
        /* <DEDUP_REMOVED lines=11> */
.L_x_1742:
        /* <DEDUP_REMOVED lines=19> */
.L_x_1744:
[----:B------:R-:W-:Y:S05]  /*610a0*/  BSYNC.RECONVERGENT B0 ;  /* 0x0000000000007941 */ /* 0x000fea0003800200 */
.L_x_1743:
        /* <DEDUP_REMOVED lines=71> */
.L_x_1748:
[----:B------:R-:W-:Y:S05]  /*61520*/  BSYNC.RECONVERGENT B1 ;  /* 0x0000000000017941 */ /* 0x000fea0003800200 */
.L_x_1747:
        /* <DEDUP_REMOVED lines=20> */
.L_x_1752:
[----:B------:R-:W-:Y:S05]  /*61670*/  BSYNC.RECONVERGENT B2 ;  /* 0x0000000000027941 */ /* 0x000fea0003800200 */
.L_x_1751:
        /* <DEDUP_REMOVED lines=14> */
.L_x_1754:
[----:B------:R-:W-:Y:S05]  /*61760*/  BSYNC.RECONVERGENT B2 ;  /* 0x0000000000027941 */ /* 0x000fea0003800200 */
.L_x_1753:
[----:B------:R-:W-:-:S11]  /*61770*/  DMUL R8, R138, R8 ;  /* 0x000000088a087228 */ /* 0x000fd60000000000 */
.L_x_1750:
[----:B------:R-:W-:Y:S05]  /*61780*/  BSYNC.RECONVERGENT B1 ;  /* 0x0000000000017941 */ /* 0x000fea0003800200 */
.L_x_1749:
[----:B------:R-:W-:Y:S01]  /*61790*/  DFMA R4, R8, -R2, R68 ;  /* 0x800000020804722b */ /* 0x000fe20000000044 */
[----:B------:R-:W-:Y:S10]  /*617a0*/  BRA `(.L_x_1755) ;  /* 0x0000000000847947 */ /* 0x000ff40003800000 */
.L_x_1746:
        /* <DEDUP_REMOVED lines=16> */
.L_x_1757:
[----:B------:R-:W-:Y:S05]  /*618b0*/  BSYNC.RECONVERGENT B1 ;  /* 0x0000000000017941 */ /* 0x000fea0003800200 */
.L_x_1756:
        /* <DEDUP_REMOVED lines=14> */
.L_x_1759:
[----:B------:R-:W-:Y:S05]  /*619a0*/  BSYNC.RECONVERGENT B1 ;  /* 0x0000000000017941 */ /* 0x000fea0003800200 */
.L_x_1758:
[----:B------:R-:W-:-:S11]  /*619b0*/  DMUL R4, R136, R8 ;  /* 0x0000000888047228 */ /* 0x000fd60000000000 */
.L_x_1755:
[----:B------:R-:W-:Y:S05]  /*619c0*/  BSYNC.RECONVERGENT B0 ;  /* 0x0000000000007941 */ /* 0x000fea0003800200 */
.L_x_1745:
        /* <DEDUP_REMOVED lines=72> */
.L_x_1763:
[----:B------:R-:W-:Y:S05]  /*61e50*/  BSYNC.RECONVERGENT B1 ;  /* 0x0000000000017941 */ /* 0x000fea0003800200 */
.L_x_1762:
        /* <DEDUP_REMOVED lines=20> */
.L_x_1767:
[----:B------:R-:W-:Y:S05]  /*61fa0*/  BSYNC.RECONVERGENT B2 ;  /* 0x0000000000027941 */ /* 0x000fea0003800200 */
.L_x_1766:
        /* <DEDUP_REMOVED lines=14> */
.L_x_1769:
[----:B------:R-:W-:Y:S05]  /*62090*/  BSYNC.RECONVERGENT B2 ;  /* 0x0000000000027941 */ /* 0x000fea0003800200 */
.L_x_1768:
[----:B------:R-:W-:-:S11]  /*620a0*/  DMUL R8, R134, R8 ;  /* 0x0000000886087228 */ /* 0x000fd60000000000 */
.L_x_1765:
[----:B------:R-:W-:Y:S05]  /*620b0*/  BSYNC.RECONVERGENT B1 ;  /* 0x0000000000017941 */ /* 0x000fea0003800200 */
.L_x_1764:
[----:B------:R-:W-:Y:S01]  /*620c0*/  DFMA R8, R8, R2, R38 ;  /* 0x000000020808722b */ /* 0x000fe20000000026 */
[----:B------:R-:W-:Y:S10]  /*620d0*/  BRA `(.L_x_1770) ;  /* 0x0000000000847947 */ /* 0x000ff40003800000 */
.L_x_1761:
        /* <DEDUP_REMOVED lines=16> */
.L_x_1772:
[----:B------:R-:W-:Y:S05]  /*621e0*/  BSYNC.RECONVERGENT B1 ;  /* 0x0000000000017941 */ /* 0x000fea0003800200 */
.L_x_1771:
        /* <DEDUP_REMOVED lines=14> */
.L_x_1774:
[----:B------:R-:W-:Y:S05]  /*622d0*/  BSYNC.RECONVERGENT B1 ;  /* 0x0000000000017941 */ /* 0x000fea0003800200 */
.L_x_1773:
[----:B------:R-:W-:-:S11]  /*622e0*/  DMUL R8, R132, R8 ;  /* 0x0000000884087228 */ /* 0x000fd60000000000 */
.L_x_1770:
[----:B------:R-:W-:Y:S05]  /*622f0*/  BSYNC.RECONVERGENT B0 ;  /* 0x0000000000007941 */ /* 0x000fea0003800200 */
.L_x_1760:
        /* <DEDUP_REMOVED lines=13> */
.L_x_1776:
[----:B------:R-:W-:Y:S05]  /*623d0*/  BSYNC.RECONVERGENT B0 ;  /* 0x0000000000007941 */ /* 0x000fea0003800200 */
.L_x_1775:
[----:B------:R-:W-:Y:S01]  /*623e0*/  IMAD.MOV.U32 R6, RZ, RZ, 0x55555555 ;  /* 0x55555555ff067424 */ /* 0x000fe200078e00ff */
[----:B------:R-:W-:Y:S01]  /*623f0*/  BSSY.RECONVERGENT B0, `(.L_x_1777) ;  /* 0x000000e000007945 */ /* 0x000fe20003800200 */
[----:B------:R-:W-:-:S06]  /*62400*/  IMAD.MOV.U32 R7, RZ, RZ, 0x3fc55555 ;  /* 0x3fc55555ff077424 */ /* 0x000fcc00078e00ff */
[----:B------:R-:W-:-:S10]  /*62410*/  DADD R8, R16, R6 ;  /* 0x0000000010087229 */ /* 0x000fd40000000006 */
[----:B------:R-:W-:Y:S02]  /*62420*/  LOP3.LUT R8, R9, 0x7ff00000, RZ, 0xc0, !PT ;  /* 0x7ff0000009087812 */ /* 0x000fe400078ec0ff */
[----:B------:R-:W-:Y:S02]  /*62430*/  MOV R9, 0x40240000 ;  /* 0x4024000000097802 */ /* 0x000fe40000000f00 */
        /* <DEDUP_REMOVED lines=9> */
.L_x_1778:
[----:B------:R-:W-:Y:S05]  /*624d0*/  BSYNC.RECONVERGENT B0 ;  /* 0x0000000000007941 */ /* 0x000fea0003800200 */
.L_x_1777:
[----:B------:R-:W-:Y:S01]  /*624e0*/  BSSY.RECONVERGENT B0, `(.L_x_1779) ;  /* 0x0000005000007945 */ /* 0x000fe20003800200 */
[----:B------:R-:W-:Y:S01]  /*624f0*/  IMAD.MOV.U32 R7, RZ, RZ, RZ ;  /* 0x000000ffff077224 */ /* 0x000fe200078e00ff */
[----:B------:R-:W-:Y:S01]  /*62500*/  MOV R10, 0x62530 ;  /* 0x00062530000a7802 */ /* 0x000fe20000000f00 */
[----:B------:R-:W-:-:S07]  /*62510*/  IMAD.MOV.U32 R6, RZ, RZ, -0x3fc40000 ;  /* 0xc03c0000ff067424 */ /* 0x000fce00078e00ff */
[----:B------:R-:W-:Y:S05]  /*62520*/  CALL.REL.NOINC `($_Z23cooling_function_singledddd$__internal_accurate_pow) ;  /* 0x0000146800d47944 */ /* 0x000fea0003c00000 */
[----:B------:R-:W-:Y:S05]  /*62530*/  BSYNC.RECONVERGENT B0 ;  /* 0x0000000000007941 */ /* 0x000fea0003800200 */
.L_x_1779:
[----:B------:R-:W-:Y:S01]  /*62540*/  DSETP.NEU.AND P0, PT, R16, 1, PT ;  /* 0x3ff000001000742a */ /* 0x000fe20003f0d000 */
[----:B------:R-:W-:Y:S01]  /*62550*/  UMOV UR4, 0x70a3d70a ;  /* 0x70a3d70a00047882 */ /* 0x000fe20000000000 */
[----:B------:R-:W-:Y:S01]  /*62560*/  UMOV UR5, 0x401b0a3d ;  /* 0x401b0a3d00057882 */ /* 0x000fe20000000000 */
[----:B------:R-:W-:Y:S01]  /*62570*/  IMAD.MOV.U32 R6, RZ, RZ, R46 ;  /* 0x000000ffff067224 */ /* 0x000fe200078e002e */
[----:B------:R-:W-:Y:S01]  /*62580*/  DMUL R32, R32, UR4 ;  /* 0x0000000420207c28 */ /* 0x000fe20008000000 */
[----:B------:R-:W-:Y:S01]  /*62590*/  IMAD.MOV.U32 R7, RZ, RZ, R47 ;  /* 0x000000ffff077224 */ /* 0x000fe200078e002f */
[----:B------:R-:W-:Y:S01]  /*625a0*/  FSEL R2, R2, RZ, P0 ;  /* 0x000000ff02027208 */ /* 0x000fe20000000000 */
[----:B------:R-:W-:Y:S01]  /*625b0*/  BSSY.RECONVERGENT B0, `(.L_x_1780) ;  /* 0x0000017000007945 */ /* 0x000fe20003800200 */
[----:B------:R-:W-:-:S04]  /*625c0*/  FSEL R3, R3, 1.875, P0 ;  /* 0x3ff0000003037808 */ /* 0x000fc80000000000 */
[----:B------:R-:W-:Y:S02]  /*625d0*/  DMUL R8, R32, R6 ;  /* 0x0000000620087228 */ /* 0x000fe40000000000 */
[----:B------:R-:W-:Y:S01]  /*625e0*/  DMUL R10, R4, R2 ;  /* 0x00000002040a7228 */ /* 0x000fe20000000000 */
[----:B------:R-:W-:-:S05]  /*625f0*/  MOV R2, 0x1 ;  /* 0x0000000100027802 */ /* 0x000fca0000000f00 */
        /* <DEDUP_REMOVED lines=18> */
.L_x_1781:
[----:B------:R-:W-:Y:S05]  /*62720*/  BSYNC.RECONVERGENT B0 ;  /* 0x0000000000007941 */ /* 0x000fea0003800200 */
.L_x_1780:
[----:B------:R-:W-:Y:S01]  /*62730*/  DSETP.NEU.AND P0, PT, R36, RZ, PT ;  /* 0x000000ff2400722a */ /* 0x000fe20003f0d000 */
[----:B------:R-:W-:Y:S01]  /*62740*/  LOP3.LUT R27, R27, 0xfffffffd, RZ, 0xc0, !PT ;  /* 0xfffffffd1b1b7812 */ /* 0x000fe200078ec0ff */
[----:B------:R-:W-:-:S12]  /*62750*/  BSSY.RECONVERGENT B0, `(.L_x_1782) ;  /* 0x000000c000007945 */ /* 0x000fd80003800200 */
[----:B------:R-:W-:Y:S02]  /*62760*/  @P0 LOP3.LUT R27, R27, 0x2, RZ, 0xfc, !PT ;  /* 0x000000021b1b0812 */ /* 0x000fe400078efcff */
        /* <DEDUP_REMOVED lines=10> */
.L_x_1783:
[----:B------:R-:W-:Y:S05]  /*62810*/  BSYNC.RECONVERGENT B0 ;  /* 0x0000000000007941 */ /* 0x000fea0003800200 */
.L_x_1782:
        /* <DEDUP_REMOVED lines=27> */
.L_x_1785:
[----:B------:R-:W-:Y:S05]  /*629d0*/  BSYNC.RECONVERGENT B0 ;  /* 0x0000000000007941 */ /* 0x000fea0003800200 */
.L_x_1784:
        /* <DEDUP_REMOVED lines=130> */
.L_x_1786:
        /* <DEDUP_REMOVED lines=17> */
.L_x_1788:
[----:B------:R-:W-:Y:S05]  /*63310*/  BSYNC.RECONVERGENT B0 ;  /* 0x0000000000007941 */ /* 0x000fea0003800200 */
.L_x_1787:
[----:B------:R-:W-:Y:S01]  /*63320*/  DSETP.NEU.AND P0, PT, R36, 1, PT ;  /* 0x3ff000002400742a */ /* 0x000fe20003f0d000 */
[----:B------:R-:W-:Y:S01]  /*63330*/  LOP3.LUT R27, R27, 0xfffffffe, RZ, 0xc0, !PT ;  /* 0xfffffffe1b1b7812 */ /* 0x000fe200078ec0ff */
[----:B------:R-:W-:Y:S01]  /*63340*/  BSSY.RECONVERGENT B0, `(.L_x_1789) ;  /* 0x000000f000007945 */ /* 0x000fe20003800200 */
[----:B------:R-:W-:-:S03]  /*63350*/  @!P1 CS2R R6, SRZ ;  /* 0x0000000000069805 */ /* 0x000fc6000001ff00 */
[----:B------:R-:W-:Y:S02]  /*63360*/  FSEL R2, R4, RZ, P0 ;  /* 0x000000ff04027208 */ /* 0x000fe40000000000 */
[----:B------:R-:W-:-:S06]  /*63370*/  FSEL R3, R5, 1.875, P0 ;  /* 0x3ff0000005037808 */ /* 0x000fcc0000000000 */
[----:B------:R-:W-:Y:S01]  /*63380*/  DMUL R100, R100, R2 ;  /* 0x0000000264647228 */ /* 0x000fe20000000000 */
[----:B------:R-:W-:Y:S01]  /*63390*/  @P0 LOP3.LUT R27, R27, 0x1, RZ, 0xfc, !PT ;  /* 0x000000011b1b0812 */ /* 0x000fe200078efcff */
[----:B------:R-:W-:Y:S09]  /*633a0*/  @!P1 BRA `(.L_x_1790) ;  /* 0x0000000000209947 */ /* 0x000ff20003800000 */
        /* <DEDUP_REMOVED lines=8> */
.L_x_1790:
[----:B------:R-:W-:Y:S05]  /*63430*/  BSYNC.RECONVERGENT B0 ;  /* 0x0000000000007941 */ /* 0x000fea0003800200 */
.L_x_1789:
        /* <DEDUP_REMOVED lines=14> */
.L_x_1792:
[----:B------:R-:W-:Y:S05]  /*63520*/  BSYNC.RECONVERGENT B0 ;  /* 0x0000000000007941 */ /* 0x000fea0003800200 */
.L_x_1791:
        /* <DEDUP_REMOVED lines=14> */
.L_x_1794:
[----:B------:R-:W-:Y:S05]  /*63610*/  BSYNC.RECONVERGENT B7 ;  /* 0x0000000000077941 */ /* 0x000fea0003800200 */
.L_x_1793:
        /* <DEDUP_REMOVED lines=19> */
[----:B------:R-:W-:Y:S01]  /*63750*/  BSSY.RECONVERGENT B8, `(.L_x_1797) ;  /* 0x00002bf000087945 */ /* 0x000fe20003800200 */
[----:B0-----:R-:W-:Y:S01]  /*63760*/  DFMA R4, R2, -R4, 1 ;  /* 0x3ff000000204742b */ /* 0x001fe20000000804 */
[----:B------:R-:W-:-:S07]  /*63770*/  CS2R R32, SRZ ;  /* 0x0000000000207805 */ /* 0x000fce000001ff00 */
[----:B------:R-:W-:-:S08]  /*63780*/  DFMA R4, R4, R4, R4 ;  /* 0x000000040404722b */ /* 0x000fd00000000004 */
[----:B------:R-:W-:-:S08]  /*63790*/  DFMA R4, R2, R4, R2 ;  /* 0x000000040204722b */ /* 0x000fd00000000002 */
[----:B------:R-:W-:-:S08]  /*637a0*/  DMUL R2, R4, -UR4 ;  /* 0x8000000404027c28 */ /* 0x000fd00008000000 */
[----:B------:R-:W-:-:S08]  /*637b0*/  DFMA R2, R4, -UR4, R2 ;  /* 0x8000000404027c2b */ /* 0x000fd00008000002 */
[C---:B------:R-:W-:Y:S02]  /*637c0*/  DMUL R6, R2.reuse, R2 ;  /* 0x0000000202067228 */ /* 0x040fe40000000000 */
[----:B------:R-:W-:Y:S02]  /*637d0*/  DADD R10, -R2, -UR4 ;  /* 0x80000004020a7e29 */ /* 0x000fe40008000100 */
        /* <DEDUP_REMOVED lines=9> */
[C---:B------:R-:W-:Y:S02]  /*63870*/  DFMA R10, -R2.reuse, -UR4, R10 ;  /* 0x80000004020a7c2b */ /* 0x040fe4000800010a */
        /* <DEDUP_REMOVED lines=25> */
[----:B------:R-:W-:Y:S01]  /*63a10*/  IMAD.MOV.U32 R0, RZ, RZ, 0x1 ;  /* 0x00000001ff007424 */ /* 0x000fe200078e00ff */
[----:B------:R-:W-:Y:S01]  /*63a20*/  MOV R15, 0x3fc745d1 ;  /* 0x3fc745d1000f7802 */ /* 0x000fe20000000f00 */
[----:B------:R-:W-:Y:S02]  /*63a30*/  IMAD.MOV.U32 R14, RZ, RZ, 0x745d1746 ;  /* 0x745d1746ff0e7424 */ /* 0x000fe400078e00ff */
[----:B------:R-:W-:Y:S02]  /*63a40*/  IMAD.MOV.U32 R20, RZ, RZ, 0x0 ;  /* 0x00000000ff147424 */ /* 0x000fe400078e00ff */
[----:B------:R-:W-:Y:S02]  /*63a50*/  IMAD.MOV.U32 R21, RZ, RZ, 0x40160000 ;  /* 0x40160000ff157424 */ /* 0x000fe400078e00ff */
[----:B------:R-:W-:Y:S02]  /*63a60*/  IMAD.MOV.U32 R2, RZ, RZ, 0x745d1746 ;  /* 0x745d1746ff027424 */ /* 0x000fe400078e00ff */
[----:B------:R-:W-:-:S07]  /*63a70*/  IMAD.MOV.U32 R3, RZ, RZ, 0x3fc745d1 ;  /* 0x3fc745d1ff037424 */ /* 0x000fce00078e00ff */
.L_x_1832:
        /* <DEDUP_REMOVED lines=22> */
.L_x_1800:
[----:B------:R-:W-:Y:S05]  /*63be0*/  BSYNC.RECONVERGENT B0 ;  /* 0x0000000000007941 */ /* 0x000fea0003800200 */
.L_x_1799:
        /* <DEDUP_REMOVED lines=29> */
.L_x_1803:
[----:B------:R-:W-:Y:S05]  /*63dc0*/  BSYNC.RECONVERGENT B0 ;  /* 0x0000000000007941 */ /* 0x000fea0003800200 */
.L_x_1802:
        /* <DEDUP_REMOVED lines=29> */
.L_x_1805:
[----:B------:R-:W-:Y:S05]  /*63fa0*/  BSYNC.RECONVERGENT B0 ;  /* 0x0000000000007941 */ /* 0x000fea0003800200 */
.L_x_1804:
        /* <DEDUP_REMOVED lines=29> */
.L_x_1807:
[----:B------:R-:W-:Y:S05]  /*64180*/  BSYNC.RECONVERGENT B0 ;  /* 0x0000000000007941 */ /* 0x000fea0003800200 */
.L_x_1806:
        /* <DEDUP_REMOVED lines=29> */
.L_x_1809:
[----:B------:R-:W-:Y:S05]  /*64360*/  BSYNC.RECONVERGENT B0 ;  /* 0x0000000000007941 */ /* 0x000fea0003800200 */
.L_x_1808:
        /* <DEDUP_REMOVED lines=29> */
.L_x_1811:
[----:B------:R-:W-:Y:S05]  /*64540*/  BSYNC.RECONVERGENT B0 ;  /* 0x0000000000007941 */ /* 0x000fea0003800200 */
.L_x_1810:
        /* <DEDUP_REMOVED lines=29> */
.L_x_1813:
[----:B------:R-:W-:Y:S05]  /*64720*/  BSYNC.RECONVERGENT B0 ;  /* 0x0000000000007941 */ /* 0x000fea0003800200 */
.L_x_1812:
        /* <DEDUP_REMOVED lines=29> */
.L_x_1815:
[----:B------:R-:W-:Y:S05]  /*64900*/  BSYNC.RECONVERGENT B0 ;  /* 0x0000000000007941 */ /* 0x000fea0003800200 */
.L_x_1814:
        /* <DEDUP_REMOVED lines=29> */
.L_x_1817:
[----:B------:R-:W-:Y:S05]  /*64ae0*/  BSYNC.RECONVERGENT B0 ;  /* 0x0000000000007941 */ /* 0x000fea0003800200 */
.L_x_1816:
        /* <DEDUP_REMOVED lines=29> */
.L_x_1819:
[----:B------:R-:W-:Y:S05]  /*64cc0*/  BSYNC.RECONVERGENT B0 ;  /* 0x0000000000007941 */ /* 0x000fea0003800200 */
.L_x_1818:
        /* <DEDUP_REMOVED lines=29> */
.L_x_1821:
[----:B------:R-:W-:Y:S05]  /*64ea0*/  BSYNC.RECONVERGENT B0 ;  /* 0x0000000000007941 */ /* 0x000fea0003800200 */
.L_x_1820:
        /* <DEDUP_REMOVED lines=29> */
.L_x_1823:
[----:B------:R-:W-:Y:S05]  /*65080*/  BSYNC.RECONVERGENT B0 ;  /* 0x0000000000007941 */ /* 0x000fea0003800200 */
.L_x_1822:
        /* <DEDUP_REMOVED lines=29> */
.L_x_1825:
[----:B------:R-:W-:Y:S05]  /*65260*/  BSYNC.RECONVERGENT B0 ;  /* 0x0000000000007941 */ /* 0x000fea0003800200 */
.L_x_1824:
        /* <DEDUP_REMOVED lines=29> */
.L_x_1827:
[----:B------:R-:W-:Y:S05]  /*65440*/  BSYNC.RECONVERGENT B0 ;  /* 0x0000000000007941 */ /* 0x000fea0003800200 */
.L_x_1826:
        /* <DEDUP_REMOVED lines=29> */
.L_x_1829:
[----:B------:R-:W-:Y:S05]  /*65620*/  BSYNC.RECONVERGENT B0 ;  /* 0x0000000000007941 */ /* 0x000fea0003800200 */
.L_x_1828:
        /* <DEDUP_REMOVED lines=29> */
.L_x_1831:
[----:B------:R-:W-:Y:S05]  /*65800*/  BSYNC.RECONVERGENT B0 ;  /* 0x0000000000007941 */ /* 0x000fea0003800200 */
.L_x_1830:
        /* <DEDUP_REMOVED lines=18> */
.L_x_1833:
[----:B------:R-:W-:Y:S05]  /*65930*/  BRA `(.L_x_1834) ;  /* 0x0000000800807947 */ /* 0x000fea0003800000 */
.L_x_1801:
        /* <DEDUP_REMOVED lines=78> */
.L_x_1836:
[----:B------:R-:W-:Y:S01]  /*65e20*/  IMAD.MOV.U32 R8, RZ, RZ, 0x0 ;  /* 0x00000000ff087424 */ /* 0x000fe200078e00ff */
[----:B------:R-:W-:Y:S01]  /*65e30*/  LOP3.LUT P0, RZ, R7, 0x7fffffff, RZ, 0xc0, !PT ;  /* 0x7fffffff07ff7812 */ /* 0x000fe2000780c0ff */
[----:B------:R-:W-:-:S06]  /*65e40*/  IMAD.MOV.U32 R9, RZ, RZ, 0x7ff00000 ;  /* 0x7ff00000ff097424 */ /* 0x000fcc00078e00ff */
[----:B------:R-:W-:-:S10]  /*65e50*/  DFMA R8, R6, R8, +INF ;  /* 0x7ff000000608742b */ /* 0x000fd40000000008 */
[----:B------:R-:W-:Y:S02]  /*65e60*/  FSEL R6, R8, RZ, P0 ;  /* 0x000000ff08067208 */ /* 0x000fe40000000000 */
[----:B------:R-:W-:-:S07]  /*65e70*/  FSEL R7, R9, -QNAN , P0 ;  /* 0xfff0000009077808 */ /* 0x000fce0000000000 */
.L_x_1837:
[----:B------:R-:W-:Y:S05]  /*65e80*/  BSYNC.RECONVERGENT B0 ;  /* 0x0000000000007941 */ /* 0x000fea0003800200 */
.L_x_1835:
[----:B------:R-:W-:Y:S01]  /*65e90*/  DMUL R8, R36, R54 ;  /* 0x0000003624087228 */ /* 0x000fe20000000000 */
[----:B------:R-:W-:Y:S01]  /*65ea0*/  MOV R10, 0x652b82fe ;  /* 0x652b82fe000a7802 */ /* 0x000fe20000000f00 */
        /* <DEDUP_REMOVED lines=60> */
.L_x_1839:
[----:B------:R-:W-:Y:S05]  /*66270*/  BSYNC.RECONVERGENT B0 ;  /* 0x0000000000007941 */ /* 0x000fea0003800200 */
.L_x_1838:
[----:B------:R-:W-:Y:S01]  /*66280*/  DMUL R32, R32, R2 ;  /* 0x0000000220207228 */ /* 0x000fe20000000000 */
[----:B------:R-:W-:Y:S10]  /*66290*/  BRA `(.L_x_1834) ;  /* 0x0000000000287947 */ /* 0x000ff40003800000 */
.L_x_1798:
[----:B------:R-:W-:-:S14]  /*662a0*/  DSETP.GEU.AND P0, PT, R6, RZ, PT ;  /* 0x000000ff0600722a */ /* 0x000fdc0003f0e000 */
        /* <DEDUP_REMOVED lines=9> */
.L_x_1834:
[----:B------:R-:W-:Y:S05]  /*66340*/  BSYNC.RECONVERGENT B8 ;  /* 0x0000000000087941 */ /* 0x000fea0003800200 */
.L_x_1797:
[----:B------:R-:W-:Y:S01]  /*66350*/  DADD R32, -R32, 1 ;  /* 0x3ff0000020207429 */ /* 0x000fe20000000100 */
[----:B------:R-:W-:Y:S10]  /*66360*/  BRA `(.L_x_1840) ;  /* 0x0000002000147947 */ /* 0x000ff40003800000 */
.L_x_1796:
        /* <DEDUP_REMOVED lines=8> */
[----:B------:R-:W-:Y:S01]  /*663f0*/  IMAD.MOV.U32 R20, RZ, RZ, -0x105c611 ;  /* 0xfefa39efff147424 */ /* 0x000fe200078e00ff */
[----:B------:R-:W-:Y:S01]  /*66400*/  MOV R33, 0x3fe62e42 ;  /* 0x3fe62e4200217802 */ /* 0x000fe20000000f00 */
[----:B------:R-:W-:Y:S01]  /*66410*/  IMAD.MOV.U32 R21, RZ, RZ, 0x3fe62e42 ;  /* 0x3fe62e42ff157424 */ /* 0x000fe200078e00ff */
[----:B------:R-:W-:Y:S01]  /*66420*/  BSSY.RECONVERGENT B0, `(.L_x_1841) ;  /* 0x0000040000007945 */ /* 0x000fe20003800200 */
[----:B------:R-:W-:Y:S01]  /*66430*/  IMAD.MOV.U32 R32, RZ, RZ, -0x105c611 ;  /* 0xfefa39efff207424 */ /* 0x000fe200078e00ff */
[----:B0-----:R-:W-:-:S08]  /*66440*/  DFMA R4, R2, -R4, 1 ;  /* 0x3ff000000204742b */ /* 0x001fd00000000804 */
[----:B------:R-:W-:-:S08]  /*66450*/  DFMA R4, R4, R4, R4 ;  /* 0x000000040404722b */ /* 0x000fd00000000004 */
[----:B------:R-:W-:-:S08]  /*66460*/  DFMA R4, R2, R4, R2 ;  /* 0x000000040204722b */ /* 0x000fd00000000002 */
[----:B------:R-:W-:-:S08]  /*66470*/  DMUL R2, R4, -UR4 ;  /* 0x8000000404027c28 */ /* 0x000fd00008000000 */
[----:B------:R-:W-:Y:S01]  /*66480*/  DFMA R6, R4, -UR4, R2 ;  /* 0x8000000404067c2b */ /* 0x000fe20008000002 */
[----:B------:R-:W-:Y:S01]  /*66490*/  IMAD.MOV.U32 R2, RZ, RZ, -0x748574fc ;  /* 0x8b7a8b04ff027424 */ /* 0x000fe200078e00ff */
[----:B------:R-:W-:-:S06]  /*664a0*/  MOV R3, 0x3ed0ee25 ;  /* 0x3ed0ee2500037802 */ /* 0x000fcc0000000f00 */
        /* <DEDUP_REMOVED lines=14> */
[----:B------:R-:W-:Y:S01]  /*66590*/  UMOV UR7, 0x3f3c71c7 ;  /* 0x3f3c71c700077882 */ /* 0x000fe20000000000 */
[----:B------:R-:W-:Y:S02]  /*665a0*/  DFMA R2, R36, R54, 1 ;  /* 0x3ff000002402742b */ /* 0x000fe40000000036 */
[----:B------:R-:W-:-:S03]  /*665b0*/  DMUL R14, R4, R14 ;  /* 0x0000000e040e7228 */ /* 0x000fc60000000000 */
[----:B------:R-:W-:Y:S01]  /*665c0*/  DFMA R12, R8, R10, UR6 ;  /* 0x00000006080c7e2b */ /* 0x000fe2000800000a */
[----:B------:R-:W-:Y:S01]  /*665d0*/  UMOV UR6, 0x923be72d ;  /* 0x923be72d00067882 */ /* 0x000fe20000000000 */
[----:B------:R-:W-:Y:S01]  /*665e0*/  UMOV UR7, 0x3f624924 ;  /* 0x3f62492400077882 */ /* 0x000fe20000000000 */
[----:B------:R-:W-:-:S05]  /*665f0*/  DADD R10, R2, -5.5 ;  /* 0xc0160000020a7429 */ /* 0x000fca0000000000 */
[----:B------:R-:W-:Y:S01]  /*66600*/  DFMA R12, R8, R12, UR6 ;  /* 0x00000006080c7e2b */ /* 0x000fe2000800000c */
[----:B------:R-:W-:Y:S01]  /*66610*/  UMOV UR6, 0x9999a3c4 ;  /* 0x9999a3c400067882 */ /* 0x000fe20000000000 */
[----:B------:R-:W-:Y:S01]  /*66620*/  UMOV UR7, 0x3f899999 ;  /* 0x3f89999900077882 */ /* 0x000fe20000000000 */
[----:B------:R-:W0:Y:S02]  /*66630*/  MUFU.RCP64H R3, R11 ;  /* 0x0000000b00037308 */ /* 0x000e240000001800 */
[----:B------:R-:W-:-:S03]  /*66640*/  VIADD R2, R11, 0x300402 ;  /* 0x003004020b027836 */ /* 0x000fc60000000000 */
        /* <DEDUP_REMOVED lines=15> */
[----:B------:R-:W-:-:S05]  /*66740*/  IMAD.MOV.U32 R2, RZ, RZ, R10 ;  /* 0x000000ffff027224 */ /* 0x000fca00078e000a */
[----:B------:R-:W-:Y:S01]  /*66750*/  DADD R12, R12, -R32 ;  /* 0x000000000c0c7229 */ /* 0x000fe20000000820 */
[----:B------:R-:W-:Y:S01]  /*66760*/  IMAD.MOV.U32 R3, RZ, RZ, R11 ;  /* 0x000000ffff037224 */ /* 0x000fe200078e000b */
[----:B------:R-:W-:-:S06]  /*66770*/  DFMA R6, -R10, R4, 1 ;  /* 0x3ff000000a06742b */ /* 0x000fcc0000000104 */
[----:B------:R-:W-:Y:S02]  /*66780*/  DFMA R12, R8, UR6, R12 ;  /* 0x00000006080c7c2b */ /* 0x000fe4000800000c */
[----:B------:R-:W-:-:S06]  /*66790*/  DFMA R8, R4, R6, R4 ;  /* 0x000000060408722b */ /* 0x000fcc0000000004 */
[----:B------:R-:W-:Y:S01]  /*667a0*/  DADD R74, R20, R12 ;  /* 0x00000000144a7229 */ /* 0x000fe2000000000c */
[----:B------:R-:W-:Y:S10]  /*667b0*/  @P0 BRA `(.L_x_1842) ;  /* 0x0000000000180947 */ /* 0x000ff40003800000 */
[----:B------:R-:W-:Y:S01]  /*667c0*/  LOP3.LUT R7, R11, 0x7fffffff, RZ, 0xc0, !PT ;  /* 0x7fffffff0b077812 */ /* 0x000fe200078ec0ff */
[----:B------:R-:W-:Y:S01]  /*667d0*/  IMAD.MOV.U32 R9, RZ, RZ, R11 ;  /* 0x000000ffff097224 */ /* 0x000fe200078e000b */
[----:B------:R-:W-:Y:S02]  /*667e0*/  MOV R8, R10 ;  /* 0x0000000a00087202 */ /* 0x000fe40000000f00 */
[----:B------:R-:W-:Y:S01]  /*667f0*/  MOV R6, 0x66820 ;  /* 0x0006682000067802 */ /* 0x000fe20000000f00 */
[----:B------:R-:W-:-:S07]  /*66800*/  VIADD R7, R7, 0xfff00000 ;  /* 0xfff0000007077836 */ /* 0x000fce0000000000 */
[----:B------:R-:W-:Y:S05]  /*66810*/  CALL.REL.NOINC `($__internal_0_$__cuda_sm20_dblrcp_rn_slowpath_v3) ;  /* 0x0000141c00187944 */ /* 0x000fea0003c00000 */
.L_x_1842:
[----:B------:R-:W-:Y:S05]  /*66820*/  BSYNC.RECONVERGENT B0 ;  /* 0x0000000000007941 */ /* 0x000fea0003800200 */
.L_x_1841:
[----:B------:R-:W-:Y:S04]  /*66830*/  BSSY.RECONVERGENT B8, `(.L_x_1843) ;  /* 0x0000124000087945 */ /* 0x000fe80003800200 */
[----:B------:R-:W-:Y:S01]  /*66840*/  BSSY.RELIABLE B0, `(.L_x_1844) ;  /* 0x000011a000007945 */ /* 0x000fe20003800100 */
[----:B------:R-:W-:Y:S01]  /*66850*/  IMAD.MOV.U32 R60, RZ, RZ, R8 ;  /* 0x000000ffff3c7224 */ /* 0x000fe200078e0008 */
[----:B------:R-:W-:Y:S01]  /*66860*/  MOV R4, R8 ;  /* 0x0000000800047202 */ /* 0x000fe20000000f00 */
[--C-:B------:R-:W-:Y:S02]  /*66870*/  IMAD.MOV.U32 R61, RZ, RZ, R9.reuse ;  /* 0x000000ffff3d7224 */ /* 0x100fe400078e0009 */
[----:B------:R-:W-:Y:S02]  /*66880*/  IMAD.MOV.U32 R5, RZ, RZ, R9 ;  /* 0x000000ffff057224 */ /* 0x000fe400078e0009 */
[----:B------:R-:W-:-:S02]  /*66890*/  IMAD.MOV.U32 R0, RZ, RZ, 0x1 ;  /* 0x00000001ff007424 */ /* 0x000fc400078e00ff */
[----:B------:R-:W-:Y:S02]  /*668a0*/  IMAD.MOV.U32 R10, RZ, RZ, 0x39a08ce9 ;  /* 0x39a08ce9ff0a7424 */ /* 0x000fe400078e00ff */
[----:B------:R-:W-:-:S07]  /*668b0*/  IMAD.MOV.U32 R11, RZ, RZ, 0x46293e59 ;  /* 0x46293e59ff0b7424 */ /* 0x000fce00078e00ff */
.L_x_1862:
[----:B------:R-:W0:Y:S01]  /*668c0*/  MUFU.RCP64H R13, R11 ;  /* 0x0000000b000d7308 */ /* 0x000e220000001800 */
[----:B------:R-:W-:Y:S02]  /*668d0*/  HFMA2 R12, -RZ, RZ, 0, 5.9604644775390625e-08 ;  /* 0x00000001ff0c7431 */ /* 0x000fe400000001ff */
[----:B------:R-:W-:Y:S01]  /*668e0*/  IMAD.MOV R32, RZ, RZ, -R0 ;  /* 0x000000ffff207224 */ /* 0x000fe200078e0a00 */
        /* <DEDUP_REMOVED lines=27> */
.L_x_1846:
[----:B------:R-:W-:Y:S05]  /*66aa0*/  BSYNC.RECONVERGENT B1 ;  /* 0x0000000000017941 */ /* 0x000fea0003800200 */
.L_x_1845:
        /* <DEDUP_REMOVED lines=24> */
.L_x_1848:
[----:B------:R-:W-:Y:S05]  /*66c30*/  BSYNC.RECONVERGENT B1 ;  /* 0x0000000000017941 */ /* 0x000fea0003800200 */
.L_x_1847:
        /* <DEDUP_REMOVED lines=42> */
.L_x_1851:
[----:B------:R-:W-:Y:S05]  /*66ee0*/  BSYNC.RECONVERGENT B1 ;  /* 0x0000000000017941 */ /* 0x000fea0003800200 */
.L_x_1850:
        /* <DEDUP_REMOVED lines=24> */
.L_x_1853:
[----:B------:R-:W-:Y:S05]  /*67070*/  BSYNC.RECONVERGENT B1 ;  /* 0x0000000000017941 */ /* 0x000fea0003800200 */
.L_x_1852:
        /* <DEDUP_REMOVED lines=42> */
.L_x_1855:
[----:B------:R-:W-:Y:S05]  /*67320*/  BSYNC.RECONVERGENT B1 ;  /* 0x0000000000017941 */ /* 0x000fea0003800200 */
.L_x_1854:
        /* <DEDUP_REMOVED lines=24> */
.L_x_1857:
[----:B------:R-:W-:Y:S05]  /*674b0*/  BSYNC.RECONVERGENT B1 ;  /* 0x0000000000017941 */ /* 0x000fea0003800200 */
.L_x_1856:
        /* <DEDUP_REMOVED lines=42> */
.L_x_1859:
[----:B------:R-:W-:Y:S05]  /*67760*/  BSYNC.RECONVERGENT B1 ;  /* 0x0000000000017941 */ /* 0x000fea0003800200 */
.L_x_1858:
        /* <DEDUP_REMOVED lines=25> */
.L_x_1861:
[----:B------:R-:W-:Y:S05]  /*67900*/  BSYNC.RECONVERGENT B1 ;  /* 0x0000000000017941 */ /* 0x000fea0003800200 */
.L_x_1860:
        /* <DEDUP_REMOVED lines=14> */
.L_x_1844:
        /* <DEDUP_REMOVED lines=8> */
.L_x_1849:
[----:B------:R-:W-:Y:S05]  /*67a70*/  BSYNC.RECONVERGENT B8 ;  /* 0x0000000000087941 */ /* 0x000fea0003800200 */
.L_x_1843:
        /* <DEDUP_REMOVED lines=77> */
.L_x_1864:
[----:B------:R-:W-:Y:S01]  /*67f50*/  MOV R2, 0x0 ;  /* 0x0000000000027802 */ /* 0x000fe20000000f00 */
[----:B------:R-:W-:Y:S01]  /*67f60*/  IMAD.MOV.U32 R3, RZ, RZ, 0x7ff00000 ;  /* 0x7ff00000ff037424 */ /* 0x000fe200078e00ff */
[----:B------:R-:W-:-:S05]  /*67f70*/  LOP3.LUT P0, RZ, R59, 0x7fffffff, RZ, 0xc0, !PT ;  /* 0x7fffffff3bff7812 */ /* 0x000fca000780c0ff */
[----:B------:R-:W-:-:S10]  /*67f80*/  DFMA R2, R58, R2, +INF ;  /* 0x7ff000003a02742b */ /* 0x000fd40000000002 */
[----:B------:R-:W-:Y:S02]  /*67f90*/  FSEL R2, R2, RZ, P0 ;  /* 0x000000ff02027208 */ /* 0x000fe40000000000 */
[----:B------:R-:W-:-:S07]  /*67fa0*/  FSEL R3, R3, -QNAN , P0 ;  /* 0xfff0000003037808 */ /* 0x000fce0000000000 */
.L_x_1865:
[----:B------:R-:W-:Y:S05]  /*67fb0*/  BSYNC.RECONVERGENT B0 ;  /* 0x0000000000007941 */ /* 0x000fea0003800200 */
.L_x_1863:
        /* <DEDUP_REMOVED lines=62> */
.L_x_1867:
[----:B------:R-:W-:Y:S05]  /*683a0*/  BSYNC.RECONVERGENT B0 ;  /* 0x0000000000007941 */ /* 0x000fea0003800200 */
.L_x_1866:
[----:B------:R-:W-:-:S11]  /*683b0*/  DMUL R32, R32, R60 ;  /* 0x0000003c20207228 */ /* 0x000fd60000000000 */
.L_x_1840:
[----:B------:R-:W-:Y:S05]  /*683c0*/  BSYNC.RECONVERGENT B7 ;  /* 0x0000000000077941 */ /* 0x000fea0003800200 */
.L_x_1795:
[----:B------:R-:W-:Y:S01]  /*683d0*/  LOP3.LUT P0, RZ, R27, 0x2, RZ, 0xc0, !PT ;  /* 0x000000021bff7812 */ /* 0x000fe2000780c0ff */
[----:B------:R-:W-:Y:S01]  /*683e0*/  BSSY.RECONVERGENT B0, `(.L_x_1868) ;  /* 0x000000c000007945 */ /* 0x000fe20003800200 */
[----:B------:R-:W-:-:S11]  /*683f0*/  DMUL R100, R100, R32 ;  /* 0x0000002064647228 */ /* 0x000fd60000000000 */
        /* <DEDUP_REMOVED lines=10> */
.L_x_1869:
[----:B------:R-:W-:Y:S05]  /*684a0*/  BSYNC.RECONVERGENT B0 ;  /* 0x0000000000007941 */ /* 0x000fea0003800200 */
.L_x_1868:
[----:B------:R-:W0:Y:S01]  /*684b0*/  MUFU.RCP64H R5, 2.28125 ;  /* 0x4002400000057908 */ /* 0x000e220000001800 */
[----:B------:R-:W-:Y:S01]  /*684c0*/  IMAD.MOV.U32 R2, RZ, RZ, 0x0 ;  /* 0x00000000ff027424 */ /* 0x000fe200078e00ff */
[----:B------:R-:W-:Y:S01]  /*684d0*/  MOV R4, RZ ;  /* 0x000000ff00047202 */ /* 0x000fe20000000f00 */
[----:B------:R-:W-:Y:S01]  /*684e0*/  IMAD.MOV.U32 R3, RZ, RZ, 0x40024000 ;  /* 0x40024000ff037424 */ /* 0x000fe200078e00ff */
[----:B------:R-:W-:Y:S01]  /*684f0*/  BSSY.RECONVERGENT B0, `(.L_x_1870) ;  /* 0x0000017000007945 */ /* 0x000fe20003800200 */
[----:B------:R-:W-:Y:S02]  /*68500*/  IMAD.MOV.U32 R10, RZ, RZ, 0x72c13e0f ;  /* 0x72c13e0fff0a7424 */ /* 0x000fe400078e00ff */
[----:B------:R-:W-:Y:S01]  /*68510*/  IMAD.MOV.U32 R11, RZ, RZ, 0x400144d2 ;  /* 0x400144d2ff0b7424 */ /* 0x000fe200078e00ff */
[----:B------:R-:W1:Y:S01]  /*68520*/  MUFU.RCP64H R9, 2.158603668212890625 ;  /* 0x400144d200097908 */ /* 0x000e620000001800 */
[----:B------:R-:W-:Y:S01]  /*68530*/  IMAD.MOV.U32 R8, RZ, RZ, RZ ;  /* 0x000000ffff087224 */ /* 0x000fe200078e00ff */
        /* <DEDUP_REMOVED lines=16> */
[----:B------:R-:W-:Y:S01]  /*68640*/  @!P0 IMAD.MOV.U32 R64, RZ, RZ, 0x0 ;  /* 0x00000000ff408424 */ /* 0x000fe200078e00ff */
[----:B------:R-:W-:-:S07]  /*68650*/  @!P0 MOV R65, 0x7ff00000 ;  /* 0x7ff0000000418802 */ /* 0x000fce0000000f00 */
.L_x_1871:
[----:B------:R-:W-:Y:S05]  /*68660*/  BSYNC.RECONVERGENT B0 ;  /* 0x0000000000007941 */ /* 0x000fea0003800200 */
.L_x_1870:
        /* <DEDUP_REMOVED lines=13> */
[----:B------:R-:W-:Y:S01]  /*68740*/  LOP3.LUT P0, RZ, R27, 0x1, RZ, 0xc0, !PT ;  /* 0x000000011bff7812 */ /* 0x000fe2000780c0ff */
[----:B------:R-:W-:Y:S01]  /*68750*/  DFMA R10, R2, UR4, R8 ;  /* 0x00000004020a7c2b */ /* 0x000fe20008000008 */
[----:B------:R-:W-:-:S05]  /*68760*/  FSETP.GEU.AND P2, PT, |R97|, 6.5827683646048100446e-37, PT ;  /* 0x036000006100780b */ /* 0x000fca0003f4e200 */
        /* <DEDUP_REMOVED lines=50> */
[----:B------:R-:W-:Y:S01]  /*68a90*/  IMAD.MOV.U32 R58, RZ, RZ, 0x0 ;  /* 0x00000000ff3a7424 */ /* 0x000fe200078e00ff */
[----:B------:R-:W-:Y:S02]  /*68aa0*/  MOV R59, 0x40150000 ;  /* 0x40150000003b7802 */ /* 0x000fe40000000f00 */
[----:B------:R-:W-:Y:S02]  /*68ab0*/  DADD R2, R8, -R2 ;  /* 0x0000000008027229 */ /* 0x000fe40000000802 */
[C---:B------:R-:W-:Y:S02]  /*68ac0*/  DADD R8, -R32.reuse, R4 ;  /* 0x0000000020087229 */ /* 0x040fe40000000104 */
[----:B------:R-:W-:Y:S01]  /*68ad0*/  DFMA R60, R32, R60, R62 ;  /* 0x0000003c203c722b */ /* 0x000fe2000000003e */
[----:B------:R-:W-:Y:S02]  /*68ae0*/  IMAD.MOV.U32 R4, RZ, RZ, 0x3b39803f ;  /* 0x3b39803fff047424 */ /* 0x000fe400078e00ff */
[----:B------:R-:W-:-:S02]  /*68af0*/  IMAD.MOV.U32 R5, RZ, RZ, 0x3c7abc9e ;  /* 0x3c7abc9eff057424 */ /* 0x000fc400078e00ff */
[----:B------:R-:W-:Y:S02]  /*68b00*/  IMAD.MOV.U32 R32, RZ, RZ, R96 ;  /* 0x000000ffff207224 */ /* 0x000fe400078e0060 */
[----:B------:R-:W-:Y:S01]  /*68b10*/  IMAD.MOV.U32 R33, RZ, RZ, R97 ;  /* 0x000000ffff217224 */ /* 0x000fe200078e0061 */
[----:B------:R-:W-:Y:S02]  /*68b20*/  DADD R8, R60, -R8 ;  /* 0x000000003c087229 */ /* 0x000fe40000000808 */
[----:B------:R-:W-:Y:S02]  /*68b30*/  DFMA R2, R4, UR6, R2 ;  /* 0x0000000604027c2b */ /* 0x000fe40008000002 */
[----:B------:R-:W-:-:S04]  /*68b40*/  DMUL R60, R36, R54 ;  /* 0x00000036243c7228 */ /* 0x000fc80000000000 */
[----:B------:R-:W-:Y:S02]  /*68b50*/  DFMA R8, R4, UR8, R8 ;  /* 0x0000000804087c2b */ /* 0x000fe40008000008 */
[----:B------:R-:W-:Y:S01]  /*68b60*/  DADD R2, R14, R2 ;  /* 0x000000000e027229 */ /* 0x000fe20000000002 */
[----:B------:R-:W-:Y:S01]  /*68b70*/  IMAD.MOV.U32 R4, RZ, RZ, -0x35dec16 ;  /* 0xfca213eaff047424 */ /* 0x000fe200078e00ff */
[----:B------:R-:W-:Y:S01]  /*68b80*/  DSETP.GEU.AND P1, PT, R60, RZ, PT ;  /* 0x000000ff3c00722a */ /* 0x000fe20003f2e000 */
[----:B------:R-:W-:-:S03]  /*68b90*/  IMAD.MOV.U32 R5, RZ, RZ, 0x3e928af3 ;  /* 0x3e928af3ff057424 */ /* 0x000fc600078e00ff */
[----:B------:R-:W-:Y:S02]  /*68ba0*/  DADD R8, R12, R8 ;  /* 0x000000000c087229 */ /* 0x000fe40000000008 */
[----:B------:R-:W-:Y:S01]  /*68bb0*/  DFMA R58, R2, -R58, 10.25 ;  /* 0x40248000023a742b */ /* 0x000fe2000000083a */
        /* <DEDUP_REMOVED lines=11> */
[----:B------:R-:W-:-:S04]  /*68c70*/  HFMA2 R2, -RZ, RZ, 0, 5.9604644775390625e-08 ;  /* 0x00000001ff027431 */ /* 0x000fc800000001ff */
        /* <DEDUP_REMOVED lines=53> */
.L_x_1872:
[----:B------:R-:W-:Y:S04]  /*68fd0*/  BSSY.RECONVERGENT B0, `(.L_x_1873) ;  /* 0x0000007000007945 */ /* 0x000fe80003800200 */
[----:B------:R-:W-:Y:S05]  /*68fe0*/  @P0 BRA P2, `(.L_x_1874) ;  /* 0x0000000000140947 */ /* 0x000fea0001000000 */
[----:B------:R-:W-:Y:S01]  /*68ff0*/  IMAD.MOV.U32 R13, RZ, RZ, R11 ;  /* 0x000000ffff0d7224 */ /* 0x000fe200078e000b */
[----:B------:R-:W-:Y:S01]  /*69000*/  MOV R9, R97 ;  /* 0x0000006100097202 */ /* 0x000fe20000000f00 */
[----:B------:R-:W-:Y:S01]  /*69010*/  IMAD.MOV.U32 R8, RZ, RZ, R96 ;  /* 0x000000ffff087224 */ /* 0x000fe200078e0060 */
[----:B------:R-:W-:-:S07]  /*69020*/  MOV R11, 0x69040 ;  /* 0x00069040000b7802 */ /* 0x000fce0000000f00 */
[----:B------:R-:W-:Y:S05]  /*69030*/  CALL.REL.NOINC `($__internal_1_$__cuda_sm20_div_rn_f64_full) ;  /* 0x000013f400b87944 */ /* 0x000fea0003c00000 */
.L_x_1874:
[----:B------:R-:W-:Y:S05]  /*69040*/  BSYNC.RECONVERGENT B0 ;  /* 0x0000000000007941 */ /* 0x000fea0003800200 */
.L_x_1873:
        /* <DEDUP_REMOVED lines=11> */
.L_x_1876:
[----:B------:R-:W-:Y:S05]  /*69100*/  BSYNC.RECONVERGENT B7 ;  /* 0x0000000000077941 */ /* 0x000fea0003800200 */
.L_x_1875:
[----:B------:R-:W-:Y:S01]  /*69110*/  DSETP.GEU.AND P0, PT, R60, 5.75, PT ;  /* 0x401700003c00742a */ /* 0x000fe20003f0e000 */
[----:B------:R-:W-:-:S13]  /*69120*/  BSSY.RECONVERGENT B7, `(.L_x_1877) ;  /* 0x00004d9000077945 */ /* 0x000fda0003800200 */
[----:B------:R-:W-:Y:S05]  /*69130*/  @P0 BRA `(.L_x_1878) ;  /* 0x0000002c00480947 */ /* 0x000fea0003800000 */
[----:B------:R-:W0:Y:S01]  /*69140*/  MUFU.RCP64H R3, 2.158603668212890625 ;  /* 0x400144d200037908 */ /* 0x000e220000001800 */
[----:B------:R-:W-:Y:S01]  /*69150*/  IMAD.MOV.U32 R4, RZ, RZ, 0x72c13e0f ;  /* 0x72c13e0fff047424 */ /* 0x000fe200078e00ff */
[----:B------:R-:W-:Y:S01]  /*69160*/  MOV R2, RZ ;  /* 0x000000ff00027202 */ /* 0x000fe20000000f00 */
        /* <DEDUP_REMOVED lines=8> */
[----:B------:R-:W-:Y:S01]  /*691f0*/  UMOV UR8, 0x0 ;  /* 0x0000000000087882 */ /* 0x000fe20000000000 */
[----:B------:R-:W-:Y:S01]  /*69200*/  IMAD.MOV.U32 R13, RZ, RZ, 0x3fe62e42 ;  /* 0x3fe62e42ff0d7424 */ /* 0x000fe200078e00ff */
[----:B------:R-:W-:Y:S01]  /*69210*/  UMOV UR9, 0x3ff00000 ;  /* 0x3ff0000000097882 */ /* 0x000fe20000000000 */
[----:B------:R-:W-:Y:S01]  /*69220*/  MOV R14, 0xfefa39ef ;  /* 0xfefa39ef000e7802 */ /* 0x000fe20000000f00 */
[----:B------:R-:W-:Y:S01]  /*69230*/  IMAD.MOV.U32 R15, RZ, RZ, 0x3fe62e42 ;  /* 0x3fe62e42ff0f7424 */ /* 0x000fe200078e00ff */
[----:B------:R-:W-:Y:S01]  /*69240*/  BSSY.RECONVERGENT B8, `(.L_x_1879) ;  /* 0x00002bf000087945 */ /* 0x000fe20003800200 */
        /* <DEDUP_REMOVED lines=49> */
[----:B------:R-:W-:-:S07]  /*69560*/  IMAD.MOV.U32 R2, RZ, RZ, -0x435e50d8 ;  /* 0xbca1af28ff027424 */ /* 0x000fce00078e00ff */
.L_x_1914:
        /* <DEDUP_REMOVED lines=22> */
.L_x_1882:
[----:B------:R-:W-:Y:S05]  /*696d0*/  BSYNC.RECONVERGENT B0 ;  /* 0x0000000000007941 */ /* 0x000fea0003800200 */
.L_x_1881:
        /* <DEDUP_REMOVED lines=29> */
.L_x_1885:
[----:B------:R-:W-:Y:S05]  /*698b0*/  BSYNC.RECONVERGENT B0 ;  /* 0x0000000000007941 */ /* 0x000fea0003800200 */
.L_x_1884:
        /* <DEDUP_REMOVED lines=29> */
.L_x_1887:
[----:B------:R-:W-:Y:S05]  /*69a90*/  BSYNC.RECONVERGENT B0 ;  /* 0x0000000000007941 */ /* 0x000fea0003800200 */
.L_x_1886:
        /* <DEDUP_REMOVED lines=29> */
.L_x_1889:
[----:B------:R-:W-:Y:S05]  /*69c70*/  BSYNC.RECONVERGENT B0 ;  /* 0x0000000000007941 */ /* 0x000fea0003800200 */
.L_x_1888:
        /* <DEDUP_REMOVED lines=29> */
.L_x_1891:
[----:B------:R-:W-:Y:S05]  /*69e50*/  BSYNC.RECONVERGENT B0 ;  /* 0x0000000000007941 */ /* 0x000fea0003800200 */
.L_x_1890:
        /* <DEDUP_REMOVED lines=29> */
.L_x_1893:
[----:B------:R-:W-:Y:S05]  /*6a030*/  BSYNC.RECONVERGENT B0 ;  /* 0x0000000000007941 */ /* 0x000fea0003800200 */
.L_x_1892:
        /* <DEDUP_REMOVED lines=29> */
.L_x_1895:
[----:B------:R-:W-:Y:S05]  /*6a210*/  BSYNC.RECONVERGENT B0 ;  /* 0x0000000000007941 */ /* 0x000fea0003800200 */
.L_x_1894:
        /* <DEDUP_REMOVED lines=29> */
.L_x_1897:
[----:B------:R-:W-:Y:S05]  /*6a3f0*/  BSYNC.RECONVERGENT B0 ;  /* 0x0000000000007941 */ /* 0x000fea0003800200 */
.L_x_1896:
        /* <DEDUP_REMOVED lines=29> */
.L_x_1899:
[----:B------:R-:W-:Y:S05]  /*6a5d0*/  BSYNC.RECONVERGENT B0 ;  /* 0x0000000000007941 */ /* 0x000fea0003800200 */
.L_x_1898:
        /* <DEDUP_REMOVED lines=29> */
.L_x_1901:
[----:B------:R-:W-:Y:S05]  /*6a7b0*/  BSYNC.RECONVERGENT B0 ;  /* 0x0000000000007941 */ /* 0x000fea0003800200 */
.L_x_1900:
        /* <DEDUP_REMOVED lines=29> */
.L_x_1903:
[----:B------:R-:W-:Y:S05]  /*6a990*/  BSYNC.RECONVERGENT B0 ;  /* 0x0000000000007941 */ /* 0x000fea0003800200 */
.L_x_1902:
        /* <DEDUP_REMOVED lines=29> */
.L_x_1905:
[----:B------:R-:W-:Y:S05]  /*6ab70*/  BSYNC.RECONVERGENT B0 ;  /* 0x0000000000007941 */ /* 0x000fea0003800200 */
.L_x_1904:
        /* <DEDUP_REMOVED lines=29> */
.L_x_1907:
[----:B------:R-:W-:Y:S05]  /*6ad50*/  BSYNC.RECONVERGENT B0 ;  /* 0x0000000000007941 */ /* 0x000fea0003800200 */
.L_x_1906:
        /* <DEDUP_REMOVED lines=29> */
.L_x_1909:
[----:B------:R-:W-:Y:S05]  /*6af30*/  BSYNC.RECONVERGENT B0 ;  /* 0x0000000000007941 */ /* 0x000fea0003800200 */
.L_x_1908:
        /* <DEDUP_REMOVED lines=29> */
.L_x_1911:
[----:B------:R-:W-:Y:S05]  /*6b110*/  BSYNC.RECONVERGENT B0 ;  /* 0x0000000000007941 */ /* 0x000fea0003800200 */
.L_x_1910:
        /* <DEDUP_REMOVED lines=29> */
.L_x_1913:
[----:B------:R-:W-:Y:S05]  /*6b2f0*/  BSYNC.RECONVERGENT B0 ;  /* 0x0000000000007941 */ /* 0x000fea0003800200 */
.L_x_1912:
        /* <DEDUP_REMOVED lines=18> */
.L_x_1915:
[----:B------:R-:W-:Y:S05]  /*6b420*/  BRA `(.L_x_1916) ;  /* 0x0000000800807947 */ /* 0x000fea0003800000 */
.L_x_1883:
        /* <DEDUP_REMOVED lines=78> */
.L_x_1918:
[----:B------:R-:W-:Y:S01]  /*6b910*/  IMAD.MOV.U32 R8, RZ, RZ, 0x0 ;  /* 0x00000000ff087424 */ /* 0x000fe200078e00ff */
[----:B------:R-:W-:Y:S02]  /*6b920*/  MOV R9, 0x7ff00000 ;  /* 0x7ff0000000097802 */ /* 0x000fe40000000f00 */
[----:B------:R-:W-:-:S04]  /*6b930*/  LOP3.LUT P0, RZ, R7, 0x7fffffff, RZ, 0xc0, !PT ;  /* 0x7fffffff07ff7812 */ /* 0x000fc8000780c0ff */
[----:B------:R-:W-:-:S10]  /*6b940*/  DFMA R8, R6, R8, +INF ;  /* 0x7ff000000608742b */ /* 0x000fd40000000008 */
[----:B------:R-:W-:Y:S02]  /*6b950*/  FSEL R6, R8, RZ, P0 ;  /* 0x000000ff08067208 */ /* 0x000fe40000000000 */
[----:B------:R-:W-:-:S07]  /*6b960*/  FSEL R7, R9, -QNAN , P0 ;  /* 0xfff0000009077808 */ /* 0x000fce0000000000 */
.L_x_1919:
[----:B------:R-:W-:Y:S05]  /*6b970*/  BSYNC.RECONVERGENT B0 ;  /* 0x0000000000007941 */ /* 0x000fea0003800200 */
.L_x_1917:
        /* <DEDUP_REMOVED lines=62> */
.L_x_1921:
[----:B------:R-:W-:Y:S05]  /*6bd60*/  BSYNC.RECONVERGENT B0 ;  /* 0x0000000000007941 */ /* 0x000fea0003800200 */
.L_x_1920:
[----:B------:R-:W-:Y:S01]  /*6bd70*/  DMUL R32, R32, R2 ;  /* 0x0000000220207228 */ /* 0x000fe20000000000 */
[----:B------:R-:W-:Y:S10]  /*6bd80*/  BRA `(.L_x_1916) ;  /* 0x0000000000287947 */ /* 0x000ff40003800000 */
.L_x_1880:
        /* <DEDUP_REMOVED lines=10> */
.L_x_1916:
[----:B------:R-:W-:Y:S05]  /*6be30*/  BSYNC.RECONVERGENT B8 ;  /* 0x0000000000087941 */ /* 0x000fea0003800200 */
.L_x_1879:
[----:B------:R-:W-:Y:S01]  /*6be40*/  DADD R20, -R32, 1 ;  /* 0x3ff0000020147429 */ /* 0x000fe20000000100 */
[----:B------:R-:W-:Y:S10]  /*6be50*/  BRA `(.L_x_1922) ;  /* 0x0000002000147947 */ /* 0x000ff40003800000 */
.L_x_1878:
[----:B------:R-:W0:Y:S01]  /*6be60*/  MUFU.RCP64H R3, 2.158603668212890625 ;  /* 0x400144d200037908 */ /* 0x000e220000001800 */
[----:B------:R-:W-:Y:S01]  /*6be70*/  IMAD.MOV.U32 R4, RZ, RZ, 0x72c13e0f ;  /* 0x72c13e0fff047424 */ /* 0x000fe200078e00ff */
[----:B------:R-:W-:Y:S01]  /*6be80*/  UMOV UR4, 0x2c13e0f0 ;  /* 0x2c13e0f000047882 */ /* 0x000fe20000000000 */
[----:B------:R-:W-:Y:S01]  /*6be90*/  IMAD.MOV.U32 R5, RZ, RZ, 0x400144d2 ;  /* 0x400144d2ff057424 */ /* 0x000fe200078e00ff */
[----:B------:R-:W-:Y:S01]  /*6bea0*/  UMOV UR5, 0x3fc44d27 ;  /* 0x3fc44d2700057882 */ /* 0x000fe20000000000 */
[----:B------:R-:W-:Y:S01]  /*6beb0*/  IMAD.MOV.U32 R2, RZ, RZ, RZ ;  /* 0x000000ffff027224 */ /* 0x000fe200078e00ff */
[----:B------:R-:W-:Y:S01]  /*6bec0*/  UMOV UR6, 0x3ae80f1e ;  /* 0x3ae80f1e00067882 */ /* 0x000fe20000000000 */
[----:B------:R-:W-:Y:S01]  /*6bed0*/  UMOV UR7, 0x3eb1380b ;  /* 0x3eb1380b00077882 */ /* 0x000fe20000000000 */
[----:B------:R-:W-:Y:S01]  /*6bee0*/  DFMA R10, R36, R54, 1 ;  /* 0x3ff00000240a742b */ /* 0x000fe20000000036 */
[----:B------:R-:W-:Y:S01]  /*6bef0*/  IMAD.MOV.U32 R20, RZ, RZ, -0x105c611 ;  /* 0xfefa39efff147424 */ /* 0x000fe200078e00ff */
[----:B------:R-:W-:Y:S01]  /*6bf00*/  MOV R32, 0xfefa39ef ;  /* 0xfefa39ef00207802 */ /* 0x000fe20000000f00 */
[----:B------:R-:W-:Y:S01]  /*6bf10*/  IMAD.MOV.U32 R21, RZ, RZ, 0x3fe62e42 ;  /* 0x3fe62e42ff157424 */ /* 0x000fe200078e00ff */
        /* <DEDUP_REMOVED lines=8> */
[----:B------:R-:W-:Y:S01]  /*6bfa0*/  MOV R2, 0x8b7a8b04 ;  /* 0x8b7a8b0400027802 */ /* 0x000fe20000000f00 */
[----:B------:R-:W-:-:S06]  /*6bfb0*/  IMAD.MOV.U32 R3, RZ, RZ, 0x3ed0ee25 ;  /* 0x3ed0ee25ff037424 */ /* 0x000fcc00078e00ff */
        /* <DEDUP_REMOVED lines=39> */
[----:B------:R-:W-:Y:S01]  /*6c230*/  IMAD.MOV.U32 R2, RZ, RZ, R10 ;  /* 0x000000ffff027224 */ /* 0x000fe200078e000a */
[----:B------:R-:W-:-:S04]  /*6c240*/  MOV R3, R11 ;  /* 0x0000000b00037202 */ /* 0x000fc80000000f00 */
        /* <DEDUP_REMOVED lines=12> */
.L_x_1924:
[----:B------:R-:W-:Y:S05]  /*6c310*/  BSYNC.RECONVERGENT B0 ;  /* 0x0000000000007941 */ /* 0x000fea0003800200 */
.L_x_1923:
[----:B------:R-:W-:Y:S01]  /*6c320*/  BSSY.RECONVERGENT B8, `(.L_x_1925) ;  /* 0x0000124000087945 */ /* 0x000fe20003800200 */
[----:B------:R-:W-:-:S03]  /*6c330*/  HFMA2 R11, -RZ, RZ, 6.16015625, 1.5869140625 ;  /* 0x46293e59ff0b7431 */ /* 0x000fc600000001ff */
[----:B------:R-:W-:Y:S01]  /*6c340*/  BSSY.RELIABLE B0, `(.L_x_1926) ;  /* 0x0000119000007945 */ /* 0x000fe20003800100 */
[--C-:B------:R-:W-:Y:S01]  /*6c350*/  IMAD.MOV.U32 R70, RZ, RZ, R8.reuse ;  /* 0x000000ffff467224 */ /* 0x100fe200078e0008 */
[----:B------:R-:W-:Y:S01]  /*6c360*/  MOV R71, R9 ;  /* 0x0000000900477202 */ /* 0x000fe20000000f00 */
[----:B------:R-:W-:Y:S02]  /*6c370*/  IMAD.MOV.U32 R4, RZ, RZ, R8 ;  /* 0x000000ffff047224 */ /* 0x000fe400078e0008 */
[----:B------:R-:W-:Y:S02]  /*6c380*/  IMAD.MOV.U32 R5, RZ, RZ, R9 ;  /* 0x000000ffff057224 */ /* 0x000fe400078e0009 */
[----:B------:R-:W-:Y:S02]  /*6c390*/  IMAD.MOV.U32 R0, RZ, RZ, 0x1 ;  /* 0x00000001ff007424 */ /* 0x000fe400078e00ff */
[----:B------:R-:W-:-:S07]  /*6c3a0*/  IMAD.MOV.U32 R10, RZ, RZ, 0x39a08ce9 ;  /* 0x39a08ce9ff0a7424 */ /* 0x000fce00078e00ff */
.L_x_1944:
        /* <DEDUP_REMOVED lines=28> */
[----:B------:R-:W-:-:S07]  /*6c570*/  IMAD.MOV.U32 R9, RZ, RZ, R21 ;  /* 0x000000ffff097224 */ /* 0x000fce00078e0015 */
[----:B------:R-:W-:Y:S05]  /*6c580*/  CALL.REL.NOINC `($__internal_1_$__cuda_sm20_div_rn_f64_full) ;  /* 0x000013c000647944 */ /* 0x000fea0003c00000 */
.L_x_1928:
[----:B------:R-:W-:Y:S05]  /*6c590*/  BSYNC.RECONVERGENT B1 ;  /* 0x0000000000017941 */ /* 0x000fea0003800200 */
.L_x_1927:
        /* <DEDUP_REMOVED lines=24> */
.L_x_1930:
[----:B------:R-:W-:Y:S05]  /*6c720*/  BSYNC.RECONVERGENT B1 ;  /* 0x0000000000017941 */ /* 0x000fea0003800200 */
.L_x_1929:
        /* <DEDUP_REMOVED lines=42> */
.L_x_1933:
[----:B------:R-:W-:Y:S05]  /*6c9d0*/  BSYNC.RECONVERGENT B1 ;  /* 0x0000000000017941 */ /* 0x000fea0003800200 */
.L_x_1932:
        /* <DEDUP_REMOVED lines=24> */
.L_x_1935:
[----:B------:R-:W-:Y:S05]  /*6cb60*/  BSYNC.RECONVERGENT B1 ;  /* 0x0000000000017941 */ /* 0x000fea0003800200 */
.L_x_1934:
        /* <DEDUP_REMOVED lines=12> */
[C---:B------:R-:W-:Y:S01]  /*6cc30*/  IADD3 R32, PT, PT, R0.reuse, 0x2, RZ ;  /* 0x0000000200207810 */ /* 0x040fe20007ffe0ff */
[----:B------:R-:W-:Y:S01]  /*6cc40*/  DADD R2, R2, 2 ;  /* 0x4000000002027429 */ /* 0x000fe20000000000 */
[----:B------:R-:W-:Y:S01]  /*6cc50*/  IADD3 R33, PT, PT, -R0, -0x2, RZ ;  /* 0xfffffffe00217810 */ /* 0x000fe20007ffe1ff */
        /* <DEDUP_REMOVED lines=27> */
.L_x_1937:
[----:B------:R-:W-:Y:S05]  /*6ce10*/  BSYNC.RECONVERGENT B1 ;  /* 0x0000000000017941 */ /* 0x000fea0003800200 */
.L_x_1936:
        /* <DEDUP_REMOVED lines=24> */
.L_x_1939:
[----:B------:R-:W-:Y:S05]  /*6cfa0*/  BSYNC.RECONVERGENT B1 ;  /* 0x0000000000017941 */ /* 0x000fea0003800200 */
.L_x_1938:
        /* <DEDUP_REMOVED lines=42> */
.L_x_1941:
[----:B------:R-:W-:Y:S05]  /*6d250*/  BSYNC.RECONVERGENT B1 ;  /* 0x0000000000017941 */ /* 0x000fea0003800200 */
.L_x_1940:
        /* <DEDUP_REMOVED lines=25> */
.L_x_1943:
[----:B------:R-:W-:Y:S05]  /*6d3f0*/  BSYNC.RECONVERGENT B1 ;  /* 0x0000000000017941 */ /* 0x000fea0003800200 */
.L_x_1942:
        /* <DEDUP_REMOVED lines=14> */
.L_x_1926:
        /* <DEDUP_REMOVED lines=8> */
.L_x_1931:
[----:B------:R-:W-:Y:S05]  /*6d560*/  BSYNC.RECONVERGENT B8 ;  /* 0x0000000000087941 */ /* 0x000fea0003800200 */
.L_x_1925:
        /* <DEDUP_REMOVED lines=8> */
[----:B------:R-:W-:Y:S02]  /*6d5f0*/  @!P0 IMAD.MOV.U32 R0, RZ, RZ, R61 ;  /* 0x000000ffff008224 */ /* 0x000fe400078e003d */
[----:B------:R-:W-:-:S03]  /*6d600*/  @!P0 IMAD.MOV.U32 R2, RZ, RZ, R60 ;  /* 0x000000ffff028224 */ /* 0x000fc600078e003c */
[----:B------:R-:W-:-:S04]  /*6d610*/  IADD3 R3, PT, PT, R0, -0x1, RZ ;  /* 0xffffffff00037810 */ /* 0x000fc80007ffe0ff */
        /* <DEDUP_REMOVED lines=66> */
.L_x_1946:
[----:B------:R-:W-:Y:S01]  /*6da40*/  IMAD.MOV.U32 R2, RZ, RZ, 0x0 ;  /* 0x00000000ff027424 */ /* 0x000fe200078e00ff */
[----:B------:R-:W-:Y:S01]  /*6da50*/  LOP3.LUT P0, RZ, R61, 0x7fffffff, RZ, 0xc0, !PT ;  /* 0x7fffffff3dff7812 */ /* 0x000fe2000780c0ff */
[----:B------:R-:W-:-:S06]  /*6da60*/  IMAD.MOV.U32 R3, RZ, RZ, 0x7ff00000 ;  /* 0x7ff00000ff037424 */ /* 0x000fcc00078e00ff */
[----:B------:R-:W-:-:S10]  /*6da70*/  DFMA R2, R60, R2, +INF ;  /* 0x7ff000003c02742b */ /* 0x000fd40000000002 */
[----:B------:R-:W-:Y:S02]  /*6da80*/  FSEL R2, R2, RZ, P0 ;  /* 0x000000ff02027208 */ /* 0x000fe40000000000 */
[----:B------:R-:W-:-:S07]  /*6da90*/  FSEL R3, R3, -QNAN , P0 ;  /* 0xfff0000003037808 */ /* 0x000fce0000000000 */
.L_x_1947:
[----:B------:R-:W-:Y:S05]  /*6daa0*/  BSYNC.RECONVERGENT B0 ;  /* 0x0000000000007941 */ /* 0x000fea0003800200 */
.L_x_1945:
        /* <DEDUP_REMOVED lines=62> */
.L_x_1949:
[----:B------:R-:W-:Y:S05]  /*6de90*/  BSYNC.RECONVERGENT B0 ;  /* 0x0000000000007941 */ /* 0x000fea0003800200 */
.L_x_1948:
[----:B------:R-:W-:-:S11]  /*6dea0*/  DMUL R20, R20, R70 ;  /* 0x0000004614147228 */ /* 0x000fd60000000000 */
.L_x_1922:
[----:B------:R-:W-:Y:S05]  /*6deb0*/  BSYNC.RECONVERGENT B7 ;  /* 0x0000000000077941 */ /* 0x000fea0003800200 */
.L_x_1877:
[----:B------:R-:W-:Y:S01]  /*6dec0*/  DADD R8, -RZ, |R36| ;  /* 0x00000000ff087229 */ /* 0x000fe20000000524 */
[----:B------:R-:W-:Y:S01]  /*6ded0*/  BSSY.RECONVERGENT B0, `(.L_x_1950) ;  /* 0x0000007000007945 */ /* 0x000fe20003800200 */
[----:B------:R-:W-:Y:S01]  /*6dee0*/  DMUL R20, R78, R20 ;  /* 0x000000144e147228 */ /* 0x000fe20000000000 */
[----:B------:R-:W-:Y:S01]  /*6def0*/  ISETP.GE.AND P2, PT, R37, RZ, PT ;  /* 0x000000ff2500720c */ /* 0x000fe20003f46270 */
[----:B------:R-:W-:Y:S01]  /*6df00*/  IMAD.MOV.U32 R7, RZ, RZ, RZ ;  /* 0x000000ffff077224 */ /* 0x000fe200078e00ff */
[----:B------:R-:W-:Y:S01]  /*6df10*/  MOV R10, 0x6df40 ;  /* 0x0006df40000a7802 */ /* 0x000fe20000000f00 */
[----:B------:R-:W-:-:S10]  /*6df20*/  IMAD.MOV.U32 R6, RZ, RZ, 0x40100000 ;  /* 0x40100000ff067424 */ /* 0x000fd400078e00ff */
[----:B------:R-:W-:Y:S05]  /*6df30*/  CALL.REL.NOINC `($_Z23cooling_function_singledddd$__internal_accurate_pow) ;  /* 0x000013b000507944 */ /* 0x000fea0003c00000 */
[----:B------:R-:W-:Y:S05]  /*6df40*/  BSYNC.RECONVERGENT B0 ;  /* 0x0000000000007941 */ /* 0x000fea0003800200 */
.L_x_1950:
[C---:B------:R-:W-:Y:S01]  /*6df50*/  DADD R2, R36.reuse, 4 ;  /* 0x4010000024027429 */ /* 0x040fe20000000000 */
[----:B------:R-:W-:Y:S01]  /*6df60*/  LOP3.LUT P3, RZ, R27, 0x2, RZ, 0xc0, !PT ;  /* 0x000000021bff7812 */ /* 0x000fe2000786c0ff */
[----:B------:R-:W-:Y:S01]  /*6df70*/  BSSY.RECONVERGENT B0, `(.L_x_1951) ;  /* 0x000000d000007945 */ /* 0x000fe20003800200 */
[----:B------:R-:W-:Y:S02]  /*6df80*/  DADD R8, -RZ, |R36| ;  /* 0x00000000ff087229 */ /* 0x000fe40000000524 */
[----:B------:R-:W-:-:S05]  /*6df90*/  DSETP.NEU.AND P1, PT, R36, RZ, PT ;  /* 0x000000ff2400722a */ /* 0x000fca0003f2d000 */
        /* <DEDUP_REMOVED lines=10> */
.L_x_1952:
[----:B------:R-:W-:Y:S05]  /*6e040*/  BSYNC.RECONVERGENT B0 ;  /* 0x0000000000007941 */ /* 0x000fea0003800200 */
.L_x_1951:
[----:B------:R-:W-:Y:S01]  /*6e050*/  LOP3.LUT P0, RZ, R27, 0x1, RZ, 0xc0, !PT ;  /* 0x000000011bff7812 */ /* 0x000fe2000780c0ff */
        /* <DEDUP_REMOVED lines=8> */
.L_x_1953:
[C---:B------:R-:W-:Y:S01]  /*6e0e0*/  DADD R6, R36.reuse, 3 ;  /* 0x4008000024067429 */ /* 0x040fe20000000000 */
[----:B------:R-:W-:Y:S01]  /*6e0f0*/  BSSY.RECONVERGENT B0, `(.L_x_1954) ;  /* 0x0000014000007945 */ /* 0x000fe20003800200 */
[----:B------:R-:W-:Y:S02]  /*6e100*/  DADD R4, -RZ, -R32 ;  /* 0x00000000ff047229 */ /* 0x000fe40000000920 */
[----:B------:R-:W-:Y:S02]  /*6e110*/  DADD R8, -RZ, |R36| ;  /* 0x00000000ff087229 */ /* 0x000fe40000000524 */
[----:B------:R-:W-:-:S04]  /*6e120*/  DSETP.NEU.AND P4, PT, R36, RZ, PT ;  /* 0x000000ff2400722a */ /* 0x000fc80003f8d000 */
[----:B------:R-:W-:Y:S02]  /*6e130*/  LOP3.LUT R6, R7, 0x7ff00000, RZ, 0xc0, !PT ;  /* 0x7ff0000007067812 */ /* 0x000fe400078ec0ff */
[----:B------:R-:W-:Y:S02]  /*6e140*/  FSEL R4, R4, R32, !P2 ;  /* 0x0000002004047208 */ /* 0x000fe40005000000 */
[----:B------:R-:W-:Y:S02]  /*6e150*/  ISETP.NE.AND P0, PT, R6, 0x7ff00000, PT ;  /* 0x7ff000000600780c */ /* 0x000fe40003f05270 */
[----:B------:R-:W-:Y:S01]  /*6e160*/  FSEL R5, R5, R33, !P2 ;  /* 0x0000002105057208 */ /* 0x000fe20005000000 */
[----:B------:R-:W-:Y:S01]  /*6e170*/  DSETP.NEU.AND P2, PT, R36, 1, PT ;  /* 0x3ff000002400742a */ /* 0x000fe20003f4d000 */
        /* <DEDUP_REMOVED lines=8> */
[----:B------:R-:W-:Y:S01]  /*6e200*/  @!P0 ISETP.GE.AND P1, PT, R37, RZ, PT ;  /* 0x000000ff2500820c */ /* 0x000fe20003f26270 */
[----:B------:R-:W-:-:S03]  /*6e210*/  @!P0 IMAD.MOV.U32 R4, RZ, RZ, RZ ;  /* 0x000000ffff048224 */ /* 0x000fc600078e00ff */
[----:B------:R-:W-:-:S09]  /*6e220*/  @!P0 SEL R5, R0, 0x7ff00000, !P1 ;  /* 0x7ff0000000058807 */ /* 0x000fd20004800000 */
.L_x_1955:
[----:B------:R-:W-:Y:S05]  /*6e230*/  BSYNC.RECONVERGENT B0 ;  /* 0x0000000000007941 */ /* 0x000fea0003800200 */
.L_x_1954:
[----:B------:R-:W-:Y:S01]  /*6e240*/  BSSY.RECONVERGENT B0, `(.L_x_1956) ;  /* 0x0000007000007945 */ /* 0x000fe20003800200 */
[----:B------:R-:W-:Y:S01]  /*6e250*/  FSEL R14, R4, RZ, P2 ;  /* 0x000000ff040e7208 */ /* 0x000fe20001000000 */
[----:B------:R-:W-:Y:S01]  /*6e260*/  IMAD.MOV.U32 R6, RZ, RZ, 0x40000000 ;  /* 0x40000000ff067424 */ /* 0x000fe200078e00ff */
[----:B------:R-:W-:Y:S02]  /*6e270*/  FSEL R15, R5, 1.875, P2 ;  /* 0x3ff00000050f7808 */ /* 0x000fe40001000000 */
[----:B------:R-:W-:Y:S02]  /*6e280*/  MOV R7, RZ ;  /* 0x000000ff00077202 */ /* 0x000fe40000000f00 */
[----:B------:R-:W-:-:S07]  /*6e290*/  MOV R10, 0x6e2b0 ;  /* 0x0006e2b0000a7802 */ /* 0x000fce0000000f00 */
[----:B------:R-:W-:Y:S05]  /*6e2a0*/  CALL.REL.NOINC `($_Z23cooling_function_singledddd$__internal_accurate_pow) ;  /* 0x000013ac00747944 */ /* 0x000fea0003c00000 */
[----:B------:R-:W-:Y:S05]  /*6e2b0*/  BSYNC.RECONVERGENT B0 ;  /* 0x0000000000007941 */ /* 0x000fea0003800200 */
.L_x_1956:
        /* <DEDUP_REMOVED lines=15> */
.L_x_1958:
[----:B------:R-:W-:Y:S05]  /*6e3b0*/  BSYNC.RECONVERGENT B0 ;  /* 0x0000000000007941 */ /* 0x000fea0003800200 */
.L_x_1957:
        /* <DEDUP_REMOVED lines=11> */
.L_x_1960:
[----:B------:R-:W-:Y:S05]  /*6e470*/  BSYNC.RECONVERGENT B0 ;  /* 0x0000000000007941 */ /* 0x000fea0003800200 */
.L_x_1959:
        /* <DEDUP_REMOVED lines=16> */
[----:B------:R-:W-:Y:S01]  /*6e580*/  DFMA R8, R8, R10, R8 ;  /* 0x0000000a0808722b */ /* 0x000fe20000000008 */
[----:B------:R-:W-:Y:S02]  /*6e590*/  IMAD.MOV.U32 R10, RZ, RZ, R98 ;  /* 0x000000ffff0a7224 */ /* 0x000fe400078e0062 */
[----:B------:R-:W-:-:S06]  /*6e5a0*/  IMAD.MOV.U32 R11, RZ, RZ, R99 ;  /* 0x000000ffff0b7224 */ /* 0x000fcc00078e0063 */
[----:B------:R-:W-:-:S03]  /*6e5b0*/  DMUL R6, R8, R10 ;  /* 0x0000000a08067228 */ /* 0x000fc60000000000 */
[----:B------:R-:W-:Y:S08]  /*6e5c0*/  @P0 BRA `(.L_x_1962) ;  /* 0x0000000000180947 */ /* 0x000ff00003800000 */
[----:B------:R-:W-:-:S14]  /*6e5d0*/  DSETP.NAN.AND P0, PT, R52, R52, PT ;  /* 0x000000343400722a */ /* 0x000fdc0003f08000 */
[----:B------:R-:W-:Y:S01]  /*6e5e0*/  @P0 DADD R32, R52, R12 ;  /* 0x0000000034200229 */ /* 0x000fe2000000000c */
[----:B------:R-:W-:Y:S10]  /*6e5f0*/  @P0 BRA `(.L_x_1962) ;  /* 0x00000000000c0947 */ /* 0x000ff40003800000 */
[----:B------:R-:W-:-:S14]  /*6e600*/  DSETP.NEU.AND P0, PT, |R52|, +INF , PT ;  /* 0x7ff000003400742a */ /* 0x000fdc0003f0d200 */
[----:B------:R-:W-:Y:S02]  /*6e610*/  @!P0 IMAD.MOV.U32 R32, RZ, RZ, 0x0 ;  /* 0x00000000ff208424 */ /* 0x000fe400078e00ff */
[----:B------:R-:W-:-:S07]  /*6e620*/  @!P0 IMAD.MOV.U32 R33, RZ, RZ, 0x7ff00000 ;  /* 0x7ff00000ff218424 */ /* 0x000fce00078e00ff */
.L_x_1962:
[----:B------:R-:W-:Y:S05]  /*6e630*/  BSYNC.RECONVERGENT B0 ;  /* 0x0000000000007941 */ /* 0x000fea0003800200 */
.L_x_1961:
        /* <DEDUP_REMOVED lines=14> */
[----:B------:R-:W-:Y:S01]  /*6e720*/  MOV R10, R2 ;  /* 0x00000002000a7202 */ /* 0x000fe20000000f00 */
[----:B------:R-:W-:Y:S01]  /*6e730*/  IMAD.MOV.U32 R13, RZ, RZ, R3 ;  /* 0x000000ffff0d7224 */ /* 0x000fe200078e0003 */
[----:B------:R-:W-:Y:S01]  /*6e740*/  MOV R11, 0x6e780 ;  /* 0x0006e780000b7802 */ /* 0x000fe20000000f00 */
[----:B------:R-:W-:Y:S02]  /*6e750*/  IMAD.MOV.U32 R8, RZ, RZ, R98 ;  /* 0x000000ffff087224 */ /* 0x000fe400078e0062 */
[----:B------:R-:W-:-:S07]  /*6e760*/  IMAD.MOV.U32 R9, RZ, RZ, R99 ;  /* 0x000000ffff097224 */ /* 0x000fce00078e0063 */
[----:B------:R-:W-:Y:S05]  /*6e770*/  CALL.REL.NOINC `($__internal_1_$__cuda_sm20_div_rn_f64_full) ;  /* 0x0000139c00e87944 */ /* 0x000fea0003c00000 */
.L_x_1964:
[----:B------:R-:W-:Y:S05]  /*6e780*/  BSYNC.RECONVERGENT B0 ;  /* 0x0000000000007941 */ /* 0x000fea0003800200 */
.L_x_1963:
[----:B------:R-:W-:Y:S01]  /*6e790*/  DMUL R54, R36, -R54 ;  /* 0x8000003624367228 */ /* 0x000fe20000000000 */
[----:B------:R-:W-:Y:S01]  /*6e7a0*/  IMAD.MOV.U32 R32, RZ, RZ, 0x652b82fe ;  /* 0x652b82feff207424 */ /* 0x000fe200078e00ff */
[----:B------:R-:W-:Y:S01]  /*6e7b0*/  MOV R33, 0x3ff71547 ;  /* 0x3ff7154700217802 */ /* 0x000fe20000000f00 */
[----:B------:R-:W-:Y:S01]  /*6e7c0*/  UMOV UR4, 0xfefa39ef ;  /* 0xfefa39ef00047882 */ /* 0x000fe20000000000 */
[----:B------:R-:W-:Y:S01]  /*6e7d0*/  UMOV UR5, 0x3fe62e42 ;  /* 0x3fe62e4200057882 */ /* 0x000fe20000000000 */
[----:B------:R-:W-:Y:S01]  /*6e7e0*/  IMAD.MOV.U32 R10, RZ, RZ, R50 ;  /* 0x000000ffff0a7224 */ /* 0x000fe200078e0032 */
[----:B------:R-:W-:Y:S01]  /*6e7f0*/  BSSY.RECONVERGENT B0, `(.L_x_1965) ;  /* 0x000003f000007945 */ /* 0x000fe20003800200 */
[----:B------:R-:W-:Y:S01]  /*6e800*/  IMAD.MOV.U32 R11, RZ, RZ, R51 ;  /* 0x000000ffff0b7224 */ /* 0x000fe200078e0033 */
[----:B------:R-:W-:Y:S02]  /*6e810*/  DFMA R32, R54, R32, 6.75539944105574400000e+15 ;  /* 0x433800003620742b */ /* 0x000fe40000000020 */
[----:B------:R-:W-:-:S03]  /*6e820*/  FSETP.GEU.AND P0, PT, |R55|, 4.1917929649353027344, PT ;  /* 0x4086232b3700780b */ /* 0x000fc60003f0e200 */
[----:B------:R-:W-:-:S03]  /*6e830*/  DMUL R10, R10, 3 ;  /* 0x400800000a0a7828 */ /* 0x000fc60000000000 */
[----:B------:R-:W-:-:S05]  /*6e840*/  DADD R2, R32, -6.75539944105574400000e+15 ;  /* 0xc338000020027429 */ /* 0x000fca0000000000 */
[----:B------:R-:W-:Y:S01]  /*6e850*/  DMUL R52, R126, R10 ;  /* 0x0000000a7e347228 */ /* 0x000fe20000000000 */
[----:B------:R-:W-:Y:S02]  /*6e860*/  MOV R10, 0x1 ;  /* 0x00000001000a7802 */ /* 0x000fe40000000f00 */
[C---:B------:R-:W-:Y:S01]  /*6e870*/  DFMA R6, R2.reuse, -UR4, R54 ;  /* 0x8000000402067c2b */ /* 0x040fe20008000036 */
[----:B------:R-:W-:Y:S01]  /*6e880*/  UMOV UR4, 0x3b39803f ;  /* 0x3b39803f00047882 */ /* 0x000fe20000000000 */
[----:B------:R-:W-:Y:S01]  /*6e890*/  UMOV UR5, 0x3c7abc9e ;  /* 0x3c7abc9e00057882 */ /* 0x000fe20000000000 */
[----:B------:R-:W0:Y:S05]  /*6e8a0*/  MUFU.RCP64H R11, R53 ;  /* 0x00000035000b7308 */ /* 0x000e2a0000001800 */
[----:B------:R-:W-:Y:S01]  /*6e8b0*/  DFMA R6, R2, -UR4, R6 ;  /* 0x8000000402067c2b */ /* 0x000fe20008000006 */
[----:B------:R-:W-:Y:S01]  /*6e8c0*/  UMOV UR4, 0x69ce2bdf ;  /* 0x69ce2bdf00047882 */ /* 0x000fe20000000000 */
[----:B------:R-:W-:Y:S01]  /*6e8d0*/  IMAD.MOV.U32 R2, RZ, RZ, -0x35dec16 ;  /* 0xfca213eaff027424 */ /* 0x000fe200078e00ff */
[----:B------:R-:W-:Y:S01]  /*6e8e0*/  UMOV UR5, 0x3e5ade15 ;  /* 0x3e5ade1500057882 */ /* 0x000fe20000000000 */
[----:B------:R-:W-:-:S06]  /*6e8f0*/  IMAD.MOV.U32 R3, RZ, RZ, 0x3e928af3 ;  /* 0x3e928af3ff037424 */ /* 0x000fcc00078e00ff */
        /* <DEDUP_REMOVED lines=46> */
.L_x_1966:
[----:B------:R-:W-:Y:S05]  /*6ebe0*/  BSYNC.RECONVERGENT B0 ;  /* 0x0000000000007941 */ /* 0x000fea0003800200 */
.L_x_1965:
[----:B------:R-:W-:Y:S01]  /*6ebf0*/  IMAD.MOV.U32 R6, RZ, RZ, R24 ;  /* 0x000000ffff067224 */ /* 0x000fe200078e0018 */
[----:B------:R-:W-:Y:S01]  /*6ec00*/  UMOV UR4, 0xac30d1b7 ;  /* 0xac30d1b700047882 */ /* 0x000fe20000000000 */
[----:B------:R-:W-:Y:S01]  /*6ec10*/  IMAD.MOV.U32 R7, RZ, RZ, R25 ;  /* 0x000000ffff077224 */ /* 0x000fe200078e0019 */
[----:B------:R-:W-:Y:S01]  /*6ec20*/  UMOV UR5, 0x3ccf412a ;  /* 0x3ccf412a00057882 */ /* 0x000fe20000000000 */
[----:B------:R-:W-:Y:S01]  /*6ec30*/  DFMA R14, R12, R14, R12 ;  /* 0x0000000e0c0e722b */ /* 0x000fe2000000000c */
[----:B------:R-:W-:Y:S01]  /*6ec40*/  BSSY.RECONVERGENT B0, `(.L_x_1967) ;  /* 0x0000017000007945 */ /* 0x000fe20003800200 */
[----:B------:R-:W-:Y:S02]  /*6ec50*/  DMUL R4, R4, R8 ;  /* 0x0000000804047228 */ /* 0x000fe40000000000 */
[----:B------:R-:W-:Y:S01]  /*6ec60*/  DMUL R10, R6, UR4 ;  /* 0x00000004060a7c28 */ /* 0x000fe20008000000 */
[----:B------:R-:W-:Y:S01]  /*6ec70*/  FSEL R6, R56, RZ, P1 ;  /* 0x000000ff38067208 */ /* 0x000fe20000800000 */
[----:B------:R-:W-:Y:S01]  /*6ec80*/  DADD R20, R100, R20 ;  /* 0x0000000064147229 */ /* 0x000fe20000000014 */
[----:B------:R-:W-:-:S06]  /*6ec90*/  FSEL R7, R57, 1.875, P1 ;  /* 0x3ff0000039077808 */ /* 0x000fcc0000800000 */
[----:B------:R-:W-:Y:S02]  /*6eca0*/  DMUL R10, R10, R6 ;  /* 0x000000060a0a7228 */ /* 0x000fe40000000000 */
[----:B------:R-:W-:-:S06]  /*6ecb0*/  DFMA R4, R4, R2, R20 ;  /* 0x000000020404722b */ /* 0x000fcc0000000014 */
        /* <DEDUP_REMOVED lines=15> */
.L_x_1968:
[----:B------:R-:W-:Y:S05]  /*6edb0*/  BSYNC.RECONVERGENT B0 ;  /* 0x0000000000007941 */ /* 0x000fea0003800200 */
.L_x_1967:
[----:B------:R-:W-:Y:S01]  /*6edc0*/  DFMA R110, R4, R80, R110 ;  /* 0x00000050046e722b */ /* 0x000fe2000000006e */
[----:B------:R-:W-:Y:S10]  /*6edd0*/  BRA `(.L_x_1969) ;  /* 0x000000cc001c7947 */ /* 0x000ff40003800000 */
.L_x_1741:
[----:B------:R-:W-:Y:S01]  /*6ede0*/  DADD R8, -RZ, |R52| ;  /* 0x00000000ff087229 */ /* 0x000fe20000000534 */
[----:B------:R-:W-:Y:S01]  /*6edf0*/  BSSY.RECONVERGENT B0, `(.L_x_1970) ;  /* 0x0000006000007945 */ /* 0x000fe20003800200 */
[----:B------:R-:W-:Y:S01]  /*6ee00*/  DSETP.NEU.AND P1, PT, R52, RZ, PT ;  /* 0x000000ff3400722a */ /* 0x000fe20003f2d000 */
[----:B------:R-:W-:Y:S01]  /*6ee10*/  IMAD.MOV.U32 R7, RZ, RZ, RZ ;  /* 0x000000ffff077224 */ /* 0x000fe200078e00ff */
[----:B------:R-:W-:Y:S02]  /*6ee20*/  MOV R6, 0x40080000 ;  /* 0x4008000000067802 */ /* 0x000fe40000000f00 */
[----:B------:R-:W-:-:S10]  /*6ee30*/  MOV R10, 0x6ee50 ;  /* 0x0006ee50000a7802 */ /* 0x000fd40000000f00 */
[----:B------:R-:W-:Y:S05]  /*6ee40*/  CALL.REL.NOINC `($_Z23cooling_function_singledddd$__internal_accurate_pow) ;  /* 0x000013a0008c7944 */ /* 0x000fea0003c00000 */
[----:B------:R-:W-:Y:S05]  /*6ee50*/  BSYNC.RECONVERGENT B0 ;  /* 0x0000000000007941 */ /* 0x000fea0003800200 */
.L_x_1970:
        /* <DEDUP_REMOVED lines=19> */
.L_x_1972:
[----:B------:R-:W-:Y:S05]  /*6ef90*/  BSYNC.RECONVERGENT B0 ;  /* 0x0000000000007941 */ /* 0x000fea0003800200 */
.L_x_1971:
        /* <DEDUP_REMOVED lines=11> */
.L_x_1974:
[----:B------:R-:W-:Y:S05]  /*6f050*/  BSYNC.RECONVERGENT B0 ;  /* 0x0000000000007941 */ /* 0x000fea0003800200 */
.L_x_1973:
[----:B------:R-:W-:Y:S01]  /*6f060*/  MOV R2, 0x55555555 ;  /* 0x5555555500027802 */ /* 0x000fe20000000f00 */
[----:B------:R-:W-:Y:S01]  /*6f070*/  IMAD.MOV.U32 R3, RZ, RZ, 0x3fc55555 ;  /* 0x3fc55555ff037424 */ /* 0x000fe200078e00ff */
[----:B------:R-:W-:Y:S01]  /*6f080*/  DSETP.NEU.AND P1, PT, R36, RZ, PT ;  /* 0x000000ff2400722a */ /* 0x000fe20003f2d000 */
[----:B------:R-:W-:Y:S01]  /*6f090*/  LOP3.LUT R27, R27, 0xfffffffd, RZ, 0xc0, !PT ;  /* 0xfffffffd1b1b7812 */ /* 0x000fe200078ec0ff */
[----:B------:R-:W-:Y:S03]  /*6f0a0*/  BSSY.RECONVERGENT B0, `(.L_x_1975) ;  /* 0x000000c000007945 */ /* 0x000fe60003800200 */
[----:B------:R-:W-:-:S09]  /*6f0b0*/  DADD R4, R16, R2 ;  /* 0x0000000010047229 */ /* 0x000fd20000000002 */
[----:B------:R-:W-:Y:S02]  /*6f0c0*/  @P1 LOP3.LUT R27, R27, 0x2, RZ, 0xfc, !PT ;  /* 0x000000021b1b1812 */ /* 0x000fe400078efcff */
        /* <DEDUP_REMOVED lines=9> */
.L_x_1976:
[----:B------:R-:W-:Y:S05]  /*6f160*/  BSYNC.RECONVERGENT B0 ;  /* 0x0000000000007941 */ /* 0x000fea0003800200 */
.L_x_1975:
[----:B------:R-:W-:Y:S01]  /*6f170*/  BSSY.RECONVERGENT B0, `(.L_x_1977) ;  /* 0x000000b000007945 */ /* 0x000fe20003800200 */
[----:B------:R-:W-:-:S03]  /*6f180*/  @!P1 CS2R R8, SRZ ;  /* 0x0000000000089805 */ /* 0x000fc6000001ff00 */
[----:B------:R-:W-:Y:S05]  /*6f190*/  @!P1 BRA `(.L_x_1978) ;  /* 0x0000000000209947 */ /* 0x000fea0003800000 */
        /* <DEDUP_REMOVED lines=8> */
.L_x_1978:
[----:B------:R-:W-:Y:S05]  /*6f220*/  BSYNC.RECONVERGENT B0 ;  /* 0x0000000000007941 */ /* 0x000fea0003800200 */
.L_x_1977:
[----:B------:R-:W0:Y:S01]  /*6f230*/  MUFU.RCP64H R5, 2.375 ;  /* 0x4003000000057908 */ /* 0x000e220000001800 */
[----:B------:R-:W-:Y:S01]  /*6f240*/  IMAD.MOV.U32 R2, RZ, RZ, 0x0 ;  /* 0x00000000ff027424 */ /* 0x000fe200078e00ff */
[----:B------:R-:W-:Y:S01]  /*6f250*/  MOV R13, 0x3ffe2703 ;  /* 0x3ffe2703000d7802 */ /* 0x000fe20000000f00 */
[----:B------:R-:W-:Y:S01]  /*6f260*/  IMAD.MOV.U32 R3, RZ, RZ, 0x40030000 ;  /* 0x40030000ff037424 */ /* 0x000fe200078e00ff */
[----:B------:R-:W-:Y:S01]  /*6f270*/  BSSY.RECONVERGENT B0, `(.L_x_1979) ;  /* 0x0000017000007945 */ /* 0x000fe20003800200 */
[----:B------:R-:W-:Y:S02]  /*6f280*/  IMAD.MOV.U32 R4, RZ, RZ, RZ ;  /* 0x000000ffff047224 */ /* 0x000fe400078e00ff */
[----:B------:R-:W-:Y:S01]  /*6f290*/  IMAD.MOV.U32 R12, RZ, RZ, 0x5cf84b52 ;  /* 0x5cf84b52ff0c7424 */ /* 0x000fe200078e00ff */
[----:B------:R-:W1:Y:S01]  /*6f2a0*/  MUFU.RCP64H R11, 1.8845243453979492188 ;  /* 0x3ffe2703000b7908 */ /* 0x000e620000001800 */
[----:B------:R-:W-:Y:S02]  /*6f2b0*/  IMAD.MOV.U32 R10, RZ, RZ, RZ ;  /* 0x000000ffff0a7224 */ /* 0x000fe400078e00ff */
        /* <DEDUP_REMOVED lines=16> */
[----:B------:R-:W-:Y:S02]  /*6f3c0*/  @!P0 IMAD.MOV.U32 R8, RZ, RZ, 0x0 ;  /* 0x00000000ff088424 */ /* 0x000fe400078e00ff */
[----:B------:R-:W-:-:S07]  /*6f3d0*/  @!P0 IMAD.MOV.U32 R9, RZ, RZ, 0x7ff00000 ;  /* 0x7ff00000ff098424 */ /* 0x000fce00078e00ff */
.L_x_1980:
[----:B------:R-:W-:Y:S05]  /*6f3e0*/  BSYNC.RECONVERGENT B0 ;  /* 0x0000000000007941 */ /* 0x000fea0003800200 */
.L_x_1979:
[----:B------:R-:W-:Y:S01]  /*6f3f0*/  UMOV UR10, 0x307b4ae8 ;  /* 0x307b4ae8000a7882 */ /* 0x000fe20000000000 */
[----:B------:R-:W-:Y:S01]  /*6f400*/  UMOV UR11, 0x3fbd8fca ;  /* 0x3fbd8fca000b7882 */ /* 0x000fe20000000000 */
[----:B------:R-:W-:Y:S01]  /*6f410*/  DMUL R2, R4, R4 ;  /* 0x0000000404027228 */ /* 0x000fe20000000000 */
[----:B------:R-:W-:Y:S01]  /*6f420*/  IMAD.MOV.U32 R10, RZ, RZ, -0x748574fc ;  /* 0x8b7a8b04ff0a7424 */ /* 0x000fe200078e00ff */
[C---:B------:R-:W-:Y:S01]  /*6f430*/  DMUL R12, R32.reuse, -UR10 ;  /* 0x8000000a200c7c28 */ /* 0x040fe20008000000 */
[----:B------:R-:W-:Y:S01]  /*6f440*/  MOV R11, 0x3ed0ee25 ;  /* 0x3ed0ee25000b7802 */ /* 0x000fe20000000f00 */
        /* <DEDUP_REMOVED lines=9> */
[----:B------:R-:W-:-:S05]  /*6f4e0*/  IMAD.MOV.U32 R81, RZ, RZ, 0x40180000 ;  /* 0x40180000ff517424 */ /* 0x000fca00078e00ff */
        /* <DEDUP_REMOVED lines=51> */
[----:B------:R-:W-:Y:S01]  /*6f820*/  MOV R4, 0x3b39803f ;  /* 0x3b39803f00047802 */ /* 0x000fe20000000f00 */
[----:B------:R-:W-:-:S06]  /*6f830*/  IMAD.MOV.U32 R5, RZ, RZ, 0x3c7abc9e ;  /* 0x3c7abc9eff057424 */ /* 0x000fcc00078e00ff */
[----:B------:R-:W-:Y:S02]  /*6f840*/  DFMA R2, R4, UR6, R2 ;  /* 0x0000000604027c2b */ /* 0x000fe40008000002 */
[----:B------:R-:W-:-:S06]  /*6f850*/  DADD R10, R62, -R10 ;  /* 0x000000003e0a7229 */ /* 0x000fcc000000080a */
[----:B------:R-:W-:Y:S02]  /*6f860*/  DADD R2, R20, R2 ;  /* 0x0000000014027229 */ /* 0x000fe40000000002 */
[----:B------:R-:W-:-:S06]  /*6f870*/  DFMA R10, R4, UR8, R10 ;  /* 0x00000008040a7c2b */ /* 0x000fcc000800000a */
[----:B------:R-:W-:Y:S02]  /*6f880*/  DFMA R80, R2, -R80, 11 ;  /* 0x402600000250742b */ /* 0x000fe40000000850 */
[----:B------:R-:W-:Y:S01]  /*6f890*/  DADD R10, R14, R10 ;  /* 0x000000000e0a7229 */ /* 0x000fe2000000000a */
[----:B------:R-:W-:Y:S01]  /*6f8a0*/  IMAD.MOV.U32 R2, RZ, RZ, 0x652b82fe ;  /* 0x652b82feff027424 */ /* 0x000fe200078e00ff */
[----:B------:R-:W-:-:S06]  /*6f8b0*/  MOV R3, 0x3ff71547 ;  /* 0x3ff7154700037802 */ /* 0x000fcc0000000f00 */
        /* <DEDUP_REMOVED lines=53> */
.L_x_1981:
[----:B------:R-:W0:Y:S01]  /*6fc10*/  MUFU.RCP64H R3, R9 ;  /* 0x0000000900037308 */ /* 0x000e220000001800 */
[----:B------:R-:W-:Y:S01]  /*6fc20*/  VIADD R2, R9, 0x300402 ;  /* 0x0030040209027836 */ /* 0x000fe20000000000 */
[----:B------:R-:W-:Y:S01]  /*6fc30*/  BSSY.RECONVERGENT B0, `(.L_x_1982) ;  /* 0x000000f000007945 */ /* 0x000fe20003800200 */
[----:B------:R-:W-:-:S03]  /*6fc40*/  DSETP.NEU.AND P1, PT, R52, RZ, PT ;  /* 0x000000ff3400722a */ /* 0x000fc60003f2d000 */
[----:B------:R-:W-:Y:S01]  /*6fc50*/  FSETP.GEU.AND P0, PT, |R2|, 5.8789094863358348022e-39, PT ;  /* 0x004004020200780b */ /* 0x000fe20003f0e200 */
        /* <DEDUP_REMOVED lines=10> */
[----:B------:R-:W-:Y:S01]  /*6fd00*/  MOV R4, R8 ;  /* 0x0000000800047202 */ /* 0x000fe20000000f00 */
[----:B------:R-:W-:-:S07]  /*6fd10*/  IMAD.MOV.U32 R5, RZ, RZ, R9 ;  /* 0x000000ffff057224 */ /* 0x000fce00078e0009 */
.L_x_1983:
[----:B------:R-:W-:Y:S05]  /*6fd20*/  BSYNC.RECONVERGENT B0 ;  /* 0x0000000000007941 */ /* 0x000fea0003800200 */
.L_x_1982:
        /* <DEDUP_REMOVED lines=17> */
.L_x_1985:
[----:B------:R-:W-:Y:S05]  /*6fe40*/  BSYNC.RECONVERGENT B0 ;  /* 0x0000000000007941 */ /* 0x000fea0003800200 */
.L_x_1984:
[----:B------:R-:W-:Y:S01]  /*6fe50*/  IMAD.MOV.U32 R2, RZ, RZ, 0x55555555 ;  /* 0x55555555ff027424 */ /* 0x000fe200078e00ff */
[----:B------:R-:W-:Y:S01]  /*6fe60*/  MOV R3, 0x3fd55555 ;  /* 0x3fd5555500037802 */ /* 0x000fe20000000f00 */
[----:B------:R-:W-:Y:S01]  /*6fe70*/  BSSY.RECONVERGENT B0, `(.L_x_1986) ;  /* 0x000000c000007945 */ /* 0x000fe20003800200 */
[----:B------:R-:W-:-:S04]  /*6fe80*/  DSETP.NEU.AND P1, PT, R52, 1, PT ;  /* 0x3ff000003400742a */ /* 0x000fc80003f2d000 */
        /* <DEDUP_REMOVED lines=10> */
.L_x_1987:
[----:B------:R-:W-:Y:S05]  /*6ff30*/  BSYNC.RECONVERGENT B0 ;  /* 0x0000000000007941 */ /* 0x000fea0003800200 */
.L_x_1986:
        /* <DEDUP_REMOVED lines=14> */
.L_x_1989:
[----:B------:R-:W-:Y:S05]  /*70020*/  BSYNC.RECONVERGENT B7 ;  /* 0x0000000000077941 */ /* 0x000fea0003800200 */
.L_x_1988:
[----:B------:R-:W-:Y:S01]  /*70030*/  DSETP.GEU.AND P0, PT, R60, 6.5, PT ;  /* 0x401a00003c00742a */ /* 0x000fe20003f0e000 */
[----:B------:R-:W-:-:S13]  /*70040*/  BSSY.RECONVERGENT B7, `(.L_x_1990) ;  /* 0x00004d9000077945 */ /* 0x000fda0003800200 */
[----:B------:R-:W-:Y:S05]  /*70050*/  @P0 BRA `(.L_x_1991) ;  /* 0x0000002c00480947 */ /* 0x000fea0003800000 */
[----:B------:R-:W0:Y:S01]  /*70060*/  MUFU.RCP64H R3, 1.8845243453979492188 ;  /* 0x3ffe270300037908 */ /* 0x000e220000001800 */
        /* <DEDUP_REMOVED lines=66> */
.L_x_2027:
        /* <DEDUP_REMOVED lines=22> */
.L_x_1995:
[----:B------:R-:W-:Y:S05]  /*705f0*/  BSYNC.RECONVERGENT B0 ;  /* 0x0000000000007941 */ /* 0x000fea0003800200 */
.L_x_1994:
        /* <DEDUP_REMOVED lines=29> */
.L_x_1998:
[----:B------:R-:W-:Y:S05]  /*707d0*/  BSYNC.RECONVERGENT B0 ;  /* 0x0000000000007941 */ /* 0x000fea0003800200 */
.L_x_1997:
        /* <DEDUP_REMOVED lines=29> */
.L_x_2000:
[----:B------:R-:W-:Y:S05]  /*709b0*/  BSYNC.RECONVERGENT B0 ;  /* 0x0000000000007941 */ /* 0x000fea0003800200 */
.L_x_1999:
        /* <DEDUP_REMOVED lines=29> */
.L_x_2002:
[----:B------:R-:W-:Y:S05]  /*70b90*/  BSYNC.RECONVERGENT B0 ;  /* 0x0000000000007941 */ /* 0x000fea0003800200 */
.L_x_2001:
        /* <DEDUP_REMOVED lines=29> */
.L_x_2004:
[----:B------:R-:W-:Y:S05]  /*70d70*/  BSYNC.RECONVERGENT B0 ;  /* 0x0000000000007941 */ /* 0x000fea0003800200 */
.L_x_2003:
        /* <DEDUP_REMOVED lines=29> */
.L_x_2006:
[----:B------:R-:W-:Y:S05]  /*70f50*/  BSYNC.RECONVERGENT B0 ;  /* 0x0000000000007941 */ /* 0x000fea0003800200 */
.L_x_2005:
        /* <DEDUP_REMOVED lines=29> */
.L_x_2008:
[----:B------:R-:W-:Y:S05]  /*71130*/  BSYNC.RECONVERGENT B0 ;  /* 0x0000000000007941 */ /* 0x000fea0003800200 */
.L_x_2007:
        /* <DEDUP_REMOVED lines=29> */
.L_x_2010:
[----:B------:R-:W-:Y:S05]  /*71310*/  BSYNC.RECONVERGENT B0 ;  /* 0x0000000000007941 */ /* 0x000fea0003800200 */
.L_x_2009:
        /* <DEDUP_REMOVED lines=29> */
.L_x_2012:
[----:B------:R-:W-:Y:S05]  /*714f0*/  BSYNC.RECONVERGENT B0 ;  /* 0x0000000000007941 */ /* 0x000fea0003800200 */
.L_x_2011:
        /* <DEDUP_REMOVED lines=29> */
.L_x_2014:
[----:B------:R-:W-:Y:S05]  /*716d0*/  BSYNC.RECONVERGENT B0 ;  /* 0x0000000000007941 */ /* 0x000fea0003800200 */
.L_x_2013:
        /* <DEDUP_REMOVED lines=29> */
.L_x_2016:
[----:B------:R-:W-:Y:S05]  /*718b0*/  BSYNC.RECONVERGENT B0 ;  /* 0x0000000000007941 */ /* 0x000fea0003800200 */
.L_x_2015:
        /* <DEDUP_REMOVED lines=29> */
.L_x_2018:
[----:B------:R-:W-:Y:S05]  /*71a90*/  BSYNC.RECONVERGENT B0 ;  /* 0x0000000000007941 */ /* 0x000fea0003800200 */
.L_x_2017:
        /* <DEDUP_REMOVED lines=29> */
.L_x_2020:
[----:B------:R-:W-:Y:S05]  /*71c70*/  BSYNC.RECONVERGENT B0 ;  /* 0x0000000000007941 */ /* 0x000fea0003800200 */
.L_x_2019:
        /* <DEDUP_REMOVED lines=29> */
.L_x_2022:
[----:B------:R-:W-:Y:S05]  /*71e50*/  BSYNC.RECONVERGENT B0 ;  /* 0x0000000000007941 */ /* 0x000fea0003800200 */
.L_x_2021:
        /* <DEDUP_REMOVED lines=29> */
.L_x_2024:
[----:B------:R-:W-:Y:S05]  /*72030*/  BSYNC.RECONVERGENT B0 ;  /* 0x0000000000007941 */ /* 0x000fea0003800200 */
.L_x_2023:
        /* <DEDUP_REMOVED lines=29> */
.L_x_2026:
[----:B------:R-:W-:Y:S05]  /*72210*/  BSYNC.RECONVERGENT B0 ;  /* 0x0000000000007941 */ /* 0x000fea0003800200 */
.L_x_2025:
        /* <DEDUP_REMOVED lines=18> */
.L_x_2028:
[----:B------:R-:W-:Y:S05]  /*72340*/  BRA `(.L_x_2029) ;  /* 0x0000000800807947 */ /* 0x000fea0003800000 */
.L_x_1996:
        /* <DEDUP_REMOVED lines=78> */
.L_x_2031:
[----:B------:R-:W-:Y:S01]  /*72830*/  IMAD.MOV.U32 R8, RZ, RZ, 0x0 ;  /* 0x00000000ff087424 */ /* 0x000fe200078e00ff */
[----:B------:R-:W-:Y:S01]  /*72840*/  LOP3.LUT P0, RZ, R7, 0x7fffffff, RZ, 0xc0, !PT ;  /* 0x7fffffff07ff7812 */ /* 0x000fe2000780c0ff */
[----:B------:R-:W-:-:S06]  /*72850*/  IMAD.MOV.U32 R9, RZ, RZ, 0x7ff00000 ;  /* 0x7ff00000ff097424 */ /* 0x000fcc00078e00ff */
[----:B------:R-:W-:-:S10]  /*72860*/  DFMA R8, R6, R8, +INF ;  /* 0x7ff000000608742b */ /* 0x000fd40000000008 */
[----:B------:R-:W-:Y:S02]  /*72870*/  FSEL R6, R8, RZ, P0 ;  /* 0x000000ff08067208 */ /* 0x000fe40000000000 */
[----:B------:R-:W-:-:S07]  /*72880*/  FSEL R7, R9, -QNAN , P0 ;  /* 0xfff0000009077808 */ /* 0x000fce0000000000 */
.L_x_2032:
[----:B------:R-:W-:Y:S05]  /*72890*/  BSYNC.RECONVERGENT B0 ;  /* 0x0000000000007941 */ /* 0x000fea0003800200 */
.L_x_2030:
        /* <DEDUP_REMOVED lines=62> */
.L_x_2034:
[----:B------:R-:W-:Y:S05]  /*72c80*/  BSYNC.RECONVERGENT B0 ;  /* 0x0000000000007941 */ /* 0x000fea0003800200 */
.L_x_2033:
[----:B------:R-:W-:Y:S01]  /*72c90*/  DMUL R32, R32, R2 ;  /* 0x0000000220207228 */ /* 0x000fe20000000000 */
[----:B------:R-:W-:Y:S10]  /*72ca0*/  BRA `(.L_x_2029) ;  /* 0x0000000000287947 */ /* 0x000ff40003800000 */
.L_x_1993:
        /* <DEDUP_REMOVED lines=10> */
.L_x_2029:
[----:B------:R-:W-:Y:S05]  /*72d50*/  BSYNC.RECONVERGENT B8 ;  /* 0x0000000000087941 */ /* 0x000fea0003800200 */
.L_x_1992:
[----:B------:R-:W-:Y:S01]  /*72d60*/  DADD R32, -R32, 1 ;  /* 0x3ff0000020207429 */ /* 0x000fe20000000100 */
[----:B------:R-:W-:Y:S10]  /*72d70*/  BRA `(.L_x_2035) ;  /* 0x0000002000147947 */ /* 0x000ff40003800000 */
.L_x_1991:
[----:B------:R-:W0:Y:S01]  /*72d80*/  MUFU.RCP64H R3, 1.8845243453979492188 ;  /* 0x3ffe270300037908 */ /* 0x000e220000001800 */
[----:B------:R-:W-:Y:S01]  /*72d90*/  IMAD.MOV.U32 R4, RZ, RZ, 0x5cf84b52 ;  /* 0x5cf84b52ff047424 */ /* 0x000fe200078e00ff */
[----:B------:R-:W-:Y:S01]  /*72da0*/  MOV R5, 0x3ffe2703 ;  /* 0x3ffe270300057802 */ /* 0x000fe20000000f00 */
[----:B------:R-:W-:Y:S01]  /*72db0*/  IMAD.MOV.U32 R2, RZ, RZ, RZ ;  /* 0x000000ffff027224 */ /* 0x000fe200078e00ff */
[----:B------:R-:W-:Y:S01]  /*72dc0*/  UMOV UR4, 0x307b4ae8 ;  /* 0x307b4ae800047882 */ /* 0x000fe20000000000 */
[----:B------:R-:W-:Y:S01]  /*72dd0*/  UMOV UR5, 0x3fbd8fca ;  /* 0x3fbd8fca00057882 */ /* 0x000fe20000000000 */
[----:B------:R-:W-:Y:S01]  /*72de0*/  UMOV UR6, 0x3ae80f1e ;  /* 0x3ae80f1e00067882 */ /* 0x000fe20000000000 */
[----:B------:R-:W-:Y:S01]  /*72df0*/  UMOV UR7, 0x3eb1380b ;  /* 0x3eb1380b00077882 */ /* 0x000fe20000000000 */
[----:B------:R-:W-:Y:S01]  /*72e00*/  IMAD.MOV.U32 R20, RZ, RZ, -0x105c611 ;  /* 0xfefa39efff147424 */ /* 0x000fe200078e00ff */
[----:B------:R-:W-:Y:S01]  /*72e10*/  MOV R21, 0x3fe62e42 ;  /* 0x3fe62e4200157802 */ /* 0x000fe20000000f00 */
        /* <DEDUP_REMOVED lines=8> */
[----:B------:R-:W-:Y:S02]  /*72ea0*/  IMAD.MOV.U32 R2, RZ, RZ, -0x748574fc ;  /* 0x8b7a8b04ff027424 */ /* 0x000fe400078e00ff */
[----:B------:R-:W-:-:S05]  /*72eb0*/  IMAD.MOV.U32 R3, RZ, RZ, 0x3ed0ee25 ;  /* 0x3ed0ee25ff037424 */ /* 0x000fca00078e00ff */
        /* <DEDUP_REMOVED lines=55> */
.L_x_2037:
[----:B------:R-:W-:Y:S05]  /*73230*/  BSYNC.RECONVERGENT B0 ;  /* 0x0000000000007941 */ /* 0x000fea0003800200 */
.L_x_2036:
        /* <DEDUP_REMOVED lines=9> */
.L_x_2057:
        /* <DEDUP_REMOVED lines=30> */
.L_x_2041:
[----:B------:R-:W-:Y:S05]  /*734b0*/  BSYNC.RECONVERGENT B1 ;  /* 0x0000000000017941 */ /* 0x000fea0003800200 */
.L_x_2040:
        /* <DEDUP_REMOVED lines=24> */
.L_x_2043:
[----:B------:R-:W-:Y:S05]  /*73640*/  BSYNC.RECONVERGENT B1 ;  /* 0x0000000000017941 */ /* 0x000fea0003800200 */
.L_x_2042:
        /* <DEDUP_REMOVED lines=42> */
.L_x_2046:
[----:B------:R-:W-:Y:S05]  /*738f0*/  BSYNC.RECONVERGENT B1 ;  /* 0x0000000000017941 */ /* 0x000fea0003800200 */
.L_x_2045:
        /* <DEDUP_REMOVED lines=24> */
.L_x_2048:
[----:B------:R-:W-:Y:S05]  /*73a80*/  BSYNC.RECONVERGENT B1 ;  /* 0x0000000000017941 */ /* 0x000fea0003800200 */
.L_x_2047:
        /* <DEDUP_REMOVED lines=42> */
.L_x_2050:
[----:B------:R-:W-:Y:S05]  /*73d30*/  BSYNC.RECONVERGENT B1 ;  /* 0x0000000000017941 */ /* 0x000fea0003800200 */
.L_x_2049:
        /* <DEDUP_REMOVED lines=24> */
.L_x_2052:
[----:B------:R-:W-:Y:S05]  /*73ec0*/  BSYNC.RECONVERGENT B1 ;  /* 0x0000000000017941 */ /* 0x000fea0003800200 */
.L_x_2051:
        /* <DEDUP_REMOVED lines=42> */
.L_x_2054:
[----:B------:R-:W-:Y:S05]  /*74170*/  BSYNC.RECONVERGENT B1 ;  /* 0x0000000000017941 */ /* 0x000fea0003800200 */
.L_x_2053:
        /* <DEDUP_REMOVED lines=25> */
.L_x_2056:
[----:B------:R-:W-:Y:S05]  /*74310*/  BSYNC.RECONVERGENT B1 ;  /* 0x0000000000017941 */ /* 0x000fea0003800200 */
.L_x_2055:
        /* <DEDUP_REMOVED lines=14> */
.L_x_2039:
        /* <DEDUP_REMOVED lines=8> */
.L_x_2044:
[----:B------:R-:W-:Y:S05]  /*74480*/  BSYNC.RECONVERGENT B8 ;  /* 0x0000000000087941 */ /* 0x000fea0003800200 */
.L_x_2038:
        /* <DEDUP_REMOVED lines=77> */
.L_x_2059:
[----:B------:R-:W-:Y:S01]  /*74960*/  IMAD.MOV.U32 R2, RZ, RZ, 0x0 ;  /* 0x00000000ff027424 */ /* 0x000fe200078e00ff */
[----:B------:R-:W-:Y:S01]  /*74970*/  LOP3.LUT P0, RZ, R61, 0x7fffffff, RZ, 0xc0, !PT ;  /* 0x7fffffff3dff7812 */ /* 0x000fe2000780c0ff */
[----:B------:R-:W-:-:S06]  /*74980*/  IMAD.MOV.U32 R3, RZ, RZ, 0x7ff00000 ;  /* 0x7ff00000ff037424 */ /* 0x000fcc00078e00ff */
[----:B------:R-:W-:-:S10]  /*74990*/  DFMA R2, R60, R2, +INF ;  /* 0x7ff000003c02742b */ /* 0x000fd40000000002 */
[----:B------:R-:W-:Y:S02]  /*749a0*/  FSEL R2, R2, RZ, P0 ;  /* 0x000000ff02027208 */ /* 0x000fe40000000000 */
[----:B------:R-:W-:-:S07]  /*749b0*/  FSEL R3, R3, -QNAN , P0 ;  /* 0xfff0000003037808 */ /* 0x000fce0000000000 */
.L_x_2060:
[----:B------:R-:W-:Y:S05]  /*749c0*/  BSYNC.RECONVERGENT B0 ;  /* 0x0000000000007941 */ /* 0x000fea0003800200 */
.L_x_2058:
        /* <DEDUP_REMOVED lines=62> */
.L_x_2062:
[----:B------:R-:W-:Y:S05]  /*74db0*/  BSYNC.RECONVERGENT B0 ;  /* 0x0000000000007941 */ /* 0x000fea0003800200 */
.L_x_2061:
[----:B------:R-:W-:-:S11]  /*74dc0*/  DMUL R32, R32, R70 ;  /* 0x0000004620207228 */ /* 0x000fd60000000000 */
.L_x_2035:
[----:B------:R-:W-:Y:S05]  /*74dd0*/  BSYNC.RECONVERGENT B7 ;  /* 0x0000000000077941 */ /* 0x000fea0003800200 */
.L_x_1990:
        /* <DEDUP_REMOVED lines=13> */
.L_x_2064:
[----:B------:R-:W-:Y:S05]  /*74eb0*/  BSYNC.RECONVERGENT B0 ;  /* 0x0000000000007941 */ /* 0x000fea0003800200 */
.L_x_2063:
[----:B------:R-:W0:Y:S01]  /*74ec0*/  MUFU.RCP64H R5, 2.28125 ;  /* 0x4002400000057908 */ /* 0x000e220000001800 */
[----:B------:R-:W-:Y:S01]  /*74ed0*/  IMAD.MOV.U32 R2, RZ, RZ, 0x0 ;  /* 0x00000000ff027424 */ /* 0x000fe200078e00ff */
[----:B------:R-:W-:Y:S01]  /*74ee0*/  MOV R11, 0x400144d2 ;  /* 0x400144d2000b7802 */ /* 0x000fe20000000f00 */
[----:B------:R-:W-:Y:S01]  /*74ef0*/  IMAD.MOV.U32 R3, RZ, RZ, 0x40024000 ;  /* 0x40024000ff037424 */ /* 0x000fe200078e00ff */
[----:B------:R-:W-:Y:S01]  /*74f00*/  BSSY.RECONVERGENT B0, `(.L_x_2065) ;  /* 0x0000017000007945 */ /* 0x000fe20003800200 */
[----:B------:R-:W-:Y:S02]  /*74f10*/  IMAD.MOV.U32 R4, RZ, RZ, RZ ;  /* 0x000000ffff047224 */ /* 0x000fe400078e00ff */
[----:B------:R-:W-:Y:S01]  /*74f20*/  IMAD.MOV.U32 R10, RZ, RZ, 0x72c13e0f ;  /* 0x72c13e0fff0a7424 */ /* 0x000fe200078e00ff */
[----:B------:R-:W1:Y:S01]  /*74f30*/  MUFU.RCP64H R9, 2.158603668212890625 ;  /* 0x400144d200097908 */ /* 0x000e620000001800 */
[----:B------:R-:W-:Y:S02]  /*74f40*/  IMAD.MOV.U32 R8, RZ, RZ, RZ ;  /* 0x000000ffff087224 */ /* 0x000fe400078e00ff */
        /* <DEDUP_REMOVED lines=18> */
.L_x_2066:
[----:B------:R-:W-:Y:S05]  /*75070*/  BSYNC.RECONVERGENT B0 ;  /* 0x0000000000007941 */ /* 0x000fea0003800200 */
.L_x_2065:
[----:B------:R-:W-:Y:S01]  /*75080*/  UMOV UR10, 0x2c13e0f0 ;  /* 0x2c13e0f0000a7882 */ /* 0x000fe20000000000 */
[----:B------:R-:W-:Y:S01]  /*75090*/  UMOV UR11, 0x3fc44d27 ;  /* 0x3fc44d27000b7882 */ /* 0x000fe20000000000 */
[----:B------:R-:W-:Y:S01]  /*750a0*/  DMUL R2, R4, R4 ;  /* 0x0000000404027228 */ /* 0x000fe20000000000 */
[----:B------:R-:W-:Y:S01]  /*750b0*/  IMAD.MOV.U32 R8, RZ, RZ, -0x748574fc ;  /* 0x8b7a8b04ff087424 */ /* 0x000fe200078e00ff */
[C---:B------:R-:W-:Y:S01]  /*750c0*/  DMUL R10, R20.reuse, UR10 ;  /* 0x0000000a140a7c28 */ /* 0x040fe20008000000 */
[----:B------:R-:W-:Y:S01]  /*750d0*/  MOV R9, 0x3ed0ee25 ;  /* 0x3ed0ee2500097802 */ /* 0x000fe20000000f00 */
        /* <DEDUP_REMOVED lines=9> */
[----:B------:R-:W-:Y:S01]  /*75170*/  FSETP.GEU.AND P2, PT, |R97|, 6.5827683646048100446e-37, PT ;  /* 0x036000006100780b */ /* 0x000fe20003f4e200 */
[----:B------:R-:W-:-:S04]  /*75180*/  DMUL R70, R36, R54 ;  /* 0x0000003624467228 */ /* 0x000fc80000000000 */
[----:B------:R-:W-:Y:S02]  /*75190*/  DMUL R60, R32, R32 ;  /* 0x00000020203c7228 */ /* 0x000fe40000000000 */
[----:B------:R-:W-:Y:S02]  /*751a0*/  DFMA R10, R2, R10, UR6 ;  /* 0x00000006020a7e2b */ /* 0x000fe4000800000a */
[----:B------:R-:W-:Y:S02]  /*751b0*/  DADD R64, -R32, UR10 ;  /* 0x0000000a20407e29 */ /* 0x000fe40008000100 */
[----:B------:R-:W-:Y:S02]  /*751c0*/  DSETP.GEU.AND P1, PT, R70, RZ, PT ;  /* 0x000000ff4600722a */ /* 0x000fe40003f2e000 */
        /* <DEDUP_REMOVED lines=52> */
[----:B------:R-:W-:Y:S01]  /*75510*/  MOV R4, 0x3b39803f ;  /* 0x3b39803f00047802 */ /* 0x000fe20000000f00 */
[----:B------:R-:W-:Y:S01]  /*75520*/  IMAD.MOV.U32 R5, RZ, RZ, 0x3c7abc9e ;  /* 0x3c7abc9eff057424 */ /* 0x000fe200078e00ff */
[----:B------:R-:W-:Y:S01]  /*75530*/  MOV R33, R97 ;  /* 0x0000006100217202 */ /* 0x000fe20000000f00 */
[----:B------:R-:W-:-:S04]  /*75540*/  IMAD.MOV.U32 R32, RZ, RZ, R96 ;  /* 0x000000ffff207224 */ /* 0x000fc800078e0060 */
[----:B------:R-:W-:Y:S02]  /*75550*/  DFMA R2, R4, UR6, R2 ;  /* 0x0000000604027c2b */ /* 0x000fe40008000002 */
[----:B------:R-:W-:-:S06]  /*75560*/  DADD R8, R62, -R8 ;  /* 0x000000003e087229 */ /* 0x000fcc0000000808 */
[----:B------:R-:W-:Y:S02]  /*75570*/  DADD R2, R14, R2 ;  /* 0x000000000e027229 */ /* 0x000fe40000000002 */
[----:B------:R-:W-:Y:S01]  /*75580*/  DFMA R8, R4, UR8, R8 ;  /* 0x0000000804087c2b */ /* 0x000fe20008000008 */
[----:B------:R-:W-:Y:S02]  /*75590*/  IMAD.MOV.U32 R4, RZ, RZ, -0x35dec16 ;  /* 0xfca213eaff047424 */ /* 0x000fe400078e00ff */
[----:B------:R-:W-:-:S03]  /*755a0*/  IMAD.MOV.U32 R5, RZ, RZ, 0x3e928af3 ;  /* 0x3e928af3ff057424 */ /* 0x000fc600078e00ff */
[----:B------:R-:W-:Y:S02]  /*755b0*/  DFMA R60, R2, -R60, 10.25 ;  /* 0x40248000023c742b */ /* 0x000fe4000000083c */
        /* <DEDUP_REMOVED lines=59> */
[----:B------:R-:W-:Y:S02]  /*75970*/  LEA.HI R0, R14, R14, RZ, 0x1 ;  /* 0x0000000e0e007211 */ /* 0x000fe400078f08ff */
[----:B------:R-:W-:Y:S02]  /*75980*/  MOV R80, RZ ;  /* 0x000000ff00507202 */ /* 0x000fe40000000f00 */
[----:B------:R-:W-:-:S05]  /*75990*/  SHF.R.S32.HI R3, RZ, 0x1, R0 ;  /* 0x00000001ff037819 */ /* 0x000fca0000011400 */
[----:B------:R-:W-:Y:S02]  /*759a0*/  IMAD.IADD R14, R14, 0x1, -R3 ;  /* 0x000000010e0e7824 */ /* 0x000fe400078e0a03 */
[----:B------:R-:W-:-:S03]  /*759b0*/  IMAD R21, R3, 0x100000, R21 ;  /* 0x0010000003157824 */ /* 0x000fc600078e0215 */
[----:B------:R-:W-:-:S06]  /*759c0*/  LEA R81, R14, 0x3ff00000, 0x14 ;  /* 0x3ff000000e517811 */ /* 0x000fcc00078ea0ff */
[----:B------:R-:W-:-:S11]  /*759d0*/  DMUL R80, R20, R80 ;  /* 0x0000005014507228 */ /* 0x000fd60000000000 */
.L_x_2067:
[----:B------:R-:W-:Y:S04]  /*759e0*/  BSSY.RECONVERGENT B0, `(.L_x_2068) ;  /* 0x0000007000007945 */ /* 0x000fe80003800200 */
[----:B------:R-:W-:Y:S05]  /*759f0*/  @P0 BRA P2, `(.L_x_2069) ;  /* 0x0000000000140947 */ /* 0x000fea0001000000 */
[----:B------:R-:W-:Y:S01]  /*75a00*/  IMAD.MOV.U32 R13, RZ, RZ, R11 ;  /* 0x000000ffff0d7224 */ /* 0x000fe200078e000b */
[----:B------:R-:W-:Y:S01]  /*75a10*/  MOV R11, 0x75a50 ;  /* 0x00075a50000b7802 */ /* 0x000fe20000000f00 */
[----:B------:R-:W-:Y:S02]  /*75a20*/  IMAD.MOV.U32 R8, RZ, RZ, R96 ;  /* 0x000000ffff087224 */ /* 0x000fe400078e0060 */
[----:B------:R-:W-:-:S07]  /*75a30*/  IMAD.MOV.U32 R9, RZ, RZ, R97 ;  /* 0x000000ffff097224 */ /* 0x000fce00078e0061 */
[----:B------:R-:W-:Y:S05]  /*75a40*/  CALL.REL.NOINC `($__internal_1_$__cuda_sm20_div_rn_f64_full) ;  /* 0x0000132c00347944 */ /* 0x000fea0003c00000 */
.L_x_2069:
[----:B------:R-:W-:Y:S05]  /*75a50*/  BSYNC.RECONVERGENT B0 ;  /* 0x0000000000007941 */ /* 0x000fea0003800200 */
.L_x_2068:
[----:B------:R-:W-:Y:S01]  /*75a60*/  BSSY.RECONVERGENT B7, `(.L_x_2070) ;  /* 0x000000b000077945 */ /* 0x000fe20003800200 */
[----:B------:R-:W-:-:S03]  /*75a70*/  DMUL R80, R8, R80 ;  /* 0x0000005008507228 */ /* 0x000fc60000000000 */
[----:B------:R-:W-:Y:S08]  /*75a80*/  @P1 BRA `(.L_x_2071) ;  /* 0x0000000000201947 */ /* 0x000ff00003800000 */
        /* <DEDUP_REMOVED lines=8> */
.L_x_2071:
[----:B------:R-:W-:Y:S05]  /*75b10*/  BSYNC.RECONVERGENT B7 ;  /* 0x0000000000077941 */ /* 0x000fea0003800200 */
.L_x_2070:
[----:B------:R-:W-:Y:S01]  /*75b20*/  DSETP.GEU.AND P0, PT, R70, 5.75, PT ;  /* 0x401700004600742a */ /* 0x000fe20003f0e000 */
[----:B------:R-:W-:-:S13]  /*75b30*/  BSSY.RECONVERGENT B7, `(.L_x_2072) ;  /* 0x00004d9000077945 */ /* 0x000fda0003800200 */
[----:B------:R-:W-:Y:S05]  /*75b40*/  @P0 BRA `(.L_x_2073) ;  /* 0x0000002c00480947 */ /* 0x000fea0003800000 */
[----:B------:R-:W0:Y:S01]  /*75b50*/  MUFU.RCP64H R3, 2.158603668212890625 ;  /* 0x400144d200037908 */ /* 0x000e220000001800 */
[----:B------:R-:W-:Y:S01]  /*75b60*/  IMAD.MOV.U32 R4, RZ, RZ, 0x72c13e0f ;  /* 0x72c13e0fff047424 */ /* 0x000fe200078e00ff */
[----:B------:R-:W-:Y:S01]  /*75b70*/  UMOV UR4, 0x2c13e0f0 ;  /* 0x2c13e0f000047882 */ /* 0x000fe20000000000 */
[----:B------:R-:W-:Y:S01]  /*75b80*/  IMAD.MOV.U32 R5, RZ, RZ, 0x400144d2 ;  /* 0x400144d2ff057424 */ /* 0x000fe200078e00ff */
[----:B------:R-:W-:Y:S01]  /*75b90*/  UMOV UR5, 0x3fc44d27 ;  /* 0x3fc44d2700057882 */ /* 0x000fe20000000000 */
[----:B------:R-:W-:Y:S01]  /*75ba0*/  IMAD.MOV.U32 R2, RZ, RZ, RZ ;  /* 0x000000ffff027224 */ /* 0x000fe200078e00ff */
[----:B------:R-:W-:Y:S01]  /*75bb0*/  MOV R9, 0x3ed0ee25 ;  /* 0x3ed0ee2500097802 */ /* 0x000fe20000000f00 */
[----:B------:R-:W-:Y:S01]  /*75bc0*/  IMAD.MOV.U32 R8, RZ, RZ, -0x748574fc ;  /* 0x8b7a8b04ff087424 */ /* 0x000fe200078e00ff */
[----:B------:R-:W-:Y:S01]  /*75bd0*/  UMOV UR6, 0x3ae80f1e ;  /* 0x3ae80f1e00067882 */ /* 0x000fe20000000000 */
[----:B------:R-:W-:Y:S01]  /*75be0*/  UMOV UR7, 0x3eb1380b ;  /* 0x3eb1380b00077882 */ /* 0x000fe20000000000 */
[----:B------:R-:W-:Y:S01]  /*75bf0*/  IMAD.MOV.U32 R12, RZ, RZ, -0x105c611 ;  /* 0xfefa39efff0c7424 */ /* 0x000fe200078e00ff */
[----:B------:R-:W-:Y:S01]  /*75c00*/  UMOV UR8, 0x0 ;  /* 0x0000000000087882 */ /* 0x000fe20000000000 */
[----:B------:R-:W-:Y:S01]  /*75c10*/  IMAD.MOV.U32 R13, RZ, RZ, 0x3fe62e42 ;  /* 0x3fe62e42ff0d7424 */ /* 0x000fe200078e00ff */
        /* <DEDUP_REMOVED lines=40> */
[----:B------:R-:W-:Y:S01]  /*75ea0*/  MOV R2, 0x3b39803f ;  /* 0x3b39803f00027802 */ /* 0x000fe20000000f00 */
[----:B------:R-:W-:Y:S01]  /*75eb0*/  IMAD.MOV.U32 R3, RZ, RZ, 0x3c7abc9e ;  /* 0x3c7abc9eff037424 */ /* 0x000fe200078e00ff */
        /* <DEDUP_REMOVED lines=12> */
.L_x_2109:
        /* <DEDUP_REMOVED lines=22> */
.L_x_2077:
[----:B------:R-:W-:Y:S05]  /*760e0*/  BSYNC.RECONVERGENT B0 ;  /* 0x0000000000007941 */ /* 0x000fea0003800200 */
.L_x_2076:
        /* <DEDUP_REMOVED lines=29> */
.L_x_2080:
[----:B------:R-:W-:Y:S05]  /*762c0*/  BSYNC.RECONVERGENT B0 ;  /* 0x0000000000007941 */ /* 0x000fea0003800200 */
.L_x_2079:
        /* <DEDUP_REMOVED lines=29> */
.L_x_2082:
[----:B------:R-:W-:Y:S05]  /*764a0*/  BSYNC.RECONVERGENT B0 ;  /* 0x0000000000007941 */ /* 0x000fea0003800200 */
.L_x_2081:
        /* <DEDUP_REMOVED lines=29> */
.L_x_2084:
[----:B------:R-:W-:Y:S05]  /*76680*/  BSYNC.RECONVERGENT B0 ;  /* 0x0000000000007941 */ /* 0x000fea0003800200 */
.L_x_2083:
        /* <DEDUP_REMOVED lines=29> */
.L_x_2086:
[----:B------:R-:W-:Y:S05]  /*76860*/  BSYNC.RECONVERGENT B0 ;  /* 0x0000000000007941 */ /* 0x000fea0003800200 */
.L_x_2085:
        /* <DEDUP_REMOVED lines=29> */
.L_x_2088:
[----:B------:R-:W-:Y:S05]  /*76a40*/  BSYNC.RECONVERGENT B0 ;  /* 0x0000000000007941 */ /* 0x000fea0003800200 */
.L_x_2087:
        /* <DEDUP_REMOVED lines=29> */
.L_x_2090:
[----:B------:R-:W-:Y:S05]  /*76c20*/  BSYNC.RECONVERGENT B0 ;  /* 0x0000000000007941 */ /* 0x000fea0003800200 */
.L_x_2089:
        /* <DEDUP_REMOVED lines=29> */
.L_x_2092:
[----:B------:R-:W-:Y:S05]  /*76e00*/  BSYNC.RECONVERGENT B0 ;  /* 0x0000000000007941 */ /* 0x000fea0003800200 */
.L_x_2091:
        /* <DEDUP_REMOVED lines=29> */
.L_x_2094:
[----:B------:R-:W-:Y:S05]  /*76fe0*/  BSYNC.RECONVERGENT B0 ;  /* 0x0000000000007941 */ /* 0x000fea0003800200 */
.L_x_2093:
        /* <DEDUP_REMOVED lines=29> */
.L_x_2096:
[----:B------:R-:W-:Y:S05]  /*771c0*/  BSYNC.RECONVERGENT B0 ;  /* 0x0000000000007941 */ /* 0x000fea0003800200 */
.L_x_2095:
        /* <DEDUP_REMOVED lines=29> */
.L_x_2098:
[----:B------:R-:W-:Y:S05]  /*773a0*/  BSYNC.RECONVERGENT B0 ;  /* 0x0000000000007941 */ /* 0x000fea0003800200 */
.L_x_2097:
        /* <DEDUP_REMOVED lines=29> */
.L_x_2100:
[----:B------:R-:W-:Y:S05]  /*77580*/  BSYNC.RECONVERGENT B0 ;  /* 0x0000000000007941 */ /* 0x000fea0003800200 */
.L_x_2099:
        /* <DEDUP_REMOVED lines=29> */
.L_x_2102:
[----:B------:R-:W-:Y:S05]  /*77760*/  BSYNC.RECONVERGENT B0 ;  /* 0x0000000000007941 */ /* 0x000fea0003800200 */
.L_x_2101:
        /* <DEDUP_REMOVED lines=29> */
.L_x_2104:
[----:B------:R-:W-:Y:S05]  /*77940*/  BSYNC.RECONVERGENT B0 ;  /* 0x0000000000007941 */ /* 0x000fea0003800200 */
.L_x_2103:
        /* <DEDUP_REMOVED lines=29> */
.L_x_2106:
[----:B------:R-:W-:Y:S05]  /*77b20*/  BSYNC.RECONVERGENT B0 ;  /* 0x0000000000007941 */ /* 0x000fea0003800200 */
.L_x_2105:
        /* <DEDUP_REMOVED lines=29> */
.L_x_2108:
[----:B------:R-:W-:Y:S05]  /*77d00*/  BSYNC.RECONVERGENT B0 ;  /* 0x0000000000007941 */ /* 0x000fea0003800200 */
.L_x_2107:
        /* <DEDUP_REMOVED lines=18> */
.L_x_2110:
[----:B------:R-:W-:Y:S05]  /*77e30*/  BRA `(.L_x_2111) ;  /* 0x0000000800807947 */ /* 0x000fea0003800000 */
.L_x_2078:
        /* <DEDUP_REMOVED lines=78> */
.L_x_2113:
[----:B------:R-:W-:Y:S01]  /*78320*/  IMAD.MOV.U32 R8, RZ, RZ, 0x0 ;  /* 0x00000000ff087424 */ /* 0x000fe200078e00ff */
[----:B------:R-:W-:Y:S01]  /*78330*/  LOP3.LUT P0, RZ, R7, 0x7fffffff, RZ, 0xc0, !PT ;  /* 0x7fffffff07ff7812 */ /* 0x000fe2000780c0ff */
[----:B------:R-:W-:-:S06]  /*78340*/  IMAD.MOV.U32 R9, RZ, RZ, 0x7ff00000 ;  /* 0x7ff00000ff097424 */ /* 0x000fcc00078e00ff */
[----:B------:R-:W-:-:S10]  /*78350*/  DFMA R8, R6, R8, +INF ;  /* 0x7ff000000608742b */ /* 0x000fd40000000008 */
[----:B------:R-:W-:Y:S02]  /*78360*/  FSEL R6, R8, RZ, P0 ;  /* 0x000000ff08067208 */ /* 0x000fe40000000000 */
[----:B------:R-:W-:-:S07]  /*78370*/  FSEL R7, R9, -QNAN , P0 ;  /* 0xfff0000009077808 */ /* 0x000fce0000000000 */
.L_x_2114:
[----:B------:R-:W-:Y:S05]  /*78380*/  BSYNC.RECONVERGENT B0 ;  /* 0x0000000000007941 */ /* 0x000fea0003800200 */
.L_x_2112:
        /* <DEDUP_REMOVED lines=62> */
.L_x_2116:
[----:B------:R-:W-:Y:S05]  /*78770*/  BSYNC.RECONVERGENT B0 ;  /* 0x0000000000007941 */ /* 0x000fea0003800200 */
.L_x_2115:
[----:B------:R-:W-:Y:S01]  /*78780*/  DMUL R32, R32, R2 ;  /* 0x0000000220207228 */ /* 0x000fe20000000000 */
[----:B------:R-:W-:Y:S10]  /*78790*/  BRA `(.L_x_2111) ;  /* 0x0000000000287947 */ /* 0x000ff40003800000 */
.L_x_2075:
        /* <DEDUP_REMOVED lines=10> */
.L_x_2111:
[----:B------:R-:W-:Y:S05]  /*78840*/  BSYNC.RECONVERGENT B8 ;  /* 0x0000000000087941 */ /* 0x000fea0003800200 */
.L_x_2074:
[----:B------:R-:W-:Y:S01]  /*78850*/  DADD R32, -R32, 1 ;  /* 0x3ff0000020207429 */ /* 0x000fe20000000100 */
[----:B------:R-:W-:Y:S10]  /*78860*/  BRA `(.L_x_2117) ;  /* 0x0000002000147947 */ /* 0x000ff40003800000 */
.L_x_2073:
[----:B------:R-:W0:Y:S01]  /*78870*/  MUFU.RCP64H R3, 2.158603668212890625 ;  /* 0x400144d200037908 */ /* 0x000e220000001800 */
[----:B------:R-:W-:Y:S01]  /*78880*/  MOV R4, 0x72c13e0f ;  /* 0x72c13e0f00047802 */ /* 0x000fe20000000f00 */
[----:B------:R-:W-:Y:S01]  /*78890*/  IMAD.MOV.U32 R5, RZ, RZ, 0x400144d2 ;  /* 0x400144d2ff057424 */ /* 0x000fe200078e00ff */
[----:B------:R-:W-:Y:S01]  /*788a0*/  UMOV UR4, 0x2c13e0f0 ;  /* 0x2c13e0f000047882 */ /* 0x000fe20000000000 */
[----:B------:R-:W-:Y:S01]  /*788b0*/  IMAD.MOV.U32 R2, RZ, RZ, RZ ;  /* 0x000000ffff027224 */ /* 0x000fe200078e00ff */
[----:B------:R-:W-:Y:S01]  /*788c0*/  UMOV UR5, 0x3fc44d27 ;  /* 0x3fc44d2700057882 */ /* 0x000fe20000000000 */
[----:B------:R-:W-:Y:S01]  /*788d0*/  UMOV UR6, 0x3ae80f1e ;  /* 0x3ae80f1e00067882 */ /* 0x000fe20000000000 */
[----:B------:R-:W-:Y:S01]  /*788e0*/  UMOV UR7, 0x3eb1380b ;  /* 0x3eb1380b00077882 */ /* 0x000fe20000000000 */
[----:B------:R-:W-:Y:S01]  /*788f0*/  DFMA R10, R36, R54, 1 ;  /* 0x3ff00000240a742b */ /* 0x000fe20000000036 */
[----:B------:R-:W-:Y:S01]  /*78900*/  MOV R20, 0xfefa39ef ;  /* 0xfefa39ef00147802 */ /* 0x000fe20000000f00 */
[----:B------:R-:W-:Y:S01]  /*78910*/  IMAD.MOV.U32 R21, RZ, RZ, 0x3fe62e42 ;  /* 0x3fe62e42ff157424 */ /* 0x000fe200078e00ff */
[----:B------:R-:W-:Y:S01]  /*78920*/  BSSY.RECONVERGENT B0, `(.L_x_2118) ;  /* 0x0000040000007945 */ /* 0x000fe20003800200 */
[----:B------:R-:W-:-:S02]  /*78930*/  IMAD.MOV.U32 R32, RZ, RZ, -0x105c611 ;  /* 0xfefa39efff207424 */ /* 0x000fc400078e00ff */
[----:B------:R-:W-:Y:S02]  /*78940*/  IMAD.MOV.U32 R33, RZ, RZ, 0x3fe62e42 ;  /* 0x3fe62e42ff217424 */ /* 0x000fe400078e00ff */
        /* <DEDUP_REMOVED lines=41> */
[----:B------:R-:W-:Y:S01]  /*78be0*/  MOV R8, 0x3b39803f ;  /* 0x3b39803f00087802 */ /* 0x000fe20000000f00 */
[----:B------:R-:W-:Y:S01]  /*78bf0*/  IMAD.MOV.U32 R9, RZ, RZ, 0x3c7abc9e ;  /* 0x3c7abc9eff097424 */ /* 0x000fe200078e00ff */
        /* <DEDUP_REMOVED lines=18> */
.L_x_2119:
[----:B------:R-:W-:Y:S05]  /*78d20*/  BSYNC.RECONVERGENT B0 ;  /* 0x0000000000007941 */ /* 0x000fea0003800200 */
.L_x_2118:
[----:B------:R-:W-:Y:S04]  /*78d30*/  BSSY.RECONVERGENT B8, `(.L_x_2120) ;  /* 0x0000124000087945 */ /* 0x000fe80003800200 */
[----:B------:R-:W-:Y:S01]  /*78d40*/  BSSY.RELIABLE B0, `(.L_x_2121) ;  /* 0x000011a000007945 */ /* 0x000fe20003800100 */
[--C-:B------:R-:W-:Y:S01]  /*78d50*/  IMAD.MOV.U32 R74, RZ, RZ, R8.reuse ;  /* 0x000000ffff4a7224 */ /* 0x100fe200078e0008 */
[----:B------:R-:W-:Y:S01]  /*78d60*/  MOV R5, R9 ;  /* 0x0000000900057202 */ /* 0x000fe20000000f00 */
[----:B------:R-:W-:Y:S02]  /*78d70*/  IMAD.MOV.U32 R75, RZ, RZ, R9 ;  /* 0x000000ffff4b7224 */ /* 0x000fe400078e0009 */
[----:B------:R-:W-:Y:S02]  /*78d80*/  IMAD.MOV.U32 R4, RZ, RZ, R8 ;  /* 0x000000ffff047224 */ /* 0x000fe400078e0008 */
[----:B------:R-:W-:-:S02]  /*78d90*/  IMAD.MOV.U32 R0, RZ, RZ, 0x1 ;  /* 0x00000001ff007424 */ /* 0x000fc400078e00ff */
[----:B------:R-:W-:Y:S02]  /*78da0*/  IMAD.MOV.U32 R10, RZ, RZ, 0x39a08ce9 ;  /* 0x39a08ce9ff0a7424 */ /* 0x000fe400078e00ff */
[----:B------:R-:W-:-:S07]  /*78db0*/  IMAD.MOV.U32 R11, RZ, RZ, 0x46293e59 ;  /* 0x46293e59ff0b7424 */ /* 0x000fce00078e00ff */
.L_x_2139:
[----:B------:R-:W0:Y:S01]  /*78dc0*/  MUFU.RCP64H R13, R11 ;  /* 0x0000000b000d7308 */ /* 0x000e220000001800 */
[----:B------:R-:W-:Y:S01]  /*78dd0*/  IMAD.MOV.U32 R12, RZ, RZ, 0x1 ;  /* 0x00000001ff0c7424 */ /* 0x000fe200078e00ff */
[----:B------:R-:W-:Y:S01]  /*78de0*/  IADD3 R32, PT, PT, -R0, RZ, RZ ;  /* 0x000000ff00207210 */ /* 0x000fe20007ffe1ff */
[----:B------:R-:W-:Y:S01]  /*78df0*/  DADD R2, R2, 2 ;  /* 0x4000000002027429 */ /* 0x000fe20000000000 */
        /* <DEDUP_REMOVED lines=26> */
.L_x_2123:
[----:B------:R-:W-:Y:S05]  /*78fa0*/  BSYNC.RECONVERGENT B1 ;  /* 0x0000000000017941 */ /* 0x000fea0003800200 */
.L_x_2122:
        /* <DEDUP_REMOVED lines=24> */
.L_x_2125:
[----:B------:R-:W-:Y:S05]  /*79130*/  BSYNC.RECONVERGENT B1 ;  /* 0x0000000000017941 */ /* 0x000fea0003800200 */
.L_x_2124:
        /* <DEDUP_REMOVED lines=11> */
[----:B------:R-:W-:Y:S01]  /*791f0*/  MOV R8, 0x1 ;  /* 0x0000000100087802 */ /* 0x000fe20000000f00 */
[----:B------:R-:W-:Y:S01]  /*79200*/  VIADD R32, R0, 0x1 ;  /* 0x0000000100207836 */ /* 0x000fe20000000000 */
[----:B------:R-:W-:Y:S01]  /*79210*/  LOP3.LUT R33, RZ, R0, RZ, 0x33, !PT ;  /* 0x00000000ff217212 */ /* 0x000fe200078e33ff */
        /* <DEDUP_REMOVED lines=28> */
.L_x_2128:
[----:B------:R-:W-:Y:S05]  /*793e0*/  BSYNC.RECONVERGENT B1 ;  /* 0x0000000000017941 */ /* 0x000fea0003800200 */
.L_x_2127:
        /* <DEDUP_REMOVED lines=24> */
.L_x_2130:
[----:B------:R-:W-:Y:S05]  /*79570*/  BSYNC.RECONVERGENT B1 ;  /* 0x0000000000017941 */ /* 0x000fea0003800200 */
.L_x_2129:
        /* <DEDUP_REMOVED lines=42> */
.L_x_2132:
[----:B------:R-:W-:Y:S05]  /*79820*/  BSYNC.RECONVERGENT B1 ;  /* 0x0000000000017941 */ /* 0x000fea0003800200 */
.L_x_2131:
        /* <DEDUP_REMOVED lines=24> */
.L_x_2134:
[----:B------:R-:W-:Y:S05]  /*799b0*/  BSYNC.RECONVERGENT B1 ;  /* 0x0000000000017941 */ /* 0x000fea0003800200 */
.L_x_2133:
        /* <DEDUP_REMOVED lines=42> */
.L_x_2136:
[----:B------:R-:W-:Y:S05]  /*79c60*/  BSYNC.RECONVERGENT B1 ;  /* 0x0000000000017941 */ /* 0x000fea0003800200 */
.L_x_2135:
[----:B------:R-:W0:Y:S01]  /*79c70*/  MUFU.RCP64H R7, R5 ;  /* 0x0000000500077308 */ /* 0x000e220000001800 */
[----:B------:R-:W-:Y:S01]  /*79c80*/  IADD3 R6, PT, PT, R5, 0x300402, RZ ;  /* 0x0030040205067810 */ /* 0x000fe20007ffe0ff */
[----:B------:R-:W-:Y:S01]  /*79c90*/  DADD R8, R2, R8 ;  /* 0x0000000002087229 */ /* 0x000fe20000000008 */
[----:B------:R-:W-:Y:S01]  /*79ca0*/  UMOV UR4, 0xfeebc2a0 ;  /* 0xfeebc2a000047882 */ /* 0x000fe20000000000 */
[----:B------:R-:W-:Y:S01]  /*79cb0*/  UMOV UR5, 0x39b4484b ;  /* 0x39b4484b00057882 */ /* 0x000fe20000000000 */
[----:B------:R-:W-:Y:S01]  /*79cc0*/  FSETP.GEU.AND P2, PT, |R6|, 5.8789094863358348022e-39, PT ;  /* 0x004004020600780b */ /* 0x000fe20003f4e200 */
[----:B------:R-:W-:Y:S04]  /*79cd0*/  BSSY.RECONVERGENT B1, `(.L_x_2137) ;  /* 0x0000013000017945 */ /* 0x000fe80003800200 */
[----:B------:R-:W-:-:S02]  /*79ce0*/  DSETP.GEU.AND P0, PT, |R8|, UR4, PT ;  /* 0x0000000408007e2a */ /* 0x000fc4000bf0e200 */
        /* <DEDUP_REMOVED lines=17> */
.L_x_2138:
[----:B------:R-:W-:Y:S05]  /*79e00*/  BSYNC.RECONVERGENT B1 ;  /* 0x0000000000017941 */ /* 0x000fea0003800200 */
.L_x_2137:
        /* <DEDUP_REMOVED lines=14> */
.L_x_2121:
        /* <DEDUP_REMOVED lines=8> */
.L_x_2126:
[----:B------:R-:W-:Y:S05]  /*79f70*/  BSYNC.RECONVERGENT B8 ;  /* 0x0000000000087941 */ /* 0x000fea0003800200 */
.L_x_2120:
        /* <DEDUP_REMOVED lines=13> */
[C---:B------:R-:W-:Y:S01]  /*7a050*/  LOP3.LUT R3, R0.reuse, 0xfffff, RZ, 0xc0, !PT ;  /* 0x000fffff00037812 */ /* 0x040fe200078ec0ff */
[----:B------:R-:W-:Y:S01]  /*7a060*/  IMAD.MOV.U32 R6, RZ, RZ, RZ ;  /* 0x000000ffff067224 */ /* 0x000fe200078e00ff */
[----:B------:R-:W-:Y:S01]  /*7a070*/  MOV R12, 0x8b7a8b04 ;  /* 0x8b7a8b04000c7802 */ /* 0x000fe20000000f00 */
        /* <DEDUP_REMOVED lines=61> */
.L_x_2141:
[----:B------:R-:W-:Y:S01]  /*7a450*/  IMAD.MOV.U32 R2, RZ, RZ, 0x0 ;  /* 0x00000000ff027424 */ /* 0x000fe200078e00ff */
[----:B------:R-:W-:Y:S02]  /*7a460*/  MOV R3, 0x7ff00000 ;  /* 0x7ff0000000037802 */ /* 0x000fe40000000f00 */
[----:B------:R-:W-:-:S04]  /*7a470*/  LOP3.LUT P0, RZ, R71, 0x7fffffff, RZ, 0xc0, !PT ;  /* 0x7fffffff47ff7812 */ /* 0x000fc8000780c0ff */
[----:B------:R-:W-:-:S10]  /*7a480*/  DFMA R2, R70, R2, +INF ;  /* 0x7ff000004602742b */ /* 0x000fd40000000002 */
[----:B------:R-:W-:Y:S02]  /*7a490*/  FSEL R2, R2, RZ, P0 ;  /* 0x000000ff02027208 */ /* 0x000fe40000000000 */
[----:B------:R-:W-:-:S07]  /*7a4a0*/  FSEL R3, R3, -QNAN , P0 ;  /* 0xfff0000003037808 */ /* 0x000fce0000000000 */
.L_x_2142:
[----:B------:R-:W-:Y:S05]  /*7a4b0*/  BSYNC.RECONVERGENT B0 ;  /* 0x0000000000007941 */ /* 0x000fea0003800200 */
.L_x_2140:
        /* <DEDUP_REMOVED lines=62> */
.L_x_2144:
[----:B------:R-:W-:Y:S05]  /*7a8a0*/  BSYNC.RECONVERGENT B0 ;  /* 0x0000000000007941 */ /* 0x000fea0003800200 */
.L_x_2143:
[----:B------:R-:W-:-:S11]  /*7a8b0*/  DMUL R32, R32, R74 ;  /* 0x0000004a20207228 */ /* 0x000fd60000000000 */
.L_x_2117:
[----:B------:R-:W-:Y:S05]  /*7a8c0*/  BSYNC.RECONVERGENT B7 ;  /* 0x0000000000077941 */ /* 0x000fea0003800200 */
.L_x_2072:
[----:B------:R-:W-:Y:S01]  /*7a8d0*/  DADD R8, -RZ, |R36| ;  /* 0x00000000ff087229 */ /* 0x000fe20000000524 */
[----:B------:R-:W-:Y:S01]  /*7a8e0*/  BSSY.RECONVERGENT B0, `(.L_x_2145) ;  /* 0x0000007000007945 */ /* 0x000fe20003800200 */
[----:B------:R-:W-:Y:S01]  /*7a8f0*/  DMUL R80, R80, R32 ;  /* 0x0000002050507228 */ /* 0x000fe20000000000 */
[----:B------:R-:W-:Y:S01]  /*7a900*/  ISETP.GE.AND P2, PT, R37, RZ, PT ;  /* 0x000000ff2500720c */ /* 0x000fe20003f46270 */
[----:B------:R-:W-:Y:S01]  /*7a910*/  IMAD.MOV.U32 R6, RZ, RZ, 0x40100000 ;  /* 0x40100000ff067424 */ /* 0x000fe200078e00ff */
[----:B------:R-:W-:Y:S02]  /*7a920*/  MOV R7, RZ ;  /* 0x000000ff00077202 */ /* 0x000fe40000000f00 */
[----:B------:R-:W-:-:S09]  /*7a930*/  MOV R10, 0x7a950 ;  /* 0x0007a950000a7802 */ /* 0x000fd20000000f00 */
[----:B------:R-:W-:Y:S05]  /*7a940*/  CALL.REL.NOINC `($_Z23cooling_function_singledddd$__internal_accurate_pow) ;  /* 0x000012e400cc7944 */ /* 0x000fea0003c00000 */
[----:B------:R-:W-:Y:S05]  /*7a950*/  BSYNC.RECONVERGENT B0 ;  /* 0x0000000000007941 */ /* 0x000fea0003800200 */
.L_x_2145:
        /* <DEDUP_REMOVED lines=15> */
.L_x_2147:
[----:B------:R-:W-:Y:S05]  /*7aa50*/  BSYNC.RECONVERGENT B0 ;  /* 0x0000000000007941 */ /* 0x000fea0003800200 */
.L_x_2146:
[----:B------:R-:W-:Y:S01]  /*7aa60*/  LOP3.LUT P0, RZ, R27, 0x1, RZ, 0xc0, !PT ;  /* 0x000000011bff7812 */ /* 0x000fe2000780c0ff */
[----:B------:R-:W-:Y:S01]  /*7aa70*/  BSSY.RECONVERGENT B0, `(.L_x_2148) ;  /* 0x0000007000007945 */ /* 0x000fe20003800200 */
[----:B------:R-:W-:Y:S01]  /*7aa80*/  IMAD.MOV.U32 R7, RZ, RZ, RZ ;  /* 0x000000ffff077224 */ /* 0x000fe200078e00ff */
[----:B------:R-:W-:Y:S02]  /*7aa90*/  MOV R6, 0x40080000 ;  /* 0x4008000000067802 */ /* 0x000fe40000000f00 */
[----:B------:R-:W-:Y:S02]  /*7aaa0*/  FSEL R2, R32, RZ, P0 ;  /* 0x000000ff20027208 */ /* 0x000fe40000000000 */
[----:B------:R-:W-:Y:S02]  /*7aab0*/  FSEL R3, R33, 1.875, P0 ;  /* 0x3ff0000021037808 */ /* 0x000fe40000000000 */
[----:B------:R-:W-:-:S07]  /*7aac0*/  MOV R10, 0x7aae0 ;  /* 0x0007aae0000a7802 */ /* 0x000fce0000000f00 */
[----:B------:R-:W-:Y:S05]  /*7aad0*/  CALL.REL.NOINC `($_Z23cooling_function_singledddd$__internal_accurate_pow) ;  /* 0x000012e400687944 */ /* 0x000fea0003c00000 */
[----:B------:R-:W-:Y:S05]  /*7aae0*/  BSYNC.RECONVERGENT B0 ;  /* 0x0000000000007941 */ /* 0x000fea0003800200 */
.L_x_2148:
        /* <DEDUP_REMOVED lines=21> */
.L_x_2150:
[----:B------:R-:W-:Y:S05]  /*7ac40*/  BSYNC.RECONVERGENT B0 ;  /* 0x0000000000007941 */ /* 0x000fea0003800200 */
.L_x_2149:
        /* <DEDUP_REMOVED lines=8> */
.L_x_2151:
[----:B------:R-:W-:Y:S01]  /*7acd0*/  DADD R4, R36, 2 ;  /* 0x4000000024047429 */ /* 0x000fe20000000000 */
[----:B------:R-:W-:Y:S01]  /*7ace0*/  BSSY.RECONVERGENT B0, `(.L_x_2152) ;  /* 0x000000e000007945 */ /* 0x000fe20003800200 */
[----:B------:R-:W-:-:S08]  /*7acf0*/  DSETP.NEU.AND P1, PT, R52, RZ, PT ;  /* 0x000000ff3400722a */ /* 0x000fd00003f2d000 */
[----:B------:R-:W-:Y:S01]  /*7ad00*/  LOP3.LUT R4, R5, 0x7ff00000, RZ, 0xc0, !PT ;  /* 0x7ff0000005047812 */ /* 0x000fe200078ec0ff */
[----:B------:R-:W-:-:S03]  /*7ad10*/  IMAD.MOV.U32 R5, RZ, RZ, R33 ;  /* 0x000000ffff057224 */ /* 0x000fc600078e0021 */
[----:B------:R-:W-:Y:S02]  /*7ad20*/  ISETP.NE.AND P0, PT, R4, 0x7ff00000, PT ;  /* 0x7ff000000400780c */ /* 0x000fe40003f05270 */
[----:B------:R-:W-:Y:S02]  /*7ad30*/  MOV R4, R32 ;  /* 0x0000002000047202 */ /* 0x000fe40000000f00 */
[----:B------:R-:W-:-:S09]  /*7ad40*/  @!P4 CS2R R4, SRZ ;  /* 0x000000000004c805 */ /* 0x000fd2000001ff00 */
[----:B------:R-:W-:Y:S05]  /*7ad50*/  @P0 BRA `(.L_x_2153) ;  /* 0x0000000000180947 */ /* 0x000fea0003800000 */
[----:B------:R-:W-:-:S14]  /*7ad60*/  DSETP.NAN.AND P0, PT, R36, R36, PT ;  /* 0x000000242400722a */ /* 0x000fdc0003f08000 */
[----:B------:R-:W-:Y:S01]  /*7ad70*/  @P0 DADD R4, R36, 2 ;  /* 0x4000000024040429 */ /* 0x000fe20000000000 */
[----:B------:R-:W-:Y:S10]  /*7ad80*/  @P0 BRA `(.L_x_2153) ;  /* 0x00000000000c0947 */ /* 0x000ff40003800000 */
[----:B------:R-:W-:-:S14]  /*7ad90*/  DSETP.NEU.AND P0, PT, |R36|, +INF , PT ;  /* 0x7ff000002400742a */ /* 0x000fdc0003f0d200 */
[----:B------:R-:W-:Y:S02]  /*7ada0*/  @!P0 IMAD.MOV.U32 R4, RZ, RZ, 0x0 ;  /* 0x00000000ff048424 */ /* 0x000fe400078e00ff */
[----:B------:R-:W-:-:S07]  /*7adb0*/  @!P0 IMAD.MOV.U32 R5, RZ, RZ, 0x7ff00000 ;  /* 0x7ff00000ff058424 */ /* 0x000fce00078e00ff */
.L_x_2153:
[----:B------:R-:W-:Y:S05]  /*7adc0*/  BSYNC.RECONVERGENT B0 ;  /* 0x0000000000007941 */ /* 0x000fea0003800200 */
.L_x_2152:
        /* <DEDUP_REMOVED lines=11> */
.L_x_2155:
[----:B------:R-:W-:Y:S05]  /*7ae80*/  BSYNC.RECONVERGENT B0 ;  /* 0x0000000000007941 */ /* 0x000fea0003800200 */
.L_x_2154:
[----:B------:R-:W0:Y:S01]  /*7ae90*/  MUFU.RCP64H R7, R3 ;  /* 0x0000000300077308 */ /* 0x000e220000001800 */
[----:B------:R-:W-:Y:S01]  /*7aea0*/  IMAD.MOV.U32 R6, RZ, RZ, 0x1 ;  /* 0x00000001ff067424 */ /* 0x000fe200078e00ff */
[----:B------:R-:W-:Y:S01]  /*7aeb0*/  DMUL R4, R4, 3 ;  /* 0x4008000004047828 */ /* 0x000fe20000000000 */
[----:B------:R-:W-:Y:S01]  /*7aec0*/  IMAD.MOV.U32 R10, RZ, RZ, 0x55555555 ;  /* 0x55555555ff0a7424 */ /* 0x000fe200078e00ff */
[----:B------:R-:W-:Y:S01]  /*7aed0*/  MOV R21, R99 ;  /* 0x0000006300157202 */ /* 0x000fe20000000f00 */
[----:B------:R-:W-:Y:S01]  /*7aee0*/  IMAD.MOV.U32 R11, RZ, RZ, 0x3fe55555 ;  /* 0x3fe55555ff0b7424 */ /* 0x000fe200078e00ff */
[----:B------:R-:W-:Y:S01]  /*7aef0*/  BSSY.RECONVERGENT B0, `(.L_x_2156) ;  /* 0x0000015000007945 */ /* 0x000fe20003800200 */
[----:B------:R-:W-:Y:S01]  /*7af00*/  IMAD.MOV.U32 R20, RZ, RZ, R98 ;  /* 0x000000ffff147224 */ /* 0x000fe200078e0062 */
[----:B------:R-:W-:-:S03]  /*7af10*/  DSETP.NEU.AND P1, PT, R52, 1, PT ;  /* 0x3ff000003400742a */ /* 0x000fc60003f2d000 */
[----:B------:R-:W-:Y:S01]  /*7af20*/  DADD R12, R52, R10 ;  /* 0x00000000340c7229 */ /* 0x000fe2000000000a */
[----:B------:R-:W-:Y:S02]  /*7af30*/  FSEL R4, R4, RZ, P2 ;  /* 0x000000ff04047208 */ /* 0x000fe40001000000 */
[----:B------:R-:W-:Y:S01]  /*7af40*/  FSEL R5, R5, 2.125, P2 ;  /* 0x4008000005057808 */ /* 0x000fe20001000000 */
[----:B0-----:R-:W-:-:S06]  /*7af50*/  DFMA R8, -R2, R6, 1 ;  /* 0x3ff000000208742b */ /* 0x001fcc0000000106 */
[----:B------:R-:W-:Y:S02]  /*7af60*/  LOP3.LUT R12, R13, 0x7ff00000, RZ, 0xc0, !PT ;  /* 0x7ff000000d0c7812 */ /* 0x000fe400078ec0ff */
[----:B------:R-:W-:Y:S02]  /*7af70*/  DFMA R8, R8, R8, R8 ;  /* 0x000000080808722b */ /* 0x000fe40000000008 */
[----:B------:R-:W-:-:S06]  /*7af80*/  ISETP.NE.AND P0, PT, R12, 0x7ff00000, PT ;  /* 0x7ff000000c00780c */ /* 0x000fcc0003f05270 */
        /* <DEDUP_REMOVED lines=9> */
[----:B------:R-:W-:Y:S02]  /*7b020*/  @!P0 IMAD.MOV.U32 R32, RZ, RZ, 0x0 ;  /* 0x00000000ff208424 */ /* 0x000fe400078e00ff */
[----:B------:R-:W-:-:S07]  /*7b030*/  @!P0 IMAD.MOV.U32 R33, RZ, RZ, 0x7ff00000 ;  /* 0x7ff00000ff218424 */ /* 0x000fce00078e00ff */
.L_x_2157:
[----:B------:R-:W-:Y:S05]  /*7b040*/  BSYNC.RECONVERGENT B0 ;  /* 0x0000000000007941 */ /* 0x000fea0003800200 */
.L_x_2156:
        /* <DEDUP_REMOVED lines=20> */
.L_x_2159:
[----:B------:R-:W-:Y:S05]  /*7b190*/  BSYNC.RECONVERGENT B0 ;  /* 0x0000000000007941 */ /* 0x000fea0003800200 */
.L_x_2158:
        /* <DEDUP_REMOVED lines=61> */
.L_x_2161:
[----:B------:R-:W-:Y:S05]  /*7b570*/  BSYNC.RECONVERGENT B0 ;  /* 0x0000000000007941 */ /* 0x000fea0003800200 */
.L_x_2160:
[----:B------:R-:W-:Y:S01]  /*7b580*/  BSSY.RECONVERGENT B0, `(.L_x_2162) ;  /* 0x0000006000007945 */ /* 0x000fe20003800200 */
[----:B------:R-:W-:Y:S01]  /*7b590*/  IMAD.MOV.U32 R9, RZ, RZ, 0x40240000 ;  /* 0x40240000ff097424 */ /* 0x000fe200078e00ff */
[----:B------:R-:W-:Y:S01]  /*7b5a0*/  MOV R10, 0x7b5e0 ;  /* 0x0007b5e0000a7802 */ /* 0x000fe20000000f00 */
[----:B------:R-:W-:Y:S02]  /*7b5b0*/  IMAD.MOV.U32 R7, RZ, RZ, RZ ;  /* 0x000000ffff077224 */ /* 0x000fe400078e00ff */
[----:B------:R-:W-:-:S07]  /*7b5c0*/  IMAD.MOV.U32 R6, RZ, RZ, -0x3fc40000 ;  /* 0xc03c0000ff067424 */ /* 0x000fce00078e00ff */
[----:B------:R-:W-:Y:S05]  /*7b5d0*/  CALL.REL.NOINC `($_Z23cooling_function_singledddd$__internal_accurate_pow) ;  /* 0x000012d800a87944 */ /* 0x000fea0003c00000 */
[----:B------:R-:W-:Y:S05]  /*7b5e0*/  BSYNC.RECONVERGENT B0 ;  /* 0x0000000000007941 */ /* 0x000fea0003800200 */
.L_x_2162:
[----:B------:R-:W-:Y:S01]  /*7b5f0*/  DSETP.NEU.AND P0, PT, R16, 1, PT ;  /* 0x3ff000001000742a */ /* 0x000fe20003f0d000 */
[----:B------:R-:W-:Y:S01]  /*7b600*/  UMOV UR4, 0x70a3d70a ;  /* 0x70a3d70a00047882 */ /* 0x000fe20000000000 */
[----:B------:R-:W-:Y:S01]  /*7b610*/  DADD R10, R128, R128 ;  /* 0x00000000800a7229 */ /* 0x000fe20000000080 */
[----:B------:R-:W-:Y:S01]  /*7b620*/  UMOV UR5, 0x401b0a3d ;  /* 0x401b0a3d00057882 */ /* 0x000fe20000000000 */
[----:B------:R-:W-:Y:S01]  /*7b630*/  IMAD.MOV.U32 R12, RZ, RZ, R46 ;  /* 0x000000ffff0c7224 */ /* 0x000fe200078e002e */
        /* <DEDUP_REMOVED lines=8> */
[----:B------:R-:W-:Y:S01]  /*7b6c0*/  MOV R6, 0x1 ;  /* 0x0000000100067802 */ /* 0x000fe20000000f00 */
        /* <DEDUP_REMOVED lines=19> */
[----:B------:R-:W-:Y:S02]  /*7b800*/  IMAD.MOV.U32 R110, RZ, RZ, R8 ;  /* 0x000000ffff6e7224 */ /* 0x000fe400078e0008 */
[----:B------:R-:W-:-:S07]  /*7b810*/  IMAD.MOV.U32 R111, RZ, RZ, R9 ;  /* 0x000000ffff6f7224 */ /* 0x000fce00078e0009 */
.L_x_2164:
[----:B------:R-:W-:Y:S05]  /*7b820*/  BSYNC.RECONVERGENT B0 ;  /* 0x0000000000007941 */ /* 0x000fea0003800200 */
.L_x_2163:
[----:B------:R-:W-:Y:S01]  /*7b830*/  IMAD.MOV.U32 R2, RZ, RZ, R50 ;  /* 0x000000ffff027224 */ /* 0x000fe200078e0032 */
[----:B------:R-:W-:Y:S01]  /*7b840*/  UMOV UR4, 0xac30d1b7 ;  /* 0xac30d1b700047882 */ /* 0x000fe20000000000 */
[----:B------:R-:W-:Y:S01]  /*7b850*/  IMAD.MOV.U32 R3, RZ, RZ, R51 ;  /* 0x000000ffff037224 */ /* 0x000fe200078e0033 */
[----:B------:R-:W-:Y:S01]  /*7b860*/  UMOV UR5, 0x3ccf412a ;  /* 0x3ccf412a00057882 */ /* 0x000fe20000000000 */
[----:B------:R-:W-:Y:S01]  /*7b870*/  FSEL R8, R56, RZ, P1 ;  /* 0x000000ff38087208 */ /* 0x000fe20000800000 */
[----:B------:R-:W-:Y:S01]  /*7b880*/  BSSY.RECONVERGENT B0, `(.L_x_2165) ;  /* 0x000001b000007945 */ /* 0x000fe20003800200 */
[----:B------:R-:W-:Y:S02]  /*7b890*/  FSEL R9, R57, 1.875, P1 ;  /* 0x3ff0000039097808 */ /* 0x000fe40000800000 */
[----:B------:R-:W-:-:S08]  /*7b8a0*/  DMUL R2, R2, 3 ;  /* 0x4008000002027828 */ /* 0x000fd00000000000 */
[----:B------:R-:W-:Y:S01]  /*7b8b0*/  DMUL R12, R126, R2 ;  /* 0x000000027e0c7228 */ /* 0x000fe20000000000 */
[----:B------:R-:W-:-:S05]  /*7b8c0*/  MOV R2, 0x1 ;  /* 0x0000000100027802 */ /* 0x000fca0000000f00 */
[----:B------:R-:W0:Y:S02]  /*7b8d0*/  MUFU.RCP64H R3, R13 ;  /* 0x0000000d00037308 */ /* 0x000e240000001800 */
[----:B0-----:R-:W-:-:S08]  /*7b8e0*/  DFMA R6, -R12, R2, 1 ;  /* 0x3ff000000c06742b */ /* 0x001fd00000000102 */
[----:B------:R-:W-:-:S08]  /*7b8f0*/  DFMA R6, R6, R6, R6 ;  /* 0x000000060606722b */ /* 0x000fd00000000006 */
[----:B------:R-:W-:Y:S01]  /*7b900*/  DFMA R6, R2, R6, R2 ;  /* 0x000000060206722b */ /* 0x000fe20000000002 */
[----:B------:R-:W-:Y:S02]  /*7b910*/  IMAD.MOV.U32 R2, RZ, RZ, R24 ;  /* 0x000000ffff027224 */ /* 0x000fe400078e0018 */
        /* <DEDUP_REMOVED lines=17> */
.L_x_2166:
[----:B------:R-:W-:Y:S05]  /*7ba30*/  BSYNC.RECONVERGENT B0 ;  /* 0x0000000000007941 */ /* 0x000fea0003800200 */
.L_x_2165:
[----:B------:R-:W-:-:S11]  /*7ba40*/  DFMA R110, R4, R110, R8 ;  /* 0x0000006e046e722b */ /* 0x000fd60000000008 */
.L_x_1969:
[----:B------:R-:W-:Y:S05]  /*7ba50*/  BSYNC.RECONVERGENT B6 ;  /* 0x0000000000067941 */ /* 0x000fea0003800200 */
.L_x_1740:
[----:B------:R-:W-:Y:S01]  /*7ba60*/  BSSY.RECONVERGENT B0, `(.L_x_2167) ;  /* 0x0000036000007945 */ /* 0x000fe20003800200 */
[----:B------:R-:W-:Y:S01]  /*7ba70*/  IMAD.MOV.U32 R14, RZ, RZ, 0x0 ;  /* 0x00000000ff0e7424 */ /* 0x000fe200078e00ff */
[----:B------:R-:W-:Y:S01]  /*7ba80*/  MOV R6, R106 ;  /* 0x0000006a00067202 */ /* 0x000fe20000000f00 */
[----:B------:R-:W-:Y:S02]  /*7ba90*/  IMAD.MOV.U32 R15, RZ, RZ, 0x40240000 ;  /* 0x40240000ff0f7424 */ /* 0x000fe400078e00ff */
[----:B------:R-:W-:Y:S02]  /*7baa0*/  IMAD.MOV.U32 R20, RZ, RZ, 0x0 ;  /* 0x00000000ff147424 */ /* 0x000fe400078e00ff */
[----:B------:R-:W-:Y:S02]  /*7bab0*/  IMAD.MOV.U32 R21, RZ, RZ, 0x40340000 ;  /* 0x40340000ff157424 */ /* 0x000fe400078e00ff */
[----:B------:R-:W-:Y:S02]  /*7bac0*/  IMAD.MOV.U32 R7, RZ, RZ, R107 ;  /* 0x000000ffff077224 */ /* 0x000fe400078e006b */
[----:B------:R-:W-:-:S02]  /*7bad0*/  IMAD.MOV.U32 R52, RZ, RZ, R108 ;  /* 0x000000ffff347224 */ /* 0x000fc400078e006c */
[----:B------:R-:W-:-:S07]  /*7bae0*/  IMAD.MOV.U32 R53, RZ, RZ, R109 ;  /* 0x000000ffff357224 */ /* 0x000fce00078e006d */
.L_x_2170:
[----:B------:R-:W-:Y:S01]  /*7baf0*/  DMUL R2, R52, R6 ;  /* 0x0000000634027228 */ /* 0x000fe20000000000 */
[----:B------:R-:W-:Y:S01]  /*7bb00*/  BSSY.RECONVERGENT B2, `(.L_x_2168) ;  /* 0x000001a000027945 */ /* 0x000fe20003800200 */
[----:B------:R-:W-:Y:S01]  /*7bb10*/  DMUL R6, R14, 0.5 ;  /* 0x3fe000000e067828 */ /* 0x000fe20000000000 */
[----:B------:R-:W-:Y:S01]  /*7bb20*/  IMAD.MOV.U32 R100, RZ, RZ, R14 ;  /* 0x000000ffff647224 */ /* 0x000fe200078e000e */
[----:B------:R-:W-:Y:S01]  /*7bb30*/  DADD R32, R20, R20 ;  /* 0x0000000014207229 */ /* 0x000fe20000000014 */
[----:B------:R-:W-:Y:S01]  /*7bb40*/  MOV R101, R15 ;  /* 0x0000000f00657202 */ /* 0x000fe20000000f00 */
[----:B------:R-:W-:Y:S01]  /*7bb50*/  IMAD.MOV.U32 R56, RZ, RZ, R20 ;  /* 0x000000ffff387224 */ /* 0x000fe200078e0014 */
[----:B------:R-:W-:Y:S01]  /*7bb60*/  MOV R4, R46 ;  /* 0x0000002e00047202 */ /* 0x000fe20000000f00 */
        /* <DEDUP_REMOVED lines=12> */
[----:B------:R-:W-:Y:S01]  /*7bc30*/  FSEL R53, R20, R32, !P1 ;  /* 0x0000002014357208 */ /* 0x000fe20004800000 */
[----:B------:R-:W-:-:S02]  /*7bc40*/  IMAD.MOV.U32 R2, RZ, RZ, R48 ;  /* 0x000000ffff027224 */ /* 0x000fc400078e0030 */
[----:B------:R-:W-:Y:S02]  /*7bc50*/  IMAD.MOV.U32 R14, RZ, RZ, R6 ;  /* 0x000000ffff0e7224 */ /* 0x000fe400078e0006 */
[----:B------:R-:W-:Y:S02]  /*7bc60*/  IMAD.MOV.U32 R15, RZ, RZ, R7 ;  /* 0x000000ffff0f7224 */ /* 0x000fe400078e0007 */
[----:B------:R-:W-:Y:S02]  /*7bc70*/  IMAD.MOV.U32 R20, RZ, RZ, R32 ;  /* 0x000000ffff147224 */ /* 0x000fe400078e0020 */
[----:B------:R-:W-:-:S07]  /*7bc80*/  IMAD.MOV.U32 R21, RZ, RZ, R33 ;  /* 0x000000ffff157224 */ /* 0x000fce00078e0021 */
[----:B------:R-:W-:Y:S05]  /*7bc90*/  CALL.REL.NOINC `($_Z23cooling_function_singledddd$_Z7trans_fddddd) ;  /* 0x0000125800dc7944 */ /* 0x000fea0003c00000 */
[----:B------:R-:W-:Y:S05]  /*7bca0*/  BSYNC.RECONVERGENT B2 ;  /* 0x0000000000027941 */ /* 0x000fea0003800200 */
.L_x_2168:
[----:B------:R-:W-:Y:S01]  /*7bcb0*/  BSSY.RECONVERGENT B2, `(.L_x_2169) ;  /* 0x000000f000027945 */ /* 0x000fe20003800200 */
[----:B------:R-:W-:Y:S01]  /*7bcc0*/  MOV R12, R53 ;  /* 0x00000035000c7202 */ /* 0x000fe20000000f00 */
        /* <DEDUP_REMOVED lines=14> */
.L_x_2169:
[----:B------:R-:W-:Y:S05]  /*7bdb0*/  @P1 BRA `(.L_x_2170) ;  /* 0xfffffffc004c1947 */ /* 0x000fea000383ffff */
[----:B------:R-:W-:Y:S05]  /*7bdc0*/  BSYNC.RECONVERGENT B0 ;  /* 0x0000000000007941 */ /* 0x000fea0003800200 */
.L_x_2167:
        /* <DEDUP_REMOVED lines=11> */
.L_x_2197:
        /* <DEDUP_REMOVED lines=23> */
.L_x_2173:
[----:B------:R-:W-:Y:S05]  /*7bff0*/  BSYNC.RECONVERGENT B1 ;  /* 0x0000000000017941 */ /* 0x000fea0003800200 */
.L_x_2172:
        /* <DEDUP_REMOVED lines=15> */
.L_x_2174:
[----:B------:R-:W-:Y:S01]  /*7c0f0*/  IMAD.MOV.U32 R54, RZ, RZ, R6 ;  /* 0x000000ffff367224 */ /* 0x000fe200078e0006 */
[----:B------:R-:W-:Y:S01]  /*7c100*/  UMOV UR4, 0x88e368f1 ;  /* 0x88e368f100047882 */ /* 0x000fe20000000000 */
[----:B------:R-:W-:Y:S01]  /*7c110*/  IMAD.MOV.U32 R55, RZ, RZ, R7 ;  /* 0x000000ffff377224 */ /* 0x000fe200078e0007 */
[----:B------:R-:W-:-:S05]  /*7c120*/  UMOV UR5, 0x3ee4f8b5 ;  /* 0x3ee4f8b500057882 */ /* 0x000fca0000000000 */
[----:B------:R-:W-:-:S06]  /*7c130*/  DSETP.NEU.AND P0, PT, R54, RZ, PT ;  /* 0x000000ff3600722a */ /* 0x000fcc0003f0d000 */
[----:B------:R-:W-:Y:S01]  /*7c140*/  DSETP.GEU.AND P0, PT, |R14|, UR4, P0 ;  /* 0x000000040e007e2a */ /* 0x000fe2000870e200 */
[----:B------:R-:W-:Y:S01]  /*7c150*/  IMAD.MOV.U32 R14, RZ, RZ, R20 ;  /* 0x000000ffff0e7224 */ /* 0x000fe200078e0014 */
[----:B------:R-:W-:-:S12]  /*7c160*/  MOV R15, R21 ;  /* 0x00000015000f7202 */ /* 0x000fd80000000f00 */
        /* <DEDUP_REMOVED lines=24> */
.L_x_2177:
[----:B------:R-:W-:Y:S05]  /*7c2f0*/  BSYNC.RECONVERGENT B1 ;  /* 0x0000000000017941 */ /* 0x000fea0003800200 */
.L_x_2176:
        /* <DEDUP_REMOVED lines=15> */
.L_x_2178:
        /* <DEDUP_REMOVED lines=32> */
.L_x_2180:
[----:B------:R-:W-:Y:S05]  /*7c5f0*/  BSYNC.RECONVERGENT B1 ;  /* 0x0000000000017941 */ /* 0x000fea0003800200 */
.L_x_2179:
        /* <DEDUP_REMOVED lines=15> */
.L_x_2181:
        /* <DEDUP_REMOVED lines=32> */
.L_x_2183:
[----:B------:R-:W-:Y:S05]  /*7c8f0*/  BSYNC.RECONVERGENT B1 ;  /* 0x0000000000017941 */ /* 0x000fea0003800200 */
.L_x_2182:
        /* <DEDUP_REMOVED lines=15> */
.L_x_2184:
        /* <DEDUP_REMOVED lines=32> */
.L_x_2186:
[----:B------:R-:W-:Y:S05]  /*7cbf0*/  BSYNC.RECONVERGENT B1 ;  /* 0x0000000000017941 */ /* 0x000fea0003800200 */
.L_x_2185:
        /* <DEDUP_REMOVED lines=15> */
.L_x_2187:
        /* <DEDUP_REMOVED lines=32> */
.L_x_2189:
[----:B------:R-:W-:Y:S05]  /*7cef0*/  BSYNC.RECONVERGENT B1 ;  /* 0x0000000000017941 */ /* 0x000fea0003800200 */
.L_x_2188:
        /* <DEDUP_REMOVED lines=15> */
.L_x_2190:
        /* <DEDUP_REMOVED lines=32> */
.L_x_2192:
[----:B------:R-:W-:Y:S05]  /*7d1f0*/  BSYNC.RECONVERGENT B1 ;  /* 0x0000000000017941 */ /* 0x000fea0003800200 */
.L_x_2191:
        /* <DEDUP_REMOVED lines=15> */
.L_x_2193:
[----:B------:R-:W-:Y:S01]  /*7d2f0*/  DSETP.NEU.AND P0, PT, R6, RZ, PT ;  /* 0x000000ff0600722a */ /* 0x000fe20003f0d000 */
[----:B------:R-:W-:Y:S01]  /*7d300*/  UMOV UR4, 0x88e368f1 ;  /* 0x88e368f100047882 */ /* 0x000fe20000000000 */
[----:B------:R-:W-:-:S04]  /*7d310*/  UMOV UR5, 0x3ee4f8b5 ;  /* 0x3ee4f8b500057882 */ /* 0x000fc80000000000 */
[----:B------:R-:W-:Y:S01]  /*7d320*/  DSETP.LT.OR P0, PT, |R14|, UR4, !P0 ;  /* 0x000000040e007e2a */ /* 0x000fe2000c701600 */
[----:B------:R-:W-:Y:S01]  /*7d330*/  MOV R14, R54 ;  /* 0x00000036000e7202 */ /* 0x000fe20000000f00 */
[----:B------:R-:W-:-:S12]  /*7d340*/  IMAD.MOV.U32 R15, RZ, RZ, R55 ;  /* 0x000000ffff0f7224 */ /* 0x000fd800078e0037 */
[----:B------:R-:W-:Y:S05]  /*7d350*/  @P0 BRA `(.L_x_2175) ;  /* 0x0000000000d80947 */ /* 0x000fea0003800000 */
[----:B------:R-:W-:Y:S01]  /*7d360*/  IMAD.MOV.U32 R20, RZ, RZ, R6 ;  /* 0x000000ffff147224 */ /* 0x000fe200078e0006 */
[----:B------:R-:W-:Y:S01]  /*7d370*/  DADD R52, -R54, R52 ;  /* 0x0000000036347229 */ /* 0x000fe20000000134 */
[----:B------:R-:W-:Y:S01]  /*7d380*/  IMAD.MOV.U32 R21, RZ, RZ, R7 ;  /* 0x000000ffff157224 */ /* 0x000fe200078e0007 */
[----:B------:R-:W-:Y:S01]  /*7d390*/  BSSY.RECONVERGENT B1, `(.L_x_2194) ;  /* 0x0000016000017945 */ /* 0x000fe20003800200 */
[----:B------:R-:W-:-:S04]  /*7d3a0*/  IMAD.MOV.U32 R2, RZ, RZ, 0x1 ;  /* 0x00000001ff027424 */ /* 0x000fc800078e00ff */
[C---:B------:R-:W-:Y:S02]  /*7d3b0*/  DADD R10, R20.reuse, -R56 ;  /* 0x00000000140a7229 */ /* 0x040fe40000000838 */
[----:B------:R-:W-:-:S04]  /*7d3c0*/  DMUL R8, R20, R52 ;  /* 0x0000003414087228 */ /* 0x000fc80000000000 */
[----:B------:R-:W0:Y:S06]  /*7d3d0*/  MUFU.RCP64H R3, R11 ;  /* 0x0000000b00037308 */ /* 0x000e2c0000001800 */
        /* <DEDUP_REMOVED lines=17> */
.L_x_2195:
[----:B------:R-:W-:Y:S05]  /*7d4f0*/  BSYNC.RECONVERGENT B1 ;  /* 0x0000000000017941 */ /* 0x000fea0003800200 */
.L_x_2194:
        /* <DEDUP_REMOVED lines=15> */
.L_x_2196:
        /* <DEDUP_REMOVED lines=13> */
.L_x_2175:
[----:B------:R-:W-:Y:S05]  /*7d6c0*/  BSYNC.RECONVERGENT B0 ;  /* 0x0000000000007941 */ /* 0x000fea0003800200 */
.L_x_2171:
        /* <DEDUP_REMOVED lines=26> */
.L_x_2199:
[----:B------:R-:W-:Y:S05]  /*7d870*/  BSYNC.RECONVERGENT B0 ;  /* 0x0000000000007941 */ /* 0x000fea0003800200 */
.L_x_2198:
        /* <DEDUP_REMOVED lines=79> */
.L_x_2201:
[----:B------:R-:W-:Y:S01]  /*7dd70*/  IMAD.MOV.U32 R4, RZ, RZ, 0x0 ;  /* 0x00000000ff047424 */ /* 0x000fe200078e00ff */
[----:B------:R-:W-:Y:S01]  /*7dd80*/  LOP3.LUT P0, RZ, R3, 0x7fffffff, RZ, 0xc0, !PT ;  /* 0x7fffffff03ff7812 */ /* 0x000fe2000780c0ff */
[----:B------:R-:W-:-:S06]  /*7dd90*/  IMAD.MOV.U32 R5, RZ, RZ, 0x7ff00000 ;  /* 0x7ff00000ff057424 */ /* 0x000fcc00078e00ff */
[----:B------:R-:W-:-:S10]  /*7dda0*/  DFMA R4, R2, R4, +INF ;  /* 0x7ff000000204742b */ /* 0x000fd40000000004 */
[----:B------:R-:W-:Y:S02]  /*7ddb0*/  FSEL R2, R4, RZ, P0 ;  /* 0x000000ff04027208 */ /* 0x000fe40000000000 */
[----:B------:R-:W-:-:S07]  /*7ddc0*/  FSEL R3, R5, -QNAN , P0 ;  /* 0xfff0000005037808 */ /* 0x000fce0000000000 */
.L_x_2202:
[----:B------:R-:W-:Y:S05]  /*7ddd0*/  BSYNC.RECONVERGENT B0 ;  /* 0x0000000000007941 */ /* 0x000fea0003800200 */
.L_x_2200:
[----:B------:R-:W0:Y:S01]  /*7dde0*/  MUFU.RCP64H R5, R87 ;  /* 0x0000005700057308 */ /* 0x000e220000001800 */
[----:B------:R-:W-:Y:S01]  /*7ddf0*/  IMAD.MOV.U32 R4, RZ, RZ, 0x1 ;  /* 0x00000001ff047424 */ /* 0x000fe200078e00ff */
[----:B------:R-:W-:Y:S01]  /*7de00*/  FSETP.GEU.AND P1, PT, |R3|, 6.5827683646048100446e-37, PT ;  /* 0x036000000300780b */ /* 0x000fe20003f2e200 */
[----:B------:R-:W-:Y:S01]  /*7de10*/  BSSY.RECONVERGENT B0, `(.L_x_2203) ;  /* 0x0000013000007945 */ /* 0x000fe20003800200 */
[----:B------:R-:W-:-:S03]  /*7de20*/  DMUL R54, R84, R34 ;  /* 0x0000002254367228 */ /* 0x000fc60000000000 */
        /* <DEDUP_REMOVED lines=17> */
.L_x_2204:
[----:B------:R-:W-:Y:S05]  /*7df40*/  BSYNC.RECONVERGENT B0 ;  /* 0x0000000000007941 */ /* 0x000fea0003800200 */
.L_x_2203:
[----:B------:R-:W-:Y:S01]  /*7df50*/  DADD R56, R8, 1 ;  /* 0x3ff0000008387429 */ /* 0x000fe20000000000 */
[----:B------:R-:W-:Y:S01]  /*7df60*/  BSSY.RECONVERGENT B6, `(.L_x_2205) ;  /* 0x000000c000067945 */ /* 0x000fe20003800200 */
[----:B------:R-:W-:-:S06]  /*7df70*/  DSETP.GEU.AND P1, PT, R54, RZ, PT ;  /* 0x000000ff3600722a */ /* 0x000fcc0003f2e000 */
[----:B------:R-:W-:-:S14]  /*7df80*/  DSETP.GTU.AND P0, PT, R56, RZ, PT ;  /* 0x000000ff3800722a */ /* 0x000fdc0003f0c000 */
        /* <DEDUP_REMOVED lines=9> */
.L_x_2206:
[----:B------:R-:W-:Y:S05]  /*7e020*/  BSYNC.RECONVERGENT B6 ;  /* 0x0000000000067941 */ /* 0x000fea0003800200 */
.L_x_2205:
        /* <DEDUP_REMOVED lines=84> */
.L_x_2210:
[----:B------:R-:W-:Y:S01]  /*7e570*/  IMAD.MOV.U32 R6, RZ, RZ, 0x0 ;  /* 0x00000000ff067424 */ /* 0x000fe200078e00ff */
[----:B------:R-:W-:Y:S01]  /*7e580*/  LOP3.LUT P0, RZ, R5, 0x7fffffff, RZ, 0xc0, !PT ;  /* 0x7fffffff05ff7812 */ /* 0x000fe2000780c0ff */
[----:B------:R-:W-:-:S06]  /*7e590*/  IMAD.MOV.U32 R7, RZ, RZ, 0x7ff00000 ;  /* 0x7ff00000ff077424 */ /* 0x000fcc00078e00ff */
[----:B------:R-:W-:-:S10]  /*7e5a0*/  DFMA R6, R4, R6, +INF ;  /* 0x7ff000000406742b */ /* 0x000fd40000000006 */
[----:B------:R-:W-:Y:S02]  /*7e5b0*/  FSEL R4, R6, RZ, P0 ;  /* 0x000000ff06047208 */ /* 0x000fe40000000000 */
[----:B------:R-:W-:-:S07]  /*7e5c0*/  FSEL R5, R7, -QNAN , P0 ;  /* 0xfff0000007057808 */ /* 0x000fce0000000000 */
.L_x_2211:
[----:B------:R-:W-:Y:S05]  /*7e5d0*/  BSYNC.RECONVERGENT B0 ;  /* 0x0000000000007941 */ /* 0x000fea0003800200 */
.L_x_2209:
        /* <DEDUP_REMOVED lines=24> */
.L_x_2213:
[----:B------:R-:W-:Y:S05]  /*7e760*/  BSYNC.RECONVERGENT B0 ;  /* 0x0000000000007941 */ /* 0x000fea0003800200 */
.L_x_2212:
        /* <DEDUP_REMOVED lines=28> */
.L_x_2215:
[----:B------:R-:W-:Y:S05]  /*7e930*/  BSYNC.RECONVERGENT B0 ;  /* 0x0000000000007941 */ /* 0x000fea0003800200 */
.L_x_2214:
        /* <DEDUP_REMOVED lines=24> */
.L_x_2217:
[----:B------:R-:W-:Y:S05]  /*7eac0*/  BSYNC.RECONVERGENT B0 ;  /* 0x0000000000007941 */ /* 0x000fea0003800200 */
.L_x_2216:
        /* <DEDUP_REMOVED lines=26> */
.L_x_2219:
[----:B------:R-:W-:Y:S05]  /*7ec70*/  BSYNC.RECONVERGENT B0 ;  /* 0x0000000000007941 */ /* 0x000fea0003800200 */
.L_x_2218:
        /* <DEDUP_REMOVED lines=24> */
.L_x_2221:
[----:B------:R-:W-:Y:S05]  /*7ee00*/  BSYNC.RECONVERGENT B0 ;  /* 0x0000000000007941 */ /* 0x000fea0003800200 */
.L_x_2220:
        /* <DEDUP_REMOVED lines=25> */
.L_x_2223:
[----:B------:R-:W-:Y:S05]  /*7efa0*/  BSYNC.RECONVERGENT B0 ;  /* 0x0000000000007941 */ /* 0x000fea0003800200 */
.L_x_2222:
        /* <DEDUP_REMOVED lines=25> */
.L_x_2225:
[----:B------:R-:W-:Y:S05]  /*7f140*/  BSYNC.RECONVERGENT B0 ;  /* 0x0000000000007941 */ /* 0x000fea0003800200 */
.L_x_2224:
        /* <DEDUP_REMOVED lines=78> */
.L_x_2227:
[----:B------:R-:W-:Y:S01]  /*7f630*/  MOV R6, 0x0 ;  /* 0x0000000000067802 */ /* 0x000fe20000000f00 */
[----:B------:R-:W-:Y:S01]  /*7f640*/  IMAD.MOV.U32 R7, RZ, RZ, 0x7ff00000 ;  /* 0x7ff00000ff077424 */ /* 0x000fe200078e00ff */
[----:B------:R-:W-:-:S05]  /*7f650*/  LOP3.LUT P0, RZ, R5, 0x7fffffff, RZ, 0xc0, !PT ;  /* 0x7fffffff05ff7812 */ /* 0x000fca000780c0ff */
[----:B------:R-:W-:-:S10]  /*7f660*/  DFMA R6, R4, R6, +INF ;  /* 0x7ff000000406742b */ /* 0x000fd40000000006 */
[----:B------:R-:W-:Y:S02]  /*7f670*/  FSEL R4, R6, RZ, P0 ;  /* 0x000000ff06047208 */ /* 0x000fe40000000000 */
[----:B------:R-:W-:-:S07]  /*7f680*/  FSEL R5, R7, -QNAN , P0 ;  /* 0xfff0000007057808 */ /* 0x000fce0000000000 */
.L_x_2228:
[----:B------:R-:W-:Y:S05]  /*7f690*/  BSYNC.RECONVERGENT B0 ;  /* 0x0000000000007941 */ /* 0x000fea0003800200 */
.L_x_2226:
        /* <DEDUP_REMOVED lines=14> */
.L_x_2231:
[----:B------:R-:W-:Y:S05]  /*7f780*/  BRA `(.L_x_2230) ;  /* 0x0000005c00287947 */ /* 0x000fea0003800000 */
.L_x_2229:
        /* <DEDUP_REMOVED lines=16> */
.L_x_2233:
[----:B------:R-:W-:Y:S05]  /*7f890*/  BSYNC.RECONVERGENT B0 ;  /* 0x0000000000007941 */ /* 0x000fea0003800200 */
.L_x_2232:
[----:B------:R-:W-:Y:S01]  /*7f8a0*/  IMAD.MOV.U32 R20, RZ, RZ, R8 ;  /* 0x000000ffff147224 */ /* 0x000fe200078e0008 */
[----:B------:R-:W-:Y:S01]  /*7f8b0*/  MOV R6, R8 ;  /* 0x0000000800067202 */ /* 0x000fe20000000f00 */
[--C-:B------:R-:W-:Y:S02]  /*7f8c0*/  IMAD.MOV.U32 R21, RZ, RZ, R9.reuse ;  /* 0x000000ffff157224 */ /* 0x100fe400078e0009 */
[----:B------:R-:W-:Y:S02]  /*7f8d0*/  IMAD.MOV.U32 R7, RZ, RZ, R9 ;  /* 0x000000ffff077224 */ /* 0x000fe400078e0009 */
[----:B------:R-:W-:Y:S02]  /*7f8e0*/  IMAD.MOV.U32 R0, RZ, RZ, 0x1 ;  /* 0x00000001ff007424 */ /* 0x000fe400078e00ff */
[----:B------:R-:W-:Y:S02]  /*7f8f0*/  IMAD.MOV.U32 R32, RZ, RZ, R56 ;  /* 0x000000ffff207224 */ /* 0x000fe400078e0038 */
[----:B------:R-:W-:-:S07]  /*7f900*/  IMAD.MOV.U32 R33, RZ, RZ, R57 ;  /* 0x000000ffff217224 */ /* 0x000fce00078e0039 */
.L_x_2267:
        /* <DEDUP_REMOVED lines=22> */
.L_x_2235:
[----:B------:R-:W-:Y:S05]  /*7fa70*/  BSYNC.RECONVERGENT B0 ;  /* 0x0000000000007941 */ /* 0x000fea0003800200 */
.L_x_2234:
        /* <DEDUP_REMOVED lines=29> */
.L_x_2238:
[----:B------:R-:W-:Y:S05]  /*7fc50*/  BSYNC.RECONVERGENT B0 ;  /* 0x0000000000007941 */ /* 0x000fea0003800200 */
.L_x_2237:
        /* <DEDUP_REMOVED lines=29> */
.L_x_2240:
[----:B------:R-:W-:Y:S05]  /*7fe30*/  BSYNC.RECONVERGENT B0 ;  /* 0x0000000000007941 */ /* 0x000fea0003800200 */
.L_x_2239:
        /* <DEDUP_REMOVED lines=29> */
.L_x_2242:
[----:B------:R-:W-:Y:S05]  /*80010*/  BSYNC.RECONVERGENT B0 ;  /* 0x0000000000007941 */ /* 0x000fea0003800200 */
.L_x_2241:
        /* <DEDUP_REMOVED lines=29> */
.L_x_2244:
[----:B------:R-:W-:Y:S05]  /*801f0*/  BSYNC.RECONVERGENT B0 ;  /* 0x0000000000007941 */ /* 0x000fea0003800200 */
.L_x_2243:
        /* <DEDUP_REMOVED lines=29> */
.L_x_2246:
[----:B------:R-:W-:Y:S05]  /*803d0*/  BSYNC.RECONVERGENT B0 ;  /* 0x0000000000007941 */ /* 0x000fea0003800200 */
.L_x_2245:
        /* <DEDUP_REMOVED lines=29> */
.L_x_2248:
[----:B------:R-:W-:Y:S05]  /*805b0*/  BSYNC.RECONVERGENT B0 ;  /* 0x0000000000007941 */ /* 0x000fea0003800200 */
.L_x_2247:
        /* <DEDUP_REMOVED lines=29> */
.L_x_2250:
[----:B------:R-:W-:Y:S05]  /*80790*/  BSYNC.RECONVERGENT B0 ;  /* 0x0000000000007941 */ /* 0x000fea0003800200 */
.L_x_2249:
        /* <DEDUP_REMOVED lines=29> */
.L_x_2252:
[----:B------:R-:W-:Y:S05]  /*80970*/  BSYNC.RECONVERGENT B0 ;  /* 0x0000000000007941 */ /* 0x000fea0003800200 */
.L_x_2251:
        /* <DEDUP_REMOVED lines=29> */
.L_x_2254:
[----:B------:R-:W-:Y:S05]  /*80b50*/  BSYNC.RECONVERGENT B0 ;  /* 0x0000000000007941 */ /* 0x000fea0003800200 */
.L_x_2253:
        /* <DEDUP_REMOVED lines=29> */
.L_x_2256:
[----:B------:R-:W-:Y:S05]  /*80d30*/  BSYNC.RECONVERGENT B0 ;  /* 0x0000000000007941 */ /* 0x000fea0003800200 */
.L_x_2255:
        /* <DEDUP_REMOVED lines=29> */
.L_x_2258:
[----:B------:R-:W-:Y:S05]  /*80f10*/  BSYNC.RECONVERGENT B0 ;  /* 0x0000000000007941 */ /* 0x000fea0003800200 */
.L_x_2257:
        /* <DEDUP_REMOVED lines=29> */
.L_x_2260:
[----:B------:R-:W-:Y:S05]  /*810f0*/  BSYNC.RECONVERGENT B0 ;  /* 0x0000000000007941 */ /* 0x000fea0003800200 */
.L_x_2259:
        /* <DEDUP_REMOVED lines=29> */
.L_x_2262:
[----:B------:R-:W-:Y:S05]  /*812d0*/  BSYNC.RECONVERGENT B0 ;  /* 0x0000000000007941 */ /* 0x000fea0003800200 */
.L_x_2261:
        /* <DEDUP_REMOVED lines=29> */
.L_x_2264:
[----:B------:R-:W-:Y:S05]  /*814b0*/  BSYNC.RECONVERGENT B0 ;  /* 0x0000000000007941 */ /* 0x000fea0003800200 */
.L_x_2263:
        /* <DEDUP_REMOVED lines=29> */
.L_x_2266:
[----:B------:R-:W-:Y:S05]  /*81690*/  BSYNC.RECONVERGENT B0 ;  /* 0x0000000000007941 */ /* 0x000fea0003800200 */
.L_x_2265:
        /* <DEDUP_REMOVED lines=18> */
.L_x_2268:
[----:B------:R-:W-:Y:S05]  /*817c0*/  BRA `(.L_x_2230) ;  /* 0x0000003c00187947 */ /* 0x000fea0003800000 */
.L_x_2236:
        /* <DEDUP_REMOVED lines=77> */
.L_x_2270:
[----:B------:R-:W-:Y:S01]  /*81ca0*/  IMAD.MOV.U32 R8, RZ, RZ, 0x0 ;  /* 0x00000000ff087424 */ /* 0x000fe200078e00ff */
[----:B------:R-:W-:Y:S01]  /*81cb0*/  LOP3.LUT P0, RZ, R15, 0x7fffffff, RZ, 0xc0, !PT ;  /* 0x7fffffff0fff7812 */ /* 0x000fe2000780c0ff */
[----:B------:R-:W-:-:S06]  /*81cc0*/  IMAD.MOV.U32 R9, RZ, RZ, 0x7ff00000 ;  /* 0x7ff00000ff097424 */ /* 0x000fcc00078e00ff */
[----:B------:R-:W-:-:S10]  /*81cd0*/  DFMA R8, R14, R8, +INF ;  /* 0x7ff000000e08742b */ /* 0x000fd40000000008 */
[----:B------:R-:W-:Y:S02]  /*81ce0*/  FSEL R8, R8, RZ, P0 ;  /* 0x000000ff08087208 */ /* 0x000fe40000000000 */
[----:B------:R-:W-:-:S07]  /*81cf0*/  FSEL R9, R9, -QNAN , P0 ;  /* 0xfff0000009097808 */ /* 0x000fce0000000000 */
.L_x_2271:
[----:B------:R-:W-:Y:S05]  /*81d00*/  BSYNC.RECONVERGENT B0 ;  /* 0x0000000000007941 */ /* 0x000fea0003800200 */
.L_x_2269:
        /* <DEDUP_REMOVED lines=62> */
.L_x_2273:
[----:B------:R-:W-:Y:S05]  /*820f0*/  BSYNC.RECONVERGENT B0 ;  /* 0x0000000000007941 */ /* 0x000fea0003800200 */
.L_x_2272:
[----:B------:R-:W-:Y:S01]  /*82100*/  DMUL R60, R60, R6 ;  /* 0x000000063c3c7228 */ /* 0x000fe20000000000 */
[----:B------:R-:W-:Y:S10]  /*82110*/  BRA `(.L_x_2230) ;  /* 0x0000003000c47947 */ /* 0x000ff40003800000 */
.L_x_2208:
        /* <DEDUP_REMOVED lines=80> */
.L_x_2275:
[----:B------:R-:W-:Y:S01]  /*82620*/  MOV R4, 0x0 ;  /* 0x0000000000047802 */ /* 0x000fe20000000f00 */
[----:B------:R-:W-:Y:S01]  /*82630*/  IMAD.MOV.U32 R5, RZ, RZ, 0x7ff00000 ;  /* 0x7ff00000ff057424 */ /* 0x000fe200078e00ff */
[----:B------:R-:W-:-:S05]  /*82640*/  LOP3.LUT P0, RZ, R3, 0x7fffffff, RZ, 0xc0, !PT ;  /* 0x7fffffff03ff7812 */ /* 0x000fca000780c0ff */
[----:B------:R-:W-:-:S10]  /*82650*/  DFMA R4, R2, R4, +INF ;  /* 0x7ff000000204742b */ /* 0x000fd40000000004 */
[----:B------:R-:W-:Y:S02]  /*82660*/  FSEL R70, R4, RZ, P0 ;  /* 0x000000ff04467208 */ /* 0x000fe40000000000 */
[----:B------:R-:W-:-:S07]  /*82670*/  FSEL R71, R5, -QNAN , P0 ;  /* 0xfff0000005477808 */ /* 0x000fce0000000000 */
.L_x_2276:
[----:B------:R-:W-:Y:S05]  /*82680*/  BSYNC.RECONVERGENT B0 ;  /* 0x0000000000007941 */ /* 0x000fea0003800200 */
.L_x_2274:
        /* <DEDUP_REMOVED lines=24> */
.L_x_2278:
[----:B------:R-:W-:Y:S05]  /*82810*/  BSYNC.RECONVERGENT B0 ;  /* 0x0000000000007941 */ /* 0x000fea0003800200 */
.L_x_2277:
        /* <DEDUP_REMOVED lines=28> */
.L_x_2280:
[----:B------:R-:W-:Y:S05]  /*829e0*/  BSYNC.RECONVERGENT B0 ;  /* 0x0000000000007941 */ /* 0x000fea0003800200 */
.L_x_2279:
        /* <DEDUP_REMOVED lines=24> */
.L_x_2282:
[----:B------:R-:W-:Y:S05]  /*82b70*/  BSYNC.RECONVERGENT B0 ;  /* 0x0000000000007941 */ /* 0x000fea0003800200 */
.L_x_2281:
        /* <DEDUP_REMOVED lines=26> */
.L_x_2284:
[----:B------:R-:W-:Y:S05]  /*82d20*/  BSYNC.RECONVERGENT B0 ;  /* 0x0000000000007941 */ /* 0x000fea0003800200 */
.L_x_2283:
        /* <DEDUP_REMOVED lines=24> */
.L_x_2286:
[----:B------:R-:W-:Y:S05]  /*82eb0*/  BSYNC.RECONVERGENT B0 ;  /* 0x0000000000007941 */ /* 0x000fea0003800200 */
.L_x_2285:
        /* <DEDUP_REMOVED lines=25> */
.L_x_2288:
[----:B------:R-:W-:Y:S05]  /*83050*/  BSYNC.RECONVERGENT B0 ;  /* 0x0000000000007941 */ /* 0x000fea0003800200 */
.L_x_2287:
        /* <DEDUP_REMOVED lines=25> */
.L_x_2290:
[----:B------:R-:W-:Y:S05]  /*831f0*/  BSYNC.RECONVERGENT B0 ;  /* 0x0000000000007941 */ /* 0x000fea0003800200 */
.L_x_2289:
        /* <DEDUP_REMOVED lines=78> */
.L_x_2292:
[----:B------:R-:W-:Y:S01]  /*836e0*/  IMAD.MOV.U32 R4, RZ, RZ, 0x0 ;  /* 0x00000000ff047424 */ /* 0x000fe200078e00ff */
[----:B------:R-:W-:Y:S01]  /*836f0*/  LOP3.LUT P0, RZ, R3, 0x7fffffff, RZ, 0xc0, !PT ;  /* 0x7fffffff03ff7812 */ /* 0x000fe2000780c0ff */
[----:B------:R-:W-:-:S06]  /*83700*/  IMAD.MOV.U32 R5, RZ, RZ, 0x7ff00000 ;  /* 0x7ff00000ff057424 */ /* 0x000fcc00078e00ff */
[----:B------:R-:W-:-:S10]  /*83710*/  DFMA R4, R2, R4, +INF ;  /* 0x7ff000000204742b */ /* 0x000fd40000000004 */
[----:B------:R-:W-:Y:S02]  /*83720*/  FSEL R2, R4, RZ, P0 ;  /* 0x000000ff04027208 */ /* 0x000fe40000000000 */
[----:B------:R-:W-:-:S07]  /*83730*/  FSEL R3, R5, -QNAN , P0 ;  /* 0xfff0000005037808 */ /* 0x000fce0000000000 */
.L_x_2293:
[----:B------:R-:W-:Y:S05]  /*83740*/  BSYNC.RECONVERGENT B0 ;  /* 0x0000000000007941 */ /* 0x000fea0003800200 */
.L_x_2291:
[----:B------:R-:W-:Y:S01]  /*83750*/  DFMA R10, R84, R34, 1 ;  /* 0x3ff00000540a742b */ /* 0x000fe20000000022 */
[----:B------:R-:W-:Y:S01]  /*83760*/  BSSY.RECONVERGENT B0, `(.L_x_2294) ;  /* 0x0000014000007945 */ /* 0x000fe20003800200 */
[----:B------:R-:W-:-:S06]  /*83770*/  DADD R70, -R70, R2 ;  /* 0x0000000046467229 */ /* 0x000fcc0000000102 */
[----:B------:R-:W-:-:S06]  /*83780*/  DADD R10, R10, -R56 ;  /* 0x000000000a0a7229 */ /* 0x000fcc0000000838 */
        /* <DEDUP_REMOVED lines=17> */
.L_x_2295:
[----:B------:R-:W-:Y:S05]  /*838a0*/  BSYNC.RECONVERGENT B0 ;  /* 0x0000000000007941 */ /* 0x000fea0003800200 */
.L_x_2294:
        /* <DEDUP_REMOVED lines=9> */
.L_x_2315:
        /* <DEDUP_REMOVED lines=30> */
.L_x_2299:
[----:B------:R-:W-:Y:S05]  /*83b20*/  BSYNC.RECONVERGENT B1 ;  /* 0x0000000000017941 */ /* 0x000fea0003800200 */
.L_x_2298:
        /* <DEDUP_REMOVED lines=24> */
.L_x_2301:
[----:B------:R-:W-:Y:S05]  /*83cb0*/  BSYNC.RECONVERGENT B1 ;  /* 0x0000000000017941 */ /* 0x000fea0003800200 */
.L_x_2300:
        /* <DEDUP_REMOVED lines=42> */
.L_x_2304:
[----:B------:R-:W-:Y:S05]  /*83f60*/  BSYNC.RECONVERGENT B1 ;  /* 0x0000000000017941 */ /* 0x000fea0003800200 */
.L_x_2303:
        /* <DEDUP_REMOVED lines=24> */
.L_x_2306:
[----:B------:R-:W-:Y:S05]  /*840f0*/  BSYNC.RECONVERGENT B1 ;  /* 0x0000000000017941 */ /* 0x000fea0003800200 */
.L_x_2305:
        /* <DEDUP_REMOVED lines=42> */
.L_x_2308:
[----:B------:R-:W-:Y:S05]  /*843a0*/  BSYNC.RECONVERGENT B1 ;  /* 0x0000000000017941 */ /* 0x000fea0003800200 */
.L_x_2307:
        /* <DEDUP_REMOVED lines=24> */
.L_x_2310:
[----:B------:R-:W-:Y:S05]  /*84530*/  BSYNC.RECONVERGENT B1 ;  /* 0x0000000000017941 */ /* 0x000fea0003800200 */
.L_x_2309:
        /* <DEDUP_REMOVED lines=42> */
.L_x_2312:
[----:B------:R-:W-:Y:S05]  /*847e0*/  BSYNC.RECONVERGENT B1 ;  /* 0x0000000000017941 */ /* 0x000fea0003800200 */
.L_x_2311:
        /* <DEDUP_REMOVED lines=25> */
.L_x_2314:
[----:B------:R-:W-:Y:S05]  /*84980*/  BSYNC.RECONVERGENT B1 ;  /* 0x0000000000017941 */ /* 0x000fea0003800200 */
.L_x_2313:
        /* <DEDUP_REMOVED lines=14> */
.L_x_2297:
        /* <DEDUP_REMOVED lines=8> */
.L_x_2302:
[----:B------:R-:W-:Y:S05]  /*84af0*/  BSYNC.RECONVERGENT B7 ;  /* 0x0000000000077941 */ /* 0x000fea0003800200 */
.L_x_2296:
        /* <DEDUP_REMOVED lines=77> */
.L_x_2317:
[----:B------:R-:W-:Y:S01]  /*84fd0*/  IMAD.MOV.U32 R2, RZ, RZ, 0x0 ;  /* 0x00000000ff027424 */ /* 0x000fe200078e00ff */
[----:B------:R-:W-:Y:S01]  /*84fe0*/  LOP3.LUT P0, RZ, R55, 0x7fffffff, RZ, 0xc0, !PT ;  /* 0x7fffffff37ff7812 */ /* 0x000fe2000780c0ff */
[----:B------:R-:W-:-:S06]  /*84ff0*/  IMAD.MOV.U32 R3, RZ, RZ, 0x7ff00000 ;  /* 0x7ff00000ff037424 */ /* 0x000fcc00078e00ff */
[----:B------:R-:W-:-:S10]  /*85000*/  DFMA R2, R54, R2, +INF ;  /* 0x7ff000003602742b */ /* 0x000fd40000000002 */
[----:B------:R-:W-:Y:S02]  /*85010*/  FSEL R2, R2, RZ, P0 ;  /* 0x000000ff02027208 */ /* 0x000fe40000000000 */
[----:B------:R-:W-:-:S07]  /*85020*/  FSEL R3, R3, -QNAN , P0 ;  /* 0xfff0000003037808 */ /* 0x000fce0000000000 */
.L_x_2318:
[----:B------:R-:W-:Y:S05]  /*85030*/  BSYNC.RECONVERGENT B0 ;  /* 0x0000000000007941 */ /* 0x000fea0003800200 */
.L_x_2316:
        /* <DEDUP_REMOVED lines=61> */
.L_x_2320:
[----:B------:R-:W-:Y:S05]  /*85410*/  BSYNC.RECONVERGENT B0 ;  /* 0x0000000000007941 */ /* 0x000fea0003800200 */
.L_x_2319:
[----:B------:R-:W-:-:S11]  /*85420*/  DFMA R60, R2, -R60, 1 ;  /* 0x3ff00000023c742b */ /* 0x000fd6000000083c */
.L_x_2230:
[----:B------:R-:W-:Y:S05]  /*85430*/  BSYNC.RECONVERGENT B6 ;  /* 0x0000000000067941 */ /* 0x000fea0003800200 */
.L_x_2207:
        /* <DEDUP_REMOVED lines=13> */
.L_x_2322:
[----:B------:R-:W-:Y:S05]  /*85510*/  BSYNC.RECONVERGENT B6 ;  /* 0x0000000000067941 */ /* 0x000fea0003800200 */
.L_x_2321:
        /* <DEDUP_REMOVED lines=83> */
.L_x_2326:
[----:B------:R-:W-:Y:S01]  /*85a50*/  IMAD.MOV.U32 R4, RZ, RZ, 0x0 ;  /* 0x00000000ff047424 */ /* 0x000fe200078e00ff */
[----:B------:R-:W-:Y:S01]  /*85a60*/  LOP3.LUT P0, RZ, R3, 0x7fffffff, RZ, 0xc0, !PT ;  /* 0x7fffffff03ff7812 */ /* 0x000fe2000780c0ff */
[----:B------:R-:W-:-:S06]  /*85a70*/  IMAD.MOV.U32 R5, RZ, RZ, 0x7ff00000 ;  /* 0x7ff00000ff057424 */ /* 0x000fcc00078e00ff */
[----:B------:R-:W-:-:S10]  /*85a80*/  DFMA R4, R2, R4, +INF ;  /* 0x7ff000000204742b */ /* 0x000fd40000000004 */
[----:B------:R-:W-:Y:S02]  /*85a90*/  FSEL R2, R4, RZ, P0 ;  /* 0x000000ff04027208 */ /* 0x000fe40000000000 */
[----:B------:R-:W-:-:S07]  /*85aa0*/  FSEL R3, R5, -QNAN , P0 ;  /* 0xfff0000005037808 */ /* 0x000fce0000000000 */
.L_x_2327:
[----:B------:R-:W-:Y:S05]  /*85ab0*/  BSYNC.RECONVERGENT B0 ;  /* 0x0000000000007941 */ /* 0x000fea0003800200 */
.L_x_2325:
        /* <DEDUP_REMOVED lines=24> */
.L_x_2329:
[----:B------:R-:W-:Y:S05]  /*85c40*/  BSYNC.RECONVERGENT B0 ;  /* 0x0000000000007941 */ /* 0x000fea0003800200 */
.L_x_2328:
        /* <DEDUP_REMOVED lines=28> */
.L_x_2331:
[----:B------:R-:W-:Y:S05]  /*85e10*/  BSYNC.RECONVERGENT B0 ;  /* 0x0000000000007941 */ /* 0x000fea0003800200 */
.L_x_2330:
        /* <DEDUP_REMOVED lines=24> */
.L_x_2333:
[----:B------:R-:W-:Y:S05]  /*85fa0*/  BSYNC.RECONVERGENT B0 ;  /* 0x0000000000007941 */ /* 0x000fea0003800200 */
.L_x_2332:
        /* <DEDUP_REMOVED lines=26> */
.L_x_2335:
[----:B------:R-:W-:Y:S05]  /*86150*/  BSYNC.RECONVERGENT B0 ;  /* 0x0000000000007941 */ /* 0x000fea0003800200 */
.L_x_2334:
        /* <DEDUP_REMOVED lines=24> */
.L_x_2337:
[----:B------:R-:W-:Y:S05]  /*862e0*/  BSYNC.RECONVERGENT B0 ;  /* 0x0000000000007941 */ /* 0x000fea0003800200 */
.L_x_2336:
        /* <DEDUP_REMOVED lines=25> */
.L_x_2339:
[----:B------:R-:W-:Y:S05]  /*86480*/  BSYNC.RECONVERGENT B0 ;  /* 0x0000000000007941 */ /* 0x000fea0003800200 */
.L_x_2338:
        /* <DEDUP_REMOVED lines=25> */
.L_x_2341:
[----:B------:R-:W-:Y:S05]  /*86620*/  BSYNC.RECONVERGENT B0 ;  /* 0x0000000000007941 */ /* 0x000fea0003800200 */
.L_x_2340:
        /* <DEDUP_REMOVED lines=78> */
.L_x_2343:
[----:B------:R-:W-:Y:S01]  /*86b10*/  IMAD.MOV.U32 R6, RZ, RZ, 0x0 ;  /* 0x00000000ff067424 */ /* 0x000fe200078e00ff */
[----:B------:R-:W-:Y:S01]  /*86b20*/  LOP3.LUT P0, RZ, R5, 0x7fffffff, RZ, 0xc0, !PT ;  /* 0x7fffffff05ff7812 */ /* 0x000fe2000780c0ff */
[----:B------:R-:W-:-:S06]  /*86b30*/  IMAD.MOV.U32 R7, RZ, RZ, 0x7ff00000 ;  /* 0x7ff00000ff077424 */ /* 0x000fcc00078e00ff */
[----:B------:R-:W-:-:S10]  /*86b40*/  DFMA R6, R4, R6, +INF ;  /* 0x7ff000000406742b */ /* 0x000fd40000000006 */
[----:B------:R-:W-:Y:S02]  /*86b50*/  FSEL R4, R6, RZ, P0 ;  /* 0x000000ff06047208 */ /* 0x000fe40000000000 */
[----:B------:R-:W-:-:S07]  /*86b60*/  FSEL R5, R7, -QNAN , P0 ;  /* 0xfff0000007057808 */ /* 0x000fce0000000000 */
.L_x_2344:
[----:B------:R-:W-:Y:S05]  /*86b70*/  BSYNC.RECONVERGENT B0 ;  /* 0x0000000000007941 */ /* 0x000fea0003800200 */
.L_x_2342:
        /* <DEDUP_REMOVED lines=13> */
.L_x_2347:
[----:B------:R-:W-:Y:S05]  /*86c50*/  BRA `(.L_x_2346) ;  /* 0x0000005c00307947 */ /* 0x000fea0003800000 */
.L_x_2345:
        /* <DEDUP_REMOVED lines=16> */
.L_x_2349:
[----:B------:R-:W-:Y:S05]  /*86d60*/  BSYNC.RECONVERGENT B0 ;  /* 0x0000000000007941 */ /* 0x000fea0003800200 */
.L_x_2348:
[--C-:B------:R-:W-:Y:S01]  /*86d70*/  IMAD.MOV.U32 R20, RZ, RZ, R8.reuse ;  /* 0x000000ffff147224 */ /* 0x100fe200078e0008 */
[----:B------:R-:W-:Y:S01]  /*86d80*/  MOV R21, R9 ;  /* 0x0000000900157202 */ /* 0x000fe20000000f00 */
[----:B------:R-:W-:Y:S01]  /*86d90*/  IMAD.MOV.U32 R6, RZ, RZ, R8 ;  /* 0x000000ffff067224 */ /* 0x000fe200078e0008 */
[----:B------:R-:W-:Y:S01]  /*86da0*/  MOV R15, R57 ;  /* 0x00000039000f7202 */ /* 0x000fe20000000f00 */
[----:B------:R-:W-:Y:S02]  /*86db0*/  IMAD.MOV.U32 R7, RZ, RZ, R9 ;  /* 0x000000ffff077224 */ /* 0x000fe400078e0009 */
[----:B------:R-:W-:Y:S02]  /*86dc0*/  IMAD.MOV.U32 R0, RZ, RZ, 0x1 ;  /* 0x00000001ff007424 */ /* 0x000fe400078e00ff */
[----:B------:R-:W-:-:S07]  /*86dd0*/  IMAD.MOV.U32 R14, RZ, RZ, R56 ;  /* 0x000000ffff0e7224 */ /* 0x000fce00078e0038 */
.L_x_2383:
        /* <DEDUP_REMOVED lines=22> */
.L_x_2351:
[----:B------:R-:W-:Y:S05]  /*86f40*/  BSYNC.RECONVERGENT B0 ;  /* 0x0000000000007941 */ /* 0x000fea0003800200 */
.L_x_2350:
        /* <DEDUP_REMOVED lines=29> */
.L_x_2354:
[----:B------:R-:W-:Y:S05]  /*87120*/  BSYNC.RECONVERGENT B0 ;  /* 0x0000000000007941 */ /* 0x000fea0003800200 */
.L_x_2353:
        /* <DEDUP_REMOVED lines=29> */
.L_x_2356:
[----:B------:R-:W-:Y:S05]  /*87300*/  BSYNC.RECONVERGENT B0 ;  /* 0x0000000000007941 */ /* 0x000fea0003800200 */
.L_x_2355:
        /* <DEDUP_REMOVED lines=29> */
.L_x_2358:
[----:B------:R-:W-:Y:S05]  /*874e0*/  BSYNC.RECONVERGENT B0 ;  /* 0x0000000000007941 */ /* 0x000fea0003800200 */
.L_x_2357:
        /* <DEDUP_REMOVED lines=29> */
.L_x_2360:
[----:B------:R-:W-:Y:S05]  /*876c0*/  BSYNC.RECONVERGENT B0 ;  /* 0x0000000000007941 */ /* 0x000fea0003800200 */
.L_x_2359:
        /* <DEDUP_REMOVED lines=29> */
.L_x_2362:
[----:B------:R-:W-:Y:S05]  /*878a0*/  BSYNC.RECONVERGENT B0 ;  /* 0x0000000000007941 */ /* 0x000fea0003800200 */
.L_x_2361:
        /* <DEDUP_REMOVED lines=29> */
.L_x_2364:
[----:B------:R-:W-:Y:S05]  /*87a80*/  BSYNC.RECONVERGENT B0 ;  /* 0x0000000000007941 */ /* 0x000fea0003800200 */
.L_x_2363:
        /* <DEDUP_REMOVED lines=29> */
.L_x_2366:
[----:B------:R-:W-:Y:S05]  /*87c60*/  BSYNC.RECONVERGENT B0 ;  /* 0x0000000000007941 */ /* 0x000fea0003800200 */
.L_x_2365:
        /* <DEDUP_REMOVED lines=29> */
.L_x_2368:
[----:B------:R-:W-:Y:S05]  /*87e40*/  BSYNC.RECONVERGENT B0 ;  /* 0x0000000000007941 */ /* 0x000fea0003800200 */
.L_x_2367:
        /* <DEDUP_REMOVED lines=29> */
.L_x_2370:
[----:B------:R-:W-:Y:S05]  /*88020*/  BSYNC.RECONVERGENT B0 ;  /* 0x0000000000007941 */ /* 0x000fea0003800200 */
.L_x_2369:
        /* <DEDUP_REMOVED lines=29> */
.L_x_2372:
[----:B------:R-:W-:Y:S05]  /*88200*/  BSYNC.RECONVERGENT B0 ;  /* 0x0000000000007941 */ /* 0x000fea0003800200 */
.L_x_2371:
        /* <DEDUP_REMOVED lines=29> */
.L_x_2374:
[----:B------:R-:W-:Y:S05]  /*883e0*/  BSYNC.RECONVERGENT B0 ;  /* 0x0000000000007941 */ /* 0x000fea0003800200 */
.L_x_2373:
        /* <DEDUP_REMOVED lines=29> */
.L_x_2376:
[----:B------:R-:W-:Y:S05]  /*885c0*/  BSYNC.RECONVERGENT B0 ;  /* 0x0000000000007941 */ /* 0x000fea0003800200 */
.L_x_2375:
        /* <DEDUP_REMOVED lines=29> */
.L_x_2378:
[----:B------:R-:W-:Y:S05]  /*887a0*/  BSYNC.RECONVERGENT B0 ;  /* 0x0000000000007941 */ /* 0x000fea0003800200 */
.L_x_2377:
        /* <DEDUP_REMOVED lines=29> */
.L_x_2380:
[----:B------:R-:W-:Y:S05]  /*88980*/  BSYNC.RECONVERGENT B0 ;  /* 0x0000000000007941 */ /* 0x000fea0003800200 */
.L_x_2379:
        /* <DEDUP_REMOVED lines=29> */
.L_x_2382:
[----:B------:R-:W-:Y:S05]  /*88b60*/  BSYNC.RECONVERGENT B0 ;  /* 0x0000000000007941 */ /* 0x000fea0003800200 */
.L_x_2381:
        /* <DEDUP_REMOVED lines=18> */
.L_x_2384:
[----:B------:R-:W-:Y:S05]  /*88c90*/  BRA `(.L_x_2346) ;  /* 0x0000003c00207947 */ /* 0x000fea0003800000 */
.L_x_2352:
        /* <DEDUP_REMOVED lines=79> */
.L_x_2386:
[----:B------:R-:W-:Y:S01]  /*89190*/  IMAD.MOV.U32 R10, RZ, RZ, 0x0 ;  /* 0x00000000ff0a7424 */ /* 0x000fe200078e00ff */
[----:B------:R-:W-:Y:S01]  /*891a0*/  LOP3.LUT P0, RZ, R9, 0x7fffffff, RZ, 0xc0, !PT ;  /* 0x7fffffff09ff7812 */ /* 0x000fe2000780c0ff */
[----:B------:R-:W-:-:S06]  /*891b0*/  IMAD.MOV.U32 R11, RZ, RZ, 0x7ff00000 ;  /* 0x7ff00000ff0b7424 */ /* 0x000fcc00078e00ff */
[----:B------:R-:W-:-:S10]  /*891c0*/  DFMA R10, R8, R10, +INF ;  /* 0x7ff00000080a742b */ /* 0x000fd4000000000a */
[----:B------:R-:W-:Y:S02]  /*891d0*/  FSEL R8, R10, RZ, P0 ;  /* 0x000000ff0a087208 */ /* 0x000fe40000000000 */
[----:B------:R-:W-:-:S07]  /*891e0*/  FSEL R9, R11, -QNAN , P0 ;  /* 0xfff000000b097808 */ /* 0x000fce0000000000 */
.L_x_2387:
[----:B------:R-:W-:Y:S05]  /*891f0*/  BSYNC.RECONVERGENT B0 ;  /* 0x0000000000007941 */ /* 0x000fea0003800200 */
.L_x_2385:
        /* <DEDUP_REMOVED lines=61> */
.L_x_2389:
[----:B------:R-:W-:Y:S05]  /*895d0*/  BSYNC.RECONVERGENT B0 ;  /* 0x0000000000007941 */ /* 0x000fea0003800200 */
.L_x_2388:
[----:B------:R-:W-:Y:S01]  /*895e0*/  DMUL R54, R54, R6 ;  /* 0x0000000636367228 */ /* 0x000fe20000000000 */
[----:B------:R-:W-:Y:S10]  /*895f0*/  BRA `(.L_x_2346) ;  /* 0x0000003000c87947 */ /* 0x000ff40003800000 */
.L_x_2324:
        /* <DEDUP_REMOVED lines=80> */
.L_x_2391:
[----:B------:R-:W-:Y:S01]  /*89b00*/  IMAD.MOV.U32 R4, RZ, RZ, 0x0 ;  /* 0x00000000ff047424 */ /* 0x000fe200078e00ff */
[----:B------:R-:W-:Y:S02]  /*89b10*/  MOV R5, 0x7ff00000 ;  /* 0x7ff0000000057802 */ /* 0x000fe40000000f00 */
[----:B------:R-:W-:-:S04]  /*89b20*/  LOP3.LUT P0, RZ, R3, 0x7fffffff, RZ, 0xc0, !PT ;  /* 0x7fffffff03ff7812 */ /* 0x000fc8000780c0ff */
[----:B------:R-:W-:-:S10]  /*89b30*/  DFMA R4, R2, R4, +INF ;  /* 0x7ff000000204742b */ /* 0x000fd40000000004 */
[----:B------:R-:W-:Y:S02]  /*89b40*/  FSEL R4, R4, RZ, P0 ;  /* 0x000000ff04047208 */ /* 0x000fe40000000000 */
[----:B------:R-:W-:-:S07]  /*89b50*/  FSEL R5, R5, -QNAN , P0 ;  /* 0xfff0000005057808 */ /* 0x000fce0000000000 */
.L_x_2392:
[----:B------:R-:W-:Y:S05]  /*89b60*/  BSYNC.RECONVERGENT B0 ;  /* 0x0000000000007941 */ /* 0x000fea0003800200 */
.L_x_2390:
        /* <DEDUP_REMOVED lines=24> */
.L_x_2394:
[----:B------:R-:W-:Y:S05]  /*89cf0*/  BSYNC.RECONVERGENT B0 ;  /* 0x0000000000007941 */ /* 0x000fea0003800200 */
.L_x_2393:
        /* <DEDUP_REMOVED lines=28> */
.L_x_2396:
[----:B------:R-:W-:Y:S05]  /*89ec0*/  BSYNC.RECONVERGENT B0 ;  /* 0x0000000000007941 */ /* 0x000fea0003800200 */
.L_x_2395:
        /* <DEDUP_REMOVED lines=24> */
.L_x_2398:
[----:B------:R-:W-:Y:S05]  /*8a050*/  BSYNC.RECONVERGENT B0 ;  /* 0x0000000000007941 */ /* 0x000fea0003800200 */
.L_x_2397:
        /* <DEDUP_REMOVED lines=26> */
.L_x_2400:
[----:B------:R-:W-:Y:S05]  /*8a200*/  BSYNC.RECONVERGENT B0 ;  /* 0x0000000000007941 */ /* 0x000fea0003800200 */
.L_x_2399:
        /* <DEDUP_REMOVED lines=24> */
.L_x_2402:
[----:B------:R-:W-:Y:S05]  /*8a390*/  BSYNC.RECONVERGENT B0 ;  /* 0x0000000000007941 */ /* 0x000fea0003800200 */
.L_x_2401:
        /* <DEDUP_REMOVED lines=25> */
.L_x_2404:
[----:B------:R-:W-:Y:S05]  /*8a530*/  BSYNC.RECONVERGENT B0 ;  /* 0x0000000000007941 */ /* 0x000fea0003800200 */
.L_x_2403:
        /* <DEDUP_REMOVED lines=25> */
.L_x_2406:
[----:B------:R-:W-:Y:S05]  /*8a6d0*/  BSYNC.RECONVERGENT B0 ;  /* 0x0000000000007941 */ /* 0x000fea0003800200 */
.L_x_2405:
        /* <DEDUP_REMOVED lines=78> */
.L_x_2408:
[----:B------:R-:W-:Y:S01]  /*8abc0*/  IMAD.MOV.U32 R6, RZ, RZ, 0x0 ;  /* 0x00000000ff067424 */ /* 0x000fe200078e00ff */
[----:B------:R-:W-:Y:S01]  /*8abd0*/  LOP3.LUT P0, RZ, R3, 0x7fffffff, RZ, 0xc0, !PT ;  /* 0x7fffffff03ff7812 */ /* 0x000fe2000780c0ff */
[----:B------:R-:W-:-:S06]  /*8abe0*/  IMAD.MOV.U32 R7, RZ, RZ, 0x7ff00000 ;  /* 0x7ff00000ff077424 */ /* 0x000fcc00078e00ff */
[----:B------:R-:W-:-:S10]  /*8abf0*/  DFMA R6, R2, R6, +INF ;  /* 0x7ff000000206742b */ /* 0x000fd40000000006 */
[----:B------:R-:W-:Y:S02]  /*8ac00*/  FSEL R58, R6, RZ, P0 ;  /* 0x000000ff063a7208 */ /* 0x000fe40000000000 */
[----:B------:R-:W-:-:S07]  /*8ac10*/  FSEL R59, R7, -QNAN , P0 ;  /* 0xfff00000073b7808 */ /* 0x000fce0000000000 */
.L_x_2409:
[----:B------:R-:W-:Y:S05]  /*8ac20*/  BSYNC.RECONVERGENT B0 ;  /* 0x0000000000007941 */ /* 0x000fea0003800200 */
.L_x_2407:
[----:B------:R-:W-:Y:S01]  /*8ac30*/  DADD R10, R34, 1 ;  /* 0x3ff00000220a7429 */ /* 0x000fe20000000000 */
[----:B------:R-:W-:Y:S01]  /*8ac40*/  BSSY.RECONVERGENT B0, `(.L_x_2410) ;  /* 0x0000014000007945 */ /* 0x000fe20003800200 */
[----:B------:R-:W-:-:S06]  /*8ac50*/  DADD R58, -R4, R58 ;  /* 0x00000000043a7229 */ /* 0x000fcc000000013a */
[----:B------:R-:W-:-:S06]  /*8ac60*/  DADD R10, R10, -R56 ;  /* 0x000000000a0a7229 */ /* 0x000fcc0000000838 */
        /* <DEDUP_REMOVED lines=17> */
.L_x_2411:
[----:B------:R-:W-:Y:S05]  /*8ad80*/  BSYNC.RECONVERGENT B0 ;  /* 0x0000000000007941 */ /* 0x000fea0003800200 */
.L_x_2410:
        /* <DEDUP_REMOVED lines=9> */
.L_x_2431:
        /* <DEDUP_REMOVED lines=30> */
.L_x_2415:
[----:B------:R-:W-:Y:S05]  /*8b000*/  BSYNC.RECONVERGENT B1 ;  /* 0x0000000000017941 */ /* 0x000fea0003800200 */
.L_x_2414:
        /* <DEDUP_REMOVED lines=24> */
.L_x_2417:
[----:B------:R-:W-:Y:S05]  /*8b190*/  BSYNC.RECONVERGENT B1 ;  /* 0x0000000000017941 */ /* 0x000fea0003800200 */
.L_x_2416:
        /* <DEDUP_REMOVED lines=42> */
.L_x_2420:
[----:B------:R-:W-:Y:S05]  /*8b440*/  BSYNC.RECONVERGENT B1 ;  /* 0x0000000000017941 */ /* 0x000fea0003800200 */
.L_x_2419:
        /* <DEDUP_REMOVED lines=24> */
.L_x_2422:
[----:B------:R-:W-:Y:S05]  /*8b5d0*/  BSYNC.RECONVERGENT B1 ;  /* 0x0000000000017941 */ /* 0x000fea0003800200 */
.L_x_2421:
        /* <DEDUP_REMOVED lines=42> */
.L_x_2424:
[----:B------:R-:W-:Y:S05]  /*8b880*/  BSYNC.RECONVERGENT B1 ;  /* 0x0000000000017941 */ /* 0x000fea0003800200 */
.L_x_2423:
        /* <DEDUP_REMOVED lines=24> */
.L_x_2426:
[----:B------:R-:W-:Y:S05]  /*8ba10*/  BSYNC.RECONVERGENT B1 ;  /* 0x0000000000017941 */ /* 0x000fea0003800200 */
.L_x_2425:
        /* <DEDUP_REMOVED lines=42> */
.L_x_2428:
[----:B------:R-:W-:Y:S05]  /*8bcc0*/  BSYNC.RECONVERGENT B1 ;  /* 0x0000000000017941 */ /* 0x000fea0003800200 */
.L_x_2427:
        /* <DEDUP_REMOVED lines=25> */
.L_x_2430:
[----:B------:R-:W-:Y:S05]  /*8be60*/  BSYNC.RECONVERGENT B1 ;  /* 0x0000000000017941 */ /* 0x000fea0003800200 */
.L_x_2429:
        /* <DEDUP_REMOVED lines=14> */
.L_x_2413:
        /* <DEDUP_REMOVED lines=8> */
.L_x_2418:
[----:B------:R-:W-:Y:S05]  /*8bfd0*/  BSYNC.RECONVERGENT B7 ;  /* 0x0000000000077941 */ /* 0x000fea0003800200 */
.L_x_2412:
        /* <DEDUP_REMOVED lines=79> */
.L_x_2433:
[----:B------:R-:W-:Y:S01]  /*8c4d0*/  MOV R4, 0x0 ;  /* 0x0000000000047802 */ /* 0x000fe20000000f00 */
[----:B------:R-:W-:Y:S01]  /*8c4e0*/  IMAD.MOV.U32 R5, RZ, RZ, 0x7ff00000 ;  /* 0x7ff00000ff057424 */ /* 0x000fe200078e00ff */
[----:B------:R-:W-:-:S05]  /*8c4f0*/  LOP3.LUT P0, RZ, R3, 0x7fffffff, RZ, 0xc0, !PT ;  /* 0x7fffffff03ff7812 */ /* 0x000fca000780c0ff */
[----:B------:R-:W-:-:S10]  /*8c500*/  DFMA R4, R2, R4, +INF ;  /* 0x7ff000000204742b */ /* 0x000fd40000000004 */
[----:B------:R-:W-:Y:S02]  /*8c510*/  FSEL R2, R4, RZ, P0 ;  /* 0x000000ff04027208 */ /* 0x000fe40000000000 */
[----:B------:R-:W-:-:S07]  /*8c520*/  FSEL R3, R5, -QNAN , P0 ;  /* 0xfff0000005037808 */ /* 0x000fce0000000000 */
.L_x_2434:
[----:B------:R-:W-:Y:S05]  /*8c530*/  BSYNC.RECONVERGENT B0 ;  /* 0x0000000000007941 */ /* 0x000fea0003800200 */
.L_x_2432:
        /* <DEDUP_REMOVED lines=60> */
.L_x_2436:
[----:B------:R-:W-:Y:S05]  /*8c900*/  BSYNC.RECONVERGENT B0 ;  /* 0x0000000000007941 */ /* 0x000fea0003800200 */
.L_x_2435:
[----:B------:R-:W-:-:S11]  /*8c910*/  DFMA R54, R2, -R54, 1 ;  /* 0x3ff000000236742b */ /* 0x000fd60000000836 */
.L_x_2346:
[----:B------:R-:W-:Y:S05]  /*8c920*/  BSYNC.RECONVERGENT B6 ;  /* 0x0000000000067941 */ /* 0x000fea0003800200 */
.L_x_2323:
        /* <DEDUP_REMOVED lines=14> */
.L_x_2439:
        /* <DEDUP_REMOVED lines=15> */
.L_x_2441:
[----:B------:R-:W-:Y:S05]  /*8cb00*/  BSYNC.RECONVERGENT B1 ;  /* 0x0000000000017941 */ /* 0x000fea0003800200 */
.L_x_2440:
[----:B------:R-:W-:Y:S02]  /*8cb10*/  FSEL R2, R32, RZ, P2 ;  /* 0x000000ff20027208 */ /* 0x000fe40001000000 */
[----:B------:R-:W-:-:S06]  /*8cb20*/  FSEL R3, R33, 1.875, P2 ;  /* 0x3ff0000021037808 */ /* 0x000fcc0001000000 */
[----:B------:R-:W-:-:S11]  /*8cb30*/  DFMA R4, R60, R2, R4 ;  /* 0x000000023c04722b */ /* 0x000fd60000000004 */
.L_x_2438:
[----:B------:R-:W-:Y:S05]  /*8cb40*/  BSYNC.RECONVERGENT B0 ;  /* 0x0000000000007941 */ /* 0x000fea0003800200 */
.L_x_2437:
[----:B------:R-:W-:Y:S01]  /*8cb50*/  DFMA R110, R4, R110, R140 ;  /* 0x0000006e046e722b */ /* 0x000fe2000000008c */
[----:B------:R-:W-:Y:S01]  /*8cb60*/  MOV R33, 0x0 ;  /* 0x0000000000217802 */ /* 0x000fe20000000f00 */
[----:B------:R-:W0:Y:S01]  /*8cb70*/  LDCU.64 UR4, c[0x4][0x78] ;  /* 0x01000f00ff0477ac */ /* 0x000e220008000a00 */
[----:B------:R-:W-:Y:S02]  /*8cb80*/  IADD3 R2, P0, PT, R130, 0x20, RZ ;  /* 0x0000002082027810 */ /* 0x000fe40007f1e0ff */
[----:B------:R1:W2:Y:S02]  /*8cb90*/  LDC.64 R8, c[0x4][R33] ;  /* 0x0100000021087b82 */ /* 0x0002a40000000a00 */
[----:B------:R1:W-:Y:S01]  /*8cba0*/  STL.64 [R1+0x20], R110 ;  /* 0x0000206e01007387 */ /* 0x0003e20000100a00 */
[----:B------:R-:W-:Y:S02]  /*8cbb0*/  IMAD.X R32, RZ, RZ, R119, P0 ;  /* 0x000000ffff207224 */ /* 0x000fe400000e0677 */
[----:B------:R-:W-:-:S02]  /*8cbc0*/  IMAD.MOV.U32 R6, RZ, RZ, R2 ;  /* 0x000000ffff067224 */ /* 0x000fc400078e0002 */
[----:B------:R-:W-:Y:S02]  /*8cbd0*/  IMAD.MOV.U32 R7, RZ, RZ, R32 ;  /* 0x000000ffff077224 */ /* 0x000fe400078e0020 */
[----:B0-----:R-:W-:Y:S01]  /*8cbe0*/  IMAD.U32 R4, RZ, RZ, UR4 ;  /* 0x00000004ff047e24 */ /* 0x001fe2000f8e00ff */
[----:B-1----:R-:W-:-:S07]  /*8cbf0*/  MOV R5, UR5 ;  /* 0x0000000500057c02 */ /* 0x002fce0008000f00 */
[----:B------:R-:W-:-:S07]  /*8cc00*/  LEPC R20, `(.L_x_2442) ;  /* 0x000000001014794e */ /* 0x000fce0000000000 */
[----:B--2---:R-:W-:Y:S05]  /*8cc10*/  CALL.ABS.NOINC R8 ;  /* 0x0000000008007343 */ /* 0x004fea0003c00000 */
.L_x_2442:
[----:B------:R-:W-:Y:S01]  /*8cc20*/  IMAD.MOV.U32 R4, RZ, RZ, R46 ;  /* 0x000000ffff047224 */ /* 0x000fe200078e002e */
[----:B------:R-:W-:Y:S01]  /*8cc30*/  UMOV UR4, 0x5bc98409 ;  /* 0x5bc9840900047882 */ /* 0x000fe20000000000 */
[----:B------:R-:W-:Y:S01]  /*8cc40*/  IMAD.MOV.U32 R5, RZ, RZ, R47 ;  /* 0x000000ffff057224 */ /* 0x000fe200078e002f */
[----:B------:R-:W-:Y:S01]  /*8cc50*/  UMOV UR5, 0x3ae9bbd2 ;  /* 0x3ae9bbd200057882 */ /* 0x000fe20000000000 */
[----:B------:R-:W-:Y:S01]  /*8cc60*/  MOV R8, R50 ;  /* 0x0000003200087202 */ /* 0x000fe20000000f00 */
[----:B------:R-:W-:Y:S01]  /*8cc70*/  IMAD.MOV.U32 R9, RZ, RZ, R51 ;  /* 0x000000ffff097224 */ /* 0x000fe200078e0033 */
[----:B------:R0:W1:Y:S01]  /*8cc80*/  LDC.64 R10, c[0x4][R33] ;  /* 0x01000000210a7b82 */ /* 0x0000620000000a00 */
[----:B------:R-:W-:Y:S01]  /*8cc90*/  IMAD.MOV.U32 R6, RZ, RZ, R2 ;  /* 0x000000ffff067224 */ /* 0x000fe200078e0002 */
[----:B------:R-:W-:Y:S01]  /*8cca0*/  DADD R4, R4, R4 ;  /* 0x0000000004047229 */ /* 0x000fe20000000004 */
[----:B------:R-:W-:-:S07]  /*8ccb0*/  MOV R7, R32 ;  /* 0x0000002000077202 */ /* 0x000fce0000000f00 */
[----:B------:R-:W-:Y:S01]  /*8ccc0*/  DMUL R4, R4, UR4 ;  /* 0x0000000404047c28 */ /* 0x000fe20008000000 */
[----:B------:R-:W2:Y:S07]  /*8ccd0*/  LDCU.64 UR4, c[0x4][0x80] ;  /* 0x01001000ff0477ac */ /* 0x000eae0008000a00 */
[----:B------:R-:W-:-:S07]  /*8cce0*/  DMUL R8, R4, R8 ;  /* 0x0000000804087228 */ /* 0x000fce0000000000 */
[----:B------:R0:W-:Y:S01]  /*8ccf0*/  STL.64 [R1+0x20], R8 ;  /* 0x0000200801007387 */ /* 0x0001e20000100a00 */
[----:B--2---:R-:W-:Y:S02]  /*8cd00*/  IMAD.U32 R4, RZ, RZ, UR4 ;  /* 0x00000004ff047e24 */ /* 0x004fe4000f8e00ff */
[----:B------:R-:W-:-:S07]  /*8cd10*/  IMAD.U32 R5, RZ, RZ, UR5 ;  /* 0x00000005ff057e24 */ /* 0x000fce000f8e00ff */
[----:B------:R-:W-:-:S07]  /*8cd20*/  LEPC R20, `(.L_x_2443) ;  /* 0x000000001014794e */ /* 0x000fce0000000000 */
[----:B01----:R-:W-:Y:S05]  /*8cd30*/  CALL.ABS.NOINC R10 ;  /* 0x000000000a007343 */ /* 0x003fea0003c00000 */
.L_x_2443:
        /* <DEDUP_REMOVED lines=9> */
.L_x_2444:
[----:B------:R-:W-:Y:S01]  /*8cdd0*/  MOV R4, R24 ;  /* 0x0000001800047202 */ /* 0x000fe20000000f00 */
[----:B------:R-:W-:Y:S01]  /*8cde0*/  IMAD.MOV.U32 R5, RZ, RZ, R25 ;  /* 0x000000ffff057224 */ /* 0x000fe200078e0019 */
[----:B------:R-:W-:Y:S05]  /*8cdf0*/  BSSY.RECONVERGENT B0, `(.L_x_2445) ;  /* 0x000000d000007945 */ /* 0x000fea0003800200 */
[C---:B------:R-:W-:Y:S02]  /*8ce00*/  DADD R2, R4.reuse, 4 ;  /* 0x4010000004027429 */ /* 0x040fe40000000000 */
[----:B------:R-:W-:-:S08]  /*8ce10*/  DSETP.NEU.AND P0, PT, R4, RZ, PT ;  /* 0x000000ff0400722a */ /* 0x000fd00003f0d000 */
        /* <DEDUP_REMOVED lines=10> */
.L_x_2446:
[----:B------:R-:W-:Y:S05]  /*8cec0*/  BSYNC.RECONVERGENT B0 ;  /* 0x0000000000007941 */ /* 0x000fea0003800200 */
.L_x_2445:
[----:B------:R-:W-:Y:S01]  /*8ced0*/  UMOV UR4, 0x666f00dc ;  /* 0x666f00dc00047882 */ /* 0x000fe20000000000 */
[----:B------:R-:W-:Y:S01]  /*8cee0*/  UMOV UR5, 0x3f2dbad4 ;  /* 0x3f2dbad400057882 */ /* 0x000fe20000000000 */
[----:B------:R-:W-:Y:S01]  /*8cef0*/  DSETP.NEU.AND P0, PT, R4, 1, PT ;  /* 0x3ff000000400742a */ /* 0x000fe20003f0d000 */
[----:B------:R-:W-:Y:S01]  /*8cf00*/  BSSY.RECONVERGENT B0, `(.L_x_2447) ;  /* 0x0000013000007945 */ /* 0x000fe20003800200 */
[----:B------:R-:W-:-:S10]  /*8cf10*/  DMUL R32, R32, UR4 ;  /* 0x0000000420207c28 */ /* 0x000fd40008000000 */
[----:B------:R-:W-:Y:S02]  /*8cf20*/  FSEL R111, R33, 0.67863202095031738281, P0 ;  /* 0x3f2dbad4216f7808 */ /* 0x000fe40000000000 */
[----:B------:R-:W-:Y:S02]  /*8cf30*/  FSEL R110, R32, 2.82165360519133387555e+23, P0 ;  /* 0x666f00dc206e7808 */ /* 0x000fe40000000000 */
[----:B------:R-:W0:Y:S01]  /*8cf40*/  MUFU.RCP64H R3, R111 ;  /* 0x0000006f00037308 */ /* 0x000e220000001800 */
[----:B------:R-:W-:-:S05]  /*8cf50*/  VIADD R2, R111, 0x300402 ;  /* 0x003004026f027836 */ /* 0x000fca0000000000 */
        /* <DEDUP_REMOVED lines=13> */
.L_x_2448:
[----:B------:R-:W-:Y:S05]  /*8d030*/  BSYNC.RECONVERGENT B0 ;  /* 0x0000000000007941 */ /* 0x000fea0003800200 */
.L_x_2447:
[----:B------:R-:W-:Y:S01]  /*8d040*/  IMAD.MOV.U32 R142, RZ, RZ, R50 ;  /* 0x000000ffff8e7224 */ /* 0x000fe200078e0032 */
[----:B------:R-:W-:Y:S01]  /*8d050*/  BSSY.RECONVERGENT B0, `(.L_x_2449) ;  /* 0x0000038000007945 */ /* 0x000fe20003800200 */
[----:B------:R-:W-:Y:S01]  /*8d060*/  IMAD.MOV.U32 R143, RZ, RZ, R51 ;  /* 0x000000ffff8f7224 */ /* 0x000fe200078e0033 */
[----:B------:R-:W-:Y:S01]  /*8d070*/  MOV R14, 0x0 ;  /* 0x00000000000e7802 */ /* 0x000fe20000000f00 */
[----:B------:R-:W-:Y:S01]  /*8d080*/  IMAD.MOV.U32 R15, RZ, RZ, 0x40240000 ;  /* 0x40240000ff0f7424 */ /* 0x000fe200078e00ff */
[----:B------:R-:W-:Y:S01]  /*8d090*/  MOV R7, R107 ;  /* 0x0000006b00077202 */ /* 0x000fe20000000f00 */
[----:B------:R-:W-:Y:S02]  /*8d0a0*/  IMAD.MOV.U32 R20, RZ, RZ, 0x0 ;  /* 0x00000000ff147424 */ /* 0x000fe400078e00ff */
[----:B------:R-:W-:Y:S01]  /*8d0b0*/  DMUL R142, R8, R142 ;  /* 0x0000008e088e7228 */ /* 0x000fe20000000000 */
[----:B------:R-:W-:Y:S02]  /*8d0c0*/  IMAD.MOV.U32 R21, RZ, RZ, 0x40340000 ;  /* 0x40340000ff157424 */ /* 0x000fe400078e00ff */
[----:B------:R-:W-:-:S02]  /*8d0d0*/  IMAD.MOV.U32 R6, RZ, RZ, R106 ;  /* 0x000000ffff067224 */ /* 0x000fc400078e006a */
[----:B------:R-:W-:Y:S02]  /*8d0e0*/  IMAD.MOV.U32 R52, RZ, RZ, R108 ;  /* 0x000000ffff347224 */ /* 0x000fe400078e006c */
[----:B------:R-:W-:-:S07]  /*8d0f0*/  IMAD.MOV.U32 R53, RZ, RZ, R109 ;  /* 0x000000ffff357224 */ /* 0x000fce00078e006d */
.L_x_2452:
        /* <DEDUP_REMOVED lines=28> */
.L_x_2450:
[----:B------:R-:W-:Y:S01]  /*8d2c0*/  BSSY.RECONVERGENT B2, `(.L_x_2451) ;  /* 0x000000f000027945 */ /* 0x000fe20003800200 */
[----:B------:R-:W-:Y:S01]  /*8d2d0*/  IMAD.MOV.U32 R12, RZ, RZ, R53 ;  /* 0x000000ffff0c7224 */ /* 0x000fe200078e0035 */
        /* <DEDUP_REMOVED lines=14> */
.L_x_2451:
[----:B------:R-:W-:Y:S05]  /*8d3c0*/  @P1 BRA `(.L_x_2452) ;  /* 0xfffffffc004c1947 */ /* 0x000fea000383ffff */
[----:B------:R-:W-:Y:S05]  /*8d3d0*/  BSYNC.RECONVERGENT B0 ;  /* 0x0000000000007941 */ /* 0x000fea0003800200 */
.L_x_2449:
        /* <DEDUP_REMOVED lines=11> */
.L_x_2479:
        /* <DEDUP_REMOVED lines=23> */
.L_x_2455:
[----:B------:R-:W-:Y:S05]  /*8d600*/  BSYNC.RECONVERGENT B1 ;  /* 0x0000000000017941 */ /* 0x000fea0003800200 */
.L_x_2454:
        /* <DEDUP_REMOVED lines=15> */
.L_x_2456:
[----:B------:R-:W-:Y:S01]  /*8d700*/  IMAD.MOV.U32 R54, RZ, RZ, R6 ;  /* 0x000000ffff367224 */ /* 0x000fe200078e0006 */
[----:B------:R-:W-:Y:S01]  /*8d710*/  UMOV UR4, 0x88e368f1 ;  /* 0x88e368f100047882 */ /* 0x000fe20000000000 */
[----:B------:R-:W-:Y:S01]  /*8d720*/  IMAD.MOV.U32 R55, RZ, RZ, R7 ;  /* 0x000000ffff377224 */ /* 0x000fe200078e0007 */
[----:B------:R-:W-:-:S05]  /*8d730*/  UMOV UR5, 0x3ee4f8b5 ;  /* 0x3ee4f8b500057882 */ /* 0x000fca0000000000 */
[----:B------:R-:W-:-:S06]  /*8d740*/  DSETP.NEU.AND P0, PT, R54, RZ, PT ;  /* 0x000000ff3600722a */ /* 0x000fcc0003f0d000 */
[----:B------:R-:W-:Y:S01]  /*8d750*/  DSETP.GEU.AND P0, PT, |R14|, UR4, P0 ;  /* 0x000000040e007e2a */ /* 0x000fe2000870e200 */
[----:B------:R-:W-:Y:S02]  /*8d760*/  IMAD.MOV.U32 R14, RZ, RZ, R20 ;  /* 0x000000ffff0e7224 */ /* 0x000fe400078e0014 */
[----:B------:R-:W-:-:S11]  /*8d770*/  IMAD.MOV.U32 R15, RZ, RZ, R21 ;  /* 0x000000ffff0f7224 */ /* 0x000fd600078e0015 */
[----:B------:R-:W-:Y:S05]  /*8d780*/  @!P0 BRA `(.L_x_2457) ;  /* 0x0000001400508947 */ /* 0x000fea0003800000 */
        /* <DEDUP_REMOVED lines=23> */
.L_x_2459:
[----:B------:R-:W-:Y:S05]  /*8d900*/  BSYNC.RECONVERGENT B1 ;  /* 0x0000000000017941 */ /* 0x000fea0003800200 */
.L_x_2458:
        /* <DEDUP_REMOVED lines=15> */
.L_x_2460:
        /* <DEDUP_REMOVED lines=32> */
.L_x_2462:
[----:B------:R-:W-:Y:S05]  /*8dc00*/  BSYNC.RECONVERGENT B1 ;  /* 0x0000000000017941 */ /* 0x000fea0003800200 */
.L_x_2461:
        /* <DEDUP_REMOVED lines=15> */
.L_x_2463:
        /* <DEDUP_REMOVED lines=32> */
.L_x_2465:
[----:B------:R-:W-:Y:S05]  /*8df00*/  BSYNC.RECONVERGENT B1 ;  /* 0x0000000000017941 */ /* 0x000fea0003800200 */
.L_x_2464:
        /* <DEDUP_REMOVED lines=15> */
.L_x_2466:
        /* <DEDUP_REMOVED lines=32> */
.L_x_2468:
[----:B------:R-:W-:Y:S05]  /*8e200*/  BSYNC.RECONVERGENT B1 ;  /* 0x0000000000017941 */ /* 0x000fea0003800200 */
.L_x_2467:
        /* <DEDUP_REMOVED lines=15> */
.L_x_2469:
        /* <DEDUP_REMOVED lines=32> */
.L_x_2471:
[----:B------:R-:W-:Y:S05]  /*8e500*/  BSYNC.RECONVERGENT B1 ;  /* 0x0000000000017941 */ /* 0x000fea0003800200 */
.L_x_2470:
        /* <DEDUP_REMOVED lines=15> */
.L_x_2472:
        /* <DEDUP_REMOVED lines=32> */
.L_x_2474:
[----:B------:R-:W-:Y:S05]  /*8e800*/  BSYNC.RECONVERGENT B1 ;  /* 0x0000000000017941 */ /* 0x000fea0003800200 */
.L_x_2473:
        /* <DEDUP_REMOVED lines=15> */
.L_x_2475:
[----:B------:R-:W-:Y:S01]  /*8e900*/  DSETP.NEU.AND P0, PT, R6, RZ, PT ;  /* 0x000000ff0600722a */ /* 0x000fe20003f0d000 */
[----:B------:R-:W-:Y:S01]  /*8e910*/  UMOV UR4, 0x88e368f1 ;  /* 0x88e368f100047882 */ /* 0x000fe20000000000 */
[----:B------:R-:W-:-:S04]  /*8e920*/  UMOV UR5, 0x3ee4f8b5 ;  /* 0x3ee4f8b500057882 */ /* 0x000fc80000000000 */
[----:B------:R-:W-:Y:S01]  /*8e930*/  DSETP.LT.OR P0, PT, |R14|, UR4, !P0 ;  /* 0x000000040e007e2a */ /* 0x000fe2000c701600 */
[----:B------:R-:W-:Y:S01]  /*8e940*/  IMAD.MOV.U32 R14, RZ, RZ, R54 ;  /* 0x000000ffff0e7224 */ /* 0x000fe200078e0036 */
[----:B------:R-:W-:-:S12]  /*8e950*/  MOV R15, R55 ;  /* 0x00000037000f7202 */ /* 0x000fd80000000f00 */
        /* <DEDUP_REMOVED lines=26> */
.L_x_2477:
[----:B------:R-:W-:Y:S05]  /*8eb00*/  BSYNC.RECONVERGENT B1 ;  /* 0x0000000000017941 */ /* 0x000fea0003800200 */
.L_x_2476:
        /* <DEDUP_REMOVED lines=15> */
.L_x_2478:
        /* <DEDUP_REMOVED lines=13> */
.L_x_2457:
[----:B------:R-:W-:Y:S05]  /*8ecd0*/  BSYNC.RECONVERGENT B0 ;  /* 0x0000000000007941 */ /* 0x000fea0003800200 */
.L_x_2453:
[----:B------:R-:W-:Y:S01]  /*8ece0*/  DMUL R52, R124, R14 ;  /* 0x0000000e7c347228 */ /* 0x000fe20000000000 */
[----:B------:R-:W-:Y:S07]  /*8ecf0*/  BSSY.RECONVERGENT B6, `(.L_x_2480) ;  /* 0x0000016000067945 */ /* 0x000fee0003800200 */
[----:B------:R-:W-:-:S14]  /*8ed00*/  DSETP.NEU.AND P0, PT, R52, RZ, PT ;  /* 0x000000ff3400722a */ /* 0x000fdc0003f0d000 */
[----:B------:R-:W-:Y:S05]  /*8ed10*/  @P0 BRA `(.L_x_2481) ;  /* 0x00000000004c0947 */ /* 0x000fea0003800000 */
[----:B------:R-:W-:Y:S01]  /*8ed20*/  IMAD.MOV.U32 R8, RZ, RZ, R50 ;  /* 0x000000ffff087224 */ /* 0x000fe200078e0032 */
[----:B------:R-:W-:Y:S01]  /*8ed30*/  MOV R11, R49 ;  /* 0x00000031000b7202 */ /* 0x000fe20000000f00 */
[----:B------:R-:W-:Y:S01]  /*8ed40*/  IMAD.MOV.U32 R9, RZ, RZ, R51 ;  /* 0x000000ffff097224 */ /* 0x000fe200078e0033 */
[----:B------:R-:W-:Y:S01]  /*8ed50*/  MOV R0, 0x0 ;  /* 0x0000000000007802 */ /* 0x000fe20000000f00 */
[----:B------:R-:W-:Y:S01]  /*8ed60*/  IMAD.MOV.U32 R10, RZ, RZ, R48 ;  /* 0x000000ffff0a7224 */ /* 0x000fe200078e0030 */
[----:B------:R-:W0:Y:S01]  /*8ed70*/  LDCU.64 UR4, c[0x4][0x30] ;  /* 0x01000600ff0477ac */ /* 0x000e220008000a00 */
[----:B------:R-:W-:Y:S01]  /*8ed80*/  IMAD.MOV.U32 R6, RZ, RZ, R130 ;  /* 0x000000ffff067224 */ /* 0x000fe200078e0082 */
[----:B------:R1:W2:Y:S01]  /*8ed90*/  LDC.64 R2, c[0x4][R0] ;  /* 0x0100000000027b82 */ /* 0x0002a20000000a00 */
[----:B------:R-:W-:Y:S01]  /*8eda0*/  IMAD.MOV.U32 R7, RZ, RZ, R119 ;  /* 0x000000ffff077224 */ /* 0x000fe200078e0077 */
[----:B------:R3:W-:Y:S01]  /*8edb0*/  STL.128 [R1], R8 ;  /* 0x0000000801007387 */ /* 0x0007e20000100c00 */
[----:B0-----:R-:W-:Y:S01]  /*8edc0*/  MOV R4, UR4 ;  /* 0x0000000400047c02 */ /* 0x001fe20008000f00 */
[----:B------:R-:W-:-:S02]  /*8edd0*/  IMAD.U32 R5, RZ, RZ, UR5 ;  /* 0x00000005ff057e24 */ /* 0x000fc4000f8e00ff */
[----:B---3--:R-:W-:Y:S02]  /*8ede0*/  IMAD.MOV.U32 R8, RZ, RZ, R46 ;  /* 0x000000ffff087224 */ /* 0x008fe400078e002e */
[----:B------:R-:W-:Y:S02]  /*8edf0*/  IMAD.MOV.U32 R9, RZ, RZ, R47 ;  /* 0x000000ffff097224 */ /* 0x000fe400078e002f */
[----:B------:R-:W-:Y:S02]  /*8ee00*/  IMAD.MOV.U32 R10, RZ, RZ, R24 ;  /* 0x000000ffff0a7224 */ /* 0x000fe400078e0018 */
[----:B------:R-:W-:-:S05]  /*8ee10*/  IMAD.MOV.U32 R11, RZ, RZ, R25 ;  /* 0x000000ffff0b7224 */ /* 0x000fca00078e0019 */
[----:B------:R1:W-:Y:S02]  /*8ee20*/  STL.128 [R1+0x10], R8 ;  /* 0x0000100801007387 */ /* 0x0003e40000100c00 */
[----:B------:R-:W-:-:S07]  /*8ee30*/  LEPC R20, `(.L_x_2481) ;  /* 0x000000001014794e */ /* 0x000fce0000000000 */
[----:B-12---:R-:W-:Y:S05]  /*8ee40*/  CALL.ABS.NOINC R2 ;  /* 0x0000000002007343 */ /* 0x006fea0003c00000 */
.L_x_2481:
[----:B------:R-:W-:Y:S05]  /*8ee50*/  BSYNC.RECONVERGENT B6 ;  /* 0x0000000000067941 */ /* 0x000fea0003800200 */
.L_x_2480:
[----:B------:R-:W-:Y:S01]  /*8ee60*/  DSETP.GT.AND P0, PT, R22, 0.5, PT ;  /* 0x3fe000001600742a */ /* 0x000fe20003f04000 */
[----:B------:R-:W-:-:S13]  /*8ee70*/  BSSY.RECONVERGENT B6, `(.L_x_2482) ;  /* 0x0001ae6000067945 */ /* 0x000fda0003800200 */
[----:B------:R-:W-:Y:S05]  /*8ee80*/  @!P0 BRA `(.L_x_2483) ;  /* 0x000000e000188947 */ /* 0x000fea0003800000 */
        /* <DEDUP_REMOVED lines=8> */
.L_x_2484:
        /* <DEDUP_REMOVED lines=19> */
.L_x_2486:
[----:B------:R-:W-:Y:S05]  /*8f040*/  BSYNC.RECONVERGENT B0 ;  /* 0x0000000000007941 */ /* 0x000fea0003800200 */
.L_x_2485:
        /* <DEDUP_REMOVED lines=71> */
.L_x_2490:
[----:B------:R-:W-:Y:S05]  /*8f4c0*/  BSYNC.RECONVERGENT B1 ;  /* 0x0000000000017941 */ /* 0x000fea0003800200 */
.L_x_2489:
        /* <DEDUP_REMOVED lines=20> */
.L_x_2494:
[----:B------:R-:W-:Y:S05]  /*8f610*/  BSYNC.RECONVERGENT B2 ;  /* 0x0000000000027941 */ /* 0x000fea0003800200 */
.L_x_2493:
        /* <DEDUP_REMOVED lines=14> */
.L_x_2496:
[----:B------:R-:W-:Y:S05]  /*8f700*/  BSYNC.RECONVERGENT B2 ;  /* 0x0000000000027941 */ /* 0x000fea0003800200 */
.L_x_2495:
[----:B------:R-:W-:-:S11]  /*8f710*/  DMUL R8, R138, R8 ;  /* 0x000000088a087228 */ /* 0x000fd60000000000 */
.L_x_2492:
[----:B------:R-:W-:Y:S05]  /*8f720*/  BSYNC.RECONVERGENT B1 ;  /* 0x0000000000017941 */ /* 0x000fea0003800200 */
.L_x_2491:
[----:B------:R-:W-:Y:S01]  /*8f730*/  DFMA R4, R8, -R2, R68 ;  /* 0x800000020804722b */ /* 0x000fe20000000044 */
[----:B------:R-:W-:Y:S10]  /*8f740*/  BRA `(.L_x_2497) ;  /* 0x0000000000847947 */ /* 0x000ff40003800000 */
.L_x_2488:
        /* <DEDUP_REMOVED lines=16> */
.L_x_2499:
[----:B------:R-:W-:Y:S05]  /*8f850*/  BSYNC.RECONVERGENT B1 ;  /* 0x0000000000017941 */ /* 0x000fea0003800200 */
.L_x_2498:
        /* <DEDUP_REMOVED lines=14> */
.L_x_2501:
[----:B------:R-:W-:Y:S05]  /*8f940*/  BSYNC.RECONVERGENT B1 ;  /* 0x0000000000017941 */ /* 0x000fea0003800200 */
.L_x_2500:
[----:B------:R-:W-:-:S11]  /*8f950*/  DMUL R4, R136, R8 ;  /* 0x0000000888047228 */ /* 0x000fd60000000000 */
.L_x_2497:
[----:B------:R-:W-:Y:S05]  /*8f960*/  BSYNC.RECONVERGENT B0 ;  /* 0x0000000000007941 */ /* 0x000fea0003800200 */
.L_x_2487:
[----:B------:R-:W-:Y:S01]  /*8f970*/  DSETP.GTU.AND P0, PT, R44, 2, PT ;  /* 0x400000002c00742a */ /* 0x000fe20003f0c000 */
[----:B------:R-:W-:-:S13]  /*8f980*/  BSSY.RECONVERGENT B0, `(.L_x_2502) ;  /* 0x0000091000007945 */ /* 0x000fda0003800200 */
[----:B------:R-:W-:Y:S05]  /*8f990*/  @P0 BRA `(.L_x_2503) ;  /* 0x0000000400b80947 */ /* 0x000fea0003800000 */
[----:B------:R-:W-:Y:S01]  /*8f9a0*/  ISETP.GT.U32.AND P0, PT, R28, 0x7feffffe, PT ;  /* 0x7feffffe1c00780c */ /* 0x000fe20003f04070 */
[----:B------:R-:W-:Y:S01]  /*8f9b0*/  BSSY.RECONVERGENT B1, `(.L_x_2504) ;  /* 0x0000044000017945 */ /* 0x000fe20003800200 */
[----:B------:R-:W-:Y:S01]  /*8f9c0*/  DSETP.GEU.AND P1, PT, R44, 3.75, PT ;  /* 0x400e00002c00742a */ /* 0x000fe20003f2e000 */
[----:B------:R-:W-:Y:S01]  /*8f9d0*/  MOV R2, R40 ;  /* 0x0000002800027202 */ /* 0x000fe20000000f00 */
[----:B------:R-:W-:-:S09]  /*8f9e0*/  IMAD.MOV.U32 R3, RZ, RZ, R41 ;  /* 0x000000ffff037224 */ /* 0x000fd200078e0029 */
[----:B------:R-:W-:Y:S05]  /*8f9f0*/  @P0 BRA `(.L_x_2505) ;  /* 0x0000000000fc0947 */ /* 0x000fea0003800000 */
[----:B------:R-:W-:Y:S01]  /*8fa00*/  ISETP.GE.U32.AND P0, PT, R30, 0x3ff6a09f, PT ;  /* 0x3ff6a09f1e00780c */ /* 0x000fe20003f06070 */
[----:B------:R-:W-:Y:S01]  /*8fa10*/  IMAD.MOV.U32 R2, RZ, RZ, R31 ;  /* 0x000000ffff027224 */ /* 0x000fe200078e001f */
[----:B------:R-:W-:Y:S01]  /*8fa20*/  UMOV UR4, 0x3ae80f1e ;  /* 0x3ae80f1e00047882 */ /* 0x000fe20000000000 */
[----:B------:R-:W-:Y:S01]  /*8fa30*/  IMAD.MOV.U32 R3, RZ, RZ, R30 ;  /* 0x000000ffff037224 */ /* 0x000fe200078e001e */
[----:B------:R-:W-:Y:S01]  /*8fa40*/  UMOV UR5, 0x3eb1380b ;  /* 0x3eb1380b00057882 */ /* 0x000fe20000000000 */
[----:B------:R-:W-:Y:S01]  /*8fa50*/  IMAD.MOV.U32 R8, RZ, RZ, RZ ;  /* 0x000000ffff087224 */ /* 0x000fe200078e00ff */
[----:B------:R-:W-:Y:S01]  /*8fa60*/  UMOV UR6, 0x80000000 ;  /* 0x8000000000067882 */ /* 0x000fe20000000000 */
[----:B------:R-:W-:Y:S01]  /*8fa70*/  IMAD.MOV.U32 R14, RZ, RZ, -0x748574fc ;  /* 0x8b7a8b04ff0e7424 */ /* 0x000fe200078e00ff */
[----:B------:R-:W-:Y:S01]  /*8fa80*/  UMOV UR7, 0x43300000 ;  /* 0x4330000000077882 */ /* 0x000fe20000000000 */
[----:B------:R-:W-:Y:S02]  /*8fa90*/  IMAD.MOV.U32 R15, RZ, RZ, 0x3ed0ee25 ;  /* 0x3ed0ee25ff0f7424 */ /* 0x000fe400078e00ff */
[----:B------:R-:W-:-:S02]  /*8faa0*/  IMAD.MOV.U32 R0, RZ, RZ, R29 ;  /* 0x000000ffff007224 */ /* 0x000fc400078e001d */
[----:B------:R-:W-:Y:S01]  /*8fab0*/  @P0 IMAD.MOV.U32 R2, RZ, RZ, R31 ;  /* 0x000000ffff020224 */ /* 0x000fe200078e001f */
[----:B------:R-:W-:Y:S01]  /*8fac0*/  @P0 MOV R3, R26 ;  /* 0x0000001a00030202 */ /* 0x000fe20000000f00 */
[----:B------:R-:W-:Y:S01]  /*8fad0*/  IMAD.MOV.U32 R21, RZ, RZ, 0x43300000 ;  /* 0x43300000ff157424 */ /* 0x000fe200078e00ff */
[----:B------:R-:W-:-:S04]  /*8fae0*/  @P0 IADD3 R0, PT, PT, R29, 0x1, RZ ;  /* 0x000000011d000810 */ /* 0x000fc80007ffe0ff */
        /* <DEDUP_REMOVED lines=48> */
.L_x_2505:
[----:B------:R-:W-:Y:S05]  /*8fdf0*/  BSYNC.RECONVERGENT B1 ;  /* 0x0000000000017941 */ /* 0x000fea0003800200 */
.L_x_2504:
[----:B------:R-:W-:Y:S01]  /*8fe00*/  BSSY.RECONVERGENT B1, `(.L_x_2506) ;  /* 0x0000025000017945 */ /* 0x000fe20003800200 */
[----:B------:R-:W-:Y:S02]  /*8fe10*/  IMAD.MOV.U32 R8, RZ, RZ, R94 ;  /* 0x000000ffff087224 */ /* 0x000fe400078e005e */
[----:B------:R-:W-:Y:S01]  /*8fe20*/  IMAD.MOV.U32 R9, RZ, RZ, R93 ;  /* 0x000000ffff097224 */ /* 0x000fe200078e005d */
[----:B------:R-:W-:Y:S06]  /*8fe30*/  @!P1 BRA `(.L_x_2507) ;  /* 0x0000000000849947 */ /* 0x000fec0003800000 */
        /* <DEDUP_REMOVED lines=12> */
[----:B------:R-:W-:Y:S01]  /*8ff00*/  FSETP.GEU.AND P0, PT, |R45|, 4.2275390625, PT ;  /* 0x408748002d00780b */ /* 0x000fe20003f0e200 */
[----:B------:R-:W-:-:S12]  /*8ff10*/  DADD R6, R44, +INF ;  /* 0x7ff000002c067429 */ /* 0x000fd80000000000 */
[----:B------:R-:W-:Y:S02]  /*8ff20*/  @!P0 IMAD.MOV.U32 R6, RZ, RZ, R122 ;  /* 0x000000ffff068224 */ /* 0x000fe400078e007a */
[----:B------:R-:W-:-:S07]  /*8ff30*/  @!P0 IMAD.MOV.U32 R7, RZ, RZ, R123 ;  /* 0x000000ffff078224 */ /* 0x000fce00078e007b */
.L_x_2509:
[----:B------:R-:W-:Y:S05]  /*8ff40*/  BSYNC.RECONVERGENT B2 ;  /* 0x0000000000027941 */ /* 0x000fea0003800200 */
.L_x_2508:
        /* <DEDUP_REMOVED lines=14> */
.L_x_2511:
[----:B------:R-:W-:Y:S05]  /*90030*/  BSYNC.RECONVERGENT B2 ;  /* 0x0000000000027941 */ /* 0x000fea0003800200 */
.L_x_2510:
[----:B------:R-:W-:-:S11]  /*90040*/  DMUL R8, R134, R8 ;  /* 0x0000000886087228 */ /* 0x000fd60000000000 */
.L_x_2507:
[----:B------:R-:W-:Y:S05]  /*90050*/  BSYNC.RECONVERGENT B1 ;  /* 0x0000000000017941 */ /* 0x000fea0003800200 */
.L_x_2506:
[----:B------:R-:W-:Y:S01]  /*90060*/  DFMA R8, R8, R2, R38 ;  /* 0x000000020808722b */ /* 0x000fe20000000026 */
[----:B------:R-:W-:Y:S10]  /*90070*/  BRA `(.L_x_2512) ;  /* 0x0000000000847947 */ /* 0x000ff40003800000 */
.L_x_2503:
        /* <DEDUP_REMOVED lines=9> */
[----:B------:R-:W-:Y:S01]  /*90110*/  IMAD.MOV.U32 R2, RZ, RZ, R112 ;  /* 0x000000ffff027224 */ /* 0x000fe200078e0070 */
[----:B------:R-:W-:Y:S01]  /*90120*/  MOV R3, R113 ;  /* 0x0000007100037202 */ /* 0x000fe20000000f00 */
[----:B------:R-:W-:Y:S08]  /*90130*/  @!P0 BRA `(.L_x_2514) ;  /* 0x0000000000108947 */ /* 0x000ff00003800000 */
[----:B------:R-:W-:Y:S02]  /*90140*/  FSETP.GEU.AND P0, PT, |R118|, 4.2275390625, PT ;  /* 0x408748007600780b */ /* 0x000fe40003f0e200 */
[----:B------:R-:W-:-:S11]  /*90150*/  CS2R R2, SRZ ;  /* 0x0000000000027805 */ /* 0x000fd6000001ff00 */
[----:B------:R-:W-:Y:S02]  /*90160*/  @!P0 IMAD.MOV.U32 R2, RZ, RZ, R120 ;  /* 0x000000ffff028224 */ /* 0x000fe400078e0078 */
[----:B------:R-:W-:-:S07]  /*90170*/  @!P0 IMAD.MOV.U32 R3, RZ, RZ, R121 ;  /* 0x000000ffff038224 */ /* 0x000fce00078e0079 */
.L_x_2514:
[----:B------:R-:W-:Y:S05]  /*90180*/  BSYNC.RECONVERGENT B1 ;  /* 0x0000000000017941 */ /* 0x000fea0003800200 */
.L_x_2513:
        /* <DEDUP_REMOVED lines=14> */
.L_x_2516:
[----:B------:R-:W-:Y:S05]  /*90270*/  BSYNC.RECONVERGENT B1 ;  /* 0x0000000000017941 */ /* 0x000fea0003800200 */
.L_x_2515:
[----:B------:R-:W-:-:S11]  /*90280*/  DMUL R8, R132, R8 ;  /* 0x0000000884087228 */ /* 0x000fd60000000000 */
.L_x_2512:
[----:B------:R-:W-:Y:S05]  /*90290*/  BSYNC.RECONVERGENT B0 ;  /* 0x0000000000007941 */ /* 0x000fea0003800200 */
.L_x_2502:
        /* <DEDUP_REMOVED lines=13> */
.L_x_2518:
[----:B------:R-:W-:Y:S05]  /*90370*/  BSYNC.RECONVERGENT B0 ;  /* 0x0000000000007941 */ /* 0x000fea0003800200 */
.L_x_2517:
[----:B------:R-:W-:Y:S01]  /*90380*/  IMAD.MOV.U32 R6, RZ, RZ, 0x55555555 ;  /* 0x55555555ff067424 */ /* 0x000fe200078e00ff */
        /* <DEDUP_REMOVED lines=14> */
.L_x_2520:
[----:B------:R-:W-:Y:S05]  /*90470*/  BSYNC.RECONVERGENT B0 ;  /* 0x0000000000007941 */ /* 0x000fea0003800200 */
.L_x_2519:
[----:B------:R-:W-:Y:S01]  /*90480*/  BSSY.RECONVERGENT B0, `(.L_x_2521) ;  /* 0x0000005000007945 */ /* 0x000fe20003800200 */
[----:B------:R-:W-:Y:S01]  /*90490*/  MOV R7, RZ ;  /* 0x000000ff00077202 */ /* 0x000fe20000000f00 */
[----:B------:R-:W-:Y:S01]  /*904a0*/  IMAD.MOV.U32 R6, RZ, RZ, -0x3fc40000 ;  /* 0xc03c0000ff067424 */ /* 0x000fe200078e00ff */
[----:B------:R-:W-:-:S07]  /*904b0*/  MOV R10, 0x904d0 ;  /* 0x000904d0000a7802 */ /* 0x000fce0000000f00 */
[----:B------:R-:W-:Y:S05]  /*904c0*/  CALL.REL.NOINC `($_Z23cooling_function_singledddd$__internal_accurate_pow) ;  /* 0x0000118800ec7944 */ /* 0x000fea0003c00000 */
[----:B------:R-:W-:Y:S05]  /*904d0*/  BSYNC.RECONVERGENT B0 ;  /* 0x0000000000007941 */ /* 0x000fea0003800200 */
.L_x_2521:
        /* <DEDUP_REMOVED lines=11> */
[----:B------:R-:W-:-:S05]  /*90590*/  IMAD.MOV.U32 R2, RZ, RZ, 0x1 ;  /* 0x00000001ff027424 */ /* 0x000fca00078e00ff */
        /* <DEDUP_REMOVED lines=18> */
.L_x_2523:
[----:B------:R-:W-:Y:S05]  /*906c0*/  BSYNC.RECONVERGENT B0 ;  /* 0x0000000000007941 */ /* 0x000fea0003800200 */
.L_x_2522:
        /* <DEDUP_REMOVED lines=14> */
.L_x_2525:
[----:B------:R-:W-:Y:S05]  /*907b0*/  BSYNC.RECONVERGENT B0 ;  /* 0x0000000000007941 */ /* 0x000fea0003800200 */
.L_x_2524:
[----:B------:R-:W0:Y:S01]  /*907c0*/  MUFU.RCP64H R5, 2.375 ;  /* 0x4003000000057908 */ /* 0x000e220000001800 */
[----:B------:R-:W-:Y:S01]  /*907d0*/  MOV R2, 0x0 ;  /* 0x0000000000027802 */ /* 0x000fe20000000f00 */
[----:B------:R-:W-:Y:S01]  /*907e0*/  IMAD.MOV.U32 R3, RZ, RZ, 0x40030000 ;  /* 0x40030000ff037424 */ /* 0x000fe200078e00ff */
[----:B------:R-:W-:Y:S01]  /*907f0*/  MOV R10, RZ ;  /* 0x000000ff000a7202 */ /* 0x000fe20000000f00 */
[----:B------:R-:W-:Y:S01]  /*90800*/  IMAD.MOV.U32 R4, RZ, RZ, RZ ;  /* 0x000000ffff047224 */ /* 0x000fe200078e00ff */
[----:B------:R-:W-:Y:S01]  /*90810*/  BSSY.RECONVERGENT B0, `(.L_x_2526) ;  /* 0x0000016000007945 */ /* 0x000fe20003800200 */
[----:B------:R-:W-:Y:S02]  /*90820*/  IMAD.MOV.U32 R12, RZ, RZ, 0x5cf84b52 ;  /* 0x5cf84b52ff0c7424 */ /* 0x000fe400078e00ff */
[----:B------:R-:W1:Y:S01]  /*90830*/  MUFU.RCP64H R11, 1.8845243453979492188 ;  /* 0x3ffe2703000b7908 */ /* 0x000e620000001800 */
[----:B------:R-:W-:Y:S01]  /*90840*/  IMAD.MOV.U32 R13, RZ, RZ, 0x3ffe2703 ;  /* 0x3ffe2703ff0d7424 */ /* 0x000fe200078e00ff */
        /* <DEDUP_REMOVED lines=18> */
.L_x_2527:
[----:B------:R-:W-:Y:S05]  /*90970*/  BSYNC.RECONVERGENT B0 ;  /* 0x0000000000007941 */ /* 0x000fea0003800200 */
.L_x_2526:
        /* <DEDUP_REMOVED lines=12> */
[----:B------:R-:W-:-:S02]  /*90a40*/  DFMA R54, R32, -UR10, R12 ;  /* 0x8000000a20367c2b */ /* 0x000fc4000800000c */
[----:B------:R-:W-:-:S06]  /*90a50*/  DFMA R12, R2, UR4, R10 ;  /* 0x00000004020c7c2b */ /* 0x000fcc000800000a */
        /* <DEDUP_REMOVED lines=51> */
[----:B------:R-:W-:Y:S01]  /*90d90*/  IMAD.MOV.U32 R4, RZ, RZ, 0x3b39803f ;  /* 0x3b39803fff047424 */ /* 0x000fe200078e00ff */
[----:B------:R-:W-:-:S06]  /*90da0*/  MOV R5, 0x3c7abc9e ;  /* 0x3c7abc9e00057802 */ /* 0x000fcc0000000f00 */
[----:B------:R-:W-:Y:S02]  /*90db0*/  DFMA R2, R4, UR6, R2 ;  /* 0x0000000604027c2b */ /* 0x000fe40008000002 */
[----:B------:R-:W-:Y:S01]  /*90dc0*/  DADD R10, R60, -R10 ;  /* 0x000000003c0a7229 */ /* 0x000fe2000000080a */
[----:B------:R-:W-:Y:S02]  /*90dd0*/  IMAD.MOV.U32 R60, RZ, RZ, 0x0 ;  /* 0x00000000ff3c7424 */ /* 0x000fe400078e00ff */
[----:B------:R-:W-:-:S03]  /*90de0*/  IMAD.MOV.U32 R61, RZ, RZ, 0x40180000 ;  /* 0x40180000ff3d7424 */ /* 0x000fc600078e00ff */
        /* <DEDUP_REMOVED lines=55> */
[----:B------:R-:W-:Y:S01]  /*91160*/  LEA R5, R3, R5, 0x14 ;  /* 0x0000000503057211 */ /* 0x000fe200078ea0ff */
[----:B------:R-:W-:-:S05]  /*91170*/  IMAD.IADD R2, R2, 0x1, -R3 ;  /* 0x0000000102027824 */ /* 0x000fca00078e0a03 */
[----:B------:R-:W-:-:S06]  /*91180*/  LEA R81, R2, 0x3ff00000, 0x14 ;  /* 0x3ff0000002517811 */ /* 0x000fcc00078ea0ff */
[----:B------:R-:W-:-:S11]  /*91190*/  DMUL R80, R4, R80 ;  /* 0x0000005004507228 */ /* 0x000fd60000000000 */
.L_x_2528:
        /* <DEDUP_REMOVED lines=17> */
.L_x_2530:
[----:B------:R-:W-:Y:S05]  /*912b0*/  BSYNC.RECONVERGENT B0 ;  /* 0x0000000000007941 */ /* 0x000fea0003800200 */
.L_x_2529:
        /* <DEDUP_REMOVED lines=17> */
.L_x_2532:
[----:B------:R-:W-:Y:S05]  /*913d0*/  BSYNC.RECONVERGENT B0 ;  /* 0x0000000000007941 */ /* 0x000fea0003800200 */
.L_x_2531:
        /* <DEDUP_REMOVED lines=14> */
.L_x_2534:
[----:B------:R-:W-:Y:S05]  /*914c0*/  BSYNC.RECONVERGENT B0 ;  /* 0x0000000000007941 */ /* 0x000fea0003800200 */
.L_x_2533:
[----:B------:R-:W-:Y:S01]  /*914d0*/  FSEL R54, R6, RZ, P1 ;  /* 0x000000ff06367208 */ /* 0x000fe20000800000 */
[----:B------:R-:W-:Y:S01]  /*914e0*/  BSSY.RECONVERGENT B7, `(.L_x_2535) ;  /* 0x000000f000077945 */ /* 0x000fe20003800200 */
[----:B------:R-:W-:Y:S02]  /*914f0*/  FSEL R55, R7, 1.875, P1 ;  /* 0x3ff0000007377808 */ /* 0x000fe40000800000 */
[----:B------:R-:W-:-:S04]  /*91500*/  LOP3.LUT R27, R27, 0xfffffffe, RZ, 0xc0, !PT ;  /* 0xfffffffe1b1b7812 */ /* 0x000fc800078ec0ff */
[----:B------:R-:W-:-:S08]  /*91510*/  DMUL R32, R36, R54 ;  /* 0x0000003624207228 */ /* 0x000fd00000000000 */
[----:B------:R-:W-:-:S14]  /*91520*/  DSETP.GEU.AND P0, PT, R32, RZ, PT ;  /* 0x000000ff2000722a */ /* 0x000fdc0003f0e000 */
[----:B------:R-:W-:Y:S01]  /*91530*/  @P0 LOP3.LUT R27, R27, 0x1, RZ, 0xfc, !PT ;  /* 0x000000011b1b0812 */ /* 0x000fe200078efcff */
[----:B------:R-:W-:Y:S06]  /*91540*/  @P0 BRA `(.L_x_2536) ;  /* 0x0000000000200947 */ /* 0x000fec0003800000 */
        /* <DEDUP_REMOVED lines=8> */
.L_x_2536:
[----:B------:R-:W-:Y:S05]  /*915d0*/  BSYNC.RECONVERGENT B7 ;  /* 0x0000000000077941 */ /* 0x000fea0003800200 */
.L_x_2535:
[----:B------:R-:W-:Y:S01]  /*915e0*/  DSETP.GEU.AND P0, PT, R32, 6.5, PT ;  /* 0x401a00002000742a */ /* 0x000fe20003f0e000 */
[----:B------:R-:W-:-:S13]  /*915f0*/  BSSY.RECONVERGENT B7, `(.L_x_2537) ;  /* 0x00004d9000077945 */ /* 0x000fda0003800200 */
[----:B------:R-:W-:Y:S05]  /*91600*/  @P0 BRA `(.L_x_2538) ;  /* 0x0000002c00400947 */ /* 0x000fea0003800000 */
[----:B------:R-:W0:Y:S01]  /*91610*/  MUFU.RCP64H R3, 1.8845243453979492188 ;  /* 0x3ffe270300037908 */ /* 0x000e220000001800 */
        /* <DEDUP_REMOVED lines=14> */
[----:B------:R-:W-:Y:S01]  /*91700*/  DSETP.GTU.AND P0, PT, R32, RZ, PT ;  /* 0x000000ff2000722a */ /* 0x000fe20003f0c000 */
[----:B------:R-:W-:Y:S01]  /*91710*/  IMAD.MOV.U32 R15, RZ, RZ, 0x3fe62e42 ;  /* 0x3fe62e42ff0f7424 */ /* 0x000fe200078e00ff */
[----:B0-----:R-:W-:Y:S01]  /*91720*/  DFMA R4, R2, -R4, 1 ;  /* 0x3ff000000204742b */ /* 0x001fe20000000804 */
[----:B------:R-:W-:Y:S01]  /*91730*/  BSSY.RECONVERGENT B8, `(.L_x_2539) ;  /* 0x00002bb000087945 */ /* 0x000fe20003800200 */
[----:B------:R-:W-:-:S06]  /*91740*/  CS2R R58, SRZ ;  /* 0x00000000003a7805 */ /* 0x000fcc000001ff00 */
        /* <DEDUP_REMOVED lines=31> */
[----:B------:R-:W-:-:S08]  /*91940*/  DMUL R8, R6, R8 ;  /* 0x0000000806087228 */ /* 0x000fd00000000000 */
[----:B------:R-:W-:Y:S01]  /*91950*/  DFMA R8, R2, R8, R10 ;  /* 0x000000080208722b */ /* 0x000fe2000000000a */
[----:B------:R-:W-:Y:S02]  /*91960*/  IMAD.MOV.U32 R2, RZ, RZ, 0x3b39803f ;  /* 0x3b39803fff027424 */ /* 0x000fe400078e00ff */
[----:B------:R-:W-:-:S05]  /*91970*/  IMAD.MOV.U32 R3, RZ, RZ, 0x3c7abc9e ;  /* 0x3c7abc9eff037424 */ /* 0x000fca00078e00ff */
[----:B------:R-:W-:-:S08]  /*91980*/  DADD R8, R8, -R14 ;  /* 0x0000000008087229 */ /* 0x000fd0000000080e */
[----:B------:R-:W-:-:S08]  /*91990*/  DFMA R2, R2, UR8, R8 ;  /* 0x0000000802027c2b */ /* 0x000fd00008000008 */
[----:B------:R-:W-:Y:S01]  /*919a0*/  DADD R4, R12, R2 ;  /* 0x000000000c047229 */ /* 0x000fe20000000002 */
[----:B------:R-:W-:Y:S10]  /*919b0*/  @!P0 BRA `(.L_x_2540) ;  /* 0x0000002800208947 */ /* 0x000ff40003800000 */
[----:B------:R-:W-:Y:S01]  /*919c0*/  MOV R0, 0x1 ;  /* 0x0000000100007802 */ /* 0x000fe20000000f00 */
[----:B------:R-:W-:Y:S01]  /*919d0*/  IMAD.MOV.U32 R6, RZ, RZ, 0x745d1746 ;  /* 0x745d1746ff067424 */ /* 0x000fe200078e00ff */
[----:B------:R-:W-:Y:S01]  /*919e0*/  MOV R2, 0x745d1746 ;  /* 0x745d174600027802 */ /* 0x000fe20000000f00 */
[----:B------:R-:W-:Y:S02]  /*919f0*/  IMAD.MOV.U32 R7, RZ, RZ, 0x3fc745d1 ;  /* 0x3fc745d1ff077424 */ /* 0x000fe400078e00ff */
[----:B------:R-:W-:Y:S02]  /*91a00*/  IMAD.MOV.U32 R14, RZ, RZ, 0x0 ;  /* 0x00000000ff0e7424 */ /* 0x000fe400078e00ff */
[----:B------:R-:W-:Y:S02]  /*91a10*/  IMAD.MOV.U32 R15, RZ, RZ, 0x40160000 ;  /* 0x40160000ff0f7424 */ /* 0x000fe400078e00ff */
[----:B------:R-:W-:-:S07]  /*91a20*/  IMAD.MOV.U32 R3, RZ, RZ, 0x3fc745d1 ;  /* 0x3fc745d1ff037424 */ /* 0x000fce00078e00ff */
.L_x_2574:
        /* <DEDUP_REMOVED lines=22> */
.L_x_2542:
[----:B------:R-:W-:Y:S05]  /*91b90*/  BSYNC.RECONVERGENT B0 ;  /* 0x0000000000007941 */ /* 0x000fea0003800200 */
.L_x_2541:
        /* <DEDUP_REMOVED lines=29> */
.L_x_2545:
[----:B------:R-:W-:Y:S05]  /*91d70*/  BSYNC.RECONVERGENT B0 ;  /* 0x0000000000007941 */ /* 0x000fea0003800200 */
.L_x_2544:
        /* <DEDUP_REMOVED lines=29> */
.L_x_2547:
[----:B------:R-:W-:Y:S05]  /*91f50*/  BSYNC.RECONVERGENT B0 ;  /* 0x0000000000007941 */ /* 0x000fea0003800200 */
.L_x_2546:
        /* <DEDUP_REMOVED lines=29> */
.L_x_2549:
[----:B------:R-:W-:Y:S05]  /*92130*/  BSYNC.RECONVERGENT B0 ;  /* 0x0000000000007941 */ /* 0x000fea0003800200 */
.L_x_2548:
        /* <DEDUP_REMOVED lines=29> */
.L_x_2551:
[----:B------:R-:W-:Y:S05]  /*92310*/  BSYNC.RECONVERGENT B0 ;  /* 0x0000000000007941 */ /* 0x000fea0003800200 */
.L_x_2550:
        /* <DEDUP_REMOVED lines=29> */
.L_x_2553:
[----:B------:R-:W-:Y:S05]  /*924f0*/  BSYNC.RECONVERGENT B0 ;  /* 0x0000000000007941 */ /* 0x000fea0003800200 */
.L_x_2552:
        /* <DEDUP_REMOVED lines=29> */
.L_x_2555:
[----:B------:R-:W-:Y:S05]  /*926d0*/  BSYNC.RECONVERGENT B0 ;  /* 0x0000000000007941 */ /* 0x000fea0003800200 */
.L_x_2554:
        /* <DEDUP_REMOVED lines=29> */
.L_x_2557:
[----:B------:R-:W-:Y:S05]  /*928b0*/  BSYNC.RECONVERGENT B0 ;  /* 0x0000000000007941 */ /* 0x000fea0003800200 */
.L_x_2556:
        /* <DEDUP_REMOVED lines=29> */
.L_x_2559:
[----:B------:R-:W-:Y:S05]  /*92a90*/  BSYNC.RECONVERGENT B0 ;  /* 0x0000000000007941 */ /* 0x000fea0003800200 */
.L_x_2558:
        /* <DEDUP_REMOVED lines=29> */
.L_x_2561:
[----:B------:R-:W-:Y:S05]  /*92c70*/  BSYNC.RECONVERGENT B0 ;  /* 0x0000000000007941 */ /* 0x000fea0003800200 */
.L_x_2560:
        /* <DEDUP_REMOVED lines=29> */
.L_x_2563:
[----:B------:R-:W-:Y:S05]  /*92e50*/  BSYNC.RECONVERGENT B0 ;  /* 0x0000000000007941 */ /* 0x000fea0003800200 */
.L_x_2562:
        /* <DEDUP_REMOVED lines=29> */
.L_x_2565:
[----:B------:R-:W-:Y:S05]  /*93030*/  BSYNC.RECONVERGENT B0 ;  /* 0x0000000000007941 */ /* 0x000fea0003800200 */
.L_x_2564:
        /* <DEDUP_REMOVED lines=29> */
.L_x_2567:
[----:B------:R-:W-:Y:S05]  /*93210*/  BSYNC.RECONVERGENT B0 ;  /* 0x0000000000007941 */ /* 0x000fea0003800200 */
.L_x_2566:
        /* <DEDUP_REMOVED lines=29> */
.L_x_2569:
[----:B------:R-:W-:Y:S05]  /*933f0*/  BSYNC.RECONVERGENT B0 ;  /* 0x0000000000007941 */ /* 0x000fea0003800200 */
.L_x_2568:
        /* <DEDUP_REMOVED lines=29> */
.L_x_2571:
[----:B------:R-:W-:Y:S05]  /*935d0*/  BSYNC.RECONVERGENT B0 ;  /* 0x0000000000007941 */ /* 0x000fea0003800200 */
.L_x_2570:
        /* <DEDUP_REMOVED lines=29> */
.L_x_2573:
[----:B------:R-:W-:Y:S05]  /*937b0*/  BSYNC.RECONVERGENT B0 ;  /* 0x0000000000007941 */ /* 0x000fea0003800200 */
.L_x_2572:
        /* <DEDUP_REMOVED lines=18> */
.L_x_2575:
[----:B------:R-:W-:Y:S05]  /*938e0*/  BRA `(.L_x_2576) ;  /* 0x00000008007c7947 */ /* 0x000fea0003800000 */
.L_x_2543:
        /* <DEDUP_REMOVED lines=21> */
[----:B------:R-:W-:Y:S01]  /*93a40*/  IMAD.MOV.U32 R33, RZ, RZ, 0x43300000 ;  /* 0x43300000ff217424 */ /* 0x000fe200078e00ff */
[----:B------:R-:W-:Y:S01]  /*93a50*/  ISETP.GE.U32.AND P0, PT, R7, 0x3ff6a09f, PT ;  /* 0x3ff6a09f0700780c */ /* 0x000fe20003f06070 */
[----:B------:R-:W-:Y:S01]  /*93a60*/  UMOV UR6, 0x80000000 ;  /* 0x8000000000067882 */ /* 0x000fe20000000000 */
[----:B------:R-:W-:-:S11]  /*93a70*/  UMOV UR7, 0x43300000 ;  /* 0x4330000000077882 */ /* 0x000fd60000000000 */
        /* <DEDUP_REMOVED lines=52> */
.L_x_2578:
[----:B------:R-:W-:Y:S01]  /*93dc0*/  IMAD.MOV.U32 R6, RZ, RZ, 0x0 ;  /* 0x00000000ff067424 */ /* 0x000fe200078e00ff */
[----:B------:R-:W-:Y:S02]  /*93dd0*/  MOV R7, 0x7ff00000 ;  /* 0x7ff0000000077802 */ /* 0x000fe40000000f00 */
[----:B------:R-:W-:-:S04]  /*93de0*/  LOP3.LUT P0, RZ, R33, 0x7fffffff, RZ, 0xc0, !PT ;  /* 0x7fffffff21ff7812 */ /* 0x000fc8000780c0ff */
[----:B------:R-:W-:-:S10]  /*93df0*/  DFMA R6, R32, R6, +INF ;  /* 0x7ff000002006742b */ /* 0x000fd40000000006 */
[----:B------:R-:W-:Y:S02]  /*93e00*/  FSEL R6, R6, RZ, P0 ;  /* 0x000000ff06067208 */ /* 0x000fe40000000000 */
[----:B------:R-:W-:-:S07]  /*93e10*/  FSEL R7, R7, -QNAN , P0 ;  /* 0xfff0000007077808 */ /* 0x000fce0000000000 */
.L_x_2579:
[----:B------:R-:W-:Y:S05]  /*93e20*/  BSYNC.RECONVERGENT B0 ;  /* 0x0000000000007941 */ /* 0x000fea0003800200 */
.L_x_2577:
        /* <DEDUP_REMOVED lines=62> */
.L_x_2581:
[----:B------:R-:W-:Y:S05]  /*94210*/  BSYNC.RECONVERGENT B0 ;  /* 0x0000000000007941 */ /* 0x000fea0003800200 */
.L_x_2580:
[----:B------:R-:W-:Y:S01]  /*94220*/  DMUL R58, R58, R2 ;  /* 0x000000023a3a7228 */ /* 0x000fe20000000000 */
[----:B------:R-:W-:Y:S10]  /*94230*/  BRA `(.L_x_2576) ;  /* 0x0000000000287947 */ /* 0x000ff40003800000 */
.L_x_2540:
[----:B------:R-:W-:-:S13]  /*94240*/  LOP3.LUT P0, RZ, R27, 0x1, RZ, 0xc0, !PT ;  /* 0x000000011bff7812 */ /* 0x000fda000780c0ff */
        /* <DEDUP_REMOVED lines=9> */
.L_x_2576:
[----:B------:R-:W-:Y:S05]  /*942e0*/  BSYNC.RECONVERGENT B8 ;  /* 0x0000000000087941 */ /* 0x000fea0003800200 */
.L_x_2539:
[----:B------:R-:W-:Y:S01]  /*942f0*/  DADD R58, -R58, 1 ;  /* 0x3ff000003a3a7429 */ /* 0x000fe20000000100 */
[----:B------:R-:W-:Y:S10]  /*94300*/  BRA `(.L_x_2582) ;  /* 0x00000020001c7947 */ /* 0x000ff40003800000 */
.L_x_2538:
        /* <DEDUP_REMOVED lines=75> */
.L_x_2584:
[----:B------:R-:W-:Y:S05]  /*947c0*/  BSYNC.RECONVERGENT B0 ;  /* 0x0000000000007941 */ /* 0x000fea0003800200 */
.L_x_2583:
        /* <DEDUP_REMOVED lines=9> */
.L_x_2604:
        /* <DEDUP_REMOVED lines=30> */
.L_x_2588:
[----:B------:R-:W-:Y:S05]  /*94a40*/  BSYNC.RECONVERGENT B1 ;  /* 0x0000000000017941 */ /* 0x000fea0003800200 */
.L_x_2587:
        /* <DEDUP_REMOVED lines=24> */
.L_x_2590:
[----:B------:R-:W-:Y:S05]  /*94bd0*/  BSYNC.RECONVERGENT B1 ;  /* 0x0000000000017941 */ /* 0x000fea0003800200 */
.L_x_2589:
        /* <DEDUP_REMOVED lines=42> */
.L_x_2593:
[----:B------:R-:W-:Y:S05]  /*94e80*/  BSYNC.RECONVERGENT B1 ;  /* 0x0000000000017941 */ /* 0x000fea0003800200 */
.L_x_2592:
        /* <DEDUP_REMOVED lines=24> */
.L_x_2595:
[----:B------:R-:W-:Y:S05]  /*95010*/  BSYNC.RECONVERGENT B1 ;  /* 0x0000000000017941 */ /* 0x000fea0003800200 */
.L_x_2594:
        /* <DEDUP_REMOVED lines=42> */
.L_x_2597:
[----:B------:R-:W-:Y:S05]  /*952c0*/  BSYNC.RECONVERGENT B1 ;  /* 0x0000000000017941 */ /* 0x000fea0003800200 */
.L_x_2596:
        /* <DEDUP_REMOVED lines=24> */
.L_x_2599:
[----:B------:R-:W-:Y:S05]  /*95450*/  BSYNC.RECONVERGENT B1 ;  /* 0x0000000000017941 */ /* 0x000fea0003800200 */
.L_x_2598:
        /* <DEDUP_REMOVED lines=42> */
.L_x_2601:
[----:B------:R-:W-:Y:S05]  /*95700*/  BSYNC.RECONVERGENT B1 ;  /* 0x0000000000017941 */ /* 0x000fea0003800200 */
.L_x_2600:
        /* <DEDUP_REMOVED lines=25> */
.L_x_2603:
[----:B------:R-:W-:Y:S05]  /*958a0*/  BSYNC.RECONVERGENT B1 ;  /* 0x0000000000017941 */ /* 0x000fea0003800200 */
.L_x_2602:
        /* <DEDUP_REMOVED lines=14> */
.L_x_2586:
        /* <DEDUP_REMOVED lines=8> */
.L_x_2591:
[----:B------:R-:W-:Y:S05]  /*95a10*/  BSYNC.RECONVERGENT B8 ;  /* 0x0000000000087941 */ /* 0x000fea0003800200 */
.L_x_2585:
[----:B------:R-:W-:Y:S01]  /*95a20*/  DMUL R32, R36, R54 ;  /* 0x0000003624207228 */ /* 0x000fe20000000000 */
        /* <DEDUP_REMOVED lines=79> */
.L_x_2606:
[----:B------:R-:W-:Y:S01]  /*95f20*/  IMAD.MOV.U32 R4, RZ, RZ, 0x0 ;  /* 0x00000000ff047424 */ /* 0x000fe200078e00ff */
[----:B------:R-:W-:Y:S02]  /*95f30*/  MOV R5, 0x7ff00000 ;  /* 0x7ff0000000057802 */ /* 0x000fe40000000f00 */
[----:B------:R-:W-:-:S04]  /*95f40*/  LOP3.LUT P0, RZ, R3, 0x7fffffff, RZ, 0xc0, !PT ;  /* 0x7fffffff03ff7812 */ /* 0x000fc8000780c0ff */
[----:B------:R-:W-:-:S10]  /*95f50*/  DFMA R4, R2, R4, +INF ;  /* 0x7ff000000204742b */ /* 0x000fd40000000004 */
[----:B------:R-:W-:Y:S02]  /*95f60*/  FSEL R2, R4, RZ, P0 ;  /* 0x000000ff04027208 */ /* 0x000fe40000000000 */
[----:B------:R-:W-:-:S07]  /*95f70*/  FSEL R3, R5, -QNAN , P0 ;  /* 0xfff0000005037808 */ /* 0x000fce0000000000 */
.L_x_2607:
[----:B------:R-:W-:Y:S05]  /*95f80*/  BSYNC.RECONVERGENT B0 ;  /* 0x0000000000007941 */ /* 0x000fea0003800200 */
.L_x_2605:
[----:B------:R-:W-:Y:S01]  /*95f90*/  DFMA R2, R2, 5.5, -R32 ;  /* 0x401600000202782b */ /* 0x000fe20000000820 */
        /* <DEDUP_REMOVED lines=60> */
.L_x_2609:
[----:B------:R-:W-:Y:S05]  /*96360*/  BSYNC.RECONVERGENT B0 ;  /* 0x0000000000007941 */ /* 0x000fea0003800200 */
.L_x_2608:
[----:B------:R-:W-:-:S11]  /*96370*/  DMUL R58, R2, R58 ;  /* 0x0000003a023a7228 */ /* 0x000fd60000000000 */
.L_x_2582:
[----:B------:R-:W-:Y:S05]  /*96380*/  BSYNC.RECONVERGENT B7 ;  /* 0x0000000000077941 */ /* 0x000fea0003800200 */
.L_x_2537:
[----:B------:R-:W-:Y:S01]  /*96390*/  LOP3.LUT P0, RZ, R27, 0x4, RZ, 0xc0, !PT ;  /* 0x000000041bff7812 */ /* 0x000fe2000780c0ff */
[----:B------:R-:W-:Y:S01]  /*963a0*/  BSSY.RECONVERGENT B0, `(.L_x_2610) ;  /* 0x000000c000007945 */ /* 0x000fe20003800200 */
[----:B------:R-:W-:-:S11]  /*963b0*/  DMUL R80, R80, R58 ;  /* 0x0000003a50507228 */ /* 0x000fd60000000000 */
[----:B------:R-:W-:Y:S01]  /*963c0*/  @!P0 CS2R R64, SRZ ;  /* 0x0000000000408805 */ /* 0x000fe2000001ff00 */
[----:B------:R-:W-:Y:S06]  /*963d0*/  @!P0 BRA `(.L_x_2611) ;  /* 0x0000000000208947 */ /* 0x000fec0003800000 */
[----:B------:R-:W-:Y:S01]  /*963e0*/  DADD R8, -RZ, |R36| ;  /* 0x00000000ff087229 */ /* 0x000fe20000000524 */
[----:B------:R-:W-:Y:S01]  /*963f0*/  ISETP.GE.AND P1, PT, R37, RZ, PT ;  /* 0x000000ff2500720c */ /* 0x000fe20003f26270 */
[----:B------:R-:W-:Y:S01]  /*96400*/  IMAD.MOV.U32 R6, RZ, RZ, 0x40130000 ;  /* 0x40130000ff067424 */ /* 0x000fe200078e00ff */
[----:B------:R-:W-:Y:S02]  /*96410*/  MOV R7, RZ ;  /* 0x000000ff00077202 */ /* 0x000fe40000000f00 */
[----:B------:R-:W-:-:S09]  /*96420*/  MOV R10, 0x96440 ;  /* 0x00096440000a7802 */ /* 0x000fd20000000f00 */
[----:B------:R-:W-:Y:S05]  /*96430*/  CALL.REL.NOINC `($_Z23cooling_function_singledddd$__internal_accurate_pow) ;  /* 0x0000112c00107944 */ /* 0x000fea0003c00000 */
[----:B------:R-:W-:Y:S02]  /*96440*/  FSEL R64, R32, RZ, P1 ;  /* 0x000000ff20407208 */ /* 0x000fe40000800000 */
[----:B------:R-:W-:-:S07]  /*96450*/  FSEL R65, R33, -QNAN , P1 ;  /* 0xfff8000021417808 */ /* 0x000fce0000800000 */
.L_x_2611:
[----:B------:R-:W-:Y:S05]  /*96460*/  BSYNC.RECONVERGENT B0 ;  /* 0x0000000000007941 */ /* 0x000fea0003800200 */
.L_x_2610:
        /* <DEDUP_REMOVED lines=27> */
.L_x_2613:
[----:B------:R-:W-:Y:S05]  /*96620*/  BSYNC.RECONVERGENT B0 ;  /* 0x0000000000007941 */ /* 0x000fea0003800200 */
.L_x_2612:
[----:B------:R-:W-:Y:S01]  /*96630*/  UMOV UR10, 0x2c13e0f0 ;  /* 0x2c13e0f0000a7882 */ /* 0x000fe20000000000 */
[----:B------:R-:W-:Y:S01]  /*96640*/  UMOV UR11, 0x3fc44d27 ;  /* 0x3fc44d27000b7882 */ /* 0x000fe20000000000 */
[----:B------:R-:W-:Y:S01]  /*96650*/  DMUL R2, R4, R4 ;  /* 0x0000000404027228 */ /* 0x000fe20000000000 */
[----:B------:R-:W-:Y:S01]  /*96660*/  MOV R8, 0x8b7a8b04 ;  /* 0x8b7a8b0400087802 */ /* 0x000fe20000000f00 */
        /* <DEDUP_REMOVED lines=9> */
[C---:B------:R-:W-:Y:S01]  /*96700*/  LOP3.LUT P0, RZ, R27.reuse, 0x2, RZ, 0xc0, !PT ;  /* 0x000000021bff7812 */ /* 0x040fe2000780c0ff */
[----:B------:R-:W-:Y:S01]  /*96710*/  DFMA R10, R2, UR4, R8 ;  /* 0x00000004020a7c2b */ /* 0x000fe20008000008 */
[----:B------:R-:W-:-:S05]  /*96720*/  LOP3.LUT R27, R27, 0xfffffffe, RZ, 0xc0, !PT ;  /* 0xfffffffe1b1b7812 */ /* 0x000fca00078ec0ff */
        /* <DEDUP_REMOVED lines=35> */
[----:B------:R-:W-:Y:S01]  /*96960*/  MOV R7, 0x3fe62e42 ;  /* 0x3fe62e4200077802 */ /* 0x000fe20000000f00 */
        /* <DEDUP_REMOVED lines=20> */
[----:B------:R-:W-:Y:S01]  /*96ab0*/  MOV R32, R96 ;  /* 0x0000006000207202 */ /* 0x000fe20000000f00 */
[----:B------:R-:W-:Y:S02]  /*96ac0*/  IMAD.MOV.U32 R5, RZ, RZ, 0x3c7abc9e ;  /* 0x3c7abc9eff057424 */ /* 0x000fe400078e00ff */
[----:B------:R-:W-:-:S03]  /*96ad0*/  IMAD.MOV.U32 R33, RZ, RZ, R97 ;  /* 0x000000ffff217224 */ /* 0x000fc600078e0061 */
[----:B------:R-:W-:Y:S02]  /*96ae0*/  DADD R8, R60, -R8 ;  /* 0x000000003c087229 */ /* 0x000fe40000000808 */
[----:B------:R-:W-:-:S06]  /*96af0*/  DFMA R2, R4, UR6, R2 ;  /* 0x0000000604027c2b */ /* 0x000fcc0008000002 */
[----:B------:R-:W-:Y:S02]  /*96b00*/  DFMA R8, R4, UR8, R8 ;  /* 0x0000000804087c2b */ /* 0x000fe40008000008 */
[----:B------:R-:W-:Y:S01]  /*96b10*/  DADD R2, R14, R2 ;  /* 0x000000000e027229 */ /* 0x000fe20000000002 */
[----:B------:R-:W-:Y:S02]  /*96b20*/  IMAD.MOV.U32 R4, RZ, RZ, -0x35dec16 ;  /* 0xfca213eaff047424 */ /* 0x000fe400078e00ff */
[----:B------:R-:W-:-:S03]  /*96b30*/  IMAD.MOV.U32 R5, RZ, RZ, 0x3e928af3 ;  /* 0x3e928af3ff057424 */ /* 0x000fc600078e00ff */
[----:B------:R-:W-:Y:S02]  /*96b40*/  DADD R8, R12, R8 ;  /* 0x000000000c087229 */ /* 0x000fe40000000008 */
[----:B------:R-:W-:Y:S01]  /*96b50*/  DFMA R58, R2, -R58, 10.25 ;  /* 0x40248000023a742b */ /* 0x000fe2000000083a */
[----:B------:R-:W-:Y:S01]  /*96b60*/  MOV R2, 0x652b82fe ;  /* 0x652b82fe00027802 */ /* 0x000fe20000000f00 */
[----:B------:R-:W-:-:S06]  /*96b70*/  IMAD.MOV.U32 R3, RZ, RZ, 0x3ff71547 ;  /* 0x3ff71547ff037424 */ /* 0x000fcc00078e00ff */
        /* <DEDUP_REMOVED lines=40> */
[----:B------:R-:W-:Y:S02]  /*96e00*/  DFMA R4, -R10, R8, R32 ;  /* 0x000000080a04722b */ /* 0x000fe40000000120 */
[----:B------:R-:W-:-:S03]  /*96e10*/  DMUL R32, R36, R54 ;  /* 0x0000003624207228 */ /* 0x000fc60000000000 */
[----:B------:R-:W-:-:S03]  /*96e20*/  DFMA R20, R6, R20, UR4 ;  /* 0x0000000406147e2b */ /* 0x000fc60008000014 */
[----:B------:R-:W-:Y:S02]  /*96e30*/  DFMA R8, R2, R4, R8 ;  /* 0x000000040208722b */ /* 0x000fe40000000008 */
[----:B------:R-:W-:-:S03]  /*96e40*/  DSETP.GEU.AND P1, PT, R32, RZ, PT ;  /* 0x000000ff2000722a */ /* 0x000fc60003f2e000 */
[----:B------:R-:W-:-:S05]  /*96e50*/  DFMA R20, R6, R20, 1 ;  /* 0x3ff000000614742b */ /* 0x000fca0000000014 */
[----:B------:R-:W-:-:S03]  /*96e60*/  FFMA R0, RZ, R11, R9 ;  /* 0x0000000bff007223 */ /* 0x000fc60000000009 */
[----:B------:R-:W-:Y:S02]  /*96e70*/  DFMA R20, R6, R20, 1 ;  /* 0x3ff000000614742b */ /* 0x000fe40000000014 */
[----:B------:R-:W-:Y:S02]  /*96e80*/  FSETP.GT.AND P0, PT, |R0|, 1.469367938527859385e-39, PT ;  /* 0x001000000000780b */ /* 0x000fe40003f04200 */
[----:B------:R-:W-:Y:S02]  /*96e90*/  @P1 LOP3.LUT R27, R27, 0x1, RZ, 0xfc, !PT ;  /* 0x000000011b1b1812 */ /* 0x000fe400078efcff */
[----:B------:R-:W-:-:S04]  /*96ea0*/  FSETP.GEU.AND P1, PT, |R97|, 6.5827683646048100446e-37, PT ;  /* 0x036000006100780b */ /* 0x000fc80003f2e200 */
        /* <DEDUP_REMOVED lines=16> */
.L_x_2614:
[----:B------:R-:W-:Y:S04]  /*96fb0*/  BSSY.RECONVERGENT B0, `(.L_x_2615) ;  /* 0x0000007000007945 */ /* 0x000fe80003800200 */
[----:B------:R-:W-:Y:S05]  /*96fc0*/  @P0 BRA P1, `(.L_x_2616) ;  /* 0x0000000000140947 */ /* 0x000fea0000800000 */
[----:B------:R-:W-:Y:S01]  /*96fd0*/  IMAD.MOV.U32 R13, RZ, RZ, R11 ;  /* 0x000000ffff0d7224 */ /* 0x000fe200078e000b */
[----:B------:R-:W-:Y:S01]  /*96fe0*/  MOV R11, 0x97020 ;  /* 0x00097020000b7802 */ /* 0x000fe20000000f00 */
[----:B------:R-:W-:Y:S02]  /*96ff0*/  IMAD.MOV.U32 R8, RZ, RZ, R96 ;  /* 0x000000ffff087224 */ /* 0x000fe400078e0060 */
[----:B------:R-:W-:-:S07]  /*97000*/  IMAD.MOV.U32 R9, RZ, RZ, R97 ;  /* 0x000000ffff097224 */ /* 0x000fce00078e0061 */
[----:B------:R-:W-:Y:S05]  /*97010*/  CALL.REL.NOINC `($__internal_1_$__cuda_sm20_div_rn_f64_full) ;  /* 0x0000111400c07944 */ /* 0x000fea0003c00000 */
.L_x_2616:
[----:B------:R-:W-:Y:S05]  /*97020*/  BSYNC.RECONVERGENT B0 ;  /* 0x0000000000007941 */ /* 0x000fea0003800200 */
.L_x_2615:
[----:B------:R-:W-:Y:S01]  /*97030*/  LOP3.LUT P0, RZ, R27, 0x1, RZ, 0xc0, !PT ;  /* 0x000000011bff7812 */ /* 0x000fe2000780c0ff */
[----:B------:R-:W-:Y:S01]  /*97040*/  BSSY.RECONVERGENT B7, `(.L_x_2617) ;  /* 0x000000b000077945 */ /* 0x000fe20003800200 */
[----:B------:R-:W-:-:S11]  /*97050*/  DMUL R78, R8, R78 ;  /* 0x0000004e084e7228 */ /* 0x000fd60000000000 */
        /* <DEDUP_REMOVED lines=9> */
.L_x_2618:
[----:B------:R-:W-:Y:S05]  /*970f0*/  BSYNC.RECONVERGENT B7 ;  /* 0x0000000000077941 */ /* 0x000fea0003800200 */
.L_x_2617:
        /* <DEDUP_REMOVED lines=19> */
[----:B------:R-:W-:Y:S01]  /*97230*/  DSETP.GTU.AND P0, PT, R32, RZ, PT ;  /* 0x000000ff2000722a */ /* 0x000fe20003f0c000 */
        /* <DEDUP_REMOVED lines=49> */
.L_x_2656:
[----:B------:R-:W-:Y:S01]  /*97550*/  DADD R14, R14, 1 ;  /* 0x3ff000000e0e7429 */ /* 0x000fe20000000000 */
[----:B------:R-:W-:Y:S01]  /*97560*/  MOV R8, 0x1 ;  /* 0x0000000100087802 */ /* 0x000fe20000000f00 */
[----:B------:R-:W-:Y:S01]  /*97570*/  DMUL R20, R36, R54 ;  /* 0x0000003624147228 */ /* 0x000fe20000000000 */
[----:B------:R-:W-:Y:S03]  /*97580*/  BSSY.RECONVERGENT B0, `(.L_x_2623) ;  /* 0x0000014000007945 */ /* 0x000fe60003800200 */
        /* <DEDUP_REMOVED lines=19> */
.L_x_2624:
[----:B------:R-:W-:Y:S05]  /*976c0*/  BSYNC.RECONVERGENT B0 ;  /* 0x0000000000007941 */ /* 0x000fea0003800200 */
.L_x_2623:
        /* <DEDUP_REMOVED lines=30> */
.L_x_2627:
[----:B------:R-:W-:Y:S05]  /*978b0*/  BSYNC.RECONVERGENT B0 ;  /* 0x0000000000007941 */ /* 0x000fea0003800200 */
.L_x_2626:
        /* <DEDUP_REMOVED lines=30> */
.L_x_2629:
[----:B------:R-:W-:Y:S05]  /*97aa0*/  BSYNC.RECONVERGENT B0 ;  /* 0x0000000000007941 */ /* 0x000fea0003800200 */
.L_x_2628:
        /* <DEDUP_REMOVED lines=30> */
.L_x_2631:
[----:B------:R-:W-:Y:S05]  /*97c90*/  BSYNC.RECONVERGENT B0 ;  /* 0x0000000000007941 */ /* 0x000fea0003800200 */
.L_x_2630:
        /* <DEDUP_REMOVED lines=30> */
.L_x_2633:
[----:B------:R-:W-:Y:S05]  /*97e80*/  BSYNC.RECONVERGENT B0 ;  /* 0x0000000000007941 */ /* 0x000fea0003800200 */
.L_x_2632:
        /* <DEDUP_REMOVED lines=30> */
.L_x_2635:
[----:B------:R-:W-:Y:S05]  /*98070*/  BSYNC.RECONVERGENT B0 ;  /* 0x0000000000007941 */ /* 0x000fea0003800200 */
.L_x_2634:
        /* <DEDUP_REMOVED lines=30> */
.L_x_2637:
[----:B------:R-:W-:Y:S05]  /*98260*/  BSYNC.RECONVERGENT B0 ;  /* 0x0000000000007941 */ /* 0x000fea0003800200 */
.L_x_2636:
        /* <DEDUP_REMOVED lines=30> */
.L_x_2639:
[----:B------:R-:W-:Y:S05]  /*98450*/  BSYNC.RECONVERGENT B0 ;  /* 0x0000000000007941 */ /* 0x000fea0003800200 */
.L_x_2638:
        /* <DEDUP_REMOVED lines=30> */
.L_x_2641:
[----:B------:R-:W-:Y:S05]  /*98640*/  BSYNC.RECONVERGENT B0 ;  /* 0x0000000000007941 */ /* 0x000fea0003800200 */
.L_x_2640:
        /* <DEDUP_REMOVED lines=30> */
.L_x_2643:
[----:B------:R-:W-:Y:S05]  /*98830*/  BSYNC.RECONVERGENT B0 ;  /* 0x0000000000007941 */ /* 0x000fea0003800200 */
.L_x_2642:
        /* <DEDUP_REMOVED lines=30> */
.L_x_2645:
[----:B------:R-:W-:Y:S05]  /*98a20*/  BSYNC.RECONVERGENT B0 ;  /* 0x0000000000007941 */ /* 0x000fea0003800200 */
.L_x_2644:
        /* <DEDUP_REMOVED lines=30> */
.L_x_2647:
[----:B------:R-:W-:Y:S05]  /*98c10*/  BSYNC.RECONVERGENT B0 ;  /* 0x0000000000007941 */ /* 0x000fea0003800200 */
.L_x_2646:
        /* <DEDUP_REMOVED lines=30> */
.L_x_2649:
[----:B------:R-:W-:Y:S05]  /*98e00*/  BSYNC.RECONVERGENT B0 ;  /* 0x0000000000007941 */ /* 0x000fea0003800200 */
.L_x_2648:
        /* <DEDUP_REMOVED lines=30> */
.L_x_2651:
[----:B------:R-:W-:Y:S05]  /*98ff0*/  BSYNC.RECONVERGENT B0 ;  /* 0x0000000000007941 */ /* 0x000fea0003800200 */
.L_x_2650:
        /* <DEDUP_REMOVED lines=30> */
.L_x_2653:
[----:B------:R-:W-:Y:S05]  /*991e0*/  BSYNC.RECONVERGENT B0 ;  /* 0x0000000000007941 */ /* 0x000fea0003800200 */
.L_x_2652:
        /* <DEDUP_REMOVED lines=30> */
.L_x_2655:
[----:B------:R-:W-:Y:S05]  /*993d0*/  BSYNC.RECONVERGENT B0 ;  /* 0x0000000000007941 */ /* 0x000fea0003800200 */
.L_x_2654:
        /* <DEDUP_REMOVED lines=18> */
.L_x_2657:
[----:B------:R-:W-:Y:S05]  /*99500*/  BRA `(.L_x_2658) ;  /* 0x0000000800847947 */ /* 0x000fea0003800000 */
.L_x_2625:
[----:B------:R-:W-:Y:S01]  /*99510*/  DMUL R62, R36, R54 ;  /* 0x00000036243e7228 */ /* 0x000fe20000000000 */
        /* <DEDUP_REMOVED lines=16> */
[----:B------:R-:W-:Y:S01]  /*99620*/  MOV R21, 0x3ed0ee25 ;  /* 0x3ed0ee2500157802 */ /* 0x000fe20000000f00 */
[----:B------:R-:W-:Y:S01]  /*99630*/  IMAD.MOV.U32 R20, RZ, RZ, -0x748574fc ;  /* 0x8b7a8b04ff147424 */ /* 0x000fe200078e00ff */
        /* <DEDUP_REMOVED lines=8> */
[----:B------:R-:W-:Y:S01]  /*996c0*/  @P0 IADD3 R9, PT, PT, R7, -0x100000, RZ ;  /* 0xfff0000007090810 */ /* 0x000fe20007ffe0ff */
[----:B------:R-:W-:-:S04]  /*996d0*/  @P0 VIADD R33, R33, 0x1 ;  /* 0x0000000121210836 */ /* 0x000fc80000000000 */
        /* <DEDUP_REMOVED lines=51> */
.L_x_2660:
[----:B------:R-:W-:Y:S01]  /*99a10*/  IMAD.MOV.U32 R8, RZ, RZ, 0x0 ;  /* 0x00000000ff087424 */ /* 0x000fe200078e00ff */
[----:B------:R-:W-:Y:S02]  /*99a20*/  MOV R9, 0x7ff00000 ;  /* 0x7ff0000000097802 */ /* 0x000fe40000000f00 */
[----:B------:R-:W-:-:S04]  /*99a30*/  LOP3.LUT P0, RZ, R7, 0x7fffffff, RZ, 0xc0, !PT ;  /* 0x7fffffff07ff7812 */ /* 0x000fc8000780c0ff */
[----:B------:R-:W-:-:S10]  /*99a40*/  DFMA R8, R6, R8, +INF ;  /* 0x7ff000000608742b */ /* 0x000fd40000000008 */
[----:B------:R-:W-:Y:S02]  /*99a50*/  FSEL R6, R8, RZ, P0 ;  /* 0x000000ff08067208 */ /* 0x000fe40000000000 */
[----:B------:R-:W-:-:S07]  /*99a60*/  FSEL R7, R9, -QNAN , P0 ;  /* 0xfff0000009077808 */ /* 0x000fce0000000000 */
.L_x_2661:
[----:B------:R-:W-:Y:S05]  /*99a70*/  BSYNC.RECONVERGENT B0 ;  /* 0x0000000000007941 */ /* 0x000fea0003800200 */
.L_x_2659:
[----:B------:R-:W-:Y:S01]  /*99a80*/  DFMA R6, R6, 4.75, -R62 ;  /* 0x401300000606782b */ /* 0x000fe2000000083e */
        /* <DEDUP_REMOVED lines=60> */
.L_x_2663:
[----:B------:R-:W-:Y:S05]  /*99e50*/  BSYNC.RECONVERGENT B0 ;  /* 0x0000000000007941 */ /* 0x000fea0003800200 */
.L_x_2662:
[----:B------:R-:W-:Y:S01]  /*99e60*/  DMUL R32, R32, R2 ;  /* 0x0000000220207228 */ /* 0x000fe20000000000 */
[----:B------:R-:W-:Y:S10]  /*99e70*/  BRA `(.L_x_2658) ;  /* 0x0000000000287947 */ /* 0x000ff40003800000 */
.L_x_2622:
[----:B------:R-:W-:-:S13]  /*99e80*/  LOP3.LUT P0, RZ, R27, 0x1, RZ, 0xc0, !PT ;  /* 0x000000011bff7812 */ /* 0x000fda000780c0ff */
        /* <DEDUP_REMOVED lines=9> */
.L_x_2658:
[----:B------:R-:W-:Y:S05]  /*99f20*/  BSYNC.RECONVERGENT B8 ;  /* 0x0000000000087941 */ /* 0x000fea0003800200 */
.L_x_2621:
[----:B------:R-:W-:Y:S01]  /*99f30*/  DADD R20, -R32, 1 ;  /* 0x3ff0000020147429 */ /* 0x000fe20000000100 */
[----:B------:R-:W-:Y:S10]  /*99f40*/  BRA `(.L_x_2664) ;  /* 0x00000020001c7947 */ /* 0x000ff40003800000 */
.L_x_2620:
        /* <DEDUP_REMOVED lines=20> */
[----:B------:R-:W-:Y:S01]  /*9a090*/  IMAD.MOV.U32 R2, RZ, RZ, -0x748574fc ;  /* 0x8b7a8b04ff027424 */ /* 0x000fe200078e00ff */
[----:B------:R-:W-:-:S06]  /*9a0a0*/  MOV R3, 0x3ed0ee25 ;  /* 0x3ed0ee2500037802 */ /* 0x000fcc0000000f00 */
        /* <DEDUP_REMOVED lines=53> */
.L_x_2666:
[----:B------:R-:W-:Y:S05]  /*9a400*/  BSYNC.RECONVERGENT B0 ;  /* 0x0000000000007941 */ /* 0x000fea0003800200 */
.L_x_2665:
        /* <DEDUP_REMOVED lines=9> */
.L_x_2686:
        /* <DEDUP_REMOVED lines=30> */
.L_x_2670:
[----:B------:R-:W-:Y:S05]  /*9a680*/  BSYNC.RECONVERGENT B1 ;  /* 0x0000000000017941 */ /* 0x000fea0003800200 */
.L_x_2669:
        /* <DEDUP_REMOVED lines=24> */
.L_x_2672:
[----:B------:R-:W-:Y:S05]  /*9a810*/  BSYNC.RECONVERGENT B1 ;  /* 0x0000000000017941 */ /* 0x000fea0003800200 */
.L_x_2671:
        /* <DEDUP_REMOVED lines=42> */
.L_x_2675:
[----:B------:R-:W-:Y:S05]  /*9aac0*/  BSYNC.RECONVERGENT B1 ;  /* 0x0000000000017941 */ /* 0x000fea0003800200 */
.L_x_2674:
        /* <DEDUP_REMOVED lines=24> */
.L_x_2677:
[----:B------:R-:W-:Y:S05]  /*9ac50*/  BSYNC.RECONVERGENT B1 ;  /* 0x0000000000017941 */ /* 0x000fea0003800200 */
.L_x_2676:
        /* <DEDUP_REMOVED lines=42> */
.L_x_2679:
[----:B------:R-:W-:Y:S05]  /*9af00*/  BSYNC.RECONVERGENT B1 ;  /* 0x0000000000017941 */ /* 0x000fea0003800200 */
.L_x_2678:
        /* <DEDUP_REMOVED lines=24> */
.L_x_2681:
[----:B------:R-:W-:Y:S05]  /*9b090*/  BSYNC.RECONVERGENT B1 ;  /* 0x0000000000017941 */ /* 0x000fea0003800200 */
.L_x_2680:
        /* <DEDUP_REMOVED lines=42> */
.L_x_2683:
[----:B------:R-:W-:Y:S05]  /*9b340*/  BSYNC.RECONVERGENT B1 ;  /* 0x0000000000017941 */ /* 0x000fea0003800200 */
.L_x_2682:
        /* <DEDUP_REMOVED lines=25> */
.L_x_2685:
[----:B------:R-:W-:Y:S05]  /*9b4e0*/  BSYNC.RECONVERGENT B1 ;  /* 0x0000000000017941 */ /* 0x000fea0003800200 */
.L_x_2684:
        /* <DEDUP_REMOVED lines=14> */
.L_x_2668:
        /* <DEDUP_REMOVED lines=8> */
.L_x_2673:
[----:B------:R-:W-:Y:S05]  /*9b650*/  BSYNC.RECONVERGENT B8 ;  /* 0x0000000000087941 */ /* 0x000fea0003800200 */
.L_x_2667:
[----:B------:R-:W-:Y:S01]  /*9b660*/  DMUL R32, R36, R54 ;  /* 0x0000003624207228 */ /* 0x000fe20000000000 */
[----:B------:R-:W-:Y:S01]  /*9b670*/  BSSY.RECONVERGENT B0, `(.L_x_2687) ;  /* 0x0000055000007945 */ /* 0x000fe20003800200 */
[----:B------:R-:W-:-:S08]  /*9b680*/  MOV R15, 0xfffffc01 ;  /* 0xfffffc01000f7802 */ /* 0x000fd00000000f00 */
        /* <DEDUP_REMOVED lines=14> */
[----:B------:R-:W-:Y:S01]  /*9b770*/  MOV R12, 0x8b7a8b04 ;  /* 0x8b7a8b04000c7802 */ /* 0x000fe20000000f00 */
[----:B------:R-:W-:Y:S01]  /*9b780*/  IMAD.MOV.U32 R13, RZ, RZ, 0x3ed0ee25 ;  /* 0x3ed0ee25ff0d7424 */ /* 0x000fe200078e00ff */
        /* <DEDUP_REMOVED lines=61> */
.L_x_2688:
[----:B------:R-:W-:Y:S01]  /*9bb60*/  MOV R4, 0x0 ;  /* 0x0000000000047802 */ /* 0x000fe20000000f00 */
[----:B------:R-:W-:Y:S01]  /*9bb70*/  IMAD.MOV.U32 R5, RZ, RZ, 0x7ff00000 ;  /* 0x7ff00000ff057424 */ /* 0x000fe200078e00ff */
[----:B------:R-:W-:-:S05]  /*9bb80*/  LOP3.LUT P0, RZ, R3, 0x7fffffff, RZ, 0xc0, !PT ;  /* 0x7fffffff03ff7812 */ /* 0x000fca000780c0ff */
[----:B------:R-:W-:-:S10]  /*9bb90*/  DFMA R4, R2, R4, +INF ;  /* 0x7ff000000204742b */ /* 0x000fd40000000004 */
[----:B------:R-:W-:Y:S02]  /*9bba0*/  FSEL R2, R4, RZ, P0 ;  /* 0x000000ff04027208 */ /* 0x000fe40000000000 */
[----:B------:R-:W-:-:S07]  /*9bbb0*/  FSEL R3, R5, -QNAN , P0 ;  /* 0xfff0000005037808 */ /* 0x000fce0000000000 */
.L_x_2689:
[----:B------:R-:W-:Y:S05]  /*9bbc0*/  BSYNC.RECONVERGENT B0 ;  /* 0x0000000000007941 */ /* 0x000fea0003800200 */
.L_x_2687:
        /* <DEDUP_REMOVED lines=61> */
.L_x_2691:
[----:B------:R-:W-:Y:S05]  /*9bfa0*/  BSYNC.RECONVERGENT B0 ;  /* 0x0000000000007941 */ /* 0x000fea0003800200 */
.L_x_2690:
[----:B------:R-:W-:-:S11]  /*9bfb0*/  DMUL R20, R20, R60 ;  /* 0x0000003c14147228 */ /* 0x000fd60000000000 */
.L_x_2664:
[----:B------:R-:W-:Y:S05]  /*9bfc0*/  BSYNC.RECONVERGENT B7 ;  /* 0x0000000000077941 */ /* 0x000fea0003800200 */
.L_x_2619:
[----:B------:R-:W-:Y:S01]  /*9bfd0*/  DADD R8, -RZ, |R36| ;  /* 0x00000000ff087229 */ /* 0x000fe20000000524 */
[----:B------:R-:W-:Y:S01]  /*9bfe0*/  BSSY.RECONVERGENT B0, `(.L_x_2692) ;  /* 0x0000007000007945 */ /* 0x000fe20003800200 */
[----:B------:R-:W-:Y:S01]  /*9bff0*/  DMUL R20, R78, R20 ;  /* 0x000000144e147228 */ /* 0x000fe20000000000 */
[----:B------:R-:W-:Y:S01]  /*9c000*/  ISETP.GE.AND P2, PT, R37, RZ, PT ;  /* 0x000000ff2500720c */ /* 0x000fe20003f46270 */
[----:B------:R-:W-:Y:S01]  /*9c010*/  IMAD.MOV.U32 R7, RZ, RZ, RZ ;  /* 0x000000ffff077224 */ /* 0x000fe200078e00ff */
[----:B------:R-:W-:Y:S02]  /*9c020*/  MOV R6, 0x40100000 ;  /* 0x4010000000067802 */ /* 0x000fe40000000f00 */
[----:B------:R-:W-:-:S09]  /*9c030*/  MOV R10, 0x9c050 ;  /* 0x0009c050000a7802 */ /* 0x000fd20000000f00 */
[----:B------:R-:W-:Y:S05]  /*9c040*/  CALL.REL.NOINC `($_Z23cooling_function_singledddd$__internal_accurate_pow) ;  /* 0x000010d0000c7944 */ /* 0x000fea0003c00000 */
[----:B------:R-:W-:Y:S05]  /*9c050*/  BSYNC.RECONVERGENT B0 ;  /* 0x0000000000007941 */ /* 0x000fea0003800200 */
.L_x_2692:
        /* <DEDUP_REMOVED lines=15> */
.L_x_2694:
[----:B------:R-:W-:Y:S05]  /*9c150*/  BSYNC.RECONVERGENT B0 ;  /* 0x0000000000007941 */ /* 0x000fea0003800200 */
.L_x_2693:
        /* <DEDUP_REMOVED lines=9> */
.L_x_2695:
        /* <DEDUP_REMOVED lines=21> */
.L_x_2697:
[----:B------:R-:W-:Y:S05]  /*9c340*/  BSYNC.RECONVERGENT B0 ;  /* 0x0000000000007941 */ /* 0x000fea0003800200 */
.L_x_2696:
[----:B------:R-:W-:Y:S01]  /*9c350*/  BSSY.RECONVERGENT B0, `(.L_x_2698) ;  /* 0x0000007000007945 */ /* 0x000fe20003800200 */
[----:B------:R-:W-:Y:S01]  /*9c360*/  FSEL R14, R4, RZ, P2 ;  /* 0x000000ff040e7208 */ /* 0x000fe20001000000 */
[----:B------:R-:W-:Y:S01]  /*9c370*/  IMAD.MOV.U32 R7, RZ, RZ, RZ ;  /* 0x000000ffff077224 */ /* 0x000fe200078e00ff */
[----:B------:R-:W-:Y:S02]  /*9c380*/  FSEL R15, R5, 1.875, P2 ;  /* 0x3ff00000050f7808 */ /* 0x000fe40001000000 */
[----:B------:R-:W-:Y:S02]  /*9c390*/  MOV R6, 0x40000000 ;  /* 0x4000000000067802 */ /* 0x000fe40000000f00 */
[----:B------:R-:W-:-:S07]  /*9c3a0*/  MOV R10, 0x9c3c0 ;  /* 0x0009c3c0000a7802 */ /* 0x000fce0000000f00 */
[----:B------:R-:W-:Y:S05]  /*9c3b0*/  CALL.REL.NOINC `($_Z23cooling_function_singledddd$__internal_accurate_pow) ;  /* 0x000010cc00307944 */ /* 0x000fea0003c00000 */
[----:B------:R-:W-:Y:S05]  /*9c3c0*/  BSYNC.RECONVERGENT B0 ;  /* 0x0000000000007941 */ /* 0x000fea0003800200 */
.L_x_2698:
        /* <DEDUP_REMOVED lines=15> */
.L_x_2700:
[----:B------:R-:W-:Y:S05]  /*9c4c0*/  BSYNC.RECONVERGENT B0 ;  /* 0x0000000000007941 */ /* 0x000fea0003800200 */
.L_x_2699:
        /* <DEDUP_REMOVED lines=11> */
.L_x_2702:
[----:B------:R-:W-:Y:S05]  /*9c580*/  BSYNC.RECONVERGENT B0 ;  /* 0x0000000000007941 */ /* 0x000fea0003800200 */
.L_x_2701:
        /* <DEDUP_REMOVED lines=25> */
[----:B------:R-:W-:Y:S01]  /*9c720*/  @!P0 MOV R32, 0x0 ;  /* 0x0000000000208802 */ /* 0x000fe20000000f00 */
[----:B------:R-:W-:-:S07]  /*9c730*/  @!P0 IMAD.MOV.U32 R33, RZ, RZ, 0x7ff00000 ;  /* 0x7ff00000ff218424 */ /* 0x000fce00078e00ff */
.L_x_2704:
[----:B------:R-:W-:Y:S05]  /*9c740*/  BSYNC.RECONVERGENT B0 ;  /* 0x0000000000007941 */ /* 0x000fea0003800200 */
.L_x_2703:
        /* <DEDUP_REMOVED lines=20> */
.L_x_2706:
[----:B------:R-:W-:Y:S05]  /*9c890*/  BSYNC.RECONVERGENT B0 ;  /* 0x0000000000007941 */ /* 0x000fea0003800200 */
.L_x_2705:
[----:B------:R-:W-:Y:S01]  /*9c8a0*/  DMUL R54, R36, -R54 ;  /* 0x8000003624367228 */ /* 0x000fe20000000000 */
[----:B------:R-:W-:Y:S01]  /*9c8b0*/  IMAD.MOV.U32 R32, RZ, RZ, 0x652b82fe ;  /* 0x652b82feff207424 */ /* 0x000fe200078e00ff */
[----:B------:R-:W-:Y:S01]  /*9c8c0*/  UMOV UR4, 0xfefa39ef ;  /* 0xfefa39ef00047882 */ /* 0x000fe20000000000 */
[----:B------:R-:W-:Y:S01]  /*9c8d0*/  IMAD.MOV.U32 R33, RZ, RZ, 0x3ff71547 ;  /* 0x3ff71547ff217424 */ /* 0x000fe200078e00ff */
[----:B------:R-:W-:Y:S01]  /*9c8e0*/  UMOV UR5, 0x3fe62e42 ;  /* 0x3fe62e4200057882 */ /* 0x000fe20000000000 */
[----:B------:R-:W-:Y:S01]  /*9c8f0*/  IMAD.MOV.U32 R10, RZ, RZ, R50 ;  /* 0x000000ffff0a7224 */ /* 0x000fe200078e0032 */
[----:B------:R-:W-:Y:S01]  /*9c900*/  BSSY.RECONVERGENT B0, `(.L_x_2707) ;  /* 0x000003f000007945 */ /* 0x000fe20003800200 */
[----:B------:R-:W-:Y:S02]  /*9c910*/  IMAD.MOV.U32 R11, RZ, RZ, R51 ;  /* 0x000000ffff0b7224 */ /* 0x000fe400078e0033 */
[----:B------:R-:W-:Y:S01]  /*9c920*/  DFMA R32, R54, R32, 6.75539944105574400000e+15 ;  /* 0x433800003620742b */ /* 0x000fe20000000020 */
[----:B------:R-:W-:-:S03]  /*9c930*/  FSETP.GEU.AND P0, PT, |R55|, 4.1917929649353027344, PT ;  /* 0x4086232b3700780b */ /* 0x000fc60003f0e200 */
[----:B------:R-:W-:-:S04]  /*9c940*/  DMUL R10, R10, 3 ;  /* 0x400800000a0a7828 */ /* 0x000fc80000000000 */
[----:B------:R-:W-:-:S04]  /*9c950*/  DADD R2, R32, -6.75539944105574400000e+15 ;  /* 0xc338000020027429 */ /* 0x000fc80000000000 */
[----:B------:R-:W-:Y:S01]  /*9c960*/  DMUL R52, R126, R10 ;  /* 0x0000000a7e347228 */ /* 0x000fe20000000000 */
[----:B------:R-:W-:-:S03]  /*9c970*/  MOV R10, 0x1 ;  /* 0x00000001000a7802 */ /* 0x000fc60000000f00 */
        /* <DEDUP_REMOVED lines=55> */
.L_x_2708:
[----:B------:R-:W-:Y:S05]  /*9ccf0*/  BSYNC.RECONVERGENT B0 ;  /* 0x0000000000007941 */ /* 0x000fea0003800200 */
.L_x_2707:
        /* <DEDUP_REMOVED lines=26> */
[----:B------:R-:W-:Y:S01]  /*9cea0*/  MOV R116, R8 ;  /* 0x0000000800747202 */ /* 0x000fe20000000f00 */
[----:B------:R-:W-:-:S07]  /*9ceb0*/  IMAD.MOV.U32 R117, RZ, RZ, R9 ;  /* 0x000000ffff757224 */ /* 0x000fce00078e0009 */
.L_x_2710:
[----:B------:R-:W-:Y:S05]  /*9cec0*/  BSYNC.RECONVERGENT B0 ;  /* 0x0000000000007941 */ /* 0x000fea0003800200 */
.L_x_2709:
[----:B------:R-:W-:Y:S01]  /*9ced0*/  DFMA R116, R4, R70, R116 ;  /* 0x000000460474722b */ /* 0x000fe20000000074 */
[----:B------:R-:W-:Y:S10]  /*9cee0*/  BRA `(.L_x_2711) ;  /* 0x000000cc00787947 */ /* 0x000ff40003800000 */
.L_x_2483:
        /* <DEDUP_REMOVED lines=8> */
.L_x_2712:
        /* <DEDUP_REMOVED lines=16> */
[----:B------:R-:W-:Y:S01]  /*9d070*/  @!P1 MOV R0, 0xfff00000 ;  /* 0xfff0000000009802 */ /* 0x000fe20000000f00 */
[----:B------:R-:W-:-:S03]  /*9d080*/  @!P1 IMAD.MOV.U32 R56, RZ, RZ, RZ ;  /* 0x000000ffff389224 */ /* 0x000fc600078e00ff */
[----:B------:R-:W-:-:S07]  /*9d090*/  @!P1 SEL R57, R0, 0x7ff00000, !P0 ;  /* 0x7ff0000000399807 */ /* 0x000fce0004000000 */
.L_x_2714:
[----:B------:R-:W-:Y:S05]  /*9d0a0*/  BSYNC.RECONVERGENT B0 ;  /* 0x0000000000007941 */ /* 0x000fea0003800200 */
.L_x_2713:
        /* <DEDUP_REMOVED lines=11> */
.L_x_2716:
[----:B------:R-:W-:Y:S05]  /*9d160*/  BSYNC.RECONVERGENT B0 ;  /* 0x0000000000007941 */ /* 0x000fea0003800200 */
.L_x_2715:
        /* <DEDUP_REMOVED lines=16> */
.L_x_2718:
[----:B------:R-:W-:Y:S05]  /*9d270*/  BSYNC.RECONVERGENT B0 ;  /* 0x0000000000007941 */ /* 0x000fea0003800200 */
.L_x_2717:
[----:B------:R-:W-:Y:S01]  /*9d280*/  BSSY.RECONVERGENT B0, `(.L_x_2719) ;  /* 0x000000b000007945 */ /* 0x000fe20003800200 */
[----:B------:R-:W-:-:S03]  /*9d290*/  @!P1 CS2R R8, SRZ ;  /* 0x0000000000089805 */ /* 0x000fc6000001ff00 */
[----:B------:R-:W-:Y:S05]  /*9d2a0*/  @!P1 BRA `(.L_x_2720) ;  /* 0x0000000000209947 */ /* 0x000fea0003800000 */
        /* <DEDUP_REMOVED lines=8> */
.L_x_2720:
[----:B------:R-:W-:Y:S05]  /*9d330*/  BSYNC.RECONVERGENT B0 ;  /* 0x0000000000007941 */ /* 0x000fea0003800200 */
.L_x_2719:
[----:B------:R-:W0:Y:S01]  /*9d340*/  MUFU.RCP64H R5, 2.375 ;  /* 0x4003000000057908 */ /* 0x000e220000001800 */
[----:B------:R-:W-:Y:S02]  /*9d350*/  HFMA2 R4, -RZ, RZ, 0, 0 ;  /* 0x00000000ff047431 */ /* 0x000fe400000001ff */
[----:B------:R-:W-:Y:S01]  /*9d360*/  IMAD.MOV.U32 R2, RZ, RZ, 0x0 ;  /* 0x00000000ff027424 */ /* 0x000fe200078e00ff */
[----:B------:R-:W-:Y:S01]  /*9d370*/  BSSY.RECONVERGENT B0, `(.L_x_2721) ;  /* 0x0000018000007945 */ /* 0x000fe20003800200 */
[----:B------:R-:W-:Y:S02]  /*9d380*/  IMAD.MOV.U32 R3, RZ, RZ, 0x40030000 ;  /* 0x40030000ff037424 */ /* 0x000fe400078e00ff */
[----:B------:R-:W-:Y:S01]  /*9d390*/  IMAD.MOV.U32 R12, RZ, RZ, 0x5cf84b52 ;  /* 0x5cf84b52ff0c7424 */ /* 0x000fe200078e00ff */
[----:B------:R-:W1:Y:S01]  /*9d3a0*/  MUFU.RCP64H R11, 1.8845243453979492188 ;  /* 0x3ffe2703000b7908 */ /* 0x000e620000001800 */
[----:B------:R-:W-:Y:S02]  /*9d3b0*/  IMAD.MOV.U32 R13, RZ, RZ, 0x3ffe2703 ;  /* 0x3ffe2703ff0d7424 */ /* 0x000fe400078e00ff */
        /* <DEDUP_REMOVED lines=17> */
[----:B------:R-:W-:Y:S01]  /*9d4d0*/  @!P0 MOV R8, 0x0 ;  /* 0x0000000000088802 */ /* 0x000fe20000000f00 */
[----:B------:R-:W-:-:S07]  /*9d4e0*/  @!P0 IMAD.MOV.U32 R9, RZ, RZ, 0x7ff00000 ;  /* 0x7ff00000ff098424 */ /* 0x000fce00078e00ff */
.L_x_2722:
[----:B------:R-:W-:Y:S05]  /*9d4f0*/  BSYNC.RECONVERGENT B0 ;  /* 0x0000000000007941 */ /* 0x000fea0003800200 */
.L_x_2721:
        /* <DEDUP_REMOVED lines=130> */
.L_x_2723:
        /* <DEDUP_REMOVED lines=17> */
.L_x_2725:
[----:B------:R-:W-:Y:S05]  /*9de30*/  BSYNC.RECONVERGENT B0 ;  /* 0x0000000000007941 */ /* 0x000fea0003800200 */
.L_x_2724:
        /* <DEDUP_REMOVED lines=17> */
.L_x_2727:
[----:B------:R-:W-:Y:S05]  /*9df50*/  BSYNC.RECONVERGENT B0 ;  /* 0x0000000000007941 */ /* 0x000fea0003800200 */
.L_x_2726:
        /* <DEDUP_REMOVED lines=14> */
.L_x_2729:
[----:B------:R-:W-:Y:S05]  /*9e040*/  BSYNC.RECONVERGENT B0 ;  /* 0x0000000000007941 */ /* 0x000fea0003800200 */
.L_x_2728:
        /* <DEDUP_REMOVED lines=16> */
.L_x_2731:
[----:B------:R-:W-:Y:S05]  /*9e150*/  BSYNC.RECONVERGENT B7 ;  /* 0x0000000000077941 */ /* 0x000fea0003800200 */
.L_x_2730:
        /* <DEDUP_REMOVED lines=17> */
[----:B------:R-:W-:Y:S01]  /*9e270*/  MOV R14, 0xfefa39ef ;  /* 0xfefa39ef000e7802 */ /* 0x000fe20000000f00 */
[----:B------:R-:W-:Y:S01]  /*9e280*/  IMAD.MOV.U32 R15, RZ, RZ, 0x3fe62e42 ;  /* 0x3fe62e42ff0f7424 */ /* 0x000fe200078e00ff */
[----:B------:R-:W-:Y:S01]  /*9e290*/  DSETP.GTU.AND P0, PT, R32, RZ, PT ;  /* 0x000000ff2000722a */ /* 0x000fe20003f0c000 */
        /* <DEDUP_REMOVED lines=49> */
.L_x_2769:
        /* <DEDUP_REMOVED lines=22> */
.L_x_2737:
[----:B------:R-:W-:Y:S05]  /*9e710*/  BSYNC.RECONVERGENT B0 ;  /* 0x0000000000007941 */ /* 0x000fea0003800200 */
.L_x_2736:
        /* <DEDUP_REMOVED lines=29> */
.L_x_2740:
[----:B------:R-:W-:Y:S05]  /*9e8f0*/  BSYNC.RECONVERGENT B0 ;  /* 0x0000000000007941 */ /* 0x000fea0003800200 */
.L_x_2739:
        /* <DEDUP_REMOVED lines=29> */
.L_x_2742:
[----:B------:R-:W-:Y:S05]  /*9ead0*/  BSYNC.RECONVERGENT B0 ;  /* 0x0000000000007941 */ /* 0x000fea0003800200 */
.L_x_2741:
        /* <DEDUP_REMOVED lines=29> */
.L_x_2744:
[----:B------:R-:W-:Y:S05]  /*9ecb0*/  BSYNC.RECONVERGENT B0 ;  /* 0x0000000000007941 */ /* 0x000fea0003800200 */
.L_x_2743:
        /* <DEDUP_REMOVED lines=29> */
.L_x_2746:
[----:B------:R-:W-:Y:S05]  /*9ee90*/  BSYNC.RECONVERGENT B0 ;  /* 0x0000000000007941 */ /* 0x000fea0003800200 */
.L_x_2745:
        /* <DEDUP_REMOVED lines=29> */
.L_x_2748:
[----:B------:R-:W-:Y:S05]  /*9f070*/  BSYNC.RECONVERGENT B0 ;  /* 0x0000000000007941 */ /* 0x000fea0003800200 */
.L_x_2747:
        /* <DEDUP_REMOVED lines=29> */
.L_x_2750:
[----:B------:R-:W-:Y:S05]  /*9f250*/  BSYNC.RECONVERGENT B0 ;  /* 0x0000000000007941 */ /* 0x000fea0003800200 */
.L_x_2749:
        /* <DEDUP_REMOVED lines=29> */
.L_x_2752:
[----:B------:R-:W-:Y:S05]  /*9f430*/  BSYNC.RECONVERGENT B0 ;  /* 0x0000000000007941 */ /* 0x000fea0003800200 */
.L_x_2751:
        /* <DEDUP_REMOVED lines=29> */
.L_x_2754:
[----:B------:R-:W-:Y:S05]  /*9f610*/  BSYNC.RECONVERGENT B0 ;  /* 0x0000000000007941 */ /* 0x000fea0003800200 */
.L_x_2753:
        /* <DEDUP_REMOVED lines=29> */
.L_x_2756:
[----:B------:R-:W-:Y:S05]  /*9f7f0*/  BSYNC.RECONVERGENT B0 ;  /* 0x0000000000007941 */ /* 0x000fea0003800200 */
.L_x_2755:
        /* <DEDUP_REMOVED lines=29> */
.L_x_2758:
[----:B------:R-:W-:Y:S05]  /*9f9d0*/  BSYNC.RECONVERGENT B0 ;  /* 0x0000000000007941 */ /* 0x000fea0003800200 */
.L_x_2757:
        /* <DEDUP_REMOVED lines=29> */
.L_x_2760:
[----:B------:R-:W-:Y:S05]  /*9fbb0*/  BSYNC.RECONVERGENT B0 ;  /* 0x0000000000007941 */ /* 0x000fea0003800200 */
.L_x_2759:
        /* <DEDUP_REMOVED lines=29> */
.L_x_2762:
[----:B------:R-:W-:Y:S05]  /*9fd90*/  BSYNC.RECONVERGENT B0 ;  /* 0x0000000000007941 */ /* 0x000fea0003800200 */
.L_x_2761:
        /* <DEDUP_REMOVED lines=29> */
.L_x_2764:
[----:B------:R-:W-:Y:S05]  /*9ff70*/  BSYNC.RECONVERGENT B0 ;  /* 0x0000000000007941 */ /* 0x000fea0003800200 */
.L_x_2763:
        /* <DEDUP_REMOVED lines=29> */
.L_x_2766:
[----:B------:R-:W-:Y:S05]  /*a0150*/  BSYNC.RECONVERGENT B0 ;  /* 0x0000000000007941 */ /* 0x000fea0003800200 */
.L_x_2765:
        /* <DEDUP_REMOVED lines=29> */
.L_x_2768:
[----:B------:R-:W-:Y:S05]  /*a0330*/  BSYNC.RECONVERGENT B0 ;  /* 0x0000000000007941 */ /* 0x000fea0003800200 */
.L_x_2767:
        /* <DEDUP_REMOVED lines=18> */
.L_x_2770:
[----:B------:R-:W-:Y:S05]  /*a0460*/  BRA `(.L_x_2771) ;  /* 0x00000008007c7947 */ /* 0x000fea0003800000 */
.L_x_2738:
        /* <DEDUP_REMOVED lines=8> */
[----:B------:R-:W-:Y:S02]  /*a04f0*/  @!P0 MOV R0, R33 ;  /* 0x0000002100008202 */ /* 0x000fe40000000f00 */
[----:B------:R-:W-:-:S03]  /*a0500*/  @!P0 MOV R6, R32 ;  /* 0x0000002000068202 */ /* 0x000fc60000000f00 */
        /* <DEDUP_REMOVED lines=67> */
.L_x_2773:
[----:B------:R-:W-:Y:S01]  /*a0940*/  MOV R6, 0x0 ;  /* 0x0000000000067802 */ /* 0x000fe20000000f00 */
[----:B------:R-:W-:Y:S01]  /*a0950*/  IMAD.MOV.U32 R7, RZ, RZ, 0x7ff00000 ;  /* 0x7ff00000ff077424 */ /* 0x000fe200078e00ff */
[----:B------:R-:W-:-:S05]  /*a0960*/  LOP3.LUT P0, RZ, R33, 0x7fffffff, RZ, 0xc0, !PT ;  /* 0x7fffffff21ff7812 */ /* 0x000fca000780c0ff */
[----:B------:R-:W-:-:S10]  /*a0970*/  DFMA R6, R32, R6, +INF ;  /* 0x7ff000002006742b */ /* 0x000fd40000000006 */
[----:B------:R-:W-:Y:S02]  /*a0980*/  FSEL R6, R6, RZ, P0 ;  /* 0x000000ff06067208 */ /* 0x000fe40000000000 */
[----:B------:R-:W-:-:S07]  /*a0990*/  FSEL R7, R7, -QNAN , P0 ;  /* 0xfff0000007077808 */ /* 0x000fce0000000000 */
.L_x_2774:
[----:B------:R-:W-:Y:S05]  /*a09a0*/  BSYNC.RECONVERGENT B0 ;  /* 0x0000000000007941 */ /* 0x000fea0003800200 */
.L_x_2772:
        /* <DEDUP_REMOVED lines=62> */
.L_x_2776:
[----:B------:R-:W-:Y:S05]  /*a0d90*/  BSYNC.RECONVERGENT B0 ;  /* 0x0000000000007941 */ /* 0x000fea0003800200 */
.L_x_2775:
[----:B------:R-:W-:Y:S01]  /*a0da0*/  DMUL R60, R60, R2 ;  /* 0x000000023c3c7228 */ /* 0x000fe20000000000 */
[----:B------:R-:W-:Y:S10]  /*a0db0*/  BRA `(.L_x_2771) ;  /* 0x0000000000287947 */ /* 0x000ff40003800000 */
.L_x_2735:
[----:B------:R-:W-:-:S13]  /*a0dc0*/  LOP3.LUT P0, RZ, R27, 0x1, RZ, 0xc0, !PT ;  /* 0x000000011bff7812 */ /* 0x000fda000780c0ff */
        /* <DEDUP_REMOVED lines=9> */
.L_x_2771:
[----:B------:R-:W-:Y:S05]  /*a0e60*/  BSYNC.RECONVERGENT B8 ;  /* 0x0000000000087941 */ /* 0x000fea0003800200 */
.L_x_2734:
[----:B------:R-:W-:Y:S01]  /*a0e70*/  DADD R60, -R60, 1 ;  /* 0x3ff000003c3c7429 */ /* 0x000fe20000000100 */
[----:B------:R-:W-:Y:S10]  /*a0e80*/  BRA `(.L_x_2777) ;  /* 0x00000020001c7947 */ /* 0x000ff40003800000 */
.L_x_2733:
        /* <DEDUP_REMOVED lines=9> */
[----:B------:R-:W-:Y:S01]  /*a0f20*/  BSSY.RECONVERGENT B0, `(.L_x_2778) ;  /* 0x0000042000007945 */ /* 0x000fe20003800200 */
[----:B------:R-:W-:-:S02]  /*a0f30*/  IMAD.MOV.U32 R21, RZ, RZ, 0x3fe62e42 ;  /* 0x3fe62e42ff157424 */ /* 0x000fc400078e00ff */
[----:B------:R-:W-:Y:S02]  /*a0f40*/  IMAD.MOV.U32 R32, RZ, RZ, -0x105c611 ;  /* 0xfefa39efff207424 */ /* 0x000fe400078e00ff */
        /* <DEDUP_REMOVED lines=33> */
[----:B------:R-:W-:-:S03]  /*a1160*/  IADD3 R2, PT, PT, R11, 0x300402, RZ ;  /* 0x003004020b027810 */ /* 0x000fc60007ffe0ff */
        /* <DEDUP_REMOVED lines=29> */
.L_x_2779:
[----:B------:R-:W-:Y:S05]  /*a1340*/  BSYNC.RECONVERGENT B0 ;  /* 0x0000000000007941 */ /* 0x000fea0003800200 */
.L_x_2778:
[----:B------:R-:W-:Y:S01]  /*a1350*/  BSSY.RECONVERGENT B8, `(.L_x_2780) ;  /* 0x0000124000087945 */ /* 0x000fe20003800200 */
[----:B------:R-:W-:-:S03]  /*a1360*/  HFMA2 R11, -RZ, RZ, 6.16015625, 1.5869140625 ;  /* 0x46293e59ff0b7431 */ /* 0x000fc600000001ff */
[----:B------:R-:W-:Y:S01]  /*a1370*/  BSSY.RELIABLE B0, `(.L_x_2781) ;  /* 0x0000119000007945 */ /* 0x000fe20003800100 */
[----:B------:R-:W-:Y:S01]  /*a1380*/  IMAD.MOV.U32 R60, RZ, RZ, R8 ;  /* 0x000000ffff3c7224 */ /* 0x000fe200078e0008 */
[----:B------:R-:W-:Y:S01]  /*a1390*/  MOV R4, R8 ;  /* 0x0000000800047202 */ /* 0x000fe20000000f00 */
[--C-:B------:R-:W-:Y:S02]  /*a13a0*/  IMAD.MOV.U32 R61, RZ, RZ, R9.reuse ;  /* 0x000000ffff3d7224 */ /* 0x100fe400078e0009 */
[----:B------:R-:W-:Y:S02]  /*a13b0*/  IMAD.MOV.U32 R5, RZ, RZ, R9 ;  /* 0x000000ffff057224 */ /* 0x000fe400078e0009 */
[----:B------:R-:W-:Y:S02]  /*a13c0*/  IMAD.MOV.U32 R0, RZ, RZ, 0x1 ;  /* 0x00000001ff007424 */ /* 0x000fe400078e00ff */
[----:B------:R-:W-:-:S07]  /*a13d0*/  IMAD.MOV.U32 R10, RZ, RZ, 0x39a08ce9 ;  /* 0x39a08ce9ff0a7424 */ /* 0x000fce00078e00ff */
.L_x_2799:
        /* <DEDUP_REMOVED lines=30> */
.L_x_2783:
[----:B------:R-:W-:Y:S05]  /*a15c0*/  BSYNC.RECONVERGENT B1 ;  /* 0x0000000000017941 */ /* 0x000fea0003800200 */
.L_x_2782:
        /* <DEDUP_REMOVED lines=24> */
.L_x_2785:
[----:B------:R-:W-:Y:S05]  /*a1750*/  BSYNC.RECONVERGENT B1 ;  /* 0x0000000000017941 */ /* 0x000fea0003800200 */
.L_x_2784:
        /* <DEDUP_REMOVED lines=42> */
.L_x_2788:
[----:B------:R-:W-:Y:S05]  /*a1a00*/  BSYNC.RECONVERGENT B1 ;  /* 0x0000000000017941 */ /* 0x000fea0003800200 */
.L_x_2787:
        /* <DEDUP_REMOVED lines=24> */
.L_x_2790:
[----:B------:R-:W-:Y:S05]  /*a1b90*/  BSYNC.RECONVERGENT B1 ;  /* 0x0000000000017941 */ /* 0x000fea0003800200 */
.L_x_2789:
        /* <DEDUP_REMOVED lines=42> */
.L_x_2792:
[----:B------:R-:W-:Y:S05]  /*a1e40*/  BSYNC.RECONVERGENT B1 ;  /* 0x0000000000017941 */ /* 0x000fea0003800200 */
.L_x_2791:
        /* <DEDUP_REMOVED lines=24> */
.L_x_2794:
[----:B------:R-:W-:Y:S05]  /*a1fd0*/  BSYNC.RECONVERGENT B1 ;  /* 0x0000000000017941 */ /* 0x000fea0003800200 */
.L_x_2793:
        /* <DEDUP_REMOVED lines=42> */
.L_x_2796:
[----:B------:R-:W-:Y:S05]  /*a2280*/  BSYNC.RECONVERGENT B1 ;  /* 0x0000000000017941 */ /* 0x000fea0003800200 */
.L_x_2795:
        /* <DEDUP_REMOVED lines=23> */
[----:B------:R-:W-:Y:S01]  /*a2400*/  IMAD.MOV.U32 R12, RZ, RZ, R8 ;  /* 0x000000ffff0c7224 */ /* 0x000fe200078e0008 */
[----:B------:R-:W-:-:S07]  /*a2410*/  MOV R13, R9 ;  /* 0x00000009000d7202 */ /* 0x000fce0000000f00 */
.L_x_2798:
[----:B------:R-:W-:Y:S05]  /*a2420*/  BSYNC.RECONVERGENT B1 ;  /* 0x0000000000017941 */ /* 0x000fea0003800200 */
.L_x_2797:
        /* <DEDUP_REMOVED lines=14> */
.L_x_2781:
        /* <DEDUP_REMOVED lines=8> */
.L_x_2786:
[----:B------:R-:W-:Y:S05]  /*a2590*/  BSYNC.RECONVERGENT B8 ;  /* 0x0000000000087941 */ /* 0x000fea0003800200 */
.L_x_2780:
[----:B------:R-:W-:Y:S01]  /*a25a0*/  DMUL R32, R36, R54 ;  /* 0x0000003624207228 */ /* 0x000fe20000000000 */
[----:B------:R-:W-:Y:S01]  /*a25b0*/  BSSY.RECONVERGENT B0, `(.L_x_2800) ;  /* 0x0000055000007945 */ /* 0x000fe20003800200 */
[----:B------:R-:W-:-:S08]  /*a25c0*/  IMAD.MOV.U32 R15, RZ, RZ, -0x3ff ;  /* 0xfffffc01ff0f7424 */ /* 0x000fd000078e00ff */
[----:B------:R-:W-:Y:S01]  /*a25d0*/  ISETP.GT.AND P0, PT, R33, 0xfffff, PT ;  /* 0x000fffff2100780c */ /* 0x000fe20003f04270 */
[--C-:B------:R-:W-:Y:S01]  /*a25e0*/  IMAD.MOV.U32 R3, RZ, RZ, R33.reuse ;  /* 0x000000ffff037224 */ /* 0x100fe200078e0021 */
[----:B------:R-:W-:Y:S01]  /*a25f0*/  MOV R2, R32 ;  /* 0x0000002000027202 */ /* 0x000fe20000000f00 */
[----:B------:R-:W-:-:S10]  /*a2600*/  IMAD.MOV.U32 R0, RZ, RZ, R33 ;  /* 0x000000ffff007224 */ /* 0x000fd400078e0021 */
[----:B------:R-:W-:Y:S01]  /*a2610*/  @!P0 DMUL R2, R32, 1.80143985094819840000e+16 ;  /* 0x4350000020028828 */ /* 0x000fe20000000000 */
[----:B------:R-:W-:-:S09]  /*a2620*/  @!P0 IMAD.MOV.U32 R15, RZ, RZ, -0x435 ;  /* 0xfffffbcbff0f8424 */ /* 0x000fd200078e00ff */
[----:B------:R-:W-:-:S05]  /*a2630*/  @!P0 IMAD.MOV.U32 R0, RZ, RZ, R3 ;  /* 0x000000ffff008224 */ /* 0x000fca00078e0003 */
[----:B------:R-:W-:-:S04]  /*a2640*/  IADD3 R4, PT, PT, R0, -0x1, RZ ;  /* 0xffffffff00047810 */ /* 0x000fc80007ffe0ff */
[----:B------:R-:W-:Y:S01]  /*a2650*/  ISETP.GT.U32.AND P1, PT, R4, 0x7feffffe, PT ;  /* 0x7feffffe0400780c */ /* 0x000fe20003f24070 */
[----:B------:R-:W-:Y:S01]  /*a2660*/  IMAD.MOV.U32 R4, RZ, RZ, R32 ;  /* 0x000000ffff047224 */ /* 0x000fe200078e0020 */
[----:B------:R-:W-:-:S11]  /*a2670*/  @!P0 MOV R4, R2 ;  /* 0x0000000200048202 */ /* 0x000fd60000000f00 */
        /* <DEDUP_REMOVED lines=16> */
[----:B------:R-:W-:Y:S02]  /*a2780*/  LOP3.LUT R14, R15, 0x80000000, RZ, 0x3c, !PT ;  /* 0x800000000f0e7812 */ /* 0x000fe400078e3cff */
[----:B------:R-:W-:Y:S01]  /*a2790*/  MOV R15, 0x43300000 ;  /* 0x43300000000f7802 */ /* 0x000fe20000000f00 */
[C---:B------:R-:W-:Y:S02]  /*a27a0*/  DADD R4, R2.reuse, 1 ;  /* 0x3ff0000002047429 */ /* 0x040fe40000000000 */
[----:B------:R-:W-:-:S03]  /*a27b0*/  DADD R2, R2, -1 ;  /* 0xbff0000002027429 */ /* 0x000fc60000000000 */
[----:B------:R-:W-:Y:S01]  /*a27c0*/  DADD R14, R14, -UR6 ;  /* 0x800000060e0e7e29 */ /* 0x000fe20008000000 */
[----:B------:R-:W0:Y:S01]  /*a27d0*/  MUFU.RCP64H R7, R5 ;  /* 0x0000000500077308 */ /* 0x000e220000001800 */
        /* <DEDUP_REMOVED lines=44> */
.L_x_2801:
[----:B------:R-:W-:Y:S01]  /*a2aa0*/  IMAD.MOV.U32 R4, RZ, RZ, 0x0 ;  /* 0x00000000ff047424 */ /* 0x000fe200078e00ff */
[----:B------:R-:W-:Y:S01]  /*a2ab0*/  LOP3.LUT P0, RZ, R3, 0x7fffffff, RZ, 0xc0, !PT ;  /* 0x7fffffff03ff7812 */ /* 0x000fe2000780c0ff */
[----:B------:R-:W-:-:S06]  /*a2ac0*/  IMAD.MOV.U32 R5, RZ, RZ, 0x7ff00000 ;  /* 0x7ff00000ff057424 */ /* 0x000fcc00078e00ff */
[----:B------:R-:W-:-:S10]  /*a2ad0*/  DFMA R4, R2, R4, +INF ;  /* 0x7ff000000204742b */ /* 0x000fd40000000004 */
[----:B------:R-:W-:Y:S02]  /*a2ae0*/  FSEL R2, R4, RZ, P0 ;  /* 0x000000ff04027208 */ /* 0x000fe40000000000 */
[----:B------:R-:W-:-:S07]  /*a2af0*/  FSEL R3, R5, -QNAN , P0 ;  /* 0xfff0000005037808 */ /* 0x000fce0000000000 */
.L_x_2802:
[----:B------:R-:W-:Y:S05]  /*a2b00*/  BSYNC.RECONVERGENT B0 ;  /* 0x0000000000007941 */ /* 0x000fea0003800200 */
.L_x_2800:
[----:B------:R-:W-:Y:S01]  /*a2b10*/  DFMA R2, R2, 5.5, -R32 ;  /* 0x401600000202782b */ /* 0x000fe20000000820 */
[----:B------:R-:W-:Y:S01]  /*a2b20*/  IMAD.MOV.U32 R8, RZ, RZ, 0x652b82fe ;  /* 0x652b82feff087424 */ /* 0x000fe200078e00ff */
[----:B------:R-:W-:Y:S01]  /*a2b30*/  DADD R6, R70, -R74 ;  /* 0x0000000046067229 */ /* 0x000fe2000000084a */
[----:B------:R-:W-:Y:S01]  /*a2b40*/  MOV R9, 0x3ff71547 ;  /* 0x3ff7154700097802 */ /* 0x000fe20000000f00 */
        /* <DEDUP_REMOVED lines=57> */
.L_x_2804:
[----:B------:R-:W-:Y:S05]  /*a2ee0*/  BSYNC.RECONVERGENT B0 ;  /* 0x0000000000007941 */ /* 0x000fea0003800200 */
.L_x_2803:
[----:B------:R-:W-:-:S11]  /*a2ef0*/  DMUL R60, R2, R60 ;  /* 0x0000003c023c7228 */ /* 0x000fd60000000000 */
.L_x_2777:
[----:B------:R-:W-:Y:S05]  /*a2f00*/  BSYNC.RECONVERGENT B7 ;  /* 0x0000000000077941 */ /* 0x000fea0003800200 */
.L_x_2732:
        /* <DEDUP_REMOVED lines=13> */
.L_x_2806:
[----:B------:R-:W-:Y:S05]  /*a2fe0*/  BSYNC.RECONVERGENT B0 ;  /* 0x0000000000007941 */ /* 0x000fea0003800200 */
.L_x_2805:
        /* <DEDUP_REMOVED lines=25> */
[----:B------:R-:W-:Y:S01]  /*a3180*/  @!P0 MOV R66, 0x0 ;  /* 0x0000000000428802 */ /* 0x000fe20000000f00 */
[----:B------:R-:W-:-:S07]  /*a3190*/  @!P0 IMAD.MOV.U32 R67, RZ, RZ, 0x7ff00000 ;  /* 0x7ff00000ff438424 */ /* 0x000fce00078e00ff */
.L_x_2808:
[----:B------:R-:W-:Y:S05]  /*a31a0*/  BSYNC.RECONVERGENT B0 ;  /* 0x0000000000007941 */ /* 0x000fea0003800200 */
.L_x_2807:
        /* <DEDUP_REMOVED lines=72> */
[----:B------:R-:W-:Y:S02]  /*a3630*/  IMAD.MOV.U32 R5, RZ, RZ, 0x3c7abc9e ;  /* 0x3c7abc9eff057424 */ /* 0x000fe400078e00ff */
[----:B------:R-:W-:Y:S02]  /*a3640*/  IMAD.MOV.U32 R32, RZ, RZ, R96 ;  /* 0x000000ffff207224 */ /* 0x000fe400078e0060 */
[----:B------:R-:W-:-:S02]  /*a3650*/  IMAD.MOV.U32 R33, RZ, RZ, R97 ;  /* 0x000000ffff217224 */ /* 0x000fc400078e0061 */
        /* <DEDUP_REMOVED lines=61> */
[----:B------:R-:W-:Y:S01]  /*a3a30*/  IMAD R79, R14, 0x100000, R21 ;  /* 0x001000000e4f7824 */ /* 0x000fe200078e0215 */
[----:B------:R-:W-:Y:S01]  /*a3a40*/  MOV R78, R20 ;  /* 0x00000014004e7202 */ /* 0x000fe20000000f00 */
[----:B------:R-:W-:Y:S07]  /*a3a50*/  @!P2 BRA `(.L_x_2809) ;  /* 0x000000000034a947 */ /* 0x000fee0003800000 */
        /* <DEDUP_REMOVED lines=13> */
.L_x_2809:
[----:B------:R-:W-:Y:S04]  /*a3b30*/  BSSY.RECONVERGENT B0, `(.L_x_2810) ;  /* 0x0000007000007945 */ /* 0x000fe80003800200 */
[----:B------:R-:W-:Y:S05]  /*a3b40*/  @P0 BRA P1, `(.L_x_2811) ;  /* 0x0000000000140947 */ /* 0x000fea0000800000 */
[----:B------:R-:W-:Y:S01]  /*a3b50*/  MOV R13, R11 ;  /* 0x0000000b000d7202 */ /* 0x000fe20000000f00 */
[----:B------:R-:W-:Y:S01]  /*a3b60*/  IMAD.MOV.U32 R8, RZ, RZ, R96 ;  /* 0x000000ffff087224 */ /* 0x000fe200078e0060 */
[----:B------:R-:W-:Y:S01]  /*a3b70*/  MOV R11, 0xa3ba0 ;  /* 0x000a3ba0000b7802 */ /* 0x000fe20000000f00 */
[----:B------:R-:W-:-:S07]  /*a3b80*/  IMAD.MOV.U32 R9, RZ, RZ, R97 ;  /* 0x000000ffff097224 */ /* 0x000fce00078e0061 */
[----:B------:R-:W-:Y:S05]  /*a3b90*/  CALL.REL.NOINC `($__internal_1_$__cuda_sm20_div_rn_f64_full) ;  /* 0x0000104800e07944 */ /* 0x000fea0003c00000 */
.L_x_2811:
[----:B------:R-:W-:Y:S05]  /*a3ba0*/  BSYNC.RECONVERGENT B0 ;  /* 0x0000000000007941 */ /* 0x000fea0003800200 */
.L_x_2810:
        /* <DEDUP_REMOVED lines=12> */
.L_x_2813:
[----:B------:R-:W-:Y:S05]  /*a3c70*/  BSYNC.RECONVERGENT B7 ;  /* 0x0000000000077941 */ /* 0x000fea0003800200 */
.L_x_2812:
        /* <DEDUP_REMOVED lines=67> */
[----:B------:R-:W-:Y:S02]  /*a40b0*/  IMAD.MOV.U32 R2, RZ, RZ, -0x435e50d8 ;  /* 0xbca1af28ff027424 */ /* 0x000fe400078e00ff */
[----:B------:R-:W-:-:S07]  /*a40c0*/  IMAD.MOV.U32 R3, RZ, RZ, 0x3fcaf286 ;  /* 0x3fcaf286ff037424 */ /* 0x000fce00078e00ff */
.L_x_2851:
        /* <DEDUP_REMOVED lines=23> */
.L_x_2819:
[----:B------:R-:W-:Y:S05]  /*a4240*/  BSYNC.RECONVERGENT B0 ;  /* 0x0000000000007941 */ /* 0x000fea0003800200 */
.L_x_2818:
        /* <DEDUP_REMOVED lines=30> */
.L_x_2822:
[----:B------:R-:W-:Y:S05]  /*a4430*/  BSYNC.RECONVERGENT B0 ;  /* 0x0000000000007941 */ /* 0x000fea0003800200 */
.L_x_2821:
        /* <DEDUP_REMOVED lines=30> */
.L_x_2824:
[----:B------:R-:W-:Y:S05]  /*a4620*/  BSYNC.RECONVERGENT B0 ;  /* 0x0000000000007941 */ /* 0x000fea0003800200 */
.L_x_2823:
        /* <DEDUP_REMOVED lines=30> */
.L_x_2826:
[----:B------:R-:W-:Y:S05]  /*a4810*/  BSYNC.RECONVERGENT B0 ;  /* 0x0000000000007941 */ /* 0x000fea0003800200 */
.L_x_2825:
        /* <DEDUP_REMOVED lines=30> */
.L_x_2828:
[----:B------:R-:W-:Y:S05]  /*a4a00*/  BSYNC.RECONVERGENT B0 ;  /* 0x0000000000007941 */ /* 0x000fea0003800200 */
.L_x_2827:
        /* <DEDUP_REMOVED lines=30> */
.L_x_2830:
[----:B------:R-:W-:Y:S05]  /*a4bf0*/  BSYNC.RECONVERGENT B0 ;  /* 0x0000000000007941 */ /* 0x000fea0003800200 */
.L_x_2829:
        /* <DEDUP_REMOVED lines=30> */
.L_x_2832:
[----:B------:R-:W-:Y:S05]  /*a4de0*/  BSYNC.RECONVERGENT B0 ;  /* 0x0000000000007941 */ /* 0x000fea0003800200 */
.L_x_2831:
        /* <DEDUP_REMOVED lines=30> */
.L_x_2834:
[----:B------:R-:W-:Y:S05]  /*a4fd0*/  BSYNC.RECONVERGENT B0 ;  /* 0x0000000000007941 */ /* 0x000fea0003800200 */
.L_x_2833:
        /* <DEDUP_REMOVED lines=30> */
.L_x_2836:
[----:B------:R-:W-:Y:S05]  /*a51c0*/  BSYNC.RECONVERGENT B0 ;  /* 0x0000000000007941 */ /* 0x000fea0003800200 */
.L_x_2835:
        /* <DEDUP_REMOVED lines=30> */
.L_x_2838:
[----:B------:R-:W-:Y:S05]  /*a53b0*/  BSYNC.RECONVERGENT B0 ;  /* 0x0000000000007941 */ /* 0x000fea0003800200 */
.L_x_2837:
        /* <DEDUP_REMOVED lines=30> */
.L_x_2840:
[----:B------:R-:W-:Y:S05]  /*a55a0*/  BSYNC.RECONVERGENT B0 ;  /* 0x0000000000007941 */ /* 0x000fea0003800200 */
.L_x_2839:
        /* <DEDUP_REMOVED lines=30> */
.L_x_2842:
[----:B------:R-:W-:Y:S05]  /*a5790*/  BSYNC.RECONVERGENT B0 ;  /* 0x0000000000007941 */ /* 0x000fea0003800200 */
.L_x_2841:
        /* <DEDUP_REMOVED lines=30> */
.L_x_2844:
[----:B------:R-:W-:Y:S05]  /*a5980*/  BSYNC.RECONVERGENT B0 ;  /* 0x0000000000007941 */ /* 0x000fea0003800200 */
.L_x_2843:
        /* <DEDUP_REMOVED lines=30> */
.L_x_2846:
[----:B------:R-:W-:Y:S05]  /*a5b70*/  BSYNC.RECONVERGENT B0 ;  /* 0x0000000000007941 */ /* 0x000fea0003800200 */
.L_x_2845:
        /* <DEDUP_REMOVED lines=30> */
.L_x_2848:
[----:B------:R-:W-:Y:S05]  /*a5d60*/  BSYNC.RECONVERGENT B0 ;  /* 0x0000000000007941 */ /* 0x000fea0003800200 */
.L_x_2847:
        /* <DEDUP_REMOVED lines=30> */
.L_x_2850:
[----:B------:R-:W-:Y:S05]  /*a5f50*/  BSYNC.RECONVERGENT B0 ;  /* 0x0000000000007941 */ /* 0x000fea0003800200 */
.L_x_2849:
        /* <DEDUP_REMOVED lines=18> */
.L_x_2852:
[----:B------:R-:W-:Y:S05]  /*a6080*/  BRA `(.L_x_2853) ;  /* 0x0000000800847947 */ /* 0x000fea0003800000 */
.L_x_2820:
        /* <DEDUP_REMOVED lines=80> */
.L_x_2855:
[----:B------:R-:W-:Y:S01]  /*a6590*/  IMAD.MOV.U32 R8, RZ, RZ, 0x0 ;  /* 0x00000000ff087424 */ /* 0x000fe200078e00ff */
[----:B------:R-:W-:Y:S02]  /*a65a0*/  MOV R9, 0x7ff00000 ;  /* 0x7ff0000000097802 */ /* 0x000fe40000000f00 */
[----:B------:R-:W-:-:S04]  /*a65b0*/  LOP3.LUT P0, RZ, R7, 0x7fffffff, RZ, 0xc0, !PT ;  /* 0x7fffffff07ff7812 */ /* 0x000fc8000780c0ff */
[----:B------:R-:W-:-:S10]  /*a65c0*/  DFMA R8, R6, R8, +INF ;  /* 0x7ff000000608742b */ /* 0x000fd40000000008 */
[----:B------:R-:W-:Y:S02]  /*a65d0*/  FSEL R6, R8, RZ, P0 ;  /* 0x000000ff08067208 */ /* 0x000fe40000000000 */
[----:B------:R-:W-:-:S07]  /*a65e0*/  FSEL R7, R9, -QNAN , P0 ;  /* 0xfff0000009077808 */ /* 0x000fce0000000000 */
.L_x_2856:
[----:B------:R-:W-:Y:S05]  /*a65f0*/  BSYNC.RECONVERGENT B0 ;  /* 0x0000000000007941 */ /* 0x000fea0003800200 */
.L_x_2854:
        /* <DEDUP_REMOVED lines=61> */
.L_x_2858:
[----:B------:R-:W-:Y:S05]  /*a69d0*/  BSYNC.RECONVERGENT B0 ;  /* 0x0000000000007941 */ /* 0x000fea0003800200 */
.L_x_2857:
[----:B------:R-:W-:Y:S01]  /*a69e0*/  DMUL R32, R32, R2 ;  /* 0x0000000220207228 */ /* 0x000fe20000000000 */
[----:B------:R-:W-:Y:S10]  /*a69f0*/  BRA `(.L_x_2853) ;  /* 0x0000000000287947 */ /* 0x000ff40003800000 */
.L_x_2817:
        /* <DEDUP_REMOVED lines=10> */
.L_x_2853:
[----:B------:R-:W-:Y:S05]  /*a6aa0*/  BSYNC.RECONVERGENT B8 ;  /* 0x0000000000087941 */ /* 0x000fea0003800200 */
.L_x_2816:
[----:B------:R-:W-:Y:S01]  /*a6ab0*/  DADD R20, -R32, 1 ;  /* 0x3ff0000020147429 */ /* 0x000fe20000000100 */
[----:B------:R-:W-:Y:S10]  /*a6ac0*/  BRA `(.L_x_2859) ;  /* 0x00000020001c7947 */ /* 0x000ff40003800000 */
.L_x_2815:
        /* <DEDUP_REMOVED lines=75> */
.L_x_2861:
[----:B------:R-:W-:Y:S05]  /*a6f80*/  BSYNC.RECONVERGENT B0 ;  /* 0x0000000000007941 */ /* 0x000fea0003800200 */
.L_x_2860:
        /* <DEDUP_REMOVED lines=9> */
.L_x_2881:
        /* <DEDUP_REMOVED lines=30> */
.L_x_2865:
[----:B------:R-:W-:Y:S05]  /*a7200*/  BSYNC.RECONVERGENT B1 ;  /* 0x0000000000017941 */ /* 0x000fea0003800200 */
.L_x_2864:
        /* <DEDUP_REMOVED lines=24> */
.L_x_2867:
[----:B------:R-:W-:Y:S05]  /*a7390*/  BSYNC.RECONVERGENT B1 ;  /* 0x0000000000017941 */ /* 0x000fea0003800200 */
.L_x_2866:
        /* <DEDUP_REMOVED lines=42> */
.L_x_2870:
[----:B------:R-:W-:Y:S05]  /*a7640*/  BSYNC.RECONVERGENT B1 ;  /* 0x0000000000017941 */ /* 0x000fea0003800200 */
.L_x_2869:
        /* <DEDUP_REMOVED lines=24> */
.L_x_2872:
[----:B------:R-:W-:Y:S05]  /*a77d0*/  BSYNC.RECONVERGENT B1 ;  /* 0x0000000000017941 */ /* 0x000fea0003800200 */
.L_x_2871:
        /* <DEDUP_REMOVED lines=42> */
.L_x_2874:
[----:B------:R-:W-:Y:S05]  /*a7a80*/  BSYNC.RECONVERGENT B1 ;  /* 0x0000000000017941 */ /* 0x000fea0003800200 */
.L_x_2873:
        /* <DEDUP_REMOVED lines=24> */
.L_x_2876:
[----:B------:R-:W-:Y:S05]  /*a7c10*/  BSYNC.RECONVERGENT B1 ;  /* 0x0000000000017941 */ /* 0x000fea0003800200 */
.L_x_2875:
        /* <DEDUP_REMOVED lines=42> */
.L_x_2878:
[----:B------:R-:W-:Y:S05]  /*a7ec0*/  BSYNC.RECONVERGENT B1 ;  /* 0x0000000000017941 */ /* 0x000fea0003800200 */
.L_x_2877:
        /* <DEDUP_REMOVED lines=25> */
.L_x_2880:
[----:B------:R-:W-:Y:S05]  /*a8060*/  BSYNC.RECONVERGENT B1 ;  /* 0x0000000000017941 */ /* 0x000fea0003800200 */
.L_x_2879:
        /* <DEDUP_REMOVED lines=14> */
.L_x_2863:
        /* <DEDUP_REMOVED lines=8> */
.L_x_2868:
[----:B------:R-:W-:Y:S05]  /*a81d0*/  BSYNC.RECONVERGENT B8 ;  /* 0x0000000000087941 */ /* 0x000fea0003800200 */
.L_x_2862:
        /* <DEDUP_REMOVED lines=80> */
.L_x_2883:
[----:B------:R-:W-:Y:S01]  /*a86e0*/  MOV R4, 0x0 ;  /* 0x0000000000047802 */ /* 0x000fe20000000f00 */
[----:B------:R-:W-:Y:S01]  /*a86f0*/  IMAD.MOV.U32 R5, RZ, RZ, 0x7ff00000 ;  /* 0x7ff00000ff057424 */ /* 0x000fe200078e00ff */
[----:B------:R-:W-:-:S05]  /*a8700*/  LOP3.LUT P0, RZ, R3, 0x7fffffff, RZ, 0xc0, !PT ;  /* 0x7fffffff03ff7812 */ /* 0x000fca000780c0ff */
[----:B------:R-:W-:-:S10]  /*a8710*/  DFMA R4, R2, R4, +INF ;  /* 0x7ff000000204742b */ /* 0x000fd40000000004 */
[----:B------:R-:W-:Y:S02]  /*a8720*/  FSEL R2, R4, RZ, P0 ;  /* 0x000000ff04027208 */ /* 0x000fe40000000000 */
[----:B------:R-:W-:-:S07]  /*a8730*/  FSEL R3, R5, -QNAN , P0 ;  /* 0xfff0000005037808 */ /* 0x000fce0000000000 */
.L_x_2884:
[----:B------:R-:W-:Y:S05]  /*a8740*/  BSYNC.RECONVERGENT B0 ;  /* 0x0000000000007941 */ /* 0x000fea0003800200 */
.L_x_2882:
        /* <DEDUP_REMOVED lines=61> */
.L_x_2886:
[----:B------:R-:W-:Y:S05]  /*a8b20*/  BSYNC.RECONVERGENT B0 ;  /* 0x0000000000007941 */ /* 0x000fea0003800200 */
.L_x_2885:
[----:B------:R-:W-:-:S11]  /*a8b30*/  DMUL R20, R20, R70 ;  /* 0x0000004614147228 */ /* 0x000fd60000000000 */
.L_x_2859:
[----:B------:R-:W-:Y:S05]  /*a8b40*/  BSYNC.RECONVERGENT B7 ;  /* 0x0000000000077941 */ /* 0x000fea0003800200 */
.L_x_2814:
        /* <DEDUP_REMOVED lines=9> */
.L_x_2887:
        /* <DEDUP_REMOVED lines=15> */
.L_x_2889:
[----:B------:R-:W-:Y:S05]  /*a8cd0*/  BSYNC.RECONVERGENT B0 ;  /* 0x0000000000007941 */ /* 0x000fea0003800200 */
.L_x_2888:
        /* <DEDUP_REMOVED lines=9> */
.L_x_2890:
        /* <DEDUP_REMOVED lines=21> */
.L_x_2892:
[----:B------:R-:W-:Y:S05]  /*a8ec0*/  BSYNC.RECONVERGENT B0 ;  /* 0x0000000000007941 */ /* 0x000fea0003800200 */
.L_x_2891:
        /* <DEDUP_REMOVED lines=8> */
.L_x_2893:
        /* <DEDUP_REMOVED lines=15> */
.L_x_2895:
[----:B------:R-:W-:Y:S05]  /*a9040*/  BSYNC.RECONVERGENT B0 ;  /* 0x0000000000007941 */ /* 0x000fea0003800200 */
.L_x_2894:
        /* <DEDUP_REMOVED lines=11> */
.L_x_2897:
[----:B------:R-:W-:Y:S05]  /*a9100*/  BSYNC.RECONVERGENT B0 ;  /* 0x0000000000007941 */ /* 0x000fea0003800200 */
.L_x_2896:
[----:B------:R-:W0:Y:S01]  /*a9110*/  MUFU.RCP64H R7, R3 ;  /* 0x0000000300077308 */ /* 0x000e220000001800 */
[----:B------:R-:W-:Y:S01]  /*a9120*/  IMAD.MOV.U32 R6, RZ, RZ, 0x1 ;  /* 0x00000001ff067424 */ /* 0x000fe200078e00ff */
[----:B------:R-:W-:Y:S01]  /*a9130*/  MOV R10, 0x55555555 ;  /* 0x55555555000a7802 */ /* 0x000fe20000000f00 */
[----:B------:R-:W-:Y:S01]  /*a9140*/  IMAD.MOV.U32 R11, RZ, RZ, 0x3fe55555 ;  /* 0x3fe55555ff0b7424 */ /* 0x000fe200078e00ff */
[----:B------:R-:W-:Y:S01]  /*a9150*/  DMUL R4, R4, 3 ;  /* 0x4008000004047828 */ /* 0x000fe20000000000 */
[----:B------:R-:W-:Y:S01]  /*a9160*/  IMAD.MOV.U32 R32, RZ, RZ, R98 ;  /* 0x000000ffff207224 */ /* 0x000fe200078e0062 */
[----:B------:R-:W-:Y:S01]  /*a9170*/  BSSY.RECONVERGENT B0, `(.L_x_2898) ;  /* 0x0000015000007945 */ /* 0x000fe20003800200 */
[----:B------:R-:W-:Y:S01]  /*a9180*/  IMAD.MOV.U32 R33, RZ, RZ, R99 ;  /* 0x000000ffff217224 */ /* 0x000fe200078e0063 */
[C---:B------:R-:W-:Y:S02]  /*a9190*/  DSETP.NEU.AND P1, PT, R52.reuse, 1, PT ;  /* 0x3ff000003400742a */ /* 0x040fe40003f2d000 */
[----:B------:R-:W-:-:S04]  /*a91a0*/  DADD R12, R52, R10 ;  /* 0x00000000340c7229 */ /* 0x000fc8000000000a */
[----:B------:R-:W-:Y:S02]  /*a91b0*/  FSEL R4, R4, RZ, P2 ;  /* 0x000000ff04047208 */ /* 0x000fe40001000000 */
[----:B------:R-:W-:Y:S01]  /*a91c0*/  FSEL R5, R5, 2.125, P2 ;  /* 0x4008000005057808 */ /* 0x000fe20001000000 */
[----:B0-----:R-:W-:-:S03]  /*a91d0*/  DFMA R8, -R2, R6, 1 ;  /* 0x3ff000000208742b */ /* 0x001fc60000000106 */
[----:B------:R-:W-:-:S04]  /*a91e0*/  LOP3.LUT R12, R13, 0x7ff00000, RZ, 0xc0, !PT ;  /* 0x7ff000000d0c7812 */ /* 0x000fc800078ec0ff */
[----:B------:R-:W-:Y:S01]  /*a91f0*/  ISETP.NE.AND P0, PT, R12, 0x7ff00000, PT ;  /* 0x7ff000000c00780c */ /* 0x000fe20003f05270 */
[----:B------:R-:W-:-:S08]  /*a9200*/  DFMA R8, R8, R8, R8 ;  /* 0x000000080808722b */ /* 0x000fd00000000008 */
        /* <DEDUP_REMOVED lines=11> */
.L_x_2899:
[----:B------:R-:W-:Y:S05]  /*a92c0*/  BSYNC.RECONVERGENT B0 ;  /* 0x0000000000007941 */ /* 0x000fea0003800200 */
.L_x_2898:
        /* <DEDUP_REMOVED lines=20> */
.L_x_2901:
[----:B------:R-:W-:Y:S05]  /*a9410*/  BSYNC.RECONVERGENT B0 ;  /* 0x0000000000007941 */ /* 0x000fea0003800200 */
.L_x_2900:
        /* <DEDUP_REMOVED lines=61> */
.L_x_2903:
[----:B------:R-:W-:Y:S05]  /*a97f0*/  BSYNC.RECONVERGENT B0 ;  /* 0x0000000000007941 */ /* 0x000fea0003800200 */
.L_x_2902:
[----:B------:R-:W-:Y:S01]  /*a9800*/  BSSY.RECONVERGENT B0, `(.L_x_2904) ;  /* 0x0000006000007945 */ /* 0x000fe20003800200 */
[----:B------:R-:W-:Y:S01]  /*a9810*/  MOV R9, 0x40240000 ;  /* 0x4024000000097802 */ /* 0x000fe20000000f00 */
[----:B------:R-:W-:Y:S01]  /*a9820*/  IMAD.MOV.U32 R7, RZ, RZ, RZ ;  /* 0x000000ffff077224 */ /* 0x000fe200078e00ff */
[----:B------:R-:W-:Y:S01]  /*a9830*/  MOV R10, 0xa9860 ;  /* 0x000a9860000a7802 */ /* 0x000fe20000000f00 */
[----:B------:R-:W-:-:S07]  /*a9840*/  IMAD.MOV.U32 R6, RZ, RZ, -0x3fc40000 ;  /* 0xc03c0000ff067424 */ /* 0x000fce00078e00ff */
[----:B------:R-:W-:Y:S05]  /*a9850*/  CALL.REL.NOINC `($_Z23cooling_function_singledddd$__internal_accurate_pow) ;  /* 0x00000ff800087944 */ /* 0x000fea0003c00000 */
[----:B------:R-:W-:Y:S05]  /*a9860*/  BSYNC.RECONVERGENT B0 ;  /* 0x0000000000007941 */ /* 0x000fea0003800200 */
.L_x_2904:
        /* <DEDUP_REMOVED lines=35> */
.L_x_2906:
[----:B------:R-:W-:Y:S05]  /*a9aa0*/  BSYNC.RECONVERGENT B0 ;  /* 0x0000000000007941 */ /* 0x000fea0003800200 */
.L_x_2905:
[----:B------:R-:W-:Y:S01]  /*a9ab0*/  IMAD.MOV.U32 R2, RZ, RZ, R50 ;  /* 0x000000ffff027224 */ /* 0x000fe200078e0032 */
[----:B------:R-:W-:Y:S01]  /*a9ac0*/  MOV R3, R51 ;  /* 0x0000003300037202 */ /* 0x000fe20000000f00 */
[----:B------:R-:W-:Y:S01]  /*a9ad0*/  UMOV UR4, 0xac30d1b7 ;  /* 0xac30d1b700047882 */ /* 0x000fe20000000000 */
[----:B------:R-:W-:Y:S01]  /*a9ae0*/  UMOV UR5, 0x3ccf412a ;  /* 0x3ccf412a00057882 */ /* 0x000fe20000000000 */
[----:B------:R-:W-:Y:S01]  /*a9af0*/  FSEL R8, R56, RZ, P1 ;  /* 0x000000ff38087208 */ /* 0x000fe20000800000 */
[----:B------:R-:W-:Y:S01]  /*a9b00*/  BSSY.RECONVERGENT B0, `(.L_x_2907) ;  /* 0x000001b000007945 */ /* 0x000fe20003800200 */
[----:B------:R-:W-:Y:S01]  /*a9b10*/  FSEL R9, R57, 1.875, P1 ;  /* 0x3ff0000039097808 */ /* 0x000fe20000800000 */
[----:B------:R-:W-:-:S08]  /*a9b20*/  DMUL R2, R2, 3 ;  /* 0x4008000002027828 */ /* 0x000fd00000000000 */
[----:B------:R-:W-:Y:S01]  /*a9b30*/  DMUL R12, R126, R2 ;  /* 0x000000027e0c7228 */ /* 0x000fe20000000000 */
[----:B------:R-:W-:-:S05]  /*a9b40*/  IMAD.MOV.U32 R2, RZ, RZ, 0x1 ;  /* 0x00000001ff027424 */ /* 0x000fca00078e00ff */
        /* <DEDUP_REMOVED lines=22> */
.L_x_2908:
[----:B------:R-:W-:Y:S05]  /*a9cb0*/  BSYNC.RECONVERGENT B0 ;  /* 0x0000000000007941 */ /* 0x000fea0003800200 */
.L_x_2907:
[----:B------:R-:W-:-:S11]  /*a9cc0*/  DFMA R116, R4, R116, R8 ;  /* 0x000000740474722b */ /* 0x000fd60000000008 */
.L_x_2711:
[----:B------:R-:W-:Y:S05]  /*a9cd0*/  BSYNC.RECONVERGENT B6 ;  /* 0x0000000000067941 */ /* 0x000fea0003800200 */
.L_x_2482:
[----:B------:R-:W-:Y:S01]  /*a9ce0*/  BSSY.RECONVERGENT B0, `(.L_x_2909) ;  /* 0x0000036000007945 */ /* 0x000fe20003800200 */
[----:B------:R-:W-:Y:S01]  /*a9cf0*/  IMAD.MOV.U32 R14, RZ, RZ, 0x0 ;  /* 0x00000000ff0e7424 */ /* 0x000fe200078e00ff */
[----:B------:R-:W-:Y:S01]  /*a9d00*/  MOV R15, 0x40240000 ;  /* 0x40240000000f7802 */ /* 0x000fe20000000f00 */
[----:B------:R-:W-:Y:S01]  /*a9d10*/  IMAD.MOV.U32 R20, RZ, RZ, 0x0 ;  /* 0x00000000ff147424 */ /* 0x000fe200078e00ff */
[----:B------:R-:W-:Y:S01]  /*a9d20*/  MOV R7, R107 ;  /* 0x0000006b00077202 */ /* 0x000fe20000000f00 */
[----:B------:R-:W-:Y:S02]  /*a9d30*/  IMAD.MOV.U32 R21, RZ, RZ, 0x40340000 ;  /* 0x40340000ff157424 */ /* 0x000fe400078e00ff */
[----:B------:R-:W-:Y:S02]  /*a9d40*/  IMAD.MOV.U32 R6, RZ, RZ, R106 ;  /* 0x000000ffff067224 */ /* 0x000fe400078e006a */
[----:B------:R-:W-:Y:S02]  /*a9d50*/  IMAD.MOV.U32 R52, RZ, RZ, R108 ;  /* 0x000000ffff347224 */ /* 0x000fe400078e006c */
[----:B------:R-:W-:-:S07]  /*a9d60*/  IMAD.MOV.U32 R53, RZ, RZ, R109 ;  /* 0x000000ffff357224 */ /* 0x000fce00078e006d */
.L_x_2912:
        /* <DEDUP_REMOVED lines=28> */
.L_x_2910:
        /* <DEDUP_REMOVED lines=16> */
.L_x_2911:
[----:B------:R-:W-:Y:S05]  /*aa030*/  @P1 BRA `(.L_x_2912) ;  /* 0xfffffffc004c1947 */ /* 0x000fea000383ffff */
[----:B------:R-:W-:Y:S05]  /*aa040*/  BSYNC.RECONVERGENT B0 ;  /* 0x0000000000007941 */ /* 0x000fea0003800200 */
.L_x_2909:
        /* <DEDUP_REMOVED lines=11> */
.L_x_2939:
        /* <DEDUP_REMOVED lines=23> */
.L_x_2915:
[----:B------:R-:W-:Y:S05]  /*aa270*/  BSYNC.RECONVERGENT B1 ;  /* 0x0000000000017941 */ /* 0x000fea0003800200 */
.L_x_2914:
        /* <DEDUP_REMOVED lines=15> */
.L_x_2916:
[----:B------:R-:W-:Y:S01]  /*aa370*/  IMAD.MOV.U32 R54, RZ, RZ, R6 ;  /* 0x000000ffff367224 */ /* 0x000fe200078e0006 */
[----:B------:R-:W-:Y:S01]  /*aa380*/  UMOV UR4, 0x88e368f1 ;  /* 0x88e368f100047882 */ /* 0x000fe20000000000 */
[----:B------:R-:W-:Y:S01]  /*aa390*/  IMAD.MOV.U32 R55, RZ, RZ, R7 ;  /* 0x000000ffff377224 */ /* 0x000fe200078e0007 */
[----:B------:R-:W-:-:S05]  /*aa3a0*/  UMOV UR5, 0x3ee4f8b5 ;  /* 0x3ee4f8b500057882 */ /* 0x000fca0000000000 */
[----:B------:R-:W-:-:S06]  /*aa3b0*/  DSETP.NEU.AND P0, PT, R54, RZ, PT ;  /* 0x000000ff3600722a */ /* 0x000fcc0003f0d000 */
[----:B------:R-:W-:Y:S01]  /*aa3c0*/  DSETP.GEU.AND P0, PT, |R14|, UR4, P0 ;  /* 0x000000040e007e2a */ /* 0x000fe2000870e200 */
[----:B------:R-:W-:Y:S01]  /*aa3d0*/  MOV R14, R20 ;  /* 0x00000014000e7202 */ /* 0x000fe20000000f00 */
[----:B------:R-:W-:-:S12]  /*aa3e0*/  IMAD.MOV.U32 R15, RZ, RZ, R21 ;  /* 0x000000ffff0f7224 */ /* 0x000fd800078e0015 */
        /* <DEDUP_REMOVED lines=24> */
.L_x_2919:
[----:B------:R-:W-:Y:S05]  /*aa570*/  BSYNC.RECONVERGENT B1 ;  /* 0x0000000000017941 */ /* 0x000fea0003800200 */
.L_x_2918:
        /* <DEDUP_REMOVED lines=15> */
.L_x_2920:
        /* <DEDUP_REMOVED lines=32> */
.L_x_2922:
[----:B------:R-:W-:Y:S05]  /*aa870*/  BSYNC.RECONVERGENT B1 ;  /* 0x0000000000017941 */ /* 0x000fea0003800200 */
.L_x_2921:
        /* <DEDUP_REMOVED lines=15> */
.L_x_2923:
        /* <DEDUP_REMOVED lines=32> */
.L_x_2925:
[----:B------:R-:W-:Y:S05]  /*aab70*/  BSYNC.RECONVERGENT B1 ;  /* 0x0000000000017941 */ /* 0x000fea0003800200 */
.L_x_2924:
        /* <DEDUP_REMOVED lines=15> */
.L_x_2926:
        /* <DEDUP_REMOVED lines=32> */
.L_x_2928:
[----:B------:R-:W-:Y:S05]  /*aae70*/  BSYNC.RECONVERGENT B1 ;  /* 0x0000000000017941 */ /* 0x000fea0003800200 */
.L_x_2927:
        /* <DEDUP_REMOVED lines=15> */
.L_x_2929:
        /* <DEDUP_REMOVED lines=32> */
.L_x_2931:
[----:B------:R-:W-:Y:S05]  /*ab170*/  BSYNC.RECONVERGENT B1 ;  /* 0x0000000000017941 */ /* 0x000fea0003800200 */
.L_x_2930:
        /* <DEDUP_REMOVED lines=15> */
.L_x_2932:
        /* <DEDUP_REMOVED lines=32> */
.L_x_2934:
[----:B------:R-:W-:Y:S05]  /*ab470*/  BSYNC.RECONVERGENT B1 ;  /* 0x0000000000017941 */ /* 0x000fea0003800200 */
.L_x_2933:
        /* <DEDUP_REMOVED lines=15> */
.L_x_2935:
        /* <DEDUP_REMOVED lines=32> */
.L_x_2937:
[----:B------:R-:W-:Y:S05]  /*ab770*/  BSYNC.RECONVERGENT B1 ;  /* 0x0000000000017941 */ /* 0x000fea0003800200 */
.L_x_2936:
        /* <DEDUP_REMOVED lines=15> */
.L_x_2938:
[----:B------:R-:W-:Y:S01]  /*ab870*/  DSETP.NEU.AND P0, PT, R6, RZ, PT ;  /* 0x000000ff0600722a */ /* 0x000fe20003f0d000 */
[----:B------:R-:W-:Y:S01]  /*ab880*/  UMOV UR4, 0x88e368f1 ;  /* 0x88e368f100047882 */ /* 0x000fe20000000000 */
[----:B------:R-:W-:-:S04]  /*ab890*/  UMOV UR5, 0x3ee4f8b5 ;  /* 0x3ee4f8b500057882 */ /* 0x000fc80000000000 */
[----:B------:R-:W-:-:S14]  /*ab8a0*/  DSETP.LT.OR P0, PT, |R52|, UR4, !P0 ;  /* 0x0000000434007e2a */ /* 0x000fdc000c701600 */
[----:B------:R-:W-:Y:S05]  /*ab8b0*/  @P0 BRA `(.L_x_2917) ;  /* 0x0000000000200947 */ /* 0x000fea0003800000 */
[----:B------:R-:W-:Y:S01]  /*ab8c0*/  IADD3 R90, PT, PT, R90, 0x8, RZ ;  /* 0x000000085a5a7810 */ /* 0x000fe20007ffe0ff */
[----:B------:R-:W-:Y:S01]  /*ab8d0*/  IMAD.MOV.U32 R52, RZ, RZ, R6 ;  /* 0x000000ffff347224 */ /* 0x000fe200078e0006 */
[----:B------:R-:W-:Y:S01]  /*ab8e0*/  MOV R57, R15 ;  /* 0x0000000f00397202 */ /* 0x000fe20000000f00 */
[----:B------:R-:W-:Y:S01]  /*ab8f0*/  IMAD.MOV.U32 R53, RZ, RZ, R7 ;  /* 0x000000ffff357224 */ /* 0x000fe200078e0007 */
[----:B------:R-:W-:Y:S01]  /*ab900*/  ISETP.NE.AND P0, PT, R90, 0x5f5e101, PT ;  /* 0x05f5e1015a00780c */ /* 0x000fe20003f05270 */
[----:B------:R-:W-:-:S12]  /*ab910*/  IMAD.MOV.U32 R56, RZ, RZ, R14 ;  /* 0x000000ffff387224 */ /* 0x000fd800078e000e */
[----:B------:R-:W-:Y:S05]  /*ab920*/  @P0 BRA `(.L_x_2939) ;  /* 0xffffffe400f40947 */ /* 0x000fea000383ffff */
[----:B------:R-:W-:-:S07]  /*ab930*/  CS2R R14, SRZ ;  /* 0x00000000000e7805 */ /* 0x000fce000001ff00 */
.L_x_2917:
[----:B------:R-:W-:Y:S05]  /*ab940*/  BSYNC.RECONVERGENT B0 ;  /* 0x0000000000007941 */ /* 0x000fea0003800200 */
.L_x_2913:
        /* <DEDUP_REMOVED lines=26> */
.L_x_2941:
[----:B------:R-:W-:Y:S05]  /*abaf0*/  BSYNC.RECONVERGENT B0 ;  /* 0x0000000000007941 */ /* 0x000fea0003800200 */
.L_x_2940:
[----:B------:R-:W-:Y:S01]  /*abb00*/  ISETP.GT.AND P0, PT, R53, 0xfffff, PT ;  /* 0x000fffff3500780c */ /* 0x000fe20003f04270 */
[----:B------:R-:W-:Y:S01]  /*abb10*/  IMAD.MOV.U32 R2, RZ, RZ, R52 ;  /* 0x000000ffff027224 */ /* 0x000fe200078e0034 */
[----:B------:R-:W-:Y:S01]  /*abb20*/  MOV R3, R53 ;  /* 0x0000003500037202 */ /* 0x000fe20000000f00 */
[----:B------:R-:W-:Y:S01]  /*abb30*/  IMAD.MOV.U32 R0, RZ, RZ, R53 ;  /* 0x000000ffff007224 */ /* 0x000fe200078e0035 */
[----:B------:R-:W-:Y:S01]  /*abb40*/  BSSY.RECONVERGENT B0, `(.L_x_2942) ;  /* 0x0000051000007945 */ /* 0x000fe20003800200 */
[----:B------:R-:W-:-:S08]  /*abb50*/  MOV R15, 0xfffffc01 ;  /* 0xfffffc01000f7802 */ /* 0x000fd00000000f00 */
        /* <DEDUP_REMOVED lines=73> */
.L_x_2943:
[----:B------:R-:W-:Y:S01]  /*abff0*/  MOV R4, 0x0 ;  /* 0x0000000000047802 */ /* 0x000fe20000000f00 */
[----:B------:R-:W-:Y:S01]  /*ac000*/  IMAD.MOV.U32 R5, RZ, RZ, 0x7ff00000 ;  /* 0x7ff00000ff057424 */ /* 0x000fe200078e00ff */
[----:B------:R-:W-:-:S05]  /*ac010*/  LOP3.LUT P0, RZ, R3, 0x7fffffff, RZ, 0xc0, !PT ;  /* 0x7fffffff03ff7812 */ /* 0x000fca000780c0ff */
[----:B------:R-:W-:-:S10]  /*ac020*/  DFMA R4, R2, R4, +INF ;  /* 0x7ff000000204742b */ /* 0x000fd40000000004 */
[----:B------:R-:W-:Y:S02]  /*ac030*/  FSEL R2, R4, RZ, P0 ;  /* 0x000000ff04027208 */ /* 0x000fe40000000000 */
[----:B------:R-:W-:-:S07]  /*ac040*/  FSEL R3, R5, -QNAN , P0 ;  /* 0xfff0000005037808 */ /* 0x000fce0000000000 */
.L_x_2944:
[----:B------:R-:W-:Y:S05]  /*ac050*/  BSYNC.RECONVERGENT B0 ;  /* 0x0000000000007941 */ /* 0x000fea0003800200 */
.L_x_2942:
        /* <DEDUP_REMOVED lines=22> */
.L_x_2946:
[----:B------:R-:W-:Y:S05]  /*ac1c0*/  BSYNC.RECONVERGENT B0 ;  /* 0x0000000000007941 */ /* 0x000fea0003800200 */
.L_x_2945:
[----:B------:R-:W-:Y:S01]  /*ac1d0*/  DADD R56, R8, 1 ;  /* 0x3ff0000008387429 */ /* 0x000fe20000000000 */
[----:B------:R-:W-:Y:S01]  /*ac1e0*/  BSSY.RECONVERGENT B6, `(.L_x_2947) ;  /* 0x000000d000067945 */ /* 0x000fe20003800200 */
[----:B------:R-:W-:-:S06]  /*ac1f0*/  DSETP.GEU.AND P0, PT, R54, RZ, PT ;  /* 0x000000ff3600722a */ /* 0x000fcc0003f0e000 */
[----:B------:R-:W-:-:S06]  /*ac200*/  DSETP.GTU.AND P1, PT, R56, RZ, PT ;  /* 0x000000ff3800722a */ /* 0x000fcc0003f2c000 */
[----:B------:R-:W-:-:S08]  /*ac210*/  P2R R74, PR, RZ, 0x2 ;  /* 0x00000002ff4a7803 */ /* 0x000fd00000000000 */
        /* <DEDUP_REMOVED lines=9> */
.L_x_2948:
[----:B------:R-:W-:Y:S05]  /*ac2b0*/  BSYNC.RECONVERGENT B6 ;  /* 0x0000000000067941 */ /* 0x000fea0003800200 */
.L_x_2947:
[----:B------:R-:W-:Y:S01]  /*ac2c0*/  DADD R58, R56, 1 ;  /* 0x3ff00000383a7429 */ /* 0x000fe20000000000 */
[----:B------:R-:W-:Y:S07]  /*ac2d0*/  BSSY.RECONVERGENT B6, `(.L_x_2949) ;  /* 0x000073f000067945 */ /* 0x000fee0003800200 */
[----:B------:R-:W-:-:S14]  /*ac2e0*/  DSETP.GEU.AND P0, PT, R54, R58, PT ;  /* 0x0000003a3600722a */ /* 0x000fdc0003f0e000 */
        /* <DEDUP_REMOVED lines=9> */
[----:B------:R-:W-:-:S09]  /*ac380*/  @!P0 MOV R21, 0xfffffbcb ;  /* 0xfffffbcb00158802 */ /* 0x000fd20000000f00 */
[----:B------:R-:W-:-:S05]  /*ac390*/  @!P0 MOV R0, R5 ;  /* 0x0000000500008202 */ /* 0x000fca0000000f00 */
        /* <DEDUP_REMOVED lines=17> */
[----:B------:R-:W-:Y:S01]  /*ac4b0*/  @P0 VIADD R7, R5, 0xfff00000 ;  /* 0xfff0000005070836 */ /* 0x000fe20000000000 */
[----:B------:R-:W-:-:S04]  /*ac4c0*/  @P0 IADD3 R21, PT, PT, R21, 0x1, RZ ;  /* 0x0000000115150810 */ /* 0x000fc80007ffe0ff */
[----:B------:R-:W-:Y:S02]  /*ac4d0*/  @P0 MOV R5, R7 ;  /* 0x0000000700050202 */ /* 0x000fe40000000f00 */
[----:B------:R-:W-:Y:S01]  /*ac4e0*/  LOP3.LUT R20, R21, 0x80000000, RZ, 0x3c, !PT ;  /* 0x8000000015147812 */ /* 0x000fe200078e3cff */
[----:B------:R-:W-:-:S03]  /*ac4f0*/  IMAD.MOV.U32 R21, RZ, RZ, 0x43300000 ;  /* 0x43300000ff157424 */ /* 0x000fc600078e00ff */
        /* <DEDUP_REMOVED lines=48> */
.L_x_2952:
[----:B------:R-:W-:Y:S01]  /*ac800*/  IMAD.MOV.U32 R6, RZ, RZ, 0x0 ;  /* 0x00000000ff067424 */ /* 0x000fe200078e00ff */
[----:B------:R-:W-:Y:S01]  /*ac810*/  LOP3.LUT P0, RZ, R5, 0x7fffffff, RZ, 0xc0, !PT ;  /* 0x7fffffff05ff7812 */ /* 0x000fe2000780c0ff */
[----:B------:R-:W-:-:S06]  /*ac820*/  IMAD.MOV.U32 R7, RZ, RZ, 0x7ff00000 ;  /* 0x7ff00000ff077424 */ /* 0x000fcc00078e00ff */
[----:B------:R-:W-:-:S10]  /*ac830*/  DFMA R6, R4, R6, +INF ;  /* 0x7ff000000406742b */ /* 0x000fd40000000006 */
[----:B------:R-:W-:Y:S02]  /*ac840*/  FSEL R4, R6, RZ, P0 ;  /* 0x000000ff06047208 */ /* 0x000fe40000000000 */
[----:B------:R-:W-:-:S07]  /*ac850*/  FSEL R5, R7, -QNAN , P0 ;  /* 0xfff0000007057808 */ /* 0x000fce0000000000 */
.L_x_2953:
[----:B------:R-:W-:Y:S05]  /*ac860*/  BSYNC.RECONVERGENT B0 ;  /* 0x0000000000007941 */ /* 0x000fea0003800200 */
.L_x_2951:
        /* <DEDUP_REMOVED lines=24> */
.L_x_2955:
[----:B------:R-:W-:Y:S05]  /*ac9f0*/  BSYNC.RECONVERGENT B0 ;  /* 0x0000000000007941 */ /* 0x000fea0003800200 */
.L_x_2954:
        /* <DEDUP_REMOVED lines=28> */
.L_x_2957:
[----:B------:R-:W-:Y:S05]  /*acbc0*/  BSYNC.RECONVERGENT B0 ;  /* 0x0000000000007941 */ /* 0x000fea0003800200 */
.L_x_2956:
        /* <DEDUP_REMOVED lines=24> */
.L_x_2959:
[----:B------:R-:W-:Y:S05]  /*acd50*/  BSYNC.RECONVERGENT B0 ;  /* 0x0000000000007941 */ /* 0x000fea0003800200 */
.L_x_2958:
        /* <DEDUP_REMOVED lines=26> */
.L_x_2961:
[----:B------:R-:W-:Y:S05]  /*acf00*/  BSYNC.RECONVERGENT B0 ;  /* 0x0000000000007941 */ /* 0x000fea0003800200 */
.L_x_2960:
        /* <DEDUP_REMOVED lines=24> */
.L_x_2963:
[----:B------:R-:W-:Y:S05]  /*ad090*/  BSYNC.RECONVERGENT B0 ;  /* 0x0000000000007941 */ /* 0x000fea0003800200 */
.L_x_2962:
        /* <DEDUP_REMOVED lines=25> */
.L_x_2965:
[----:B------:R-:W-:Y:S05]  /*ad230*/  BSYNC.RECONVERGENT B0 ;  /* 0x0000000000007941 */ /* 0x000fea0003800200 */
.L_x_2964:
        /* <DEDUP_REMOVED lines=25> */
.L_x_2967:
[----:B------:R-:W-:Y:S05]  /*ad3d0*/  BSYNC.RECONVERGENT B0 ;  /* 0x0000000000007941 */ /* 0x000fea0003800200 */
.L_x_2966:
[----:B------:R-:W-:Y:S01]  /*ad3e0*/  ISETP.GT.AND P0, PT, R9, 0xfffff, PT ;  /* 0x000fffff0900780c */ /* 0x000fe20003f04270 */
[--C-:B------:R-:W-:Y:S01]  /*ad3f0*/  IMAD.MOV.U32 R5, RZ, RZ, R9.reuse ;  /* 0x000000ffff057224 */ /* 0x100fe200078e0009 */
[----:B------:R-:W-:Y:S01]  /*ad400*/  MOV R4, R8 ;  /* 0x0000000800047202 */ /* 0x000fe20000000f00 */
[----:B------:R-:W-:Y:S01]  /*ad410*/  IMAD.MOV.U32 R0, RZ, RZ, R9 ;  /* 0x000000ffff007224 */ /* 0x000fe200078e0009 */
[----:B------:R-:W-:Y:S01]  /*ad420*/  BSSY.RECONVERGENT B0, `(.L_x_2968) ;  /* 0x0000050000007945 */ /* 0x000fe20003800200 */
[----:B------:R-:W-:-:S08]  /*ad430*/  IMAD.MOV.U32 R21, RZ, RZ, -0x3ff ;  /* 0xfffffc01ff157424 */ /* 0x000fd000078e00ff */
        /* <DEDUP_REMOVED lines=8> */
[----:B------:R-:W-:Y:S01]  /*ad4c0*/  IMAD.MOV.U32 R15, RZ, RZ, 0x3ed0ee25 ;  /* 0x3ed0ee25ff0f7424 */ /* 0x000fe200078e00ff */
[----:B------:R-:W-:Y:S01]  /*ad4d0*/  MOV R14, 0x8b7a8b04 ;  /* 0x8b7a8b04000e7802 */ /* 0x000fe20000000f00 */
[----:B------:R-:W-:Y:S01]  /*ad4e0*/  UMOV UR4, 0x3ae80f1e ;  /* 0x3ae80f1e00047882 */ /* 0x000fe20000000000 */
[----:B------:R-:W-:Y:S01]  /*ad4f0*/  LOP3.LUT R5, R4, 0x3ff00000, RZ, 0xfc, !PT ;  /* 0x3ff0000004057812 */ /* 0x000fe200078efcff */
[----:B------:R-:W-:Y:S01]  /*ad500*/  UMOV UR5, 0x3eb1380b ;  /* 0x3eb1380b00057882 */ /* 0x000fe20000000000 */
[----:B------:R-:W-:Y:S01]  /*ad510*/  MOV R4, R8 ;  /* 0x0000000800047202 */ /* 0x000fe20000000f00 */
[----:B------:R-:W-:Y:S01]  /*ad520*/  IMAD.MOV.U32 R8, RZ, RZ, RZ ;  /* 0x000000ffff087224 */ /* 0x000fe200078e00ff */
        /* <DEDUP_REMOVED lines=57> */
.L_x_2969:
[----:B------:R-:W-:Y:S01]  /*ad8c0*/  MOV R6, 0x0 ;  /* 0x0000000000067802 */ /* 0x000fe20000000f00 */
[----:B------:R-:W-:Y:S01]  /*ad8d0*/  IMAD.MOV.U32 R7, RZ, RZ, 0x7ff00000 ;  /* 0x7ff00000ff077424 */ /* 0x000fe200078e00ff */
[----:B------:R-:W-:-:S05]  /*ad8e0*/  LOP3.LUT P0, RZ, R5, 0x7fffffff, RZ, 0xc0, !PT ;  /* 0x7fffffff05ff7812 */ /* 0x000fca000780c0ff */
[----:B------:R-:W-:-:S10]  /*ad8f0*/  DFMA R6, R4, R6, +INF ;  /* 0x7ff000000406742b */ /* 0x000fd40000000006 */
[----:B------:R-:W-:Y:S02]  /*ad900*/  FSEL R4, R6, RZ, P0 ;  /* 0x000000ff06047208 */ /* 0x000fe40000000000 */
[----:B------:R-:W-:-:S07]  /*ad910*/  FSEL R5, R7, -QNAN , P0 ;  /* 0xfff0000007057808 */ /* 0x000fce0000000000 */
.L_x_2970:
[----:B------:R-:W-:Y:S05]  /*ad920*/  BSYNC.RECONVERGENT B0 ;  /* 0x0000000000007941 */ /* 0x000fea0003800200 */
.L_x_2968:
        /* <DEDUP_REMOVED lines=14> */
.L_x_2973:
[----:B------:R-:W-:Y:S05]  /*ada10*/  BRA `(.L_x_2972) ;  /* 0x0000005c00287947 */ /* 0x000fea0003800000 */
.L_x_2971:
        /* <DEDUP_REMOVED lines=16> */
.L_x_2975:
[----:B------:R-:W-:Y:S05]  /*adb20*/  BSYNC.RECONVERGENT B0 ;  /* 0x0000000000007941 */ /* 0x000fea0003800200 */
.L_x_2974:
[----:B------:R-:W-:Y:S01]  /*adb30*/  HFMA2 R0, -RZ, RZ, 0, 5.9604644775390625e-08 ;  /* 0x00000001ff007431 */ /* 0x000fe200000001ff */
[----:B------:R-:W-:Y:S01]  /*adb40*/  MOV R20, R8 ;  /* 0x0000000800147202 */ /* 0x000fe20000000f00 */
[--C-:B------:R-:W-:Y:S02]  /*adb50*/  IMAD.MOV.U32 R21, RZ, RZ, R9.reuse ;  /* 0x000000ffff157224 */ /* 0x100fe400078e0009 */
[----:B------:R-:W-:Y:S02]  /*adb60*/  IMAD.MOV.U32 R6, RZ, RZ, R8 ;  /* 0x000000ffff067224 */ /* 0x000fe400078e0008 */
[----:B------:R-:W-:Y:S02]  /*adb70*/  IMAD.MOV.U32 R7, RZ, RZ, R9 ;  /* 0x000000ffff077224 */ /* 0x000fe400078e0009 */
[----:B------:R-:W-:Y:S02]  /*adb80*/  IMAD.MOV.U32 R32, RZ, RZ, R56 ;  /* 0x000000ffff207224 */ /* 0x000fe400078e0038 */
[----:B------:R-:W-:-:S07]  /*adb90*/  IMAD.MOV.U32 R33, RZ, RZ, R57 ;  /* 0x000000ffff217224 */ /* 0x000fce00078e0039 */
.L_x_3009:
        /* <DEDUP_REMOVED lines=22> */
.L_x_2977:
[----:B------:R-:W-:Y:S05]  /*add00*/  BSYNC.RECONVERGENT B0 ;  /* 0x0000000000007941 */ /* 0x000fea0003800200 */
.L_x_2976:
        /* <DEDUP_REMOVED lines=29> */
.L_x_2980:
[----:B------:R-:W-:Y:S05]  /*adee0*/  BSYNC.RECONVERGENT B0 ;  /* 0x0000000000007941 */ /* 0x000fea0003800200 */
.L_x_2979:
        /* <DEDUP_REMOVED lines=29> */
.L_x_2982:
[----:B------:R-:W-:Y:S05]  /*ae0c0*/  BSYNC.RECONVERGENT B0 ;  /* 0x0000000000007941 */ /* 0x000fea0003800200 */
.L_x_2981:
        /* <DEDUP_REMOVED lines=29> */
.L_x_2984:
[----:B------:R-:W-:Y:S05]  /*ae2a0*/  BSYNC.RECONVERGENT B0 ;  /* 0x0000000000007941 */ /* 0x000fea0003800200 */
.L_x_2983:
        /* <DEDUP_REMOVED lines=29> */
.L_x_2986:
[----:B------:R-:W-:Y:S05]  /*ae480*/  BSYNC.RECONVERGENT B0 ;  /* 0x0000000000007941 */ /* 0x000fea0003800200 */
.L_x_2985:
        /* <DEDUP_REMOVED lines=29> */
.L_x_2988:
[----:B------:R-:W-:Y:S05]  /*ae660*/  BSYNC.RECONVERGENT B0 ;  /* 0x0000000000007941 */ /* 0x000fea0003800200 */
.L_x_2987:
        /* <DEDUP_REMOVED lines=29> */
.L_x_2990:
[----:B------:R-:W-:Y:S05]  /*ae840*/  BSYNC.RECONVERGENT B0 ;  /* 0x0000000000007941 */ /* 0x000fea0003800200 */
.L_x_2989:
        /* <DEDUP_REMOVED lines=29> */
.L_x_2992:
[----:B------:R-:W-:Y:S05]  /*aea20*/  BSYNC.RECONVERGENT B0 ;  /* 0x0000000000007941 */ /* 0x000fea0003800200 */
.L_x_2991:
        /* <DEDUP_REMOVED lines=29> */
.L_x_2994:
[----:B------:R-:W-:Y:S05]  /*aec00*/  BSYNC.RECONVERGENT B0 ;  /* 0x0000000000007941 */ /* 0x000fea0003800200 */
.L_x_2993:
        /* <DEDUP_REMOVED lines=29> */
.L_x_2996:
[----:B------:R-:W-:Y:S05]  /*aede0*/  BSYNC.RECONVERGENT B0 ;  /* 0x0000000000007941 */ /* 0x000fea0003800200 */
.L_x_2995:
        /* <DEDUP_REMOVED lines=29> */
.L_x_2998:
[----:B------:R-:W-:Y:S05]  /*aefc0*/  BSYNC.RECONVERGENT B0 ;  /* 0x0000000000007941 */ /* 0x000fea0003800200 */
.L_x_2997:
        /* <DEDUP_REMOVED lines=29> */
.L_x_3000:
[----:B------:R-:W-:Y:S05]  /*af1a0*/  BSYNC.RECONVERGENT B0 ;  /* 0x0000000000007941 */ /* 0x000fea0003800200 */
.L_x_2999:
        /* <DEDUP_REMOVED lines=29> */
.L_x_3002:
[----:B------:R-:W-:Y:S05]  /*af380*/  BSYNC.RECONVERGENT B0 ;  /* 0x0000000000007941 */ /* 0x000fea0003800200 */
.L_x_3001:
        /* <DEDUP_REMOVED lines=29> */
.L_x_3004:
[----:B------:R-:W-:Y:S05]  /*af560*/  BSYNC.RECONVERGENT B0 ;  /* 0x0000000000007941 */ /* 0x000fea0003800200 */
.L_x_3003:
        /* <DEDUP_REMOVED lines=29> */
.L_x_3006:
[----:B------:R-:W-:Y:S05]  /*af740*/  BSYNC.RECONVERGENT B0 ;  /* 0x0000000000007941 */ /* 0x000fea0003800200 */
.L_x_3005:
        /* <DEDUP_REMOVED lines=29> */
.L_x_3008:
[----:B------:R-:W-:Y:S05]  /*af920*/  BSYNC.RECONVERGENT B0 ;  /* 0x0000000000007941 */ /* 0x000fea0003800200 */
.L_x_3007:
        /* <DEDUP_REMOVED lines=18> */
.L_x_3010:
[----:B------:R-:W-:Y:S05]  /*afa50*/  BRA `(.L_x_2972) ;  /* 0x0000003c00187947 */ /* 0x000fea0003800000 */
.L_x_2978:
        /* <DEDUP_REMOVED lines=77> */
.L_x_3012:
[----:B------:R-:W-:Y:S01]  /*aff30*/  MOV R8, 0x0 ;  /* 0x0000000000087802 */ /* 0x000fe20000000f00 */
[----:B------:R-:W-:Y:S01]  /*aff40*/  IMAD.MOV.U32 R9, RZ, RZ, 0x7ff00000 ;  /* 0x7ff00000ff097424 */ /* 0x000fe200078e00ff */
[----:B------:R-:W-:-:S05]  /*aff50*/  LOP3.LUT P0, RZ, R15, 0x7fffffff, RZ, 0xc0, !PT ;  /* 0x7fffffff0fff7812 */ /* 0x000fca000780c0ff */
[----:B------:R-:W-:-:S10]  /*aff60*/  DFMA R8, R14, R8, +INF ;  /* 0x7ff000000e08742b */ /* 0x000fd40000000008 */
[----:B------:R-:W-:Y:S02]  /*aff70*/  FSEL R8, R8, RZ, P0 ;  /* 0x000000ff08087208 */ /* 0x000fe40000000000 */
[----:B------:R-:W-:-:S07]  /*aff80*/  FSEL R9, R9, -QNAN , P0 ;  /* 0xfff0000009097808 */ /* 0x000fce0000000000 */
.L_x_3013:
[----:B------:R-:W-:Y:S05]  /*aff90*/  BSYNC.RECONVERGENT B0 ;  /* 0x0000000000007941 */ /* 0x000fea0003800200 */
.L_x_3011:
[----:B------:R-:W-:Y:S01]  /*affa0*/  DMUL R10, R84, R34 ;  /* 0x00000022540a7228 */ /* 0x000fe20000000000 */
[----:B------:R-:W-:Y:S01]  /*affb0*/  UMOV UR4, 0xfefa39ef ;  /* 0xfefa39ef00047882 */ /* 0x000fe20000000000 */
[----:B------:R-:W-:Y:S01]  /*affc0*/  DADD R2, R2, -R4 ;  /* 0x0000000002027229 */ /* 0x000fe20000000804 */
[----:B------:R-:W-:Y:S01]  /*affd0*/  UMOV UR5, 0x3fe62e42 ;  /* 0x3fe62e4200057882 */ /* 0x000fe20000000000 */
[----:B------:R-:W-:Y:S04]  /*affe0*/  BSSY.RECONVERGENT B0, `(.L_x_3014) ;  /* 0x000003a000007945 */ /* 0x000fe80003800200 */
[----:B------:R-:W-:Y:S01]  /*afff0*/  DFMA R8, R56, R8, -R10 ;  /* 0x000000083808722b */ /* 0x000fe2000000080a */
[----:B------:R-:W-:Y:S02]  /*b0000*/  IMAD.MOV.U32 R10, RZ, RZ, 0x652b82fe ;  /* 0x652b82feff0a7424 */ /* 0x000fe400078e00ff */
[----:B------:R-:W-:-:S05]  /*b0010*/  IMAD.MOV.U32 R11, RZ, RZ, 0x3ff71547 ;  /* 0x3ff71547ff0b7424 */ /* 0x000fca00078e00ff */
        /* <DEDUP_REMOVED lines=54> */
.L_x_3015:
[----:B------:R-:W-:Y:S05]  /*b0380*/  BSYNC.RECONVERGENT B0 ;  /* 0x0000000000007941 */ /* 0x000fea0003800200 */
.L_x_3014:
[----:B------:R-:W-:Y:S01]  /*b0390*/  DMUL R60, R60, R6 ;  /* 0x000000063c3c7228 */ /* 0x000fe20000000000 */
[----:B------:R-:W-:Y:S10]  /*b03a0*/  BRA `(.L_x_2972) ;  /* 0x0000003000c47947 */ /* 0x000ff40003800000 */
.L_x_2950:
[----:B------:R-:W-:Y:S01]  /*b03b0*/  DADD R32, R56, 5.5 ;  /* 0x4016000038207429 */ /* 0x000fe20000000000 */
        /* <DEDUP_REMOVED lines=79> */
.L_x_3017:
[----:B------:R-:W-:Y:S01]  /*b08b0*/  MOV R4, 0x0 ;  /* 0x0000000000047802 */ /* 0x000fe20000000f00 */
[----:B------:R-:W-:Y:S01]  /*b08c0*/  IMAD.MOV.U32 R5, RZ, RZ, 0x7ff00000 ;  /* 0x7ff00000ff057424 */ /* 0x000fe200078e00ff */
[----:B------:R-:W-:-:S05]  /*b08d0*/  LOP3.LUT P0, RZ, R3, 0x7fffffff, RZ, 0xc0, !PT ;  /* 0x7fffffff03ff7812 */ /* 0x000fca000780c0ff */
[----:B------:R-:W-:-:S10]  /*b08e0*/  DFMA R4, R2, R4, +INF ;  /* 0x7ff000000204742b */ /* 0x000fd40000000004 */
[----:B------:R-:W-:Y:S02]  /*b08f0*/  FSEL R70, R4, RZ, P0 ;  /* 0x000000ff04467208 */ /* 0x000fe40000000000 */
[----:B------:R-:W-:-:S07]  /*b0900*/  FSEL R71, R5, -QNAN , P0 ;  /* 0xfff0000005477808 */ /* 0x000fce0000000000 */
.L_x_3018:
[----:B------:R-:W-:Y:S05]  /*b0910*/  BSYNC.RECONVERGENT B0 ;  /* 0x0000000000007941 */ /* 0x000fea0003800200 */
.L_x_3016:
        /* <DEDUP_REMOVED lines=24> */
.L_x_3020:
[----:B------:R-:W-:Y:S05]  /*b0aa0*/  BSYNC.RECONVERGENT B0 ;  /* 0x0000000000007941 */ /* 0x000fea0003800200 */
.L_x_3019:
        /* <DEDUP_REMOVED lines=14> */
[----:B------:R-:W-:-:S06]  /*b0b90*/  UMOV UR5, 0x3ff00000 ;  /* 0x3ff0000000057882 */ /* 0x000fcc0000000000 */
[----:B------:R-:W-:Y:S02]  /*b0ba0*/  DFMA R2, R2, R10, R6 ;  /* 0x0000000a0202722b */ /* 0x000fe40000000006 */
[----:B------:R-:W-:-:S08]  /*b0bb0*/  DADD R6, R8, UR4 ;  /* 0x0000000408067e29 */ /* 0x000fd00008000000 */
        /* <DEDUP_REMOVED lines=9> */
[----:B------:R-:W-:Y:S01]  /*b0c50*/  MOV R2, R8 ;  /* 0x0000000800027202 */ /* 0x000fe20000000f00 */
[----:B------:R-:W-:-:S07]  /*b0c60*/  IMAD.MOV.U32 R3, RZ, RZ, R9 ;  /* 0x000000ffff037224 */ /* 0x000fce00078e0009 */
.L_x_3022:
[----:B------:R-:W-:Y:S05]  /*b0c70*/  BSYNC.RECONVERGENT B0 ;  /* 0x0000000000007941 */ /* 0x000fea0003800200 */
.L_x_3021:
        /* <DEDUP_REMOVED lines=24> */
.L_x_3024:
[----:B------:R-:W-:Y:S05]  /*b0e00*/  BSYNC.RECONVERGENT B0 ;  /* 0x0000000000007941 */ /* 0x000fea0003800200 */
.L_x_3023:
        /* <DEDUP_REMOVED lines=26> */
.L_x_3026:
[----:B------:R-:W-:Y:S05]  /*b0fb0*/  BSYNC.RECONVERGENT B0 ;  /* 0x0000000000007941 */ /* 0x000fea0003800200 */
.L_x_3025:
        /* <DEDUP_REMOVED lines=24> */
.L_x_3028:
[----:B------:R-:W-:Y:S05]  /*b1140*/  BSYNC.RECONVERGENT B0 ;  /* 0x0000000000007941 */ /* 0x000fea0003800200 */
.L_x_3027:
        /* <DEDUP_REMOVED lines=23> */
[----:B------:R-:W-:Y:S01]  /*b12c0*/  IMAD.MOV.U32 R2, RZ, RZ, R8 ;  /* 0x000000ffff027224 */ /* 0x000fe200078e0008 */
[----:B------:R-:W-:-:S07]  /*b12d0*/  MOV R3, R9 ;  /* 0x0000000900037202 */ /* 0x000fce0000000f00 */
.L_x_3030:
[----:B------:R-:W-:Y:S05]  /*b12e0*/  BSYNC.RECONVERGENT B0 ;  /* 0x0000000000007941 */ /* 0x000fea0003800200 */
.L_x_3029:
        /* <DEDUP_REMOVED lines=25> */
.L_x_3032:
[----:B------:R-:W-:Y:S05]  /*b1480*/  BSYNC.RECONVERGENT B0 ;  /* 0x0000000000007941 */ /* 0x000fea0003800200 */
.L_x_3031:
        /* <DEDUP_REMOVED lines=78> */
.L_x_3034:
[----:B------:R-:W-:Y:S01]  /*b1970*/  IMAD.MOV.U32 R4, RZ, RZ, 0x0 ;  /* 0x00000000ff047424 */ /* 0x000fe200078e00ff */
[----:B------:R-:W-:Y:S01]  /*b1980*/  LOP3.LUT P0, RZ, R3, 0x7fffffff, RZ, 0xc0, !PT ;  /* 0x7fffffff03ff7812 */ /* 0x000fe2000780c0ff */
[----:B------:R-:W-:-:S06]  /*b1990*/  IMAD.MOV.U32 R5, RZ, RZ, 0x7ff00000 ;  /* 0x7ff00000ff057424 */ /* 0x000fcc00078e00ff */
[----:B------:R-:W-:-:S10]  /*b19a0*/  DFMA R4, R2, R4, +INF ;  /* 0x7ff000000204742b */ /* 0x000fd40000000004 */
[----:B------:R-:W-:Y:S02]  /*b19b0*/  FSEL R2, R4, RZ, P0 ;  /* 0x000000ff04027208 */ /* 0x000fe40000000000 */
[----:B------:R-:W-:-:S07]  /*b19c0*/  FSEL R3, R5, -QNAN , P0 ;  /* 0xfff0000005037808 */ /* 0x000fce0000000000 */
.L_x_3035:
[----:B------:R-:W-:Y:S05]  /*b19d0*/  BSYNC.RECONVERGENT B0 ;  /* 0x0000000000007941 */ /* 0x000fea0003800200 */
.L_x_3033:
        /* <DEDUP_REMOVED lines=21> */
.L_x_3037:
[----:B------:R-:W-:Y:S05]  /*b1b30*/  BSYNC.RECONVERGENT B0 ;  /* 0x0000000000007941 */ /* 0x000fea0003800200 */
.L_x_3036:
        /* <DEDUP_REMOVED lines=9> */
.L_x_3057:
        /* <DEDUP_REMOVED lines=30> */
.L_x_3041:
[----:B------:R-:W-:Y:S05]  /*b1db0*/  BSYNC.RECONVERGENT B1 ;  /* 0x0000000000017941 */ /* 0x000fea0003800200 */
.L_x_3040:
        /* <DEDUP_REMOVED lines=24> */
.L_x_3043:
[----:B------:R-:W-:Y:S05]  /*b1f40*/  BSYNC.RECONVERGENT B1 ;  /* 0x0000000000017941 */ /* 0x000fea0003800200 */
.L_x_3042:
        /* <DEDUP_REMOVED lines=42> */
.L_x_3046:
[----:B------:R-:W-:Y:S05]  /*b21f0*/  BSYNC.RECONVERGENT B1 ;  /* 0x0000000000017941 */ /* 0x000fea0003800200 */
.L_x_3045:
        /* <DEDUP_REMOVED lines=24> */
.L_x_3048:
[----:B------:R-:W-:Y:S05]  /*b2380*/  BSYNC.RECONVERGENT B1 ;  /* 0x0000000000017941 */ /* 0x000fea0003800200 */
.L_x_3047:
        /* <DEDUP_REMOVED lines=42> */
.L_x_3050:
[----:B------:R-:W-:Y:S05]  /*b2630*/  BSYNC.RECONVERGENT B1 ;  /* 0x0000000000017941 */ /* 0x000fea0003800200 */
.L_x_3049:
        /* <DEDUP_REMOVED lines=24> */
.L_x_3052:
[----:B------:R-:W-:Y:S05]  /*b27c0*/  BSYNC.RECONVERGENT B1 ;  /* 0x0000000000017941 */ /* 0x000fea0003800200 */
.L_x_3051:
        /* <DEDUP_REMOVED lines=42> */
.L_x_3054:
[----:B------:R-:W-:Y:S05]  /*b2a70*/  BSYNC.RECONVERGENT B1 ;  /* 0x0000000000017941 */ /* 0x000fea0003800200 */
.L_x_3053:
        /* <DEDUP_REMOVED lines=25> */
.L_x_3056:
[----:B------:R-:W-:Y:S05]  /*b2c10*/  BSYNC.RECONVERGENT B1 ;  /* 0x0000000000017941 */ /* 0x000fea0003800200 */
.L_x_3055:
        /* <DEDUP_REMOVED lines=14> */
.L_x_3039:
        /* <DEDUP_REMOVED lines=8> */
.L_x_3044:
[----:B------:R-:W-:Y:S05]  /*b2d80*/  BSYNC.RECONVERGENT B7 ;  /* 0x0000000000077941 */ /* 0x000fea0003800200 */
.L_x_3038:
[----:B------:R-:W-:Y:S01]  /*b2d90*/  ISETP.GT.AND P0, PT, R55, 0xfffff, PT ;  /* 0x000fffff3700780c */ /* 0x000fe20003f04270 */
[----:B------:R-:W-:Y:S01]  /*b2da0*/  IMAD.MOV.U32 R2, RZ, RZ, R54 ;  /* 0x000000ffff027224 */ /* 0x000fe200078e0036 */
[----:B------:R-:W-:Y:S01]  /*b2db0*/  MOV R0, R55 ;  /* 0x0000003700007202 */ /* 0x000fe20000000f00 */
[----:B------:R-:W-:Y:S01]  /*b2dc0*/  BSSY.RECONVERGENT B0, `(.L_x_3058) ;  /* 0x0000050000007945 */ /* 0x000fe20003800200 */
        /* <DEDUP_REMOVED lines=73> */
.L_x_3059:
[----:B------:R-:W-:Y:S01]  /*b3260*/  IMAD.MOV.U32 R2, RZ, RZ, 0x0 ;  /* 0x00000000ff027424 */ /* 0x000fe200078e00ff */
[----:B------:R-:W-:Y:S01]  /*b3270*/  LOP3.LUT P0, RZ, R55, 0x7fffffff, RZ, 0xc0, !PT ;  /* 0x7fffffff37ff7812 */ /* 0x000fe2000780c0ff */
[----:B------:R-:W-:-:S06]  /*b3280*/  IMAD.MOV.U32 R3, RZ, RZ, 0x7ff00000 ;  /* 0x7ff00000ff037424 */ /* 0x000fcc00078e00ff */
[----:B------:R-:W-:-:S10]  /*b3290*/  DFMA R2, R54, R2, +INF ;  /* 0x7ff000003602742b */ /* 0x000fd40000000002 */
[----:B------:R-:W-:Y:S02]  /*b32a0*/  FSEL R2, R2, RZ, P0 ;  /* 0x000000ff02027208 */ /* 0x000fe40000000000 */
[----:B------:R-:W-:-:S07]  /*b32b0*/  FSEL R3, R3, -QNAN , P0 ;  /* 0xfff0000003037808 */ /* 0x000fce0000000000 */
.L_x_3060:
[----:B------:R-:W-:Y:S05]  /*b32c0*/  BSYNC.RECONVERGENT B0 ;  /* 0x0000000000007941 */ /* 0x000fea0003800200 */
.L_x_3058:
        /* <DEDUP_REMOVED lines=61> */
.L_x_3062:
[----:B------:R-:W-:Y:S05]  /*b36a0*/  BSYNC.RECONVERGENT B0 ;  /* 0x0000000000007941 */ /* 0x000fea0003800200 */
.L_x_3061:
[----:B------:R-:W-:-:S11]  /*b36b0*/  DFMA R60, R2, -R60, 1 ;  /* 0x3ff00000023c742b */ /* 0x000fd6000000083c */
.L_x_2972:
[----:B------:R-:W-:Y:S05]  /*b36c0*/  BSYNC.RECONVERGENT B6 ;  /* 0x0000000000067941 */ /* 0x000fea0003800200 */
.L_x_2949:
[----:B------:R-:W-:Y:S01]  /*b36d0*/  DSETP.GEU.AND P0, PT, R34, RZ, PT ;  /* 0x000000ff2200722a */ /* 0x000fe20003f0e000 */
[----:B------:R-:W-:Y:S01]  /*b36e0*/  ISETP.NE.AND P1, PT, R74, RZ, PT ;  /* 0x000000ff4a00720c */ /* 0x000fe20003f25270 */
[----:B------:R-:W-:Y:S01]  /*b36f0*/  BSSY.RECONVERGENT B6, `(.L_x_3063) ;  /* 0x000000b000067945 */ /* 0x000fe20003800200 */
[----:B------:R-:W-:-:S11]  /*b3700*/  DADD R60, -R60, 1 ;  /* 0x3ff000003c3c7429 */ /* 0x000fd60000000100 */
        /* <DEDUP_REMOVED lines=9> */
.L_x_3064:
[----:B------:R-:W-:Y:S05]  /*b37a0*/  BSYNC.RECONVERGENT B6 ;  /* 0x0000000000067941 */ /* 0x000fea0003800200 */
.L_x_3063:
[----:B------:R-:W-:Y:S01]  /*b37b0*/  DSETP.GEU.AND P0, PT, R34, R58, PT ;  /* 0x0000003a2200722a */ /* 0x000fe20003f0e000 */
[----:B------:R-:W-:-:S13]  /*b37c0*/  BSSY.RECONVERGENT B6, `(.L_x_3065) ;  /* 0x000073f000067945 */ /* 0x000fda0003800200 */
[----:B------:R-:W-:Y:S05]  /*b37d0*/  @P0 BRA `(.L_x_3066) ;  /* 0x00000040002c0947 */ /* 0x000fea0003800000 */
        /* <DEDUP_REMOVED lines=80> */
.L_x_3068:
[----:B------:R-:W-:Y:S01]  /*b3ce0*/  MOV R4, 0x0 ;  /* 0x0000000000047802 */ /* 0x000fe20000000f00 */
[----:B------:R-:W-:Y:S01]  /*b3cf0*/  IMAD.MOV.U32 R5, RZ, RZ, 0x7ff00000 ;  /* 0x7ff00000ff057424 */ /* 0x000fe200078e00ff */
[----:B------:R-:W-:-:S05]  /*b3d00*/  LOP3.LUT P0, RZ, R3, 0x7fffffff, RZ, 0xc0, !PT ;  /* 0x7fffffff03ff7812 */ /* 0x000fca000780c0ff */
[----:B------:R-:W-:-:S10]  /*b3d10*/  DFMA R4, R2, R4, +INF ;  /* 0x7ff000000204742b */ /* 0x000fd40000000004 */
[----:B------:R-:W-:Y:S02]  /*b3d20*/  FSEL R2, R4, RZ, P0 ;  /* 0x000000ff04027208 */ /* 0x000fe40000000000 */
[----:B------:R-:W-:-:S07]  /*b3d30*/  FSEL R3, R5, -QNAN , P0 ;  /* 0xfff0000005037808 */ /* 0x000fce0000000000 */
.L_x_3069:
[----:B------:R-:W-:Y:S05]  /*b3d40*/  BSYNC.RECONVERGENT B0 ;  /* 0x0000000000007941 */ /* 0x000fea0003800200 */
.L_x_3067:
        /* <DEDUP_REMOVED lines=24> */
.L_x_3071:
[----:B------:R-:W-:Y:S05]  /*b3ed0*/  BSYNC.RECONVERGENT B0 ;  /* 0x0000000000007941 */ /* 0x000fea0003800200 */
.L_x_3070:
        /* <DEDUP_REMOVED lines=28> */
.L_x_3073:
[----:B------:R-:W-:Y:S05]  /*b40a0*/  BSYNC.RECONVERGENT B0 ;  /* 0x0000000000007941 */ /* 0x000fea0003800200 */
.L_x_3072:
        /* <DEDUP_REMOVED lines=24> */
.L_x_3075:
[----:B------:R-:W-:Y:S05]  /*b4230*/  BSYNC.RECONVERGENT B0 ;  /* 0x0000000000007941 */ /* 0x000fea0003800200 */
.L_x_3074:
        /* <DEDUP_REMOVED lines=26> */
.L_x_3077:
[----:B------:R-:W-:Y:S05]  /*b43e0*/  BSYNC.RECONVERGENT B0 ;  /* 0x0000000000007941 */ /* 0x000fea0003800200 */
.L_x_3076:
        /* <DEDUP_REMOVED lines=24> */
.L_x_3079:
[----:B------:R-:W-:Y:S05]  /*b4570*/  BSYNC.RECONVERGENT B0 ;  /* 0x0000000000007941 */ /* 0x000fea0003800200 */
.L_x_3078:
        /* <DEDUP_REMOVED lines=25> */
.L_x_3081:
[----:B------:R-:W-:Y:S05]  /*b4710*/  BSYNC.RECONVERGENT B0 ;  /* 0x0000000000007941 */ /* 0x000fea0003800200 */
.L_x_3080:
        /* <DEDUP_REMOVED lines=25> */
.L_x_3083:
[----:B------:R-:W-:Y:S05]  /*b48b0*/  BSYNC.RECONVERGENT B0 ;  /* 0x0000000000007941 */ /* 0x000fea0003800200 */
.L_x_3082:
        /* <DEDUP_REMOVED lines=78> */
.L_x_3085:
[----:B------:R-:W-:Y:S01]  /*b4da0*/  IMAD.MOV.U32 R6, RZ, RZ, 0x0 ;  /* 0x00000000ff067424 */ /* 0x000fe200078e00ff */
[----:B------:R-:W-:Y:S01]  /*b4db0*/  LOP3.LUT P0, RZ, R5, 0x7fffffff, RZ, 0xc0, !PT ;  /* 0x7fffffff05ff7812 */ /* 0x000fe2000780c0ff */
[----:B------:R-:W-:-:S06]  /*b4dc0*/  IMAD.MOV.U32 R7, RZ, RZ, 0x7ff00000 ;  /* 0x7ff00000ff077424 */ /* 0x000fcc00078e00ff */
[----:B------:R-:W-:-:S10]  /*b4dd0*/  DFMA R6, R4, R6, +INF ;  /* 0x7ff000000406742b */ /* 0x000fd40000000006 */
[----:B------:R-:W-:Y:S02]  /*b4de0*/  FSEL R4, R6, RZ, P0 ;  /* 0x000000ff06047208 */ /* 0x000fe40000000000 */
[----:B------:R-:W-:-:S07]  /*b4df0*/  FSEL R5, R7, -QNAN , P0 ;  /* 0xfff0000007057808 */ /* 0x000fce0000000000 */
.L_x_3086:
[----:B------:R-:W-:Y:S05]  /*b4e00*/  BSYNC.RECONVERGENT B0 ;  /* 0x0000000000007941 */ /* 0x000fea0003800200 */
.L_x_3084:
        /* <DEDUP_REMOVED lines=13> */
.L_x_3089:
[----:B------:R-:W-:Y:S05]  /*b4ee0*/  BRA `(.L_x_3088) ;  /* 0x0000005c00307947 */ /* 0x000fea0003800000 */
.L_x_3087:
        /* <DEDUP_REMOVED lines=16> */
.L_x_3091:
[----:B------:R-:W-:Y:S05]  /*b4ff0*/  BSYNC.RECONVERGENT B0 ;  /* 0x0000000000007941 */ /* 0x000fea0003800200 */
.L_x_3090:
[----:B------:R-:W-:Y:S01]  /*b5000*/  IMAD.MOV.U32 R14, RZ, RZ, R8 ;  /* 0x000000ffff0e7224 */ /* 0x000fe200078e0008 */
[----:B------:R-:W-:Y:S01]  /*b5010*/  MOV R6, R8 ;  /* 0x0000000800067202 */ /* 0x000fe20000000f00 */
[--C-:B------:R-:W-:Y:S01]  /*b5020*/  IMAD.MOV.U32 R15, RZ, RZ, R9.reuse ;  /* 0x000000ffff0f7224 */ /* 0x100fe200078e0009 */
[----:B------:R-:W-:Y:S01]  /*b5030*/  MOV R21, R57 ;  /* 0x0000003900157202 */ /* 0x000fe20000000f00 */
[----:B------:R-:W-:Y:S02]  /*b5040*/  IMAD.MOV.U32 R7, RZ, RZ, R9 ;  /* 0x000000ffff077224 */ /* 0x000fe400078e0009 */
[----:B------:R-:W-:Y:S02]  /*b5050*/  IMAD.MOV.U32 R0, RZ, RZ, 0x1 ;  /* 0x00000001ff007424 */ /* 0x000fe400078e00ff */
[----:B------:R-:W-:-:S07]  /*b5060*/  IMAD.MOV.U32 R20, RZ, RZ, R56 ;  /* 0x000000ffff147224 */ /* 0x000fce00078e0038 */
.L_x_3125:
        /* <DEDUP_REMOVED lines=22> */
.L_x_3093:
[----:B------:R-:W-:Y:S05]  /*b51d0*/  BSYNC.RECONVERGENT B0 ;  /* 0x0000000000007941 */ /* 0x000fea0003800200 */
.L_x_3092:
        /* <DEDUP_REMOVED lines=29> */
.L_x_3096:
[----:B------:R-:W-:Y:S05]  /*b53b0*/  BSYNC.RECONVERGENT B0 ;  /* 0x0000000000007941 */ /* 0x000fea0003800200 */
.L_x_3095:
        /* <DEDUP_REMOVED lines=29> */
.L_x_3098:
[----:B------:R-:W-:Y:S05]  /*b5590*/  BSYNC.RECONVERGENT B0 ;  /* 0x0000000000007941 */ /* 0x000fea0003800200 */
.L_x_3097:
        /* <DEDUP_REMOVED lines=29> */
.L_x_3100:
[----:B------:R-:W-:Y:S05]  /*b5770*/  BSYNC.RECONVERGENT B0 ;  /* 0x0000000000007941 */ /* 0x000fea0003800200 */
.L_x_3099:
        /* <DEDUP_REMOVED lines=29> */
.L_x_3102:
[----:B------:R-:W-:Y:S05]  /*b5950*/  BSYNC.RECONVERGENT B0 ;  /* 0x0000000000007941 */ /* 0x000fea0003800200 */
.L_x_3101:
        /* <DEDUP_REMOVED lines=29> */
.L_x_3104:
[----:B------:R-:W-:Y:S05]  /*b5b30*/  BSYNC.RECONVERGENT B0 ;  /* 0x0000000000007941 */ /* 0x000fea0003800200 */
.L_x_3103:
        /* <DEDUP_REMOVED lines=29> */
.L_x_3106:
[----:B------:R-:W-:Y:S05]  /*b5d10*/  BSYNC.RECONVERGENT B0 ;  /* 0x0000000000007941 */ /* 0x000fea0003800200 */
.L_x_3105:
        /* <DEDUP_REMOVED lines=29> */
.L_x_3108:
[----:B------:R-:W-:Y:S05]  /*b5ef0*/  BSYNC.RECONVERGENT B0 ;  /* 0x0000000000007941 */ /* 0x000fea0003800200 */
.L_x_3107:
        /* <DEDUP_REMOVED lines=29> */
.L_x_3110:
[----:B------:R-:W-:Y:S05]  /*b60d0*/  BSYNC.RECONVERGENT B0 ;  /* 0x0000000000007941 */ /* 0x000fea0003800200 */
.L_x_3109:
        /* <DEDUP_REMOVED lines=29> */
.L_x_3112:
[----:B------:R-:W-:Y:S05]  /*b62b0*/  BSYNC.RECONVERGENT B0 ;  /* 0x0000000000007941 */ /* 0x000fea0003800200 */
.L_x_3111:
        /* <DEDUP_REMOVED lines=29> */
.L_x_3114:
[----:B------:R-:W-:Y:S05]  /*b6490*/  BSYNC.RECONVERGENT B0 ;  /* 0x0000000000007941 */ /* 0x000fea0003800200 */
.L_x_3113:
        /* <DEDUP_REMOVED lines=29> */
.L_x_3116:
[----:B------:R-:W-:Y:S05]  /*b6670*/  BSYNC.RECONVERGENT B0 ;  /* 0x0000000000007941 */ /* 0x000fea0003800200 */
.L_x_3115:
        /* <DEDUP_REMOVED lines=29> */
.L_x_3118:
[----:B------:R-:W-:Y:S05]  /*b6850*/  BSYNC.RECONVERGENT B0 ;  /* 0x0000000000007941 */ /* 0x000fea0003800200 */
.L_x_3117:
        /* <DEDUP_REMOVED lines=29> */
.L_x_3120:
[----:B------:R-:W-:Y:S05]  /*b6a30*/  BSYNC.RECONVERGENT B0 ;  /* 0x0000000000007941 */ /* 0x000fea0003800200 */
.L_x_3119:
        /* <DEDUP_REMOVED lines=29> */
.L_x_3122:
[----:B------:R-:W-:Y:S05]  /*b6c10*/  BSYNC.RECONVERGENT B0 ;  /* 0x0000000000007941 */ /* 0x000fea0003800200 */
.L_x_3121:
        /* <DEDUP_REMOVED lines=29> */
.L_x_3124:
[----:B------:R-:W-:Y:S05]  /*b6df0*/  BSYNC.RECONVERGENT B0 ;  /* 0x0000000000007941 */ /* 0x000fea0003800200 */
.L_x_3123:
        /* <DEDUP_REMOVED lines=18> */
.L_x_3126:
[----:B------:R-:W-:Y:S05]  /*b6f20*/  BRA `(.L_x_3088) ;  /* 0x0000003c00207947 */ /* 0x000fea0003800000 */
.L_x_3094:
        /* <DEDUP_REMOVED lines=79> */
.L_x_3128:
[----:B------:R-:W-:Y:S01]  /*b7420*/  IMAD.MOV.U32 R10, RZ, RZ, 0x0 ;  /* 0x00000000ff0a7424 */ /* 0x000fe200078e00ff */
[----:B------:R-:W-:Y:S01]  /*b7430*/  LOP3.LUT P0, RZ, R9, 0x7fffffff, RZ, 0xc0, !PT ;  /* 0x7fffffff09ff7812 */ /* 0x000fe2000780c0ff */
[----:B------:R-:W-:-:S06]  /*b7440*/  IMAD.MOV.U32 R11, RZ, RZ, 0x7ff00000 ;  /* 0x7ff00000ff0b7424 */ /* 0x000fcc00078e00ff */
[----:B------:R-:W-:-:S10]  /*b7450*/  DFMA R10, R8, R10, +INF ;  /* 0x7ff00000080a742b */ /* 0x000fd4000000000a */
[----:B------:R-:W-:Y:S02]  /*b7460*/  FSEL R8, R10, RZ, P0 ;  /* 0x000000ff0a087208 */ /* 0x000fe40000000000 */
[----:B------:R-:W-:-:S07]  /*b7470*/  FSEL R9, R11, -QNAN , P0 ;  /* 0xfff000000b097808 */ /* 0x000fce0000000000 */
.L_x_3129:
[----:B------:R-:W-:Y:S05]  /*b7480*/  BSYNC.RECONVERGENT B0 ;  /* 0x0000000000007941 */ /* 0x000fea0003800200 */
.L_x_3127:
[----:B------:R-:W-:Y:S01]  /*b7490*/  DFMA R8, R56, R8, -R34 ;  /* 0x000000083808722b */ /* 0x000fe20000000822 */
        /* <DEDUP_REMOVED lines=60> */
.L_x_3131:
[----:B------:R-:W-:Y:S05]  /*b7860*/  BSYNC.RECONVERGENT B0 ;  /* 0x0000000000007941 */ /* 0x000fea0003800200 */
.L_x_3130:
[----:B------:R-:W-:Y:S01]  /*b7870*/  DMUL R54, R54, R6 ;  /* 0x0000000636367228 */ /* 0x000fe20000000000 */
[----:B------:R-:W-:Y:S10]  /*b7880*/  BRA `(.L_x_3088) ;  /* 0x0000003000c87947 */ /* 0x000ff40003800000 */
.L_x_3066:
[----:B------:R-:W-:Y:S01]  /*b7890*/  DADD R32, R56, 5.5 ;  /* 0x4016000038207429 */ /* 0x000fe20000000000 */
        /* <DEDUP_REMOVED lines=79> */
.L_x_3133:
[----:B------:R-:W-:Y:S01]  /*b7d90*/  IMAD.MOV.U32 R4, RZ, RZ, 0x0 ;  /* 0x00000000ff047424 */ /* 0x000fe200078e00ff */
[----:B------:R-:W-:Y:S01]  /*b7da0*/  LOP3.LUT P0, RZ, R3, 0x7fffffff, RZ, 0xc0, !PT ;  /* 0x7fffffff03ff7812 */ /* 0x000fe2000780c0ff */
[----:B------:R-:W-:-:S06]  /*b7db0*/  IMAD.MOV.U32 R5, RZ, RZ, 0x7ff00000 ;  /* 0x7ff00000ff057424 */ /* 0x000fcc00078e00ff */
[----:B------:R-:W-:-:S10]  /*b7dc0*/  DFMA R4, R2, R4, +INF ;  /* 0x7ff000000204742b */ /* 0x000fd40000000004 */
[----:B------:R-:W-:Y:S02]  /*b7dd0*/  FSEL R4, R4, RZ, P0 ;  /* 0x000000ff04047208 */ /* 0x000fe40000000000 */
[----:B------:R-:W-:-:S07]  /*b7de0*/  FSEL R5, R5, -QNAN , P0 ;  /* 0xfff0000005057808 */ /* 0x000fce0000000000 */
.L_x_3134:
[----:B------:R-:W-:Y:S05]  /*b7df0*/  BSYNC.RECONVERGENT B0 ;  /* 0x0000000000007941 */ /* 0x000fea0003800200 */
.L_x_3132:
        /* <DEDUP_REMOVED lines=24> */
.L_x_3136:
[----:B------:R-:W-:Y:S05]  /*b7f80*/  BSYNC.RECONVERGENT B0 ;  /* 0x0000000000007941 */ /* 0x000fea0003800200 */
.L_x_3135:
        /* <DEDUP_REMOVED lines=28> */
.L_x_3138:
[----:B------:R-:W-:Y:S05]  /*b8150*/  BSYNC.RECONVERGENT B0 ;  /* 0x0000000000007941 */ /* 0x000fea0003800200 */
.L_x_3137:
        /* <DEDUP_REMOVED lines=24> */
.L_x_3140:
[----:B------:R-:W-:Y:S05]  /*b82e0*/  BSYNC.RECONVERGENT B0 ;  /* 0x0000000000007941 */ /* 0x000fea0003800200 */
.L_x_3139:
        /* <DEDUP_REMOVED lines=26> */
.L_x_3142:
[----:B------:R-:W-:Y:S05]  /*b8490*/  BSYNC.RECONVERGENT B0 ;  /* 0x0000000000007941 */ /* 0x000fea0003800200 */
.L_x_3141:
        /* <DEDUP_REMOVED lines=24> */
.L_x_3144:
[----:B------:R-:W-:Y:S05]  /*b8620*/  BSYNC.RECONVERGENT B0 ;  /* 0x0000000000007941 */ /* 0x000fea0003800200 */
.L_x_3143:
        /* <DEDUP_REMOVED lines=25> */
.L_x_3146:
[----:B------:R-:W-:Y:S05]  /*b87c0*/  BSYNC.RECONVERGENT B0 ;  /* 0x0000000000007941 */ /* 0x000fea0003800200 */
.L_x_3145:
        /* <DEDUP_REMOVED lines=25> */
.L_x_3148:
[----:B------:R-:W-:Y:S05]  /*b8960*/  BSYNC.RECONVERGENT B0 ;  /* 0x0000000000007941 */ /* 0x000fea0003800200 */
.L_x_3147:
        /* <DEDUP_REMOVED lines=15> */
[----:B------:R-:W-:Y:S01]  /*b8a60*/  MOV R15, 0x3ed0ee25 ;  /* 0x3ed0ee25000f7802 */ /* 0x000fe20000000f00 */
[----:B------:R-:W-:Y:S01]  /*b8a70*/  UMOV UR4, 0x3ae80f1e ;  /* 0x3ae80f1e00047882 */ /* 0x000fe20000000000 */
        /* <DEDUP_REMOVED lines=61> */
.L_x_3150:
[----:B------:R-:W-:Y:S01]  /*b8e50*/  IMAD.MOV.U32 R6, RZ, RZ, 0x0 ;  /* 0x00000000ff067424 */ /* 0x000fe200078e00ff */
[----:B------:R-:W-:Y:S02]  /*b8e60*/  MOV R7, 0x7ff00000 ;  /* 0x7ff0000000077802 */ /* 0x000fe40000000f00 */
[----:B------:R-:W-:-:S04]  /*b8e70*/  LOP3.LUT P0, RZ, R3, 0x7fffffff, RZ, 0xc0, !PT ;  /* 0x7fffffff03ff7812 */ /* 0x000fc8000780c0ff */
[----:B------:R-:W-:-:S10]  /*b8e80*/  DFMA R6, R2, R6, +INF ;  /* 0x7ff000000206742b */ /* 0x000fd40000000006 */
[----:B------:R-:W-:Y:S02]  /*b8e90*/  FSEL R58, R6, RZ, P0 ;  /* 0x000000ff063a7208 */ /* 0x000fe40000000000 */
[----:B------:R-:W-:-:S07]  /*b8ea0*/  FSEL R59, R7, -QNAN , P0 ;  /* 0xfff00000073b7808 */ /* 0x000fce0000000000 */
.L_x_3151:
[----:B------:R-:W-:Y:S05]  /*b8eb0*/  BSYNC.RECONVERGENT B0 ;  /* 0x0000000000007941 */ /* 0x000fea0003800200 */
.L_x_3149:
        /* <DEDUP_REMOVED lines=10> */
[----:B------:R-:W-:Y:S02]  /*b8f60*/  IMAD.MOV.U32 R2, RZ, RZ, R10 ;  /* 0x000000ffff027224 */ /* 0x000fe400078e000a */
[----:B------:R-:W-:-:S05]  /*b8f70*/  IMAD.MOV.U32 R3, RZ, RZ, R11 ;  /* 0x000000ffff037224 */ /* 0x000fca00078e000b */
        /* <DEDUP_REMOVED lines=9> */
.L_x_3153:
[----:B------:R-:W-:Y:S05]  /*b9010*/  BSYNC.RECONVERGENT B0 ;  /* 0x0000000000007941 */ /* 0x000fea0003800200 */
.L_x_3152:
[----:B------:R-:W-:Y:S01]  /*b9020*/  BSSY.RECONVERGENT B7, `(.L_x_3154) ;  /* 0x0000124000077945 */ /* 0x000fe20003800200 */
[----:B------:R-:W-:-:S03]  /*b9030*/  HFMA2 R10, -RZ, RZ, 0.703125, -0.0002996921539306640625 ;  /* 0x39a08ce9ff0a7431 */ /* 0x000fc600000001ff */
[----:B------:R-:W-:Y:S01]  /*b9040*/  BSSY.RELIABLE B0, `(.L_x_3155) ;  /* 0x0000119000007945 */ /* 0x000fe20003800100 */
[--C-:B------:R-:W-:Y:S01]  /*b9050*/  IMAD.MOV.U32 R54, RZ, RZ, R8.reuse ;  /* 0x000000ffff367224 */ /* 0x100fe200078e0008 */
[----:B------:R-:W-:Y:S01]  /*b9060*/  MOV R55, R9 ;  /* 0x0000000900377202 */ /* 0x000fe20000000f00 */
[----:B------:R-:W-:Y:S02]  /*b9070*/  IMAD.MOV.U32 R4, RZ, RZ, R8 ;  /* 0x000000ffff047224 */ /* 0x000fe400078e0008 */
[----:B------:R-:W-:Y:S02]  /*b9080*/  IMAD.MOV.U32 R5, RZ, RZ, R9 ;  /* 0x000000ffff057224 */ /* 0x000fe400078e0009 */
[----:B------:R-:W-:Y:S02]  /*b9090*/  IMAD.MOV.U32 R0, RZ, RZ, 0x1 ;  /* 0x00000001ff007424 */ /* 0x000fe400078e00ff */
[----:B------:R-:W-:-:S07]  /*b90a0*/  IMAD.MOV.U32 R11, RZ, RZ, 0x46293e59 ;  /* 0x46293e59ff0b7424 */ /* 0x000fce00078e00ff */
.L_x_3173:
        /* <DEDUP_REMOVED lines=30> */
.L_x_3157:
[----:B------:R-:W-:Y:S05]  /*b9290*/  BSYNC.RECONVERGENT B1 ;  /* 0x0000000000017941 */ /* 0x000fea0003800200 */
.L_x_3156:
        /* <DEDUP_REMOVED lines=24> */
.L_x_3159:
[----:B------:R-:W-:Y:S05]  /*b9420*/  BSYNC.RECONVERGENT B1 ;  /* 0x0000000000017941 */ /* 0x000fea0003800200 */
.L_x_3158:
        /* <DEDUP_REMOVED lines=42> */
.L_x_3162:
[----:B------:R-:W-:Y:S05]  /*b96d0*/  BSYNC.RECONVERGENT B1 ;  /* 0x0000000000017941 */ /* 0x000fea0003800200 */
.L_x_3161:
        /* <DEDUP_REMOVED lines=24> */
.L_x_3164:
[----:B------:R-:W-:Y:S05]  /*b9860*/  BSYNC.RECONVERGENT B1 ;  /* 0x0000000000017941 */ /* 0x000fea0003800200 */
.L_x_3163:
        /* <DEDUP_REMOVED lines=42> */
.L_x_3166:
[----:B------:R-:W-:Y:S05]  /*b9b10*/  BSYNC.RECONVERGENT B1 ;  /* 0x0000000000017941 */ /* 0x000fea0003800200 */
.L_x_3165:
        /* <DEDUP_REMOVED lines=24> */
.L_x_3168:
[----:B------:R-:W-:Y:S05]  /*b9ca0*/  BSYNC.RECONVERGENT B1 ;  /* 0x0000000000017941 */ /* 0x000fea0003800200 */
.L_x_3167:
        /* <DEDUP_REMOVED lines=42> */
.L_x_3170:
[----:B------:R-:W-:Y:S05]  /*b9f50*/  BSYNC.RECONVERGENT B1 ;  /* 0x0000000000017941 */ /* 0x000fea0003800200 */
.L_x_3169:
        /* <DEDUP_REMOVED lines=25> */
.L_x_3172:
[----:B------:R-:W-:Y:S05]  /*ba0f0*/  BSYNC.RECONVERGENT B1 ;  /* 0x0000000000017941 */ /* 0x000fea0003800200 */
.L_x_3171:
        /* <DEDUP_REMOVED lines=14> */
.L_x_3155:
        /* <DEDUP_REMOVED lines=8> */
.L_x_3160:
[----:B------:R-:W-:Y:S05]  /*ba260*/  BSYNC.RECONVERGENT B7 ;  /* 0x0000000000077941 */ /* 0x000fea0003800200 */
.L_x_3154:
[----:B------:R-:W-:Y:S01]  /*ba270*/  ISETP.GT.AND P1, PT, R35, 0xfffff, PT ;  /* 0x000fffff2300780c */ /* 0x000fe20003f24270 */
[----:B------:R-:W-:Y:S01]  /*ba280*/  IMAD.MOV.U32 R2, RZ, RZ, R34 ;  /* 0x000000ffff027224 */ /* 0x000fe200078e0022 */
[----:B------:R-:W-:Y:S01]  /*ba290*/  BSSY.RECONVERGENT B0, `(.L_x_3174) ;  /* 0x0000053000007945 */ /* 0x000fe20003800200 */
[--C-:B------:R-:W-:Y:S02]  /*ba2a0*/  IMAD.MOV.U32 R3, RZ, RZ, R35.reuse ;  /* 0x000000ffff037224 */ /* 0x100fe400078e0023 */
[----:B------:R-:W-:Y:S02]  /*ba2b0*/  IMAD.MOV.U32 R0, RZ, RZ, R35 ;  /* 0x000000ffff007224 */ /* 0x000fe400078e0023 */
[----:B------:R-:W-:-:S06]  /*ba2c0*/  IMAD.MOV.U32 R15, RZ, RZ, -0x3ff ;  /* 0xfffffc01ff0f7424 */ /* 0x000fcc00078e00ff */
        /* <DEDUP_REMOVED lines=73> */
.L_x_3175:
[----:B------:R-:W-:Y:S01]  /*ba760*/  IMAD.MOV.U32 R4, RZ, RZ, 0x0 ;  /* 0x00000000ff047424 */ /* 0x000fe200078e00ff */
[----:B------:R-:W-:Y:S01]  /*ba770*/  LOP3.LUT P0, RZ, R3, 0x7fffffff, RZ, 0xc0, !PT ;  /* 0x7fffffff03ff7812 */ /* 0x000fe2000780c0ff */
[----:B------:R-:W-:-:S06]  /*ba780*/  IMAD.MOV.U32 R5, RZ, RZ, 0x7ff00000 ;  /* 0x7ff00000ff057424 */ /* 0x000fcc00078e00ff */
[----:B------:R-:W-:-:S10]  /*ba790*/  DFMA R4, R2, R4, +INF ;  /* 0x7ff000000204742b */ /* 0x000fd40000000004 */
[----:B------:R-:W-:Y:S02]  /*ba7a0*/  FSEL R2, R4, RZ, P0 ;  /* 0x000000ff04027208 */ /* 0x000fe40000000000 */
[----:B------:R-:W-:-:S07]  /*ba7b0*/  FSEL R3, R5, -QNAN , P0 ;  /* 0xfff0000005037808 */ /* 0x000fce0000000000 */
.L_x_3176:
[----:B------:R-:W-:Y:S05]  /*ba7c0*/  BSYNC.RECONVERGENT B0 ;  /* 0x0000000000007941 */ /* 0x000fea0003800200 */
.L_x_3174:
[----:B------:R-:W-:Y:S01]  /*ba7d0*/  DFMA R2, R56, R2, -R34 ;  /* 0x000000023802722b */ /* 0x000fe20000000822 */
[----:B------:R-:W-:Y:S01]  /*ba7e0*/  MOV R6, 0x652b82fe ;  /* 0x652b82fe00067802 */ /* 0x000fe20000000f00 */
[----:B------:R-:W-:Y:S01]  /*ba7f0*/  IMAD.MOV.U32 R7, RZ, RZ, 0x3ff71547 ;  /* 0x3ff71547ff077424 */ /* 0x000fe200078e00ff */
[----:B------:R-:W-:Y:S01]  /*ba800*/  UMOV UR4, 0xfefa39ef ;  /* 0xfefa39ef00047882 */ /* 0x000fe20000000000 */
        /* <DEDUP_REMOVED lines=56> */
.L_x_3178:
[----:B------:R-:W-:Y:S05]  /*bab90*/  BSYNC.RECONVERGENT B0 ;  /* 0x0000000000007941 */ /* 0x000fea0003800200 */
.L_x_3177:
[----:B------:R-:W-:-:S11]  /*baba0*/  DFMA R54, R2, -R54, 1 ;  /* 0x3ff000000236742b */ /* 0x000fd60000000836 */
.L_x_3088:
[----:B------:R-:W-:Y:S05]  /*babb0*/  BSYNC.RECONVERGENT B6 ;  /* 0x0000000000067941 */ /* 0x000fea0003800200 */
.L_x_3065:
        /* <DEDUP_REMOVED lines=10> */
[----:B------:R-:W-:Y:S01]  /*bac60*/  IMAD.MOV.U32 R7, RZ, RZ, R2 ;  /* 0x000000ffff077224 */ /* 0x000fe200078e0002 */
[----:B------:R-:W-:-:S07]  /*bac70*/  MOV R6, R3 ;  /* 0x0000000300067202 */ /* 0x000fce0000000f00 */
[----:B------:R-:W-:Y:S05]  /*bac80*/  CALL.REL.NOINC `($_Z23cooling_function_singledddd$__internal_accurate_pow) ;  /* 0x00000ee000fc7944 */ /* 0x000fea0003c00000 */
[----:B------:R-:W-:Y:S05]  /*bac90*/  BSYNC.RECONVERGENT B1 ;  /* 0x0000000000017941 */ /* 0x000fea0003800200 */
.L_x_3181:
        /* <DEDUP_REMOVED lines=15> */
.L_x_3183:
[----:B------:R-:W-:Y:S05]  /*bad90*/  BSYNC.RECONVERGENT B1 ;  /* 0x0000000000017941 */ /* 0x000fea0003800200 */
.L_x_3182:
[----:B------:R-:W-:Y:S02]  /*bada0*/  FSEL R2, R32, RZ, P2 ;  /* 0x000000ff20027208 */ /* 0x000fe40001000000 */
[----:B------:R-:W-:-:S06]  /*badb0*/  FSEL R3, R33, 1.875, P2 ;  /* 0x3ff0000021037808 */ /* 0x000fcc0001000000 */
[----:B------:R-:W-:-:S11]  /*badc0*/  DFMA R4, R60, R2, R4 ;  /* 0x000000023c04722b */ /* 0x000fd60000000004 */
.L_x_3180:
[----:B------:R-:W-:Y:S05]  /*badd0*/  BSYNC.RECONVERGENT B0 ;  /* 0x0000000000007941 */ /* 0x000fea0003800200 */
.L_x_3179:
[----:B------:R-:W-:Y:S01]  /*bade0*/  DFMA R2, R4, R116, R140 ;  /* 0x000000740402722b */ /* 0x000fe2000000008c */
[----:B------:R-:W-:Y:S01]  /*badf0*/  MOV R0, 0x0 ;  /* 0x0000000000007802 */ /* 0x000fe20000000f00 */
[----:B------:R-:W0:Y:S01]  /*bae00*/  LDCU.64 UR4, c[0x4][0x88] ;  /* 0x01001100ff0477ac */ /* 0x000e220008000a00 */
[----:B------:R-:W-:Y:S02]  /*bae10*/  IADD3 R6, P0, PT, R130, 0x20, RZ ;  /* 0x0000002082067810 */ /* 0x000fe40007f1e0ff */
[----:B------:R1:W2:Y:S03]  /*bae20*/  LDC.64 R8, c[0x4][R0] ;  /* 0x0100000000087b82 */ /* 0x0002a60000000a00 */
[----:B------:R-:W-:Y:S01]  /*bae30*/  DMUL R2, R142, R2 ;  /* 0x000000028e027228 */ /* 0x000fe20000000000 */
[----:B------:R-:W-:-:S06]  /*bae40*/  IMAD.X R7, RZ, RZ, R119, P0 ;  /* 0x000000ffff077224 */ /* 0x000fcc00000e0677 */
[----:B------:R1:W-:Y:S01]  /*bae50*/  STL.64 [R1+0x20], R2 ;  /* 0x0000200201007387 */ /* 0x0003e20000100a00 */
[----:B0-----:R-:W-:Y:S01]  /*bae60*/  MOV R4, UR4 ;  /* 0x0000000400047c02 */ /* 0x001fe20008000f00 */
[----:B------:R-:W-:-:S07]  /*bae70*/  IMAD.U32 R5, RZ, RZ, UR5 ;  /* 0x00000005ff057e24 */ /* 0x000fce000f8e00ff */
[----:B------:R-:W-:-:S07]  /*bae80*/  LEPC R20, `(.L_x_3184) ;  /* 0x000000001014794e */ /* 0x000fce0000000000 */
[----:B-12---:R-:W-:Y:S05]  /*bae90*/  CALL.ABS.NOINC R8 ;  /* 0x0000000008007343 */ /* 0x006fea0003c00000 */
.L_x_3184:
[----:B------:R-:W-:Y:S01]  /*baea0*/  HFMA2 R15, -RZ, RZ, 2.0703125, 0 ;  /* 0x40240000ff0f7431 */ /* 0x000fe200000001ff */
        /* <DEDUP_REMOVED lines=8> */
.L_x_3188:
        /* <DEDUP_REMOVED lines=28> */
.L_x_3186:
        /* <DEDUP_REMOVED lines=16> */
.L_x_3187:
[----:B------:R-:W-:Y:S05]  /*bb1f0*/  @P1 BRA `(.L_x_3188) ;  /* 0xfffffffc004c1947 */ /* 0x000fea000383ffff */
[----:B------:R-:W-:Y:S05]  /*bb200*/  BSYNC.RECONVERGENT B0 ;  /* 0x0000000000007941 */ /* 0x000fea0003800200 */
.L_x_3185:
        /* <DEDUP_REMOVED lines=11> */
.L_x_3215:
        /* <DEDUP_REMOVED lines=23> */
.L_x_3191:
[----:B------:R-:W-:Y:S05]  /*bb430*/  BSYNC.RECONVERGENT B1 ;  /* 0x0000000000017941 */ /* 0x000fea0003800200 */
.L_x_3190:
        /* <DEDUP_REMOVED lines=15> */
.L_x_3192:
        /* <DEDUP_REMOVED lines=32> */
.L_x_3195:
[----:B------:R-:W-:Y:S05]  /*bb730*/  BSYNC.RECONVERGENT B1 ;  /* 0x0000000000017941 */ /* 0x000fea0003800200 */
.L_x_3194:
        /* <DEDUP_REMOVED lines=15> */
.L_x_3196:
        /* <DEDUP_REMOVED lines=32> */
.L_x_3198:
[----:B------:R-:W-:Y:S05]  /*bba30*/  BSYNC.RECONVERGENT B1 ;  /* 0x0000000000017941 */ /* 0x000fea0003800200 */
.L_x_3197:
        /* <DEDUP_REMOVED lines=15> */
.L_x_3199:
        /* <DEDUP_REMOVED lines=32> */
.L_x_3201:
[----:B------:R-:W-:Y:S05]  /*bbd30*/  BSYNC.RECONVERGENT B1 ;  /* 0x0000000000017941 */ /* 0x000fea0003800200 */
.L_x_3200:
        /* <DEDUP_REMOVED lines=15> */
.L_x_3202:
        /* <DEDUP_REMOVED lines=32> */
.L_x_3204:
[----:B------:R-:W-:Y:S05]  /*bc030*/  BSYNC.RECONVERGENT B1 ;  /* 0x0000000000017941 */ /* 0x000fea0003800200 */
.L_x_3203:
        /* <DEDUP_REMOVED lines=15> */
.L_x_3205:
        /* <DEDUP_REMOVED lines=32> */
.L_x_3207:
[----:B------:R-:W-:Y:S05]  /*bc330*/  BSYNC.RECONVERGENT B1 ;  /* 0x0000000000017941 */ /* 0x000fea0003800200 */
.L_x_3206:
        /* <DEDUP_REMOVED lines=15> */
.L_x_3208:
        /* <DEDUP_REMOVED lines=32> */
.L_x_3210:
[----:B------:R-:W-:Y:S05]  /*bc630*/  BSYNC.RECONVERGENT B1 ;  /* 0x0000000000017941 */ /* 0x000fea0003800200 */
.L_x_3209:
        /* <DEDUP_REMOVED lines=15> */
.L_x_3211:
        /* <DEDUP_REMOVED lines=32> */
.L_x_3213:
[----:B------:R-:W-:Y:S05]  /*bc930*/  BSYNC.RECONVERGENT B1 ;  /* 0x0000000000017941 */ /* 0x000fea0003800200 */
.L_x_3212:
        /* <DEDUP_REMOVED lines=15> */
.L_x_3214:
        /* <DEDUP_REMOVED lines=13> */
.L_x_3193:
[----:B------:R-:W-:Y:S05]  /*bcb00*/  BSYNC.RECONVERGENT B0 ;  /* 0x0000000000007941 */ /* 0x000fea0003800200 */
.L_x_3189:
        /* <DEDUP_REMOVED lines=13> */
[----:B------:R3:W-:Y:S01]  /*bcbe0*/  STL.128 [R1], R8 ;  /* 0x0000000801007387 */ /* 0x0007e20000100c00 */
[----:B0-----:R-:W-:-:S02]  /*bcbf0*/  IMAD.U32 R4, RZ, RZ, UR4 ;  /* 0x00000004ff047e24 */ /* 0x001fc4000f8e00ff */
[----:B---3--:R-:W-:Y:S01]  /*bcc00*/  IMAD.MOV.U32 R8, RZ, RZ, R46 ;  /* 0x000000ffff087224 */ /* 0x008fe200078e002e */
[----:B------:R-:W-:Y:S01]  /*bcc10*/  MOV R11, R25 ;  /* 0x00000019000b7202 */ /* 0x000fe20000000f00 */
[----:B------:R-:W-:Y:S02]  /*bcc20*/  IMAD.MOV.U32 R9, RZ, RZ, R47 ;  /* 0x000000ffff097224 */ /* 0x000fe400078e002f */
[----:B------:R-:W-:Y:S02]  /*bcc30*/  IMAD.MOV.U32 R10, RZ, RZ, R24 ;  /* 0x000000ffff0a7224 */ /* 0x000fe400078e0018 */
[----:B------:R-:W-:-:S03]  /*bcc40*/  IMAD.U32 R5, RZ, RZ, UR5 ;  /* 0x00000005ff057e24 */ /* 0x000fc6000f8e00ff */
[----:B------:R1:W-:Y:S04]  /*bcc50*/  STL.128 [R1+0x10], R8 ;  /* 0x0000100801007387 */ /* 0x0003e80000100c00 */
[----:B------:R-:W-:-:S07]  /*bcc60*/  LEPC R20, `(.L_x_3217) ;  /* 0x000000001014794e */ /* 0x000fce0000000000 */
[----:B-12---:R-:W-:Y:S05]  /*bcc70*/  CALL.ABS.NOINC R2 ;  /* 0x0000000002007343 */ /* 0x006fea0003c00000 */
.L_x_3217:
[----:B------:R-:W-:Y:S05]  /*bcc80*/  BSYNC.RECONVERGENT B6 ;  /* 0x0000000000067941 */ /* 0x000fea0003800200 */
.L_x_3216:
        /* <DEDUP_REMOVED lines=11> */
.L_x_3220:
        /* <DEDUP_REMOVED lines=19> */
.L_x_3222:
[----:B------:R-:W-:Y:S05]  /*bce70*/  BSYNC.RECONVERGENT B0 ;  /* 0x0000000000007941 */ /* 0x000fea0003800200 */
.L_x_3221:
        /* <DEDUP_REMOVED lines=17> */
[----:B------:R-:W-:Y:S01]  /*bcf90*/  MOV R15, 0x43300000 ;  /* 0x43300000000f7802 */ /* 0x000fe20000000f00 */
[----:B------:R-:W-:Y:S01]  /*bcfa0*/  UMOV UR6, 0x80000000 ;  /* 0x8000000000067882 */ /* 0x000fe20000000000 */
        /* <DEDUP_REMOVED lines=52> */
.L_x_3226:
[----:B------:R-:W-:Y:S05]  /*bd2f0*/  BSYNC.RECONVERGENT B1 ;  /* 0x0000000000017941 */ /* 0x000fea0003800200 */
.L_x_3225:
        /* <DEDUP_REMOVED lines=20> */
.L_x_3230:
[----:B------:R-:W-:Y:S05]  /*bd440*/  BSYNC.RECONVERGENT B2 ;  /* 0x0000000000027941 */ /* 0x000fea0003800200 */
.L_x_3229:
        /* <DEDUP_REMOVED lines=14> */
.L_x_3232:
[----:B------:R-:W-:Y:S05]  /*bd530*/  BSYNC.RECONVERGENT B2 ;  /* 0x0000000000027941 */ /* 0x000fea0003800200 */
.L_x_3231:
[----:B------:R-:W-:-:S11]  /*bd540*/  DMUL R8, R138, R8 ;  /* 0x000000088a087228 */ /* 0x000fd60000000000 */
.L_x_3228:
[----:B------:R-:W-:Y:S05]  /*bd550*/  BSYNC.RECONVERGENT B1 ;  /* 0x0000000000017941 */ /* 0x000fea0003800200 */
.L_x_3227:
[----:B------:R-:W-:Y:S01]  /*bd560*/  DFMA R4, R8, -R2, R68 ;  /* 0x800000020804722b */ /* 0x000fe20000000044 */
[----:B------:R-:W-:Y:S10]  /*bd570*/  BRA `(.L_x_3233) ;  /* 0x0000000000847947 */ /* 0x000ff40003800000 */
.L_x_3224:
        /* <DEDUP_REMOVED lines=16> */
.L_x_3235:
[----:B------:R-:W-:Y:S05]  /*bd680*/  BSYNC.RECONVERGENT B1 ;  /* 0x0000000000017941 */ /* 0x000fea0003800200 */
.L_x_3234:
        /* <DEDUP_REMOVED lines=14> */
.L_x_3237:
[----:B------:R-:W-:Y:S05]  /*bd770*/  BSYNC.RECONVERGENT B1 ;  /* 0x0000000000017941 */ /* 0x000fea0003800200 */
.L_x_3236:
[----:B------:R-:W-:-:S11]  /*bd780*/  DMUL R4, R136, R8 ;  /* 0x0000000888047228 */ /* 0x000fd60000000000 */
.L_x_3233:
[----:B------:R-:W-:Y:S05]  /*bd790*/  BSYNC.RECONVERGENT B0 ;  /* 0x0000000000007941 */ /* 0x000fea0003800200 */
.L_x_3223:
        /* <DEDUP_REMOVED lines=72> */
.L_x_3241:
[----:B------:R-:W-:Y:S05]  /*bdc20*/  BSYNC.RECONVERGENT B1 ;  /* 0x0000000000017941 */ /* 0x000fea0003800200 */
.L_x_3240:
        /* <DEDUP_REMOVED lines=20> */
.L_x_3245:
[----:B------:R-:W-:Y:S05]  /*bdd70*/  BSYNC.RECONVERGENT B2 ;  /* 0x0000000000027941 */ /* 0x000fea0003800200 */
.L_x_3244:
        /* <DEDUP_REMOVED lines=14> */
.L_x_3247:
[----:B------:R-:W-:Y:S05]  /*bde60*/  BSYNC.RECONVERGENT B2 ;  /* 0x0000000000027941 */ /* 0x000fea0003800200 */
.L_x_3246:
[----:B------:R-:W-:-:S11]  /*bde70*/  DMUL R8, R134, R8 ;  /* 0x0000000886087228 */ /* 0x000fd60000000000 */
.L_x_3243:
[----:B------:R-:W-:Y:S05]  /*bde80*/  BSYNC.RECONVERGENT B1 ;  /* 0x0000000000017941 */ /* 0x000fea0003800200 */
.L_x_3242:
[----:B------:R-:W-:Y:S01]  /*bde90*/  DFMA R8, R8, R2, R38 ;  /* 0x000000020808722b */ /* 0x000fe20000000026 */
[----:B------:R-:W-:Y:S10]  /*bdea0*/  BRA `(.L_x_3248) ;  /* 0x0000000000847947 */ /* 0x000ff40003800000 */
.L_x_3239:
        /* <DEDUP_REMOVED lines=16> */
.L_x_3250:
[----:B------:R-:W-:Y:S05]  /*bdfb0*/  BSYNC.RECONVERGENT B1 ;  /* 0x0000000000017941 */ /* 0x000fea0003800200 */
.L_x_3249:
        /* <DEDUP_REMOVED lines=14> */
.L_x_3252:
[----:B------:R-:W-:Y:S05]  /*be0a0*/  BSYNC.RECONVERGENT B1 ;  /* 0x0000000000017941 */ /* 0x000fea0003800200 */
.L_x_3251:
[----:B------:R-:W-:-:S11]  /*be0b0*/  DMUL R8, R132, R8 ;  /* 0x0000000884087228 */ /* 0x000fd60000000000 */
.L_x_3248:
[----:B------:R-:W-:Y:S05]  /*be0c0*/  BSYNC.RECONVERGENT B0 ;  /* 0x0000000000007941 */ /* 0x000fea0003800200 */
.L_x_3238:
        /* <DEDUP_REMOVED lines=13> */
.L_x_3254:
[----:B------:R-:W-:Y:S05]  /*be1a0*/  BSYNC.RECONVERGENT B0 ;  /* 0x0000000000007941 */ /* 0x000fea0003800200 */
.L_x_3253:
        /* <DEDUP_REMOVED lines=13> */
[----:B------:R-:W-:Y:S01]  /*be280*/  @!P0 IMAD.MOV.U32 R2, RZ, RZ, 0x0 ;  /* 0x00000000ff028424 */ /* 0x000fe200078e00ff */
[----:B------:R-:W-:-:S07]  /*be290*/  @!P0 MOV R3, 0x7ff00000 ;  /* 0x7ff0000000038802 */ /* 0x000fce0000000f00 */
.L_x_3256:
[----:B------:R-:W-:Y:S05]  /*be2a0*/  BSYNC.RECONVERGENT B0 ;  /* 0x0000000000007941 */ /* 0x000fea0003800200 */
.L_x_3255:
[----:B------:R-:W-:Y:S01]  /*be2b0*/  BSSY.RECONVERGENT B0, `(.L_x_3257) ;  /* 0x0000005000007945 */ /* 0x000fe20003800200 */
[----:B------:R-:W-:Y:S01]  /*be2c0*/  IMAD.MOV.U32 R7, RZ, RZ, RZ ;  /* 0x000000ffff077224 */ /* 0x000fe200078e00ff */
[----:B------:R-:W-:Y:S01]  /*be2d0*/  MOV R10, 0xbe300 ;  /* 0x000be300000a7802 */ /* 0x000fe20000000f00 */
[----:B------:R-:W-:-:S07]  /*be2e0*/  IMAD.MOV.U32 R6, RZ, RZ, -0x3fc40000 ;  /* 0xc03c0000ff067424 */ /* 0x000fce00078e00ff */
[----:B------:R-:W-:Y:S05]  /*be2f0*/  CALL.REL.NOINC `($_Z23cooling_function_singledddd$__internal_accurate_pow) ;  /* 0x00000eac00607944 */ /* 0x000fea0003c00000 */
[----:B------:R-:W-:Y:S05]  /*be300*/  BSYNC.RECONVERGENT B0 ;  /* 0x0000000000007941 */ /* 0x000fea0003800200 */
.L_x_3257:
[----:B------:R-:W-:Y:S01]  /*be310*/  DSETP.NEU.AND P0, PT, R16, 1, PT ;  /* 0x3ff000001000742a */ /* 0x000fe20003f0d000 */
[----:B------:R-:W-:Y:S01]  /*be320*/  UMOV UR4, 0x70a3d70a ;  /* 0x70a3d70a00047882 */ /* 0x000fe20000000000 */
[----:B------:R-:W-:Y:S01]  /*be330*/  UMOV UR5, 0x401b0a3d ;  /* 0x401b0a3d00057882 */ /* 0x000fe20000000000 */
[----:B------:R-:W-:Y:S01]  /*be340*/  MOV R6, R46 ;  /* 0x0000002e00067202 */ /* 0x000fe20000000f00 */
        /* <DEDUP_REMOVED lines=26> */
.L_x_3259:
[----:B------:R-:W-:Y:S05]  /*be4f0*/  BSYNC.RECONVERGENT B0 ;  /* 0x0000000000007941 */ /* 0x000fea0003800200 */
.L_x_3258:
        /* <DEDUP_REMOVED lines=14> */
.L_x_3261:
[----:B------:R-:W-:Y:S05]  /*be5e0*/  BSYNC.RECONVERGENT B0 ;  /* 0x0000000000007941 */ /* 0x000fea0003800200 */
.L_x_3260:
[----:B------:R-:W0:Y:S01]  /*be5f0*/  MUFU.RCP64H R5, 2.375 ;  /* 0x4003000000057908 */ /* 0x000e220000001800 */
[----:B------:R-:W-:Y:S01]  /*be600*/  IMAD.MOV.U32 R2, RZ, RZ, 0x0 ;  /* 0x00000000ff027424 */ /* 0x000fe200078e00ff */
[----:B------:R-:W-:Y:S01]  /*be610*/  MOV R3, 0x40030000 ;  /* 0x4003000000037802 */ /* 0x000fe20000000f00 */
[----:B------:R-:W-:Y:S01]  /*be620*/  IMAD.MOV.U32 R4, RZ, RZ, RZ ;  /* 0x000000ffff047224 */ /* 0x000fe200078e00ff */
[----:B------:R-:W-:Y:S01]  /*be630*/  MOV R10, RZ ;  /* 0x000000ff000a7202 */ /* 0x000fe20000000f00 */
[----:B------:R-:W-:Y:S01]  /*be640*/  IMAD.MOV.U32 R12, RZ, RZ, 0x5cf84b52 ;  /* 0x5cf84b52ff0c7424 */ /* 0x000fe200078e00ff */
[----:B------:R-:W-:Y:S01]  /*be650*/  BSSY.RECONVERGENT B0, `(.L_x_3262) ;  /* 0x0000015000007945 */ /* 0x000fe20003800200 */
[----:B------:R-:W-:Y:S01]  /*be660*/  IMAD.MOV.U32 R13, RZ, RZ, 0x3ffe2703 ;  /* 0x3ffe2703ff0d7424 */ /* 0x000fe200078e00ff */
[----:B------:R-:W1:Y:S01]  /*be670*/  MUFU.RCP64H R11, 1.8845243453979492188 ;  /* 0x3ffe2703000b7908 */ /* 0x000e620000001800 */
        /* <DEDUP_REMOVED lines=18> */
.L_x_3263:
[----:B------:R-:W-:Y:S05]  /*be7a0*/  BSYNC.RECONVERGENT B0 ;  /* 0x0000000000007941 */ /* 0x000fea0003800200 */
.L_x_3262:
        /* <DEDUP_REMOVED lines=68> */
[----:B------:R-:W-:Y:S01]  /*bebf0*/  DFMA R2, R4, UR6, R2 ;  /* 0x0000000604027c2b */ /* 0x000fe20008000002 */
[----:B------:R-:W-:Y:S01]  /*bec00*/  IMAD.MOV.U32 R60, RZ, RZ, 0x0 ;  /* 0x00000000ff3c7424 */ /* 0x000fe200078e00ff */
[----:B------:R-:W-:-:S04]  /*bec10*/  MOV R61, 0x40180000 ;  /* 0x40180000003d7802 */ /* 0x000fc80000000f00 */
        /* <DEDUP_REMOVED lines=59> */
.L_x_3264:
        /* <DEDUP_REMOVED lines=17> */
.L_x_3266:
[----:B------:R-:W-:Y:S05]  /*bf0e0*/  BSYNC.RECONVERGENT B0 ;  /* 0x0000000000007941 */ /* 0x000fea0003800200 */
.L_x_3265:
        /* <DEDUP_REMOVED lines=17> */
.L_x_3268:
[----:B------:R-:W-:Y:S05]  /*bf200*/  BSYNC.RECONVERGENT B0 ;  /* 0x0000000000007941 */ /* 0x000fea0003800200 */
.L_x_3267:
[----:B------:R-:W-:Y:S01]  /*bf210*/  MOV R4, 0x55555555 ;  /* 0x5555555500047802 */ /* 0x000fe20000000f00 */
[----:B------:R-:W-:Y:S01]  /*bf220*/  IMAD.MOV.U32 R5, RZ, RZ, 0x3fd55555 ;  /* 0x3fd55555ff057424 */ /* 0x000fe200078e00ff */
        /* <DEDUP_REMOVED lines=12> */
.L_x_3270:
[----:B------:R-:W-:Y:S05]  /*bf2f0*/  BSYNC.RECONVERGENT B0 ;  /* 0x0000000000007941 */ /* 0x000fea0003800200 */
.L_x_3269:
        /* <DEDUP_REMOVED lines=16> */
.L_x_3272:
[----:B------:R-:W-:Y:S05]  /*bf400*/  BSYNC.RECONVERGENT B7 ;  /* 0x0000000000077941 */ /* 0x000fea0003800200 */
.L_x_3271:
[----:B------:R-:W-:Y:S01]  /*bf410*/  DSETP.GEU.AND P0, PT, R32, 6.5, PT ;  /* 0x401a00002000742a */ /* 0x000fe20003f0e000 */
[----:B------:R-:W-:-:S13]  /*bf420*/  BSSY.RECONVERGENT B7, `(.L_x_3273) ;  /* 0x00004d9000077945 */ /* 0x000fda0003800200 */
[----:B------:R-:W-:Y:S05]  /*bf430*/  @P0 BRA `(.L_x_3274) ;  /* 0x0000002c00400947 */ /* 0x000fea0003800000 */
[----:B------:R-:W0:Y:S01]  /*bf440*/  MUFU.RCP64H R3, 1.8845243453979492188 ;  /* 0x3ffe270300037908 */ /* 0x000e220000001800 */
        /* <DEDUP_REMOVED lines=52> */
[----:B------:R-:W-:Y:S01]  /*bf790*/  IMAD.MOV.U32 R2, RZ, RZ, 0x3b39803f ;  /* 0x3b39803fff027424 */ /* 0x000fe200078e00ff */
[----:B------:R-:W-:-:S06]  /*bf7a0*/  MOV R3, 0x3c7abc9e ;  /* 0x3c7abc9e00037802 */ /* 0x000fcc0000000f00 */
        /* <DEDUP_REMOVED lines=11> */
.L_x_3310:
        /* <DEDUP_REMOVED lines=22> */
.L_x_3278:
[----:B------:R-:W-:Y:S05]  /*bf9c0*/  BSYNC.RECONVERGENT B0 ;  /* 0x0000000000007941 */ /* 0x000fea0003800200 */
.L_x_3277:
        /* <DEDUP_REMOVED lines=29> */
.L_x_3281:
[----:B------:R-:W-:Y:S05]  /*bfba0*/  BSYNC.RECONVERGENT B0 ;  /* 0x0000000000007941 */ /* 0x000fea0003800200 */
.L_x_3280:
        /* <DEDUP_REMOVED lines=29> */
.L_x_3283:
[----:B------:R-:W-:Y:S05]  /*bfd80*/  BSYNC.RECONVERGENT B0 ;  /* 0x0000000000007941 */ /* 0x000fea0003800200 */
.L_x_3282:
        /* <DEDUP_REMOVED lines=29> */
.L_x_3285:
[----:B------:R-:W-:Y:S05]  /*bff60*/  BSYNC.RECONVERGENT B0 ;  /* 0x0000000000007941 */ /* 0x000fea0003800200 */
.L_x_3284:
        /* <DEDUP_REMOVED lines=29> */
.L_x_3287:
[----:B------:R-:W-:Y:S05]  /*c0140*/  BSYNC.RECONVERGENT B0 ;  /* 0x0000000000007941 */ /* 0x000fea0003800200 */
.L_x_3286:
        /* <DEDUP_REMOVED lines=29> */
.L_x_3289:
[----:B------:R-:W-:Y:S05]  /*c0320*/  BSYNC.RECONVERGENT B0 ;  /* 0x0000000000007941 */ /* 0x000fea0003800200 */
.L_x_3288:
        /* <DEDUP_REMOVED lines=29> */
.L_x_3291:
[----:B------:R-:W-:Y:S05]  /*c0500*/  BSYNC.RECONVERGENT B0 ;  /* 0x0000000000007941 */ /* 0x000fea0003800200 */
.L_x_3290:
        /* <DEDUP_REMOVED lines=29> */
.L_x_3293:
[----:B------:R-:W-:Y:S05]  /*c06e0*/  BSYNC.RECONVERGENT B0 ;  /* 0x0000000000007941 */ /* 0x000fea0003800200 */
.L_x_3292:
        /* <DEDUP_REMOVED lines=29> */
.L_x_3295:
[----:B------:R-:W-:Y:S05]  /*c08c0*/  BSYNC.RECONVERGENT B0 ;  /* 0x0000000000007941 */ /* 0x000fea0003800200 */
.L_x_3294:
        /* <DEDUP_REMOVED lines=29> */
.L_x_3297:
[----:B------:R-:W-:Y:S05]  /*c0aa0*/  BSYNC.RECONVERGENT B0 ;  /* 0x0000000000007941 */ /* 0x000fea0003800200 */
.L_x_3296:
        /* <DEDUP_REMOVED lines=29> */
.L_x_3299:
[----:B------:R-:W-:Y:S05]  /*c0c80*/  BSYNC.RECONVERGENT B0 ;  /* 0x0000000000007941 */ /* 0x000fea0003800200 */
.L_x_3298:
        /* <DEDUP_REMOVED lines=29> */
.L_x_3301:
[----:B------:R-:W-:Y:S05]  /*c0e60*/  BSYNC.RECONVERGENT B0 ;  /* 0x0000000000007941 */ /* 0x000fea0003800200 */
.L_x_3300:
        /* <DEDUP_REMOVED lines=29> */
.L_x_3303:
[----:B------:R-:W-:Y:S05]  /*c1040*/  BSYNC.RECONVERGENT B0 ;  /* 0x0000000000007941 */ /* 0x000fea0003800200 */
.L_x_3302:
        /* <DEDUP_REMOVED lines=29> */
.L_x_3305:
[----:B------:R-:W-:Y:S05]  /*c1220*/  BSYNC.RECONVERGENT B0 ;  /* 0x0000000000007941 */ /* 0x000fea0003800200 */
.L_x_3304:
        /* <DEDUP_REMOVED lines=29> */
.L_x_3307:
[----:B------:R-:W-:Y:S05]  /*c1400*/  BSYNC.RECONVERGENT B0 ;  /* 0x0000000000007941 */ /* 0x000fea0003800200 */
.L_x_3306:
        /* <DEDUP_REMOVED lines=29> */
.L_x_3309:
[----:B------:R-:W-:Y:S05]  /*c15e0*/  BSYNC.RECONVERGENT B0 ;  /* 0x0000000000007941 */ /* 0x000fea0003800200 */
.L_x_3308:
        /* <DEDUP_REMOVED lines=18> */
.L_x_3311:
[----:B------:R-:W-:Y:S05]  /*c1710*/  BRA `(.L_x_3312) ;  /* 0x00000008007c7947 */ /* 0x000fea0003800000 */
.L_x_3279:
        /* <DEDUP_REMOVED lines=23> */
[----:B------:R-:W-:Y:S01]  /*c1890*/  UMOV UR7, 0x43300000 ;  /* 0x4330000000077882 */ /* 0x000fe20000000000 */
[----:B------:R-:W-:-:S11]  /*c18a0*/  MOV R33, 0x43300000 ;  /* 0x4330000000217802 */ /* 0x000fd60000000f00 */
        /* <DEDUP_REMOVED lines=52> */
.L_x_3314:
[----:B------:R-:W-:Y:S01]  /*c1bf0*/  IMAD.MOV.U32 R6, RZ, RZ, 0x0 ;  /* 0x00000000ff067424 */ /* 0x000fe200078e00ff */
[----:B------:R-:W-:Y:S01]  /*c1c00*/  LOP3.LUT P0, RZ, R33, 0x7fffffff, RZ, 0xc0, !PT ;  /* 0x7fffffff21ff7812 */ /* 0x000fe2000780c0ff */
[----:B------:R-:W-:-:S06]  /*c1c10*/  IMAD.MOV.U32 R7, RZ, RZ, 0x7ff00000 ;  /* 0x7ff00000ff077424 */ /* 0x000fcc00078e00ff */
[----:B------:R-:W-:-:S10]  /*c1c20*/  DFMA R6, R32, R6, +INF ;  /* 0x7ff000002006742b */ /* 0x000fd40000000006 */
[----:B------:R-:W-:Y:S02]  /*c1c30*/  FSEL R6, R6, RZ, P0 ;  /* 0x000000ff06067208 */ /* 0x000fe40000000000 */
[----:B------:R-:W-:-:S07]  /*c1c40*/  FSEL R7, R7, -QNAN , P0 ;  /* 0xfff0000007077808 */ /* 0x000fce0000000000 */
.L_x_3315:
[----:B------:R-:W-:Y:S05]  /*c1c50*/  BSYNC.RECONVERGENT B0 ;  /* 0x0000000000007941 */ /* 0x000fea0003800200 */
.L_x_3313:
        /* <DEDUP_REMOVED lines=62> */
.L_x_3317:
[----:B------:R-:W-:Y:S05]  /*c2040*/  BSYNC.RECONVERGENT B0 ;  /* 0x0000000000007941 */ /* 0x000fea0003800200 */
.L_x_3316:
[----:B------:R-:W-:Y:S01]  /*c2050*/  DMUL R58, R58, R2 ;  /* 0x000000023a3a7228 */ /* 0x000fe20000000000 */
[----:B------:R-:W-:Y:S10]  /*c2060*/  BRA `(.L_x_3312) ;  /* 0x0000000000287947 */ /* 0x000ff40003800000 */
.L_x_3276:
        /* <DEDUP_REMOVED lines=10> */
.L_x_3312:
[----:B------:R-:W-:Y:S05]  /*c2110*/  BSYNC.RECONVERGENT B8 ;  /* 0x0000000000087941 */ /* 0x000fea0003800200 */
.L_x_3275:
[----:B------:R-:W-:Y:S01]  /*c2120*/  DADD R58, -R58, 1 ;  /* 0x3ff000003a3a7429 */ /* 0x000fe20000000100 */
[----:B------:R-:W-:Y:S10]  /*c2130*/  BRA `(.L_x_3318) ;  /* 0x00000020001c7947 */ /* 0x000ff40003800000 */
.L_x_3274:
[----:B------:R-:W0:Y:S01]  /*c2140*/  MUFU.RCP64H R3, 1.8845243453979492188 ;  /* 0x3ffe270300037908 */ /* 0x000e220000001800 */
[----:B------:R-:W-:Y:S01]  /*c2150*/  IMAD.MOV.U32 R4, RZ, RZ, 0x5cf84b52 ;  /* 0x5cf84b52ff047424 */ /* 0x000fe200078e00ff */
[----:B------:R-:W-:Y:S01]  /*c2160*/  MOV R2, RZ ;  /* 0x000000ff00027202 */ /* 0x000fe20000000f00 */
[----:B------:R-:W-:Y:S01]  /*c2170*/  IMAD.MOV.U32 R5, RZ, RZ, 0x3ffe2703 ;  /* 0x3ffe2703ff057424 */ /* 0x000fe200078e00ff */
        /* <DEDUP_REMOVED lines=71> */
.L_x_3320:
[----:B------:R-:W-:Y:S05]  /*c25f0*/  BSYNC.RECONVERGENT B0 ;  /* 0x0000000000007941 */ /* 0x000fea0003800200 */
.L_x_3319:
        /* <DEDUP_REMOVED lines=9> */
.L_x_3340:
        /* <DEDUP_REMOVED lines=30> */
.L_x_3324:
[----:B------:R-:W-:Y:S05]  /*c2870*/  BSYNC.RECONVERGENT B1 ;  /* 0x0000000000017941 */ /* 0x000fea0003800200 */
.L_x_3323:
        /* <DEDUP_REMOVED lines=24> */
.L_x_3326:
[----:B------:R-:W-:Y:S05]  /*c2a00*/  BSYNC.RECONVERGENT B1 ;  /* 0x0000000000017941 */ /* 0x000fea0003800200 */
.L_x_3325:
        /* <DEDUP_REMOVED lines=42> */
.L_x_3329:
[----:B------:R-:W-:Y:S05]  /*c2cb0*/  BSYNC.RECONVERGENT B1 ;  /* 0x0000000000017941 */ /* 0x000fea0003800200 */
.L_x_3328:
        /* <DEDUP_REMOVED lines=24> */
.L_x_3331:
[----:B------:R-:W-:Y:S05]  /*c2e40*/  BSYNC.RECONVERGENT B1 ;  /* 0x0000000000017941 */ /* 0x000fea0003800200 */
.L_x_3330:
        /* <DEDUP_REMOVED lines=42> */
.L_x_3333:
[----:B------:R-:W-:Y:S05]  /*c30f0*/  BSYNC.RECONVERGENT B1 ;  /* 0x0000000000017941 */ /* 0x000fea0003800200 */
.L_x_3332:
        /* <DEDUP_REMOVED lines=24> */
.L_x_3335:
[----:B------:R-:W-:Y:S05]  /*c3280*/  BSYNC.RECONVERGENT B1 ;  /* 0x0000000000017941 */ /* 0x000fea0003800200 */
.L_x_3334:
        /* <DEDUP_REMOVED lines=42> */
.L_x_3337:
[----:B------:R-:W-:Y:S05]  /*c3530*/  BSYNC.RECONVERGENT B1 ;  /* 0x0000000000017941 */ /* 0x000fea0003800200 */
.L_x_3336:
        /* <DEDUP_REMOVED lines=25> */
.L_x_3339:
[----:B------:R-:W-:Y:S05]  /*c36d0*/  BSYNC.RECONVERGENT B1 ;  /* 0x0000000000017941 */ /* 0x000fea0003800200 */
.L_x_3338:
        /* <DEDUP_REMOVED lines=14> */
.L_x_3322:
        /* <DEDUP_REMOVED lines=8> */
.L_x_3327:
[----:B------:R-:W-:Y:S05]  /*c3840*/  BSYNC.RECONVERGENT B8 ;  /* 0x0000000000087941 */ /* 0x000fea0003800200 */
.L_x_3321:
        /* <DEDUP_REMOVED lines=80> */
.L_x_3342:
[----:B------:R-:W-:Y:S01]  /*c3d50*/  IMAD.MOV.U32 R4, RZ, RZ, 0x0 ;  /* 0x00000000ff047424 */ /* 0x000fe200078e00ff */
[----:B------:R-:W-:Y:S01]  /*c3d60*/  LOP3.LUT P0, RZ, R3, 0x7fffffff, RZ, 0xc0, !PT ;  /* 0x7fffffff03ff7812 */ /* 0x000fe2000780c0ff */
[----:B------:R-:W-:-:S06]  /*c3d70*/  IMAD.MOV.U32 R5, RZ, RZ, 0x7ff00000 ;  /* 0x7ff00000ff057424 */ /* 0x000fcc00078e00ff */
[----:B------:R-:W-:-:S10]  /*c3d80*/  DFMA R4, R2, R4, +INF ;  /* 0x7ff000000204742b */ /* 0x000fd40000000004 */
[----:B------:R-:W-:Y:S02]  /*c3d90*/  FSEL R2, R4, RZ, P0 ;  /* 0x000000ff04027208 */ /* 0x000fe40000000000 */
[----:B------:R-:W-:-:S07]  /*c3da0*/  FSEL R3, R5, -QNAN , P0 ;  /* 0xfff0000005037808 */ /* 0x000fce0000000000 */
.L_x_3343:
[----:B------:R-:W-:Y:S05]  /*c3db0*/  BSYNC.RECONVERGENT B0 ;  /* 0x0000000000007941 */ /* 0x000fea0003800200 */
.L_x_3341:
[----:B------:R-:W-:Y:S01]  /*c3dc0*/  DFMA R2, R2, 5.5, -R32 ;  /* 0x401600000202782b */ /* 0x000fe20000000820 */
[----:B------:R-:W-:Y:S01]  /*c3dd0*/  MOV R8, 0x652b82fe ;  /* 0x652b82fe00087802 */ /* 0x000fe20000000f00 */
        /* <DEDUP_REMOVED lines=59> */
.L_x_3345:
[----:B------:R-:W-:Y:S05]  /*c4190*/  BSYNC.RECONVERGENT B0 ;  /* 0x0000000000007941 */ /* 0x000fea0003800200 */
.L_x_3344:
[----:B------:R-:W-:-:S11]  /*c41a0*/  DMUL R58, R2, R58 ;  /* 0x0000003a023a7228 */ /* 0x000fd60000000000 */
.L_x_3318:
[----:B------:R-:W-:Y:S05]  /*c41b0*/  BSYNC.RECONVERGENT B7 ;  /* 0x0000000000077941 */ /* 0x000fea0003800200 */
.L_x_3273:
        /* <DEDUP_REMOVED lines=13> */
.L_x_3347:
[----:B------:R-:W-:Y:S05]  /*c4290*/  BSYNC.RECONVERGENT B0 ;  /* 0x0000000000007941 */ /* 0x000fea0003800200 */
.L_x_3346:
[----:B------:R-:W0:Y:S01]  /*c42a0*/  MUFU.RCP64H R5, 2.28125 ;  /* 0x4002400000057908 */ /* 0x000e220000001800 */
[----:B------:R-:W-:Y:S01]  /*c42b0*/  IMAD.MOV.U32 R2, RZ, RZ, 0x0 ;  /* 0x00000000ff027424 */ /* 0x000fe200078e00ff */
[----:B------:R-:W-:Y:S01]  /*c42c0*/  MOV R3, 0x40024000 ;  /* 0x4002400000037802 */ /* 0x000fe20000000f00 */
[----:B------:R-:W-:Y:S01]  /*c42d0*/  IMAD.MOV.U32 R4, RZ, RZ, RZ ;  /* 0x000000ffff047224 */ /* 0x000fe200078e00ff */
[----:B------:R-:W-:Y:S01]  /*c42e0*/  MOV R8, RZ ;  /* 0x000000ff00087202 */ /* 0x000fe20000000f00 */
[----:B------:R-:W-:Y:S01]  /*c42f0*/  IMAD.MOV.U32 R10, RZ, RZ, 0x72c13e0f ;  /* 0x72c13e0fff0a7424 */ /* 0x000fe200078e00ff */
[----:B------:R-:W-:Y:S01]  /*c4300*/  BSSY.RECONVERGENT B0, `(.L_x_3348) ;  /* 0x0000015000007945 */ /* 0x000fe20003800200 */
[----:B------:R-:W-:Y:S01]  /*c4310*/  IMAD.MOV.U32 R11, RZ, RZ, 0x400144d2 ;  /* 0x400144d2ff0b7424 */ /* 0x000fe200078e00ff */
[----:B------:R-:W1:Y:S01]  /*c4320*/  MUFU.RCP64H R9, 2.158603668212890625 ;  /* 0x400144d200097908 */ /* 0x000e620000001800 */
        /* <DEDUP_REMOVED lines=18> */
.L_x_3349:
[----:B------:R-:W-:Y:S05]  /*c4450*/  BSYNC.RECONVERGENT B0 ;  /* 0x0000000000007941 */ /* 0x000fea0003800200 */
.L_x_3348:
        /* <DEDUP_REMOVED lines=76> */
[----:B------:R-:W-:-:S06]  /*c4920*/  DFMA R2, R4, UR6, R2 ;  /* 0x0000000604027c2b */ /* 0x000fcc0008000002 */
[----:B------:R-:W-:Y:S02]  /*c4930*/  DFMA R8, R4, UR8, R8 ;  /* 0x0000000804087c2b */ /* 0x000fe40008000008 */
[----:B------:R-:W-:Y:S01]  /*c4940*/  DADD R2, R14, R2 ;  /* 0x000000000e027229 */ /* 0x000fe20000000002 */
[----:B------:R-:W-:Y:S01]  /*c4950*/  IMAD.MOV.U32 R4, RZ, RZ, -0x35dec16 ;  /* 0xfca213eaff047424 */ /* 0x000fe200078e00ff */
[----:B------:R-:W-:-:S04]  /*c4960*/  MOV R5, 0x3e928af3 ;  /* 0x3e928af300057802 */ /* 0x000fc80000000f00 */
        /* <DEDUP_REMOVED lines=55> */
[----:B------:R-:W-:Y:S01]  /*c4ce0*/  LEA R79, R14, R21, 0x14 ;  /* 0x000000150e4f7211 */ /* 0x000fe200078ea0ff */
[----:B------:R-:W-:Y:S01]  /*c4cf0*/  IMAD.MOV.U32 R78, RZ, RZ, R20 ;  /* 0x000000ffff4e7224 */ /* 0x000fe200078e0014 */
[----:B------:R-:W-:Y:S07]  /*c4d00*/  @!P2 BRA `(.L_x_3350) ;  /* 0x000000000034a947 */ /* 0x000fee0003800000 */
        /* <DEDUP_REMOVED lines=13> */
.L_x_3350:
[----:B------:R-:W-:Y:S04]  /*c4de0*/  BSSY.RECONVERGENT B0, `(.L_x_3351) ;  /* 0x0000007000007945 */ /* 0x000fe80003800200 */
[----:B------:R-:W-:Y:S05]  /*c4df0*/  @P0 BRA P1, `(.L_x_3352) ;  /* 0x0000000000140947 */ /* 0x000fea0000800000 */
[----:B------:R-:W-:Y:S01]  /*c4e00*/  IMAD.MOV.U32 R13, RZ, RZ, R11 ;  /* 0x000000ffff0d7224 */ /* 0x000fe200078e000b */
[----:B------:R-:W-:Y:S01]  /*c4e10*/  MOV R11, 0xc4e50 ;  /* 0x000c4e50000b7802 */ /* 0x000fe20000000f00 */
[----:B------:R-:W-:Y:S02]  /*c4e20*/  IMAD.MOV.U32 R8, RZ, RZ, R96 ;  /* 0x000000ffff087224 */ /* 0x000fe400078e0060 */
[----:B------:R-:W-:-:S07]  /*c4e30*/  IMAD.MOV.U32 R9, RZ, RZ, R97 ;  /* 0x000000ffff097224 */ /* 0x000fce00078e0061 */
[----:B------:R-:W-:Y:S05]  /*c4e40*/  CALL.REL.NOINC `($__internal_1_$__cuda_sm20_div_rn_f64_full) ;  /* 0x00000e3800347944 */ /* 0x000fea0003c00000 */
.L_x_3352:
[----:B------:R-:W-:Y:S05]  /*c4e50*/  BSYNC.RECONVERGENT B0 ;  /* 0x0000000000007941 */ /* 0x000fea0003800200 */
.L_x_3351:
        /* <DEDUP_REMOVED lines=12> */
.L_x_3354:
[----:B------:R-:W-:Y:S05]  /*c4f20*/  BSYNC.RECONVERGENT B7 ;  /* 0x0000000000077941 */ /* 0x000fea0003800200 */
.L_x_3353:
        /* <DEDUP_REMOVED lines=69> */
.L_x_3392:
        /* <DEDUP_REMOVED lines=23> */
.L_x_3360:
[----:B------:R-:W-:Y:S05]  /*c54f0*/  BSYNC.RECONVERGENT B0 ;  /* 0x0000000000007941 */ /* 0x000fea0003800200 */
.L_x_3359:
        /* <DEDUP_REMOVED lines=30> */
.L_x_3363:
[----:B------:R-:W-:Y:S05]  /*c56e0*/  BSYNC.RECONVERGENT B0 ;  /* 0x0000000000007941 */ /* 0x000fea0003800200 */
.L_x_3362:
        /* <DEDUP_REMOVED lines=30> */
.L_x_3365:
[----:B------:R-:W-:Y:S05]  /*c58d0*/  BSYNC.RECONVERGENT B0 ;  /* 0x0000000000007941 */ /* 0x000fea0003800200 */
.L_x_3364:
        /* <DEDUP_REMOVED lines=30> */
.L_x_3367:
[----:B------:R-:W-:Y:S05]  /*c5ac0*/  BSYNC.RECONVERGENT B0 ;  /* 0x0000000000007941 */ /* 0x000fea0003800200 */
.L_x_3366:
        /* <DEDUP_REMOVED lines=30> */
.L_x_3369:
[----:B------:R-:W-:Y:S05]  /*c5cb0*/  BSYNC.RECONVERGENT B0 ;  /* 0x0000000000007941 */ /* 0x000fea0003800200 */
.L_x_3368:
        /* <DEDUP_REMOVED lines=30> */
.L_x_3371:
[----:B------:R-:W-:Y:S05]  /*c5ea0*/  BSYNC.RECONVERGENT B0 ;  /* 0x0000000000007941 */ /* 0x000fea0003800200 */
.L_x_3370:
        /* <DEDUP_REMOVED lines=30> */
.L_x_3373:
[----:B------:R-:W-:Y:S05]  /*c6090*/  BSYNC.RECONVERGENT B0 ;  /* 0x0000000000007941 */ /* 0x000fea0003800200 */
.L_x_3372:
        /* <DEDUP_REMOVED lines=30> */
.L_x_3375:
[----:B------:R-:W-:Y:S05]  /*c6280*/  BSYNC.RECONVERGENT B0 ;  /* 0x0000000000007941 */ /* 0x000fea0003800200 */
.L_x_3374:
        /* <DEDUP_REMOVED lines=30> */
.L_x_3377:
[----:B------:R-:W-:Y:S05]  /*c6470*/  BSYNC.RECONVERGENT B0 ;  /* 0x0000000000007941 */ /* 0x000fea0003800200 */
.L_x_3376:
        /* <DEDUP_REMOVED lines=30> */
.L_x_3379:
[----:B------:R-:W-:Y:S05]  /*c6660*/  BSYNC.RECONVERGENT B0 ;  /* 0x0000000000007941 */ /* 0x000fea0003800200 */
.L_x_3378:
        /* <DEDUP_REMOVED lines=30> */
.L_x_3381:
[----:B------:R-:W-:Y:S05]  /*c6850*/  BSYNC.RECONVERGENT B0 ;  /* 0x0000000000007941 */ /* 0x000fea0003800200 */
.L_x_3380:
        /* <DEDUP_REMOVED lines=30> */
.L_x_3383:
[----:B------:R-:W-:Y:S05]  /*c6a40*/  BSYNC.RECONVERGENT B0 ;  /* 0x0000000000007941 */ /* 0x000fea0003800200 */
.L_x_3382:
        /* <DEDUP_REMOVED lines=30> */
.L_x_3385:
[----:B------:R-:W-:Y:S05]  /*c6c30*/  BSYNC.RECONVERGENT B0 ;  /* 0x0000000000007941 */ /* 0x000fea0003800200 */
.L_x_3384:
        /* <DEDUP_REMOVED lines=30> */
.L_x_3387:
[----:B------:R-:W-:Y:S05]  /*c6e20*/  BSYNC.RECONVERGENT B0 ;  /* 0x0000000000007941 */ /* 0x000fea0003800200 */
.L_x_3386:
        /* <DEDUP_REMOVED lines=30> */
.L_x_3389:
[----:B------:R-:W-:Y:S05]  /*c7010*/  BSYNC.RECONVERGENT B0 ;  /* 0x0000000000007941 */ /* 0x000fea0003800200 */
.L_x_3388:
        /* <DEDUP_REMOVED lines=30> */
.L_x_3391:
[----:B------:R-:W-:Y:S05]  /*c7200*/  BSYNC.RECONVERGENT B0 ;  /* 0x0000000000007941 */ /* 0x000fea0003800200 */
.L_x_3390:
        /* <DEDUP_REMOVED lines=18> */
.L_x_3393:
[----:B------:R-:W-:Y:S05]  /*c7330*/  BRA `(.L_x_3394) ;  /* 0x0000000800847947 */ /* 0x000fea0003800000 */
.L_x_3361:
        /* <DEDUP_REMOVED lines=80> */
.L_x_3396:
[----:B------:R-:W-:Y:S01]  /*c7840*/  MOV R8, 0x0 ;  /* 0x0000000000087802 */ /* 0x000fe20000000f00 */
[----:B------:R-:W-:Y:S01]  /*c7850*/  IMAD.MOV.U32 R9, RZ, RZ, 0x7ff00000 ;  /* 0x7ff00000ff097424 */ /* 0x000fe200078e00ff */
[----:B------:R-:W-:-:S05]  /*c7860*/  LOP3.LUT P0, RZ, R7, 0x7fffffff, RZ, 0xc0, !PT ;  /* 0x7fffffff07ff7812 */ /* 0x000fca000780c0ff */
[----:B------:R-:W-:-:S10]  /*c7870*/  DFMA R8, R6, R8, +INF ;  /* 0x7ff000000608742b */ /* 0x000fd40000000008 */
[----:B------:R-:W-:Y:S02]  /*c7880*/  FSEL R6, R8, RZ, P0 ;  /* 0x000000ff08067208 */ /* 0x000fe40000000000 */
[----:B------:R-:W-:-:S07]  /*c7890*/  FSEL R7, R9, -QNAN , P0 ;  /* 0xfff0000009077808 */ /* 0x000fce0000000000 */
.L_x_3397:
[----:B------:R-:W-:Y:S05]  /*c78a0*/  BSYNC.RECONVERGENT B0 ;  /* 0x0000000000007941 */ /* 0x000fea0003800200 */
.L_x_3395:
        /* <DEDUP_REMOVED lines=61> */
.L_x_3399:
[----:B------:R-:W-:Y:S05]  /*c7c80*/  BSYNC.RECONVERGENT B0 ;  /* 0x0000000000007941 */ /* 0x000fea0003800200 */
.L_x_3398:
[----:B------:R-:W-:Y:S01]  /*c7c90*/  DMUL R32, R32, R2 ;  /* 0x0000000220207228 */ /* 0x000fe20000000000 */
[----:B------:R-:W-:Y:S10]  /*c7ca0*/  BRA `(.L_x_3394) ;  /* 0x0000000000287947 */ /* 0x000ff40003800000 */
.L_x_3358:
        /* <DEDUP_REMOVED lines=10> */
.L_x_3394:
[----:B------:R-:W-:Y:S05]  /*c7d50*/  BSYNC.RECONVERGENT B8 ;  /* 0x0000000000087941 */ /* 0x000fea0003800200 */
.L_x_3357:
[----:B------:R-:W-:Y:S01]  /*c7d60*/  DADD R20, -R32, 1 ;  /* 0x3ff0000020147429 */ /* 0x000fe20000000100 */
[----:B------:R-:W-:Y:S10]  /*c7d70*/  BRA `(.L_x_3400) ;  /* 0x00000020001c7947 */ /* 0x000ff40003800000 */
.L_x_3356:
        /* <DEDUP_REMOVED lines=75> */
.L_x_3402:
[----:B------:R-:W-:Y:S05]  /*c8230*/  BSYNC.RECONVERGENT B0 ;  /* 0x0000000000007941 */ /* 0x000fea0003800200 */
.L_x_3401:
        /* <DEDUP_REMOVED lines=9> */
.L_x_3422:
        /* <DEDUP_REMOVED lines=30> */
.L_x_3406:
[----:B------:R-:W-:Y:S05]  /*c84b0*/  BSYNC.RECONVERGENT B1 ;  /* 0x0000000000017941 */ /* 0x000fea0003800200 */
.L_x_3405:
        /* <DEDUP_REMOVED lines=24> */
.L_x_3408:
[----:B------:R-:W-:Y:S05]  /*c8640*/  BSYNC.RECONVERGENT B1 ;  /* 0x0000000000017941 */ /* 0x000fea0003800200 */
.L_x_3407:
        /* <DEDUP_REMOVED lines=42> */
.L_x_3411:
[----:B------:R-:W-:Y:S05]  /*c88f0*/  BSYNC.RECONVERGENT B1 ;  /* 0x0000000000017941 */ /* 0x000fea0003800200 */
.L_x_3410:
        /* <DEDUP_REMOVED lines=24> */
.L_x_3413:
[----:B------:R-:W-:Y:S05]  /*c8a80*/  BSYNC.RECONVERGENT B1 ;  /* 0x0000000000017941 */ /* 0x000fea0003800200 */
.L_x_3412:
        /* <DEDUP_REMOVED lines=42> */
.L_x_3415:
[----:B------:R-:W-:Y:S05]  /*c8d30*/  BSYNC.RECONVERGENT B1 ;  /* 0x0000000000017941 */ /* 0x000fea0003800200 */
.L_x_3414:
        /* <DEDUP_REMOVED lines=24> */
.L_x_3417:
[----:B------:R-:W-:Y:S05]  /*c8ec0*/  BSYNC.RECONVERGENT B1 ;  /* 0x0000000000017941 */ /* 0x000fea0003800200 */
.L_x_3416:
        /* <DEDUP_REMOVED lines=42> */
.L_x_3419:
[----:B------:R-:W-:Y:S05]  /*c9170*/  BSYNC.RECONVERGENT B1 ;  /* 0x0000000000017941 */ /* 0x000fea0003800200 */
.L_x_3418:
        /* <DEDUP_REMOVED lines=25> */
.L_x_3421:
[----:B------:R-:W-:Y:S05]  /*c9310*/  BSYNC.RECONVERGENT B1 ;  /* 0x0000000000017941 */ /* 0x000fea0003800200 */
.L_x_3420:
        /* <DEDUP_REMOVED lines=14> */
.L_x_3404:
        /* <DEDUP_REMOVED lines=8> */
.L_x_3409:
[----:B------:R-:W-:Y:S05]  /*c9480*/  BSYNC.RECONVERGENT B8 ;  /* 0x0000000000087941 */ /* 0x000fea0003800200 */
.L_x_3403:
        /* <DEDUP_REMOVED lines=80> */
.L_x_3424:
[----:B------:R-:W-:Y:S01]  /*c9990*/  IMAD.MOV.U32 R4, RZ, RZ, 0x0 ;  /* 0x00000000ff047424 */ /* 0x000fe200078e00ff */
[----:B------:R-:W-:Y:S01]  /*c99a0*/  LOP3.LUT P0, RZ, R3, 0x7fffffff, RZ, 0xc0, !PT ;  /* 0x7fffffff03ff7812 */ /* 0x000fe2000780c0ff */
[----:B------:R-:W-:-:S06]  /*c99b0*/  IMAD.MOV.U32 R5, RZ, RZ, 0x7ff00000 ;  /* 0x7ff00000ff057424 */ /* 0x000fcc00078e00ff */
[----:B------:R-:W-:-:S10]  /*c99c0*/  DFMA R4, R2, R4, +INF ;  /* 0x7ff000000204742b */ /* 0x000fd40000000004 */
[----:B------:R-:W-:Y:S02]  /*c99d0*/  FSEL R2, R4, RZ, P0 ;  /* 0x000000ff04027208 */ /* 0x000fe40000000000 */
[----:B------:R-:W-:-:S07]  /*c99e0*/  FSEL R3, R5, -QNAN , P0 ;  /* 0xfff0000005037808 */ /* 0x000fce0000000000 */
.L_x_3425:
[----:B------:R-:W-:Y:S05]  /*c99f0*/  BSYNC.RECONVERGENT B0 ;  /* 0x0000000000007941 */ /* 0x000fea0003800200 */
.L_x_3423:
[----:B------:R-:W-:Y:S01]  /*c9a00*/  DFMA R2, R2, 4.75, -R32 ;  /* 0x401300000202782b */ /* 0x000fe20000000820 */
        /* <DEDUP_REMOVED lines=60> */
.L_x_3427:
[----:B------:R-:W-:Y:S05]  /*c9dd0*/  BSYNC.RECONVERGENT B0 ;  /* 0x0000000000007941 */ /* 0x000fea0003800200 */
.L_x_3426:
[----:B------:R-:W-:-:S11]  /*c9de0*/  DMUL R20, R20, R60 ;  /* 0x0000003c14147228 */ /* 0x000fd60000000000 */
.L_x_3400:
[----:B------:R-:W-:Y:S05]  /*c9df0*/  BSYNC.RECONVERGENT B7 ;  /* 0x0000000000077941 */ /* 0x000fea0003800200 */
.L_x_3355:
        /* <DEDUP_REMOVED lines=9> */
.L_x_3428:
        /* <DEDUP_REMOVED lines=15> */
.L_x_3430:
[----:B------:R-:W-:Y:S05]  /*c9f80*/  BSYNC.RECONVERGENT B0 ;  /* 0x0000000000007941 */ /* 0x000fea0003800200 */
.L_x_3429:
[----:B------:R-:W-:Y:S01]  /*c9f90*/  LOP3.LUT P0, RZ, R27, 0x2, RZ, 0xc0, !PT ;  /* 0x000000021bff7812 */ /* 0x000fe2000780c0ff */
[----:B------:R-:W-:Y:S01]  /*c9fa0*/  BSSY.RECONVERGENT B0, `(.L_x_3431) ;  /* 0x0000007000007945 */ /* 0x000fe20003800200 */
[----:B------:R-:W-:Y:S01]  /*c9fb0*/  MOV R7, RZ ;  /* 0x000000ff00077202 */ /* 0x000fe20000000f00 */
[----:B------:R-:W-:Y:S01]  /*c9fc0*/  IMAD.MOV.U32 R6, RZ, RZ, 0x40080000 ;  /* 0x40080000ff067424 */ /* 0x000fe200078e00ff */
[----:B------:R-:W-:Y:S02]  /*c9fd0*/  FSEL R2, R32, RZ, P0 ;  /* 0x000000ff20027208 */ /* 0x000fe40000000000 */
[----:B------:R-:W-:Y:S02]  /*c9fe0*/  FSEL R3, R33, 1.875, P0 ;  /* 0x3ff0000021037808 */ /* 0x000fe40000000000 */
[----:B------:R-:W-:-:S07]  /*c9ff0*/  MOV R10, 0xca010 ;  /* 0x000ca010000a7802 */ /* 0x000fce0000000f00 */
[----:B------:R-:W-:Y:S05]  /*ca000*/  CALL.REL.NOINC `($_Z23cooling_function_singledddd$__internal_accurate_pow) ;  /* 0x00000df0001c7944 */ /* 0x000fea0003c00000 */
[----:B------:R-:W-:Y:S05]  /*ca010*/  BSYNC.RECONVERGENT B0 ;  /* 0x0000000000007941 */ /* 0x000fea0003800200 */
.L_x_3431:
        /* <DEDUP_REMOVED lines=21> */
.L_x_3433:
[----:B------:R-:W-:Y:S05]  /*ca170*/  BSYNC.RECONVERGENT B0 ;  /* 0x0000000000007941 */ /* 0x000fea0003800200 */
.L_x_3432:
        /* <DEDUP_REMOVED lines=8> */
.L_x_3434:
        /* <DEDUP_REMOVED lines=15> */
.L_x_3436:
[----:B------:R-:W-:Y:S05]  /*ca2f0*/  BSYNC.RECONVERGENT B0 ;  /* 0x0000000000007941 */ /* 0x000fea0003800200 */
.L_x_3435:
        /* <DEDUP_REMOVED lines=11> */
.L_x_3438:
[----:B------:R-:W-:Y:S05]  /*ca3b0*/  BSYNC.RECONVERGENT B0 ;  /* 0x0000000000007941 */ /* 0x000fea0003800200 */
.L_x_3437:
[----:B------:R-:W0:Y:S01]  /*ca3c0*/  MUFU.RCP64H R7, R3 ;  /* 0x0000000300077308 */ /* 0x000e220000001800 */
[----:B------:R-:W-:Y:S01]  /*ca3d0*/  MOV R6, 0x1 ;  /* 0x0000000100067802 */ /* 0x000fe20000000f00 */
[----:B------:R-:W-:Y:S01]  /*ca3e0*/  IMAD.MOV.U32 R12, RZ, RZ, 0x55555555 ;  /* 0x55555555ff0c7424 */ /* 0x000fe200078e00ff */
[----:B------:R-:W-:Y:S01]  /*ca3f0*/  DMUL R4, R4, 3 ;  /* 0x4008000004047828 */ /* 0x000fe20000000000 */
[----:B------:R-:W-:Y:S01]  /*ca400*/  IMAD.MOV.U32 R13, RZ, RZ, 0x3fe55555 ;  /* 0x3fe55555ff0d7424 */ /* 0x000fe200078e00ff */
[----:B------:R-:W-:Y:S01]  /*ca410*/  BSSY.RECONVERGENT B0, `(.L_x_3439) ;  /* 0x0000016000007945 */ /* 0x000fe20003800200 */
[----:B------:R-:W-:-:S07]  /*ca420*/  DSETP.NEU.AND P1, PT, R52, 1, PT ;  /* 0x3ff000003400742a */ /* 0x000fce0003f2d000 */
        /* <DEDUP_REMOVED lines=10> */
[----:B------:R-:W-:Y:S01]  /*ca4d0*/  IMAD.MOV.U32 R10, RZ, RZ, R98 ;  /* 0x000000ffff0a7224 */ /* 0x000fe200078e0062 */
[----:B------:R-:W-:-:S06]  /*ca4e0*/  MOV R11, R99 ;  /* 0x00000063000b7202 */ /* 0x000fcc0000000f00 */
        /* <DEDUP_REMOVED lines=8> */
.L_x_3440:
[----:B------:R-:W-:Y:S05]  /*ca570*/  BSYNC.RECONVERGENT B0 ;  /* 0x0000000000007941 */ /* 0x000fea0003800200 */
.L_x_3439:
        /* <DEDUP_REMOVED lines=20> */
.L_x_3442:
[----:B------:R-:W-:Y:S05]  /*ca6c0*/  BSYNC.RECONVERGENT B0 ;  /* 0x0000000000007941 */ /* 0x000fea0003800200 */
.L_x_3441:
[----:B------:R-:W-:Y:S01]  /*ca6d0*/  DMUL R54, R36, -R54 ;  /* 0x8000003624367228 */ /* 0x000fe20000000000 */
[----:B------:R-:W-:Y:S01]  /*ca6e0*/  IMAD.MOV.U32 R32, RZ, RZ, 0x652b82fe ;  /* 0x652b82feff207424 */ /* 0x000fe200078e00ff */
[----:B------:R-:W-:Y:S01]  /*ca6f0*/  MOV R33, 0x3ff71547 ;  /* 0x3ff7154700217802 */ /* 0x000fe20000000f00 */
[----:B------:R-:W-:Y:S01]  /*ca700*/  UMOV UR4, 0xfefa39ef ;  /* 0xfefa39ef00047882 */ /* 0x000fe20000000000 */
[----:B------:R-:W-:Y:S01]  /*ca710*/  UMOV UR5, 0x3fe62e42 ;  /* 0x3fe62e4200057882 */ /* 0x000fe20000000000 */
[----:B------:R-:W-:Y:S01]  /*ca720*/  IMAD.MOV.U32 R10, RZ, RZ, R50 ;  /* 0x000000ffff0a7224 */ /* 0x000fe200078e0032 */
[----:B------:R-:W-:Y:S01]  /*ca730*/  MOV R11, R51 ;  /* 0x00000033000b7202 */ /* 0x000fe20000000f00 */
[----:B------:R-:W-:Y:S01]  /*ca740*/  BSSY.RECONVERGENT B0, `(.L_x_3443) ;  /* 0x000003e000007945 */ /* 0x000fe20003800200 */
[----:B------:R-:W-:Y:S02]  /*ca750*/  DFMA R32, R54, R32, 6.75539944105574400000e+15 ;  /* 0x433800003620742b */ /* 0x000fe40000000020 */
[----:B------:R-:W-:-:S02]  /*ca760*/  FSETP.GEU.AND P0, PT, |R55|, 4.1917929649353027344, PT ;  /* 0x4086232b3700780b */ /* 0x000fc40003f0e200 */
[----:B------:R-:W-:-:S04]  /*ca770*/  DMUL R10, R10, 3 ;  /* 0x400800000a0a7828 */ /* 0x000fc80000000000 */
[----:B------:R-:W-:-:S04]  /*ca780*/  DADD R2, R32, -6.75539944105574400000e+15 ;  /* 0xc338000020027429 */ /* 0x000fc80000000000 */
[----:B------:R-:W-:Y:S01]  /*ca790*/  DMUL R52, R126, R10 ;  /* 0x0000000a7e347228 */ /* 0x000fe20000000000 */
[----:B------:R-:W-:-:S03]  /*ca7a0*/  IMAD.MOV.U32 R10, RZ, RZ, 0x1 ;  /* 0x00000001ff0a7424 */ /* 0x000fc600078e00ff */
        /* <DEDUP_REMOVED lines=55> */
.L_x_3444:
[----:B------:R-:W-:Y:S05]  /*cab20*/  BSYNC.RECONVERGENT B0 ;  /* 0x0000000000007941 */ /* 0x000fea0003800200 */
.L_x_3443:
[----:B------:R-:W-:Y:S01]  /*cab30*/  IMAD.MOV.U32 R6, RZ, RZ, R24 ;  /* 0x000000ffff067224 */ /* 0x000fe200078e0018 */
[----:B------:R-:W-:Y:S01]  /*cab40*/  MOV R7, R25 ;  /* 0x0000001900077202 */ /* 0x000fe20000000f00 */
[----:B------:R-:W-:Y:S01]  /*cab50*/  UMOV UR4, 0xac30d1b7 ;  /* 0xac30d1b700047882 */ /* 0x000fe20000000000 */
        /* <DEDUP_REMOVED lines=25> */
.L_x_3446:
[----:B------:R-:W-:Y:S05]  /*cacf0*/  BSYNC.RECONVERGENT B0 ;  /* 0x0000000000007941 */ /* 0x000fea0003800200 */
.L_x_3445:
[----:B------:R-:W-:Y:S01]  /*cad00*/  DFMA R116, R4, R70, R116 ;  /* 0x000000460474722b */ /* 0x000fe20000000074 */
[----:B------:R-:W-:Y:S10]  /*cad10*/  BRA `(.L_x_3447) ;  /* 0x000000cc00787947 */ /* 0x000ff40003800000 */
.L_x_3219:
        /* <DEDUP_REMOVED lines=8> */
.L_x_3448:
        /* <DEDUP_REMOVED lines=19> */
.L_x_3450:
[----:B------:R-:W-:Y:S05]  /*caed0*/  BSYNC.RECONVERGENT B0 ;  /* 0x0000000000007941 */ /* 0x000fea0003800200 */
.L_x_3449:
        /* <DEDUP_REMOVED lines=11> */
.L_x_3452:
[----:B------:R-:W-:Y:S05]  /*caf90*/  BSYNC.RECONVERGENT B0 ;  /* 0x0000000000007941 */ /* 0x000fea0003800200 */
.L_x_3451:
[----:B------:R-:W-:Y:S01]  /*cafa0*/  IMAD.MOV.U32 R2, RZ, RZ, 0x55555555 ;  /* 0x55555555ff027424 */ /* 0x000fe200078e00ff */
[----:B------:R-:W-:Y:S01]  /*cafb0*/  DSETP.NEU.AND P1, PT, R36, RZ, PT ;  /* 0x000000ff2400722a */ /* 0x000fe20003f2d000 */
[----:B------:R-:W-:Y:S01]  /*cafc0*/  IMAD.MOV.U32 R3, RZ, RZ, 0x3fc55555 ;  /* 0x3fc55555ff037424 */ /* 0x000fe200078e00ff */
[----:B------:R-:W-:Y:S01]  /*cafd0*/  LOP3.LUT R27, R27, 0xfffffffb, RZ, 0xc0, !PT ;  /* 0xfffffffb1b1b7812 */ /* 0x000fe200078ec0ff */
[----:B------:R-:W-:Y:S04]  /*cafe0*/  BSSY.RECONVERGENT B0, `(.L_x_3453) ;  /* 0x000000c000007945 */ /* 0x000fe80003800200 */
[----:B------:R-:W-:-:S07]  /*caff0*/  DADD R4, R16, R2 ;  /* 0x0000000010047229 */ /* 0x000fce0000000002 */
[----:B------:R-:W-:-:S03]  /*cb000*/  @P1 LOP3.LUT R27, R27, 0x4, RZ, 0xfc, !PT ;  /* 0x000000041b1b1812 */ /* 0x000fc600078efcff */
        /* <DEDUP_REMOVED lines=9> */
.L_x_3454:
[----:B------:R-:W-:Y:S05]  /*cb0a0*/  BSYNC.RECONVERGENT B0 ;  /* 0x0000000000007941 */ /* 0x000fea0003800200 */
.L_x_3453:
        /* <DEDUP_REMOVED lines=11> */
.L_x_3456:
[----:B------:R-:W-:Y:S05]  /*cb160*/  BSYNC.RECONVERGENT B0 ;  /* 0x0000000000007941 */ /* 0x000fea0003800200 */
.L_x_3455:
        /* <DEDUP_REMOVED lines=27> */
.L_x_3458:
[----:B------:R-:W-:Y:S05]  /*cb320*/  BSYNC.RECONVERGENT B0 ;  /* 0x0000000000007941 */ /* 0x000fea0003800200 */
.L_x_3457:
        /* <DEDUP_REMOVED lines=130> */
.L_x_3459:
        /* <DEDUP_REMOVED lines=17> */
.L_x_3461:
[----:B------:R-:W-:Y:S05]  /*cbc60*/  BSYNC.RECONVERGENT B0 ;  /* 0x0000000000007941 */ /* 0x000fea0003800200 */
.L_x_3460:
        /* <DEDUP_REMOVED lines=17> */
.L_x_3463:
[----:B------:R-:W-:Y:S05]  /*cbd80*/  BSYNC.RECONVERGENT B0 ;  /* 0x0000000000007941 */ /* 0x000fea0003800200 */
.L_x_3462:
        /* <DEDUP_REMOVED lines=14> */
.L_x_3465:
[----:B------:R-:W-:Y:S05]  /*cbe70*/  BSYNC.RECONVERGENT B0 ;  /* 0x0000000000007941 */ /* 0x000fea0003800200 */
.L_x_3464:
        /* <DEDUP_REMOVED lines=16> */
.L_x_3467:
[----:B------:R-:W-:Y:S05]  /*cbf80*/  BSYNC.RECONVERGENT B7 ;  /* 0x0000000000077941 */ /* 0x000fea0003800200 */
.L_x_3466:
        /* <DEDUP_REMOVED lines=69> */
.L_x_3505:
        /* <DEDUP_REMOVED lines=22> */
.L_x_3473:
[----:B------:R-:W-:Y:S05]  /*cc540*/  BSYNC.RECONVERGENT B0 ;  /* 0x0000000000007941 */ /* 0x000fea0003800200 */
.L_x_3472:
        /* <DEDUP_REMOVED lines=29> */
.L_x_3476:
[----:B------:R-:W-:Y:S05]  /*cc720*/  BSYNC.RECONVERGENT B0 ;  /* 0x0000000000007941 */ /* 0x000fea0003800200 */
.L_x_3475:
        /* <DEDUP_REMOVED lines=29> */
.L_x_3478:
[----:B------:R-:W-:Y:S05]  /*cc900*/  BSYNC.RECONVERGENT B0 ;  /* 0x0000000000007941 */ /* 0x000fea0003800200 */
.L_x_3477:
        /* <DEDUP_REMOVED lines=29> */
.L_x_3480:
[----:B------:R-:W-:Y:S05]  /*ccae0*/  BSYNC.RECONVERGENT B0 ;  /* 0x0000000000007941 */ /* 0x000fea0003800200 */
.L_x_3479:
        /* <DEDUP_REMOVED lines=29> */
.L_x_3482:
[----:B------:R-:W-:Y:S05]  /*cccc0*/  BSYNC.RECONVERGENT B0 ;  /* 0x0000000000007941 */ /* 0x000fea0003800200 */
.L_x_3481:
        /* <DEDUP_REMOVED lines=29> */
.L_x_3484:
[----:B------:R-:W-:Y:S05]  /*ccea0*/  BSYNC.RECONVERGENT B0 ;  /* 0x0000000000007941 */ /* 0x000fea0003800200 */
.L_x_3483:
        /* <DEDUP_REMOVED lines=29> */
.L_x_3486:
[----:B------:R-:W-:Y:S05]  /*cd080*/  BSYNC.RECONVERGENT B0 ;  /* 0x0000000000007941 */ /* 0x000fea0003800200 */
.L_x_3485:
        /* <DEDUP_REMOVED lines=29> */
.L_x_3488:
[----:B------:R-:W-:Y:S05]  /*cd260*/  BSYNC.RECONVERGENT B0 ;  /* 0x0000000000007941 */ /* 0x000fea0003800200 */
.L_x_3487:
        /* <DEDUP_REMOVED lines=29> */
.L_x_3490:
[----:B------:R-:W-:Y:S05]  /*cd440*/  BSYNC.RECONVERGENT B0 ;  /* 0x0000000000007941 */ /* 0x000fea0003800200 */
.L_x_3489:
        /* <DEDUP_REMOVED lines=29> */
.L_x_3492:
[----:B------:R-:W-:Y:S05]  /*cd620*/  BSYNC.RECONVERGENT B0 ;  /* 0x0000000000007941 */ /* 0x000fea0003800200 */
.L_x_3491:
        /* <DEDUP_REMOVED lines=29> */
.L_x_3494:
[----:B------:R-:W-:Y:S05]  /*cd800*/  BSYNC.RECONVERGENT B0 ;  /* 0x0000000000007941 */ /* 0x000fea0003800200 */
.L_x_3493:
        /* <DEDUP_REMOVED lines=29> */
.L_x_3496:
[----:B------:R-:W-:Y:S05]  /*cd9e0*/  BSYNC.RECONVERGENT B0 ;  /* 0x0000000000007941 */ /* 0x000fea0003800200 */
.L_x_3495:
        /* <DEDUP_REMOVED lines=29> */
.L_x_3498:
[----:B------:R-:W-:Y:S05]  /*cdbc0*/  BSYNC.RECONVERGENT B0 ;  /* 0x0000000000007941 */ /* 0x000fea0003800200 */
.L_x_3497:
        /* <DEDUP_REMOVED lines=29> */
.L_x_3500:
[----:B------:R-:W-:Y:S05]  /*cdda0*/  BSYNC.RECONVERGENT B0 ;  /* 0x0000000000007941 */ /* 0x000fea0003800200 */
.L_x_3499:
        /* <DEDUP_REMOVED lines=29> */
.L_x_3502:
[----:B------:R-:W-:Y:S05]  /*cdf80*/  BSYNC.RECONVERGENT B0 ;  /* 0x0000000000007941 */ /* 0x000fea0003800200 */
.L_x_3501:
        /* <DEDUP_REMOVED lines=29> */
.L_x_3504:
[----:B------:R-:W-:Y:S05]  /*ce160*/  BSYNC.RECONVERGENT B0 ;  /* 0x0000000000007941 */ /* 0x000fea0003800200 */
.L_x_3503:
        /* <DEDUP_REMOVED lines=18> */
.L_x_3506:
[----:B------:R-:W-:Y:S05]  /*ce290*/  BRA `(.L_x_3507) ;  /* 0x00000008007c7947 */ /* 0x000fea0003800000 */
.L_x_3474:
        /* <DEDUP_REMOVED lines=77> */
.L_x_3509:
[----:B------:R-:W-:Y:S01]  /*ce770*/  IMAD.MOV.U32 R6, RZ, RZ, 0x0 ;  /* 0x00000000ff067424 */ /* 0x000fe200078e00ff */
[----:B------:R-:W-:Y:S01]  /*ce780*/  LOP3.LUT P0, RZ, R33, 0x7fffffff, RZ, 0xc0, !PT ;  /* 0x7fffffff21ff7812 */ /* 0x000fe2000780c0ff */
[----:B------:R-:W-:-:S06]  /*ce790*/  IMAD.MOV.U32 R7, RZ, RZ, 0x7ff00000 ;  /* 0x7ff00000ff077424 */ /* 0x000fcc00078e00ff */
[----:B------:R-:W-:-:S10]  /*ce7a0*/  DFMA R6, R32, R6, +INF ;  /* 0x7ff000002006742b */ /* 0x000fd40000000006 */
[----:B------:R-:W-:Y:S02]  /*ce7b0*/  FSEL R6, R6, RZ, P0 ;  /* 0x000000ff06067208 */ /* 0x000fe40000000000 */
[----:B------:R-:W-:-:S07]  /*ce7c0*/  FSEL R7, R7, -QNAN , P0 ;  /* 0xfff0000007077808 */ /* 0x000fce0000000000 */
.L_x_3510:
[----:B------:R-:W-:Y:S05]  /*ce7d0*/  BSYNC.RECONVERGENT B0 ;  /* 0x0000000000007941 */ /* 0x000fea0003800200 */
.L_x_3508:
        /* <DEDUP_REMOVED lines=62> */
.L_x_3512:
[----:B------:R-:W-:Y:S05]  /*cebc0*/  BSYNC.RECONVERGENT B0 ;  /* 0x0000000000007941 */ /* 0x000fea0003800200 */
.L_x_3511:
[----:B------:R-:W-:Y:S01]  /*cebd0*/  DMUL R60, R60, R2 ;  /* 0x000000023c3c7228 */ /* 0x000fe20000000000 */
[----:B------:R-:W-:Y:S10]  /*cebe0*/  BRA `(.L_x_3507) ;  /* 0x0000000000287947 */ /* 0x000ff40003800000 */
.L_x_3471:
        /* <DEDUP_REMOVED lines=10> */
.L_x_3507:
[----:B------:R-:W-:Y:S05]  /*cec90*/  BSYNC.RECONVERGENT B8 ;  /* 0x0000000000087941 */ /* 0x000fea0003800200 */
.L_x_3470:
[----:B------:R-:W-:Y:S01]  /*ceca0*/  DADD R60, -R60, 1 ;  /* 0x3ff000003c3c7429 */ /* 0x000fe20000000100 */
[----:B------:R-:W-:Y:S10]  /*cecb0*/  BRA `(.L_x_3513) ;  /* 0x00000020001c7947 */ /* 0x000ff40003800000 */
.L_x_3469:
        /* <DEDUP_REMOVED lines=75> */
.L_x_3515:
[----:B------:R-:W-:Y:S05]  /*cf170*/  BSYNC.RECONVERGENT B0 ;  /* 0x0000000000007941 */ /* 0x000fea0003800200 */
.L_x_3514:
        /* <DEDUP_REMOVED lines=9> */
.L_x_3535:
        /* <DEDUP_REMOVED lines=30> */
.L_x_3519:
[----:B------:R-:W-:Y:S05]  /*cf3f0*/  BSYNC.RECONVERGENT B1 ;  /* 0x0000000000017941 */ /* 0x000fea0003800200 */
.L_x_3518:
        /* <DEDUP_REMOVED lines=24> */
.L_x_3521:
[----:B------:R-:W-:Y:S05]  /*cf580*/  BSYNC.RECONVERGENT B1 ;  /* 0x0000000000017941 */ /* 0x000fea0003800200 */
.L_x_3520:
        /* <DEDUP_REMOVED lines=42> */
.L_x_3524:
[----:B------:R-:W-:Y:S05]  /*cf830*/  BSYNC.RECONVERGENT B1 ;  /* 0x0000000000017941 */ /* 0x000fea0003800200 */
.L_x_3523:
        /* <DEDUP_REMOVED lines=24> */
.L_x_3526:
[----:B------:R-:W-:Y:S05]  /*cf9c0*/  BSYNC.RECONVERGENT B1 ;  /* 0x0000000000017941 */ /* 0x000fea0003800200 */
.L_x_3525:
        /* <DEDUP_REMOVED lines=42> */
.L_x_3528:
[----:B------:R-:W-:Y:S05]  /*cfc70*/  BSYNC.RECONVERGENT B1 ;  /* 0x0000000000017941 */ /* 0x000fea0003800200 */
.L_x_3527:
        /* <DEDUP_REMOVED lines=24> */
.L_x_3530:
[----:B------:R-:W-:Y:S05]  /*cfe00*/  BSYNC.RECONVERGENT B1 ;  /* 0x0000000000017941 */ /* 0x000fea0003800200 */
.L_x_3529:
        /* <DEDUP_REMOVED lines=42> */
.L_x_3532:
[----:B------:R-:W-:Y:S05]  /*d00b0*/  BSYNC.RECONVERGENT B1 ;  /* 0x0000000000017941 */ /* 0x000fea0003800200 */
.L_x_3531:
        /* <DEDUP_REMOVED lines=25> */
.L_x_3534:
[----:B------:R-:W-:Y:S05]  /*d0250*/  BSYNC.RECONVERGENT B1 ;  /* 0x0000000000017941 */ /* 0x000fea0003800200 */
.L_x_3533:
        /* <DEDUP_REMOVED lines=14> */
.L_x_3517:
        /* <DEDUP_REMOVED lines=8> */
.L_x_3522:
[----:B------:R-:W-:Y:S05]  /*d03c0*/  BSYNC.RECONVERGENT B8 ;  /* 0x0000000000087941 */ /* 0x000fea0003800200 */
.L_x_3516:
        /* <DEDUP_REMOVED lines=80> */
.L_x_3537:
[----:B------:R-:W-:Y:S01]  /*d08d0*/  IMAD.MOV.U32 R4, RZ, RZ, 0x0 ;  /* 0x00000000ff047424 */ /* 0x000fe200078e00ff */
[----:B------:R-:W-:Y:S01]  /*d08e0*/  LOP3.LUT P0, RZ, R3, 0x7fffffff, RZ, 0xc0, !PT ;  /* 0x7fffffff03ff7812 */ /* 0x000fe2000780c0ff */
[----:B------:R-:W-:-:S06]  /*d08f0*/  IMAD.MOV.U32 R5, RZ, RZ, 0x7ff00000 ;  /* 0x7ff00000ff057424 */ /* 0x000fcc00078e00ff */
[----:B------:R-:W-:-:S10]  /*d0900*/  DFMA R4, R2, R4, +INF ;  /* 0x7ff000000204742b */ /* 0x000fd40000000004 */
[----:B------:R-:W-:Y:S02]  /*d0910*/  FSEL R2, R4, RZ, P0 ;  /* 0x000000ff04027208 */ /* 0x000fe40000000000 */
[----:B------:R-:W-:-:S07]  /*d0920*/  FSEL R3, R5, -QNAN , P0 ;  /* 0xfff0000005037808 */ /* 0x000fce0000000000 */
.L_x_3538:
[----:B------:R-:W-:Y:S05]  /*d0930*/  BSYNC.RECONVERGENT B0 ;  /* 0x0000000000007941 */ /* 0x000fea0003800200 */
.L_x_3536:
        /* <DEDUP_REMOVED lines=61> */
.L_x_3540:
[----:B------:R-:W-:Y:S05]  /*d0d10*/  BSYNC.RECONVERGENT B0 ;  /* 0x0000000000007941 */ /* 0x000fea0003800200 */
.L_x_3539:
[----:B------:R-:W-:-:S11]  /*d0d20*/  DMUL R60, R2, R60 ;  /* 0x0000003c023c7228 */ /* 0x000fd60000000000 */
.L_x_3513:
[----:B------:R-:W-:Y:S05]  /*d0d30*/  BSYNC.RECONVERGENT B7 ;  /* 0x0000000000077941 */ /* 0x000fea0003800200 */
.L_x_3468:
        /* <DEDUP_REMOVED lines=13> */
.L_x_3542:
[----:B------:R-:W-:Y:S05]  /*d0e10*/  BSYNC.RECONVERGENT B0 ;  /* 0x0000000000007941 */ /* 0x000fea0003800200 */
.L_x_3541:
        /* <DEDUP_REMOVED lines=27> */
.L_x_3544:
[----:B------:R-:W-:Y:S05]  /*d0fd0*/  BSYNC.RECONVERGENT B0 ;  /* 0x0000000000007941 */ /* 0x000fea0003800200 */
.L_x_3543:
        /* <DEDUP_REMOVED lines=152> */
.L_x_3545:
[----:B------:R-:W-:Y:S04]  /*d1960*/  BSSY.RECONVERGENT B0, `(.L_x_3546) ;  /* 0x0000007000007945 */ /* 0x000fe80003800200 */
[----:B------:R-:W-:Y:S05]  /*d1970*/  @P0 BRA P1, `(.L_x_3547) ;  /* 0x0000000000140947 */ /* 0x000fea0000800000 */
[----:B------:R-:W-:Y:S01]  /*d1980*/  IMAD.MOV.U32 R13, RZ, RZ, R11 ;  /* 0x000000ffff0d7224 */ /* 0x000fe200078e000b */
[----:B------:R-:W-:Y:S01]  /*d1990*/  MOV R11, 0xd19d0 ;  /* 0x000d19d0000b7802 */ /* 0x000fe20000000f00 */
[----:B------:R-:W-:Y:S02]  /*d19a0*/  IMAD.MOV.U32 R8, RZ, RZ, R96 ;  /* 0x000000ffff087224 */ /* 0x000fe400078e0060 */
[----:B------:R-:W-:-:S07]  /*d19b0*/  IMAD.MOV.U32 R9, RZ, RZ, R97 ;  /* 0x000000ffff097224 */ /* 0x000fce00078e0061 */
[----:B------:R-:W-:Y:S05]  /*d19c0*/  CALL.REL.NOINC `($__internal_1_$__cuda_sm20_div_rn_f64_full) ;  /* 0x00000d6c00547944 */ /* 0x000fea0003c00000 */
.L_x_3547:
[----:B------:R-:W-:Y:S05]  /*d19d0*/  BSYNC.RECONVERGENT B0 ;  /* 0x0000000000007941 */ /* 0x000fea0003800200 */
.L_x_3546:
        /* <DEDUP_REMOVED lines=12> */
.L_x_3549:
[----:B------:R-:W-:Y:S05]  /*d1aa0*/  BSYNC.RECONVERGENT B7 ;  /* 0x0000000000077941 */ /* 0x000fea0003800200 */
.L_x_3548:
        /* <DEDUP_REMOVED lines=69> */
.L_x_3587:
        /* <DEDUP_REMOVED lines=23> */
.L_x_3555:
[----:B------:R-:W-:Y:S05]  /*d2070*/  BSYNC.RECONVERGENT B0 ;  /* 0x0000000000007941 */ /* 0x000fea0003800200 */
.L_x_3554:
        /* <DEDUP_REMOVED lines=30> */
.L_x_3558:
[----:B------:R-:W-:Y:S05]  /*d2260*/  BSYNC.RECONVERGENT B0 ;  /* 0x0000000000007941 */ /* 0x000fea0003800200 */
.L_x_3557:
        /* <DEDUP_REMOVED lines=30> */
.L_x_3560:
[----:B------:R-:W-:Y:S05]  /*d2450*/  BSYNC.RECONVERGENT B0 ;  /* 0x0000000000007941 */ /* 0x000fea0003800200 */
.L_x_3559:
        /* <DEDUP_REMOVED lines=30> */
.L_x_3562:
[----:B------:R-:W-:Y:S05]  /*d2640*/  BSYNC.RECONVERGENT B0 ;  /* 0x0000000000007941 */ /* 0x000fea0003800200 */
.L_x_3561:
        /* <DEDUP_REMOVED lines=30> */
.L_x_3564:
[----:B------:R-:W-:Y:S05]  /*d2830*/  BSYNC.RECONVERGENT B0 ;  /* 0x0000000000007941 */ /* 0x000fea0003800200 */
.L_x_3563:
        /* <DEDUP_REMOVED lines=30> */
.L_x_3566:
[----:B------:R-:W-:Y:S05]  /*d2a20*/  BSYNC.RECONVERGENT B0 ;  /* 0x0000000000007941 */ /* 0x000fea0003800200 */
.L_x_3565:
        /* <DEDUP_REMOVED lines=30> */
.L_x_3568:
[----:B------:R-:W-:Y:S05]  /*d2c10*/  BSYNC.RECONVERGENT B0 ;  /* 0x0000000000007941 */ /* 0x000fea0003800200 */
.L_x_3567:
        /* <DEDUP_REMOVED lines=30> */
.L_x_3570:
[----:B------:R-:W-:Y:S05]  /*d2e00*/  BSYNC.RECONVERGENT B0 ;  /* 0x0000000000007941 */ /* 0x000fea0003800200 */
.L_x_3569:
        /* <DEDUP_REMOVED lines=30> */
.L_x_3572:
[----:B------:R-:W-:Y:S05]  /*d2ff0*/  BSYNC.RECONVERGENT B0 ;  /* 0x0000000000007941 */ /* 0x000fea0003800200 */
.L_x_3571:
        /* <DEDUP_REMOVED lines=30> */
.L_x_3574:
[----:B------:R-:W-:Y:S05]  /*d31e0*/  BSYNC.RECONVERGENT B0 ;  /* 0x0000000000007941 */ /* 0x000fea0003800200 */
.L_x_3573:
        /* <DEDUP_REMOVED lines=30> */
.L_x_3576:
[----:B------:R-:W-:Y:S05]  /*d33d0*/  BSYNC.RECONVERGENT B0 ;  /* 0x0000000000007941 */ /* 0x000fea0003800200 */
.L_x_3575:
        /* <DEDUP_REMOVED lines=30> */
.L_x_3578:
[----:B------:R-:W-:Y:S05]  /*d35c0*/  BSYNC.RECONVERGENT B0 ;  /* 0x0000000000007941 */ /* 0x000fea0003800200 */
.L_x_3577:
        /* <DEDUP_REMOVED lines=30> */
.L_x_3580:
[----:B------:R-:W-:Y:S05]  /*d37b0*/  BSYNC.RECONVERGENT B0 ;  /* 0x0000000000007941 */ /* 0x000fea0003800200 */
.L_x_3579:
        /* <DEDUP_REMOVED lines=30> */
.L_x_3582:
[----:B------:R-:W-:Y:S05]  /*d39a0*/  BSYNC.RECONVERGENT B0 ;  /* 0x0000000000007941 */ /* 0x000fea0003800200 */
.L_x_3581:
        /* <DEDUP_REMOVED lines=30> */
.L_x_3584:
[----:B------:R-:W-:Y:S05]  /*d3b90*/  BSYNC.RECONVERGENT B0 ;  /* 0x0000000000007941 */ /* 0x000fea0003800200 */
.L_x_3583:
        /* <DEDUP_REMOVED lines=30> */
.L_x_3586:
[----:B------:R-:W-:Y:S05]  /*d3d80*/  BSYNC.RECONVERGENT B0 ;  /* 0x0000000000007941 */ /* 0x000fea0003800200 */
.L_x_3585:
        /* <DEDUP_REMOVED lines=18> */
.L_x_3588:
[----:B------:R-:W-:Y:S05]  /*d3eb0*/  BRA `(.L_x_3589) ;  /* 0x0000000800847947 */ /* 0x000fea0003800000 */
.L_x_3556:
        /* <DEDUP_REMOVED lines=80> */
.L_x_3591:
[----:B------:R-:W-:Y:S01]  /*d43c0*/  MOV R8, 0x0 ;  /* 0x0000000000087802 */ /* 0x000fe20000000f00 */
[----:B------:R-:W-:Y:S01]  /*d43d0*/  IMAD.MOV.U32 R9, RZ, RZ, 0x7ff00000 ;  /* 0x7ff00000ff097424 */ /* 0x000fe200078e00ff */
[----:B------:R-:W-:-:S05]  /*d43e0*/  LOP3.LUT P0, RZ, R7, 0x7fffffff, RZ, 0xc0, !PT ;  /* 0x7fffffff07ff7812 */ /* 0x000fca000780c0ff */
[----:B------:R-:W-:-:S10]  /*d43f0*/  DFMA R8, R6, R8, +INF ;  /* 0x7ff000000608742b */ /* 0x000fd40000000008 */
[----:B------:R-:W-:Y:S02]  /*d4400*/  FSEL R6, R8, RZ, P0 ;  /* 0x000000ff08067208 */ /* 0x000fe40000000000 */
[----:B------:R-:W-:-:S07]  /*d4410*/  FSEL R7, R9, -QNAN , P0 ;  /* 0xfff0000009077808 */ /* 0x000fce0000000000 */
.L_x_3592:
[----:B------:R-:W-:Y:S05]  /*d4420*/  BSYNC.RECONVERGENT B0 ;  /* 0x0000000000007941 */ /* 0x000fea0003800200 */
.L_x_3590:
        /* <DEDUP_REMOVED lines=61> */
.L_x_3594:
[----:B------:R-:W-:Y:S05]  /*d4800*/  BSYNC.RECONVERGENT B0 ;  /* 0x0000000000007941 */ /* 0x000fea0003800200 */
.L_x_3593:
[----:B------:R-:W-:Y:S01]  /*d4810*/  DMUL R32, R32, R2 ;  /* 0x0000000220207228 */ /* 0x000fe20000000000 */
[----:B------:R-:W-:Y:S10]  /*d4820*/  BRA `(.L_x_3589) ;  /* 0x0000000000287947 */ /* 0x000ff40003800000 */
.L_x_3553:
        /* <DEDUP_REMOVED lines=10> */
.L_x_3589:
[----:B------:R-:W-:Y:S05]  /*d48d0*/  BSYNC.RECONVERGENT B8 ;  /* 0x0000000000087941 */ /* 0x000fea0003800200 */
.L_x_3552:
[----:B------:R-:W-:Y:S01]  /*d48e0*/  DADD R20, -R32, 1 ;  /* 0x3ff0000020147429 */ /* 0x000fe20000000100 */
[----:B------:R-:W-:Y:S10]  /*d48f0*/  BRA `(.L_x_3595) ;  /* 0x00000020001c7947 */ /* 0x000ff40003800000 */
.L_x_3551:
        /* <DEDUP_REMOVED lines=75> */
.L_x_3597:
[----:B------:R-:W-:Y:S05]  /*d4db0*/  BSYNC.RECONVERGENT B0 ;  /* 0x0000000000007941 */ /* 0x000fea0003800200 */
.L_x_3596:
        /* <DEDUP_REMOVED lines=9> */
.L_x_3617:
        /* <DEDUP_REMOVED lines=30> */
.L_x_3601:
[----:B------:R-:W-:Y:S05]  /*d5030*/  BSYNC.RECONVERGENT B1 ;  /* 0x0000000000017941 */ /* 0x000fea0003800200 */
.L_x_3600:
        /* <DEDUP_REMOVED lines=24> */
.L_x_3603:
[----:B------:R-:W-:Y:S05]  /*d51c0*/  BSYNC.RECONVERGENT B1 ;  /* 0x0000000000017941 */ /* 0x000fea0003800200 */
.L_x_3602:
        /* <DEDUP_REMOVED lines=42> */
.L_x_3606:
[----:B------:R-:W-:Y:S05]  /*d5470*/  BSYNC.RECONVERGENT B1 ;  /* 0x0000000000017941 */ /* 0x000fea0003800200 */
.L_x_3605:
        /* <DEDUP_REMOVED lines=24> */
.L_x_3608:
[----:B------:R-:W-:Y:S05]  /*d5600*/  BSYNC.RECONVERGENT B1 ;  /* 0x0000000000017941 */ /* 0x000fea0003800200 */
.L_x_3607:
        /* <DEDUP_REMOVED lines=42> */
.L_x_3610:
[----:B------:R-:W-:Y:S05]  /*d58b0*/  BSYNC.RECONVERGENT B1 ;  /* 0x0000000000017941 */ /* 0x000fea0003800200 */
.L_x_3609:
        /* <DEDUP_REMOVED lines=24> */
.L_x_3612:
[----:B------:R-:W-:Y:S05]  /*d5a40*/  BSYNC.RECONVERGENT B1 ;  /* 0x0000000000017941 */ /* 0x000fea0003800200 */
.L_x_3611:
        /* <DEDUP_REMOVED lines=42> */
.L_x_3614:
[----:B------:R-:W-:Y:S05]  /*d5cf0*/  BSYNC.RECONVERGENT B1 ;  /* 0x0000000000017941 */ /* 0x000fea0003800200 */
.L_x_3613:
        /* <DEDUP_REMOVED lines=25> */
.L_x_3616:
[----:B------:R-:W-:Y:S05]  /*d5e90*/  BSYNC.RECONVERGENT B1 ;  /* 0x0000000000017941 */ /* 0x000fea0003800200 */
.L_x_3615:
        /* <DEDUP_REMOVED lines=14> */
.L_x_3599:
        /* <DEDUP_REMOVED lines=8> */
.L_x_3604:
[----:B------:R-:W-:Y:S05]  /*d6000*/  BSYNC.RECONVERGENT B8 ;  /* 0x0000000000087941 */ /* 0x000fea0003800200 */
.L_x_3598:
        /* <DEDUP_REMOVED lines=80> */
.L_x_3619:
[----:B------:R-:W-:Y:S01]  /*d6510*/  IMAD.MOV.U32 R4, RZ, RZ, 0x0 ;  /* 0x00000000ff047424 */ /* 0x000fe200078e00ff */
[----:B------:R-:W-:Y:S01]  /*d6520*/  LOP3.LUT P0, RZ, R3, 0x7fffffff, RZ, 0xc0, !PT ;  /* 0x7fffffff03ff7812 */ /* 0x000fe2000780c0ff */
[----:B------:R-:W-:-:S06]  /*d6530*/  IMAD.MOV.U32 R5, RZ, RZ, 0x7ff00000 ;  /* 0x7ff00000ff057424 */ /* 0x000fcc00078e00ff */
[----:B------:R-:W-:-:S10]  /*d6540*/  DFMA R4, R2, R4, +INF ;  /* 0x7ff000000204742b */ /* 0x000fd40000000004 */
[----:B------:R-:W-:Y:S02]  /*d6550*/  FSEL R2, R4, RZ, P0 ;  /* 0x000000ff04027208 */ /* 0x000fe40000000000 */
[----:B------:R-:W-:-:S07]  /*d6560*/  FSEL R3, R5, -QNAN , P0 ;  /* 0xfff0000005037808 */ /* 0x000fce0000000000 */
.L_x_3620:
[----:B------:R-:W-:Y:S05]  /*d6570*/  BSYNC.RECONVERGENT B0 ;  /* 0x0000000000007941 */ /* 0x000fea0003800200 */
.L_x_3618:
        /* <DEDUP_REMOVED lines=61> */
.L_x_3622:
[----:B------:R-:W-:Y:S05]  /*d6950*/  BSYNC.RECONVERGENT B0 ;  /* 0x0000000000007941 */ /* 0x000fea0003800200 */
.L_x_3621:
[----:B------:R-:W-:-:S11]  /*d6960*/  DMUL R20, R20, R70 ;  /* 0x0000004614147228 */ /* 0x000fd60000000000 */
.L_x_3595:
[----:B------:R-:W-:Y:S05]  /*d6970*/  BSYNC.RECONVERGENT B7 ;  /* 0x0000000000077941 */ /* 0x000fea0003800200 */
.L_x_3550:
        /* <DEDUP_REMOVED lines=9> */
.L_x_3623:
        /* <DEDUP_REMOVED lines=15> */
.L_x_3625:
[----:B------:R-:W-:Y:S05]  /*d6b00*/  BSYNC.RECONVERGENT B0 ;  /* 0x0000000000007941 */ /* 0x000fea0003800200 */
.L_x_3624:
        /* <DEDUP_REMOVED lines=9> */
.L_x_3626:
        /* <DEDUP_REMOVED lines=21> */
.L_x_3628:
[----:B------:R-:W-:Y:S05]  /*d6cf0*/  BSYNC.RECONVERGENT B0 ;  /* 0x0000000000007941 */ /* 0x000fea0003800200 */
.L_x_3627:
        /* <DEDUP_REMOVED lines=8> */
.L_x_3629:
        /* <DEDUP_REMOVED lines=15> */
.L_x_3631:
[----:B------:R-:W-:Y:S05]  /*d6e70*/  BSYNC.RECONVERGENT B0 ;  /* 0x0000000000007941 */ /* 0x000fea0003800200 */
.L_x_3630:
        /* <DEDUP_REMOVED lines=11> */
.L_x_3633:
[----:B------:R-:W-:Y:S05]  /*d6f30*/  BSYNC.RECONVERGENT B0 ;  /* 0x0000000000007941 */ /* 0x000fea0003800200 */
.L_x_3632:
[----:B------:R-:W0:Y:S01]  /*d6f40*/  MUFU.RCP64H R7, R3 ;  /* 0x0000000300077308 */ /* 0x000e220000001800 */
[----:B------:R-:W-:Y:S01]  /*d6f50*/  MOV R6, 0x1 ;  /* 0x0000000100067802 */ /* 0x000fe20000000f00 */
[----:B------:R-:W-:Y:S01]  /*d6f60*/  IMAD.MOV.U32 R10, RZ, RZ, 0x55555555 ;  /* 0x55555555ff0a7424 */ /* 0x000fe200078e00ff */
[----:B------:R-:W-:Y:S01]  /*d6f70*/  DMUL R4, R4, 3 ;  /* 0x4008000004047828 */ /* 0x000fe20000000000 */
[----:B------:R-:W-:Y:S01]  /*d6f80*/  IMAD.MOV.U32 R11, RZ, RZ, 0x3fe55555 ;  /* 0x3fe55555ff0b7424 */ /* 0x000fe200078e00ff */
[----:B------:R-:W-:Y:S01]  /*d6f90*/  MOV R33, R99 ;  /* 0x0000006300217202 */ /* 0x000fe20000000f00 */
[----:B------:R-:W-:Y:S01]  /*d6fa0*/  IMAD.MOV.U32 R32, RZ, RZ, R98 ;  /* 0x000000ffff207224 */ /* 0x000fe200078e0062 */
[----:B------:R-:W-:Y:S01]  /*d6fb0*/  BSSY.RECONVERGENT B0, `(.L_x_3634) ;  /* 0x0000014000007945 */ /* 0x000fe20003800200 */
[C---:B------:R-:W-:Y:S02]  /*d6fc0*/  DSETP.NEU.AND P1, PT, R52.reuse, 1, PT ;  /* 0x3ff000003400742a */ /* 0x040fe40003f2d000 */
[----:B------:R-:W-:-:S03]  /*d6fd0*/  DADD R12, R52, R10 ;  /* 0x00000000340c7229 */ /* 0x000fc6000000000a */
[----:B------:R-:W-:Y:S02]  /*d6fe0*/  FSEL R4, R4, RZ, P2 ;  /* 0x000000ff04047208 */ /* 0x000fe40001000000 */
[----:B------:R-:W-:Y:S01]  /*d6ff0*/  FSEL R5, R5, 2.125, P2 ;  /* 0x4008000005057808 */ /* 0x000fe20001000000 */
[----:B0-----:R-:W-:-:S04]  /*d7000*/  DFMA R8, -R2, R6, 1 ;  /* 0x3ff000000208742b */ /* 0x001fc80000000106 */
        /* <DEDUP_REMOVED lines=14> */
.L_x_3635:
[----:B------:R-:W-:Y:S05]  /*d70f0*/  BSYNC.RECONVERGENT B0 ;  /* 0x0000000000007941 */ /* 0x000fea0003800200 */
.L_x_3634:
        /* <DEDUP_REMOVED lines=20> */
.L_x_3637:
[----:B------:R-:W-:Y:S05]  /*d7240*/  BSYNC.RECONVERGENT B0 ;  /* 0x0000000000007941 */ /* 0x000fea0003800200 */
.L_x_3636:
[----:B------:R-:W-:Y:S01]  /*d7250*/  DMUL R54, R36, -R54 ;  /* 0x8000003624367228 */ /* 0x000fe20000000000 */
[----:B------:R-:W-:Y:S01]  /*d7260*/  IMAD.MOV.U32 R10, RZ, RZ, 0x652b82fe ;  /* 0x652b82feff0a7424 */ /* 0x000fe200078e00ff */
[----:B------:R-:W-:Y:S01]  /*d7270*/  MOV R11, 0x3ff71547 ;  /* 0x3ff71547000b7802 */ /* 0x000fe20000000f00 */
[----:B------:R-:W-:Y:S01]  /*d7280*/  UMOV UR4, 0xfefa39ef ;  /* 0xfefa39ef00047882 */ /* 0x000fe20000000000 */
[----:B------:R-:W-:Y:S01]  /*d7290*/  UMOV UR5, 0x3fe62e42 ;  /* 0x3fe62e4200057882 */ /* 0x000fe20000000000 */
[----:B------:R-:W-:Y:S01]  /*d72a0*/  BSSY.RECONVERGENT B0, `(.L_x_3638) ;  /* 0x0000038000007945 */ /* 0x000fe20003800200 */
[----:B------:R-:W-:Y:S02]  /*d72b0*/  DMUL R4, R4, R8 ;  /* 0x0000000804047228 */ /* 0x000fe40000000000 */
[----:B------:R-:W-:Y:S01]  /*d72c0*/  DFMA R10, R54, R10, 6.75539944105574400000e+15 ;  /* 0x43380000360a742b */ /* 0x000fe2000000000a */
[----:B------:R-:W-:Y:S02]  /*d72d0*/  MOV R8, RZ ;  /* 0x000000ff00087202 */ /* 0x000fe40000000f00 */
[----:B------:R-:W-:-:S05]  /*d72e0*/  FSETP.GEU.AND P0, PT, |R55|, 4.1917929649353027344, PT ;  /* 0x4086232b3700780b */ /* 0x000fca0003f0e200 */
        /* <DEDUP_REMOVED lines=51> */
.L_x_3639:
[----:B------:R-:W-:Y:S05]  /*d7620*/  BSYNC.RECONVERGENT B0 ;  /* 0x0000000000007941 */ /* 0x000fea0003800200 */
.L_x_3638:
[----:B------:R-:W-:Y:S01]  /*d7630*/  BSSY.RECONVERGENT B0, `(.L_x_3640) ;  /* 0x0000006000007945 */ /* 0x000fe20003800200 */
[----:B------:R-:W-:Y:S01]  /*d7640*/  IMAD.MOV.U32 R9, RZ, RZ, 0x40240000 ;  /* 0x40240000ff097424 */ /* 0x000fe200078e00ff */
[----:B------:R-:W-:Y:S01]  /*d7650*/  MOV R10, 0xd7690 ;  /* 0x000d7690000a7802 */ /* 0x000fe20000000f00 */
[----:B------:R-:W-:Y:S02]  /*d7660*/  IMAD.MOV.U32 R7, RZ, RZ, RZ ;  /* 0x000000ffff077224 */ /* 0x000fe400078e00ff */
[----:B------:R-:W-:-:S07]  /*d7670*/  IMAD.MOV.U32 R6, RZ, RZ, -0x3fc40000 ;  /* 0xc03c0000ff067424 */ /* 0x000fce00078e00ff */
[----:B------:R-:W-:Y:S05]  /*d7680*/  CALL.REL.NOINC `($_Z23cooling_function_singledddd$__internal_accurate_pow) ;  /* 0x00000d18007c7944 */ /* 0x000fea0003c00000 */
[----:B------:R-:W-:Y:S05]  /*d7690*/  BSYNC.RECONVERGENT B0 ;  /* 0x0000000000007941 */ /* 0x000fea0003800200 */
.L_x_3640:
        /* <DEDUP_REMOVED lines=33> */
[----:B------:R-:W-:Y:S02]  /*d78b0*/  IMAD.MOV.U32 R116, RZ, RZ, R8 ;  /* 0x000000ffff747224 */ /* 0x000fe400078e0008 */
[----:B------:R-:W-:-:S07]  /*d78c0*/  IMAD.MOV.U32 R117, RZ, RZ, R9 ;  /* 0x000000ffff757224 */ /* 0x000fce00078e0009 */
.L_x_3642:
[----:B------:R-:W-:Y:S05]  /*d78d0*/  BSYNC.RECONVERGENT B0 ;  /* 0x0000000000007941 */ /* 0x000fea0003800200 */
.L_x_3641:
[----:B------:R-:W-:Y:S01]  /*d78e0*/  MOV R2, R50 ;  /* 0x0000003200027202 */ /* 0x000fe20000000f00 */
[----:B------:R-:W-:Y:S01]  /*d78f0*/  IMAD.MOV.U32 R3, RZ, RZ, R51 ;  /* 0x000000ffff037224 */ /* 0x000fe200078e0033 */
        /* <DEDUP_REMOVED lines=12> */
[----:B------:R-:W-:Y:S01]  /*d79c0*/  IMAD.MOV.U32 R2, RZ, RZ, R24 ;  /* 0x000000ffff027224 */ /* 0x000fe200078e0018 */
[----:B------:R-:W-:-:S06]  /*d79d0*/  MOV R3, R25 ;  /* 0x0000001900037202 */ /* 0x000fcc0000000f00 */
        /* <DEDUP_REMOVED lines=16> */
.L_x_3644:
[----:B------:R-:W-:Y:S05]  /*d7ae0*/  BSYNC.RECONVERGENT B0 ;  /* 0x0000000000007941 */ /* 0x000fea0003800200 */
.L_x_3643:
[----:B------:R-:W-:-:S11]  /*d7af0*/  DFMA R116, R4, R116, R8 ;  /* 0x000000740474722b */ /* 0x000fd60000000008 */
.L_x_3447:
[----:B------:R-:W-:Y:S05]  /*d7b00*/  BSYNC.RECONVERGENT B6 ;  /* 0x0000000000067941 */ /* 0x000fea0003800200 */
.L_x_3218:
[----:B------:R-:W-:Y:S01]  /*d7b10*/  BSSY.RECONVERGENT B0, `(.L_x_3645) ;  /* 0x0000036000007945 */ /* 0x000fe20003800200 */
[----:B------:R-:W-:Y:S01]  /*d7b20*/  MOV R14, 0x0 ;  /* 0x00000000000e7802 */ /* 0x000fe20000000f00 */
[----:B------:R-:W-:Y:S01]  /*d7b30*/  IMAD.MOV.U32 R15, RZ, RZ, 0x40240000 ;  /* 0x40240000ff0f7424 */ /* 0x000fe200078e00ff */
[----:B------:R-:W-:Y:S01]  /*d7b40*/  MOV R6, R106 ;  /* 0x0000006a00067202 */ /* 0x000fe20000000f00 */
[----:B------:R-:W-:Y:S02]  /*d7b50*/  IMAD.MOV.U32 R20, RZ, RZ, 0x0 ;  /* 0x00000000ff147424 */ /* 0x000fe400078e00ff */
[----:B------:R-:W-:Y:S02]  /*d7b60*/  IMAD.MOV.U32 R21, RZ, RZ, 0x40340000 ;  /* 0x40340000ff157424 */ /* 0x000fe400078e00ff */
[----:B------:R-:W-:Y:S02]  /*d7b70*/  IMAD.MOV.U32 R7, RZ, RZ, R107 ;  /* 0x000000ffff077224 */ /* 0x000fe400078e006b */
[----:B------:R-:W-:-:S02]  /*d7b80*/  IMAD.MOV.U32 R52, RZ, RZ, R108 ;  /* 0x000000ffff347224 */ /* 0x000fc400078e006c */
[----:B------:R-:W-:-:S07]  /*d7b90*/  IMAD.MOV.U32 R53, RZ, RZ, R109 ;  /* 0x000000ffff357224 */ /* 0x000fce00078e006d */
.L_x_3648:
        /* <DEDUP_REMOVED lines=28> */
.L_x_3646:
        /* <DEDUP_REMOVED lines=16> */
.L_x_3647:
[----:B------:R-:W-:Y:S05]  /*d7e60*/  @P1 BRA `(.L_x_3648) ;  /* 0xfffffffc004c1947 */ /* 0x000fea000383ffff */
[----:B------:R-:W-:Y:S05]  /*d7e70*/  BSYNC.RECONVERGENT B0 ;  /* 0x0000000000007941 */ /* 0x000fea0003800200 */
.L_x_3645:
        /* <DEDUP_REMOVED lines=11> */
.L_x_3675:
        /* <DEDUP_REMOVED lines=23> */
.L_x_3651:
[----:B------:R-:W-:Y:S05]  /*d80a0*/  BSYNC.RECONVERGENT B1 ;  /* 0x0000000000017941 */ /* 0x000fea0003800200 */
.L_x_3650:
        /* <DEDUP_REMOVED lines=15> */
.L_x_3652:
        /* <DEDUP_REMOVED lines=32> */
.L_x_3655:
[----:B------:R-:W-:Y:S05]  /*d83a0*/  BSYNC.RECONVERGENT B1 ;  /* 0x0000000000017941 */ /* 0x000fea0003800200 */
.L_x_3654:
        /* <DEDUP_REMOVED lines=12> */
[----:B------:R-:W-:-:S07]  /*d8470*/  IMAD.MOV.U32 R12, RZ, RZ, R52 ;  /* 0x000000ffff0c7224 */ /* 0x000fce00078e0034 */
[----:B------:R-:W-:Y:S05]  /*d8480*/  CALL.REL.NOINC `($_Z23cooling_function_singledddd$_Z7trans_fddddd) ;  /* 0x00000c9000e07944 */ /* 0x000fea0003c00000 */
[----:B------:R-:W-:Y:S05]  /*d8490*/  BSYNC.RECONVERGENT B2 ;  /* 0x0000000000027941 */ /* 0x000fea0003800200 */
.L_x_3656:
        /* <DEDUP_REMOVED lines=32> */
.L_x_3658:
[----:B------:R-:W-:Y:S05]  /*d86a0*/  BSYNC.RECONVERGENT B1 ;  /* 0x0000000000017941 */ /* 0x000fea0003800200 */
.L_x_3657:
        /* <DEDUP_REMOVED lines=15> */
.L_x_3659:
        /* <DEDUP_REMOVED lines=32> */
.L_x_3661:
[----:B------:R-:W-:Y:S05]  /*d89a0*/  BSYNC.RECONVERGENT B1 ;  /* 0x0000000000017941 */ /* 0x000fea0003800200 */
.L_x_3660:
        /* <DEDUP_REMOVED lines=15> */
.L_x_3662:
        /* <DEDUP_REMOVED lines=32> */
.L_x_3664:
[----:B------:R-:W-:Y:S05]  /*d8ca0*/  BSYNC.RECONVERGENT B1 ;  /* 0x0000000000017941 */ /* 0x000fea0003800200 */
.L_x_3663:
        /* <DEDUP_REMOVED lines=15> */
.L_x_3665:
        /* <DEDUP_REMOVED lines=32> */
.L_x_3667:
[----:B------:R-:W-:Y:S05]  /*d8fa0*/  BSYNC.RECONVERGENT B1 ;  /* 0x0000000000017941 */ /* 0x000fea0003800200 */
.L_x_3666:
        /* <DEDUP_REMOVED lines=15> */
.L_x_3668:
        /* <DEDUP_REMOVED lines=32> */
.L_x_3670:
[----:B------:R-:W-:Y:S05]  /*d92a0*/  BSYNC.RECONVERGENT B1 ;  /* 0x0000000000017941 */ /* 0x000fea0003800200 */
.L_x_3669:
        /* <DEDUP_REMOVED lines=15> */
.L_x_3671:
        /* <DEDUP_REMOVED lines=32> */
.L_x_3673:
[----:B------:R-:W-:Y:S05]  /*d95a0*/  BSYNC.RECONVERGENT B1 ;  /* 0x0000000000017941 */ /* 0x000fea0003800200 */
.L_x_3672:
        /* <DEDUP_REMOVED lines=15> */
.L_x_3674:
        /* <DEDUP_REMOVED lines=13> */
.L_x_3653:
[----:B------:R-:W-:Y:S05]  /*d9770*/  BSYNC.RECONVERGENT B0 ;  /* 0x0000000000007941 */ /* 0x000fea0003800200 */
.L_x_3649:
        /* <DEDUP_REMOVED lines=26> */
.L_x_3677:
[----:B------:R-:W-:Y:S05]  /*d9920*/  BSYNC.RECONVERGENT B0 ;  /* 0x0000000000007941 */ /* 0x000fea0003800200 */
.L_x_3676:
        /* <DEDUP_REMOVED lines=79> */
.L_x_3679:
[----:B------:R-:W-:Y:S01]  /*d9e20*/  IMAD.MOV.U32 R4, RZ, RZ, 0x0 ;  /* 0x00000000ff047424 */ /* 0x000fe200078e00ff */
[----:B------:R-:W-:Y:S01]  /*d9e30*/  LOP3.LUT P0, RZ, R3, 0x7fffffff, RZ, 0xc0, !PT ;  /* 0x7fffffff03ff7812 */ /* 0x000fe2000780c0ff */
[----:B------:R-:W-:-:S06]  /*d9e40*/  IMAD.MOV.U32 R5, RZ, RZ, 0x7ff00000 ;  /* 0x7ff00000ff057424 */ /* 0x000fcc00078e00ff */
[----:B------:R-:W-:-:S10]  /*d9e50*/  DFMA R4, R2, R4, +INF ;  /* 0x7ff000000204742b */ /* 0x000fd40000000004 */
[----:B------:R-:W-:Y:S02]  /*d9e60*/  FSEL R2, R4, RZ, P0 ;  /* 0x000000ff04027208 */ /* 0x000fe40000000000 */
[----:B------:R-:W-:-:S07]  /*d9e70*/  FSEL R3, R5, -QNAN , P0 ;  /* 0xfff0000005037808 */ /* 0x000fce0000000000 */
.L_x_3680:
[----:B------:R-:W-:Y:S05]  /*d9e80*/  BSYNC.RECONVERGENT B0 ;  /* 0x0000000000007941 */ /* 0x000fea0003800200 */
.L_x_3678:
        /* <DEDUP_REMOVED lines=22> */
.L_x_3682:
[----:B------:R-:W-:Y:S05]  /*d9ff0*/  BSYNC.RECONVERGENT B0 ;  /* 0x0000000000007941 */ /* 0x000fea0003800200 */
.L_x_3681:
        /* <DEDUP_REMOVED lines=14> */
.L_x_3684:
[----:B------:R-:W-:Y:S05]  /*da0e0*/  BSYNC.RECONVERGENT B6 ;  /* 0x0000000000067941 */ /* 0x000fea0003800200 */
.L_x_3683:
        /* <DEDUP_REMOVED lines=84> */
.L_x_3688:
[----:B------:R-:W-:Y:S01]  /*da630*/  IMAD.MOV.U32 R6, RZ, RZ, 0x0 ;  /* 0x00000000ff067424 */ /* 0x000fe200078e00ff */
[----:B------:R-:W-:Y:S02]  /*da640*/  MOV R7, 0x7ff00000 ;  /* 0x7ff0000000077802 */ /* 0x000fe40000000f00 */
[----:B------:R-:W-:-:S04]  /*da650*/  LOP3.LUT P0, RZ, R5, 0x7fffffff, RZ, 0xc0, !PT ;  /* 0x7fffffff05ff7812 */ /* 0x000fc8000780c0ff */
[----:B------:R-:W-:-:S10]  /*da660*/  DFMA R6, R4, R6, +INF ;  /* 0x7ff000000406742b */ /* 0x000fd40000000006 */
[----:B------:R-:W-:Y:S02]  /*da670*/  FSEL R4, R6, RZ, P0 ;  /* 0x000000ff06047208 */ /* 0x000fe40000000000 */
[----:B------:R-:W-:-:S07]  /*da680*/  FSEL R5, R7, -QNAN , P0 ;  /* 0xfff0000007057808 */ /* 0x000fce0000000000 */
.L_x_3689:
[----:B------:R-:W-:Y:S05]  /*da690*/  BSYNC.RECONVERGENT B0 ;  /* 0x0000000000007941 */ /* 0x000fea0003800200 */
.L_x_3687:
        /* <DEDUP_REMOVED lines=24> */
.L_x_3691:
[----:B------:R-:W-:Y:S05]  /*da820*/  BSYNC.RECONVERGENT B0 ;  /* 0x0000000000007941 */ /* 0x000fea0003800200 */
.L_x_3690:
        /* <DEDUP_REMOVED lines=26> */
[----:B------:R-:W-:Y:S01]  /*da9d0*/  IMAD.MOV.U32 R4, RZ, RZ, R8 ;  /* 0x000000ffff047224 */ /* 0x000fe200078e0008 */
[----:B------:R-:W-:-:S07]  /*da9e0*/  MOV R5, R9 ;  /* 0x0000000900057202 */ /* 0x000fce0000000f00 */
.L_x_3693:
[----:B------:R-:W-:Y:S05]  /*da9f0*/  BSYNC.RECONVERGENT B0 ;  /* 0x0000000000007941 */ /* 0x000fea0003800200 */
.L_x_3692:
        /* <DEDUP_REMOVED lines=24> */
.L_x_3695:
[----:B------:R-:W-:Y:S05]  /*dab80*/  BSYNC.RECONVERGENT B0 ;  /* 0x0000000000007941 */ /* 0x000fea0003800200 */
.L_x_3694:
        /* <DEDUP_REMOVED lines=24> */
[----:B------:R-:W-:Y:S01]  /*dad10*/  IMAD.MOV.U32 R4, RZ, RZ, R8 ;  /* 0x000000ffff047224 */ /* 0x000fe200078e0008 */
[----:B------:R-:W-:-:S07]  /*dad20*/  MOV R5, R9 ;  /* 0x0000000900057202 */ /* 0x000fce0000000f00 */
.L_x_3697:
[----:B------:R-:W-:Y:S05]  /*dad30*/  BSYNC.RECONVERGENT B0 ;  /* 0x0000000000007941 */ /* 0x000fea0003800200 */
.L_x_3696:
        /* <DEDUP_REMOVED lines=24> */
.L_x_3699:
[----:B------:R-:W-:Y:S05]  /*daec0*/  BSYNC.RECONVERGENT B0 ;  /* 0x0000000000007941 */ /* 0x000fea0003800200 */
.L_x_3698:
        /* <DEDUP_REMOVED lines=25> */
.L_x_3701:
[----:B------:R-:W-:Y:S05]  /*db060*/  BSYNC.RECONVERGENT B0 ;  /* 0x0000000000007941 */ /* 0x000fea0003800200 */
.L_x_3700:
[----:B------:R-:W0:Y:S01]  /*db070*/  MUFU.RCP64H R7, R57 ;  /* 0x0000003900077308 */ /* 0x000e220000001800 */
[----:B------:R-:W-:Y:S01]  /*db080*/  MOV R6, 0x1 ;  /* 0x0000000100067802 */ /* 0x000fe20000000f00 */
        /* <DEDUP_REMOVED lines=23> */
.L_x_3703:
[----:B------:R-:W-:Y:S05]  /*db200*/  BSYNC.RECONVERGENT B0 ;  /* 0x0000000000007941 */ /* 0x000fea0003800200 */
.L_x_3702:
        /* <DEDUP_REMOVED lines=8> */
[----:B------:R-:W-:Y:S02]  /*db290*/  @!P0 MOV R0, R5 ;  /* 0x0000000500008202 */ /* 0x000fe40000000f00 */
[----:B------:R-:W-:-:S03]  /*db2a0*/  @!P0 MOV R8, R4 ;  /* 0x0000000400088202 */ /* 0x000fc60000000f00 */
        /* <DEDUP_REMOVED lines=68> */
.L_x_3705:
[----:B------:R-:W-:Y:S01]  /*db6f0*/  IMAD.MOV.U32 R6, RZ, RZ, 0x0 ;  /* 0x00000000ff067424 */ /* 0x000fe200078e00ff */
[----:B------:R-:W-:Y:S01]  /*db700*/  LOP3.LUT P0, RZ, R5, 0x7fffffff, RZ, 0xc0, !PT ;  /* 0x7fffffff05ff7812 */ /* 0x000fe2000780c0ff */
[----:B------:R-:W-:-:S06]  /*db710*/  IMAD.MOV.U32 R7, RZ, RZ, 0x7ff00000 ;  /* 0x7ff00000ff077424 */ /* 0x000fcc00078e00ff */
[----:B------:R-:W-:-:S10]  /*db720*/  DFMA R6, R4, R6, +INF ;  /* 0x7ff000000406742b */ /* 0x000fd40000000006 */
[----:B------:R-:W-:Y:S02]  /*db730*/  FSEL R4, R6, RZ, P0 ;  /* 0x000000ff06047208 */ /* 0x000fe40000000000 */
[----:B------:R-:W-:-:S07]  /*db740*/  FSEL R5, R7, -QNAN , P0 ;  /* 0xfff0000007057808 */ /* 0x000fce0000000000 */
.L_x_3706:
[----:B------:R-:W-:Y:S05]  /*db750*/  BSYNC.RECONVERGENT B0 ;  /* 0x0000000000007941 */ /* 0x000fea0003800200 */
.L_x_3704:
        /* <DEDUP_REMOVED lines=14> */
.L_x_3709:
[----:B------:R-:W-:Y:S05]  /*db840*/  BRA `(.L_x_3708) ;  /* 0x0000005c00287947 */ /* 0x000fea0003800000 */
.L_x_3707:
        /* <DEDUP_REMOVED lines=16> */
.L_x_3711:
[----:B------:R-:W-:Y:S05]  /*db950*/  BSYNC.RECONVERGENT B0 ;  /* 0x0000000000007941 */ /* 0x000fea0003800200 */
.L_x_3710:
[--C-:B------:R-:W-:Y:S01]  /*db960*/  IMAD.MOV.U32 R20, RZ, RZ, R8.reuse ;  /* 0x000000ffff147224 */ /* 0x100fe200078e0008 */
[----:B------:R-:W-:Y:S01]  /*db970*/  MOV R7, R9 ;  /* 0x0000000900077202 */ /* 0x000fe20000000f00 */
[----:B------:R-:W-:Y:S02]  /*db980*/  IMAD.MOV.U32 R21, RZ, RZ, R9 ;  /* 0x000000ffff157224 */ /* 0x000fe400078e0009 */
[----:B------:R-:W-:Y:S02]  /*db990*/  IMAD.MOV.U32 R6, RZ, RZ, R8 ;  /* 0x000000ffff067224 */ /* 0x000fe400078e0008 */
[----:B------:R-:W-:Y:S02]  /*db9a0*/  IMAD.MOV.U32 R0, RZ, RZ, 0x1 ;  /* 0x00000001ff007424 */ /* 0x000fe400078e00ff */
[----:B------:R-:W-:Y:S02]  /*db9b0*/  IMAD.MOV.U32 R32, RZ, RZ, R56 ;  /* 0x000000ffff207224 */ /* 0x000fe400078e0038 */
[----:B------:R-:W-:-:S07]  /*db9c0*/  IMAD.MOV.U32 R33, RZ, RZ, R57 ;  /* 0x000000ffff217224 */ /* 0x000fce00078e0039 */
.L_x_3745:
        /* <DEDUP_REMOVED lines=22> */
.L_x_3713:
[----:B------:R-:W-:Y:S05]  /*dbb30*/  BSYNC.RECONVERGENT B0 ;  /* 0x0000000000007941 */ /* 0x000fea0003800200 */
.L_x_3712:
        /* <DEDUP_REMOVED lines=29> */
.L_x_3716:
[----:B------:R-:W-:Y:S05]  /*dbd10*/  BSYNC.RECONVERGENT B0 ;  /* 0x0000000000007941 */ /* 0x000fea0003800200 */
.L_x_3715:
        /* <DEDUP_REMOVED lines=29> */
.L_x_3718:
[----:B------:R-:W-:Y:S05]  /*dbef0*/  BSYNC.RECONVERGENT B0 ;  /* 0x0000000000007941 */ /* 0x000fea0003800200 */
.L_x_3717:
        /* <DEDUP_REMOVED lines=29> */
.L_x_3720:
[----:B------:R-:W-:Y:S05]  /*dc0d0*/  BSYNC.RECONVERGENT B0 ;  /* 0x0000000000007941 */ /* 0x000fea0003800200 */
.L_x_3719:
        /* <DEDUP_REMOVED lines=29> */
.L_x_3722:
[----:B------:R-:W-:Y:S05]  /*dc2b0*/  BSYNC.RECONVERGENT B0 ;  /* 0x0000000000007941 */ /* 0x000fea0003800200 */
.L_x_3721:
        /* <DEDUP_REMOVED lines=29> */
.L_x_3724:
[----:B------:R-:W-:Y:S05]  /*dc490*/  BSYNC.RECONVERGENT B0 ;  /* 0x0000000000007941 */ /* 0x000fea0003800200 */
.L_x_3723:
        /* <DEDUP_REMOVED lines=29> */
.L_x_3726:
[----:B------:R-:W-:Y:S05]  /*dc670*/  BSYNC.RECONVERGENT B0 ;  /* 0x0000000000007941 */ /* 0x000fea0003800200 */
.L_x_3725:
        /* <DEDUP_REMOVED lines=29> */
.L_x_3728:
[----:B------:R-:W-:Y:S05]  /*dc850*/  BSYNC.RECONVERGENT B0 ;  /* 0x0000000000007941 */ /* 0x000fea0003800200 */
.L_x_3727:
        /* <DEDUP_REMOVED lines=29> */
.L_x_3730:
[----:B------:R-:W-:Y:S05]  /*dca30*/  BSYNC.RECONVERGENT B0 ;  /* 0x0000000000007941 */ /* 0x000fea0003800200 */
.L_x_3729:
        /* <DEDUP_REMOVED lines=29> */
.L_x_3732:
[----:B------:R-:W-:Y:S05]  /*dcc10*/  BSYNC.RECONVERGENT B0 ;  /* 0x0000000000007941 */ /* 0x000fea0003800200 */
.L_x_3731:
        /* <DEDUP_REMOVED lines=29> */
.L_x_3734:
[----:B------:R-:W-:Y:S05]  /*dcdf0*/  BSYNC.RECONVERGENT B0 ;  /* 0x0000000000007941 */ /* 0x000fea0003800200 */
.L_x_3733:
        /* <DEDUP_REMOVED lines=29> */
.L_x_3736:
[----:B------:R-:W-:Y:S05]  /*dcfd0*/  BSYNC.RECONVERGENT B0 ;  /* 0x0000000000007941 */ /* 0x000fea0003800200 */
.L_x_3735:
        /* <DEDUP_REMOVED lines=29> */
.L_x_3738:
[----:B------:R-:W-:Y:S05]  /*dd1b0*/  BSYNC.RECONVERGENT B0 ;  /* 0x0000000000007941 */ /* 0x000fea0003800200 */
.L_x_3737:
        /* <DEDUP_REMOVED lines=29> */
.L_x_3740:
[----:B------:R-:W-:Y:S05]  /*dd390*/  BSYNC.RECONVERGENT B0 ;  /* 0x0000000000007941 */ /* 0x000fea0003800200 */
.L_x_3739:
        /* <DEDUP_REMOVED lines=29> */
.L_x_3742:
[----:B------:R-:W-:Y:S05]  /*dd570*/  BSYNC.RECONVERGENT B0 ;  /* 0x0000000000007941 */ /* 0x000fea0003800200 */
.L_x_3741:
        /* <DEDUP_REMOVED lines=29> */
.L_x_3744:
[----:B------:R-:W-:Y:S05]  /*dd750*/  BSYNC.RECONVERGENT B0 ;  /* 0x0000000000007941 */ /* 0x000fea0003800200 */
.L_x_3743:
        /* <DEDUP_REMOVED lines=18> */
.L_x_3746:
[----:B------:R-:W-:Y:S05]  /*dd880*/  BRA `(.L_x_3708) ;  /* 0x0000003c00187947 */ /* 0x000fea0003800000 */
.L_x_3714:
        /* <DEDUP_REMOVED lines=77> */
.L_x_3748:
[----:B------:R-:W-:Y:S01]  /*ddd60*/  IMAD.MOV.U32 R8, RZ, RZ, 0x0 ;  /* 0x00000000ff087424 */ /* 0x000fe200078e00ff */
[----:B------:R-:W-:Y:S01]  /*ddd70*/  LOP3.LUT P0, RZ, R15, 0x7fffffff, RZ, 0xc0, !PT ;  /* 0x7fffffff0fff7812 */ /* 0x000fe2000780c0ff */
[----:B------:R-:W-:-:S06]  /*ddd80*/  IMAD.MOV.U32 R9, RZ, RZ, 0x7ff00000 ;  /* 0x7ff00000ff097424 */ /* 0x000fcc00078e00ff */
[----:B------:R-:W-:-:S10]  /*ddd90*/  DFMA R8, R14, R8, +INF ;  /* 0x7ff000000e08742b */ /* 0x000fd40000000008 */
[----:B------:R-:W-:Y:S02]  /*ddda0*/  FSEL R8, R8, RZ, P0 ;  /* 0x000000ff08087208 */ /* 0x000fe40000000000 */
[----:B------:R-:W-:-:S07]  /*dddb0*/  FSEL R9, R9, -QNAN , P0 ;  /* 0xfff0000009097808 */ /* 0x000fce0000000000 */
.L_x_3749:
[----:B------:R-:W-:Y:S05]  /*dddc0*/  BSYNC.RECONVERGENT B0 ;  /* 0x0000000000007941 */ /* 0x000fea0003800200 */
.L_x_3747:
        /* <DEDUP_REMOVED lines=62> */
.L_x_3751:
[----:B------:R-:W-:Y:S05]  /*de1b0*/  BSYNC.RECONVERGENT B0 ;  /* 0x0000000000007941 */ /* 0x000fea0003800200 */
.L_x_3750:
[----:B------:R-:W-:Y:S01]  /*de1c0*/  DMUL R60, R60, R6 ;  /* 0x000000063c3c7228 */ /* 0x000fe20000000000 */
[----:B------:R-:W-:Y:S10]  /*de1d0*/  BRA `(.L_x_3708) ;  /* 0x0000003000c47947 */ /* 0x000ff40003800000 */
.L_x_3686:
        /* <DEDUP_REMOVED lines=80> */
.L_x_3753:
[----:B------:R-:W-:Y:S01]  /*de6e0*/  IMAD.MOV.U32 R4, RZ, RZ, 0x0 ;  /* 0x00000000ff047424 */ /* 0x000fe200078e00ff */
[----:B------:R-:W-:Y:S01]  /*de6f0*/  LOP3.LUT P0, RZ, R3, 0x7fffffff, RZ, 0xc0, !PT ;  /* 0x7fffffff03ff7812 */ /* 0x000fe2000780c0ff */
[----:B------:R-:W-:-:S06]  /*de700*/  IMAD.MOV.U32 R5, RZ, RZ, 0x7ff00000 ;  /* 0x7ff00000ff057424 */ /* 0x000fcc00078e00ff */
[----:B------:R-:W-:-:S10]  /*de710*/  DFMA R4, R2, R4, +INF ;  /* 0x7ff000000204742b */ /* 0x000fd40000000004 */
[----:B------:R-:W-:Y:S02]  /*de720*/  FSEL R70, R4, RZ, P0 ;  /* 0x000000ff04467208 */ /* 0x000fe40000000000 */
[----:B------:R-:W-:-:S07]  /*de730*/  FSEL R71, R5, -QNAN , P0 ;  /* 0xfff0000005477808 */ /* 0x000fce0000000000 */
.L_x_3754:
[----:B------:R-:W-:Y:S05]  /*de740*/  BSYNC.RECONVERGENT B0 ;  /* 0x0000000000007941 */ /* 0x000fea0003800200 */
.L_x_3752:
        /* <DEDUP_REMOVED lines=24> */
.L_x_3756:
[----:B------:R-:W-:Y:S05]  /*de8d0*/  BSYNC.RECONVERGENT B0 ;  /* 0x0000000000007941 */ /* 0x000fea0003800200 */
.L_x_3755:
        /* <DEDUP_REMOVED lines=28> */
.L_x_3758:
[----:B------:R-:W-:Y:S05]  /*deaa0*/  BSYNC.RECONVERGENT B0 ;  /* 0x0000000000007941 */ /* 0x000fea0003800200 */
.L_x_3757:
        /* <DEDUP_REMOVED lines=24> */
.L_x_3760:
[----:B------:R-:W-:Y:S05]  /*dec30*/  BSYNC.RECONVERGENT B0 ;  /* 0x0000000000007941 */ /* 0x000fea0003800200 */
.L_x_3759:
        /* <DEDUP_REMOVED lines=26> */
.L_x_3762:
[----:B------:R-:W-:Y:S05]  /*dede0*/  BSYNC.RECONVERGENT B0 ;  /* 0x0000000000007941 */ /* 0x000fea0003800200 */
.L_x_3761:
        /* <DEDUP_REMOVED lines=24> */
.L_x_3764:
[----:B------:R-:W-:Y:S05]  /*def70*/  BSYNC.RECONVERGENT B0 ;  /* 0x0000000000007941 */ /* 0x000fea0003800200 */
.L_x_3763:
        /* <DEDUP_REMOVED lines=25> */
.L_x_3766:
[----:B------:R-:W-:Y:S05]  /*df110*/  BSYNC.RECONVERGENT B0 ;  /* 0x0000000000007941 */ /* 0x000fea0003800200 */
.L_x_3765:
        /* <DEDUP_REMOVED lines=25> */
.L_x_3768:
[----:B------:R-:W-:Y:S05]  /*df2b0*/  BSYNC.RECONVERGENT B0 ;  /* 0x0000000000007941 */ /* 0x000fea0003800200 */
.L_x_3767:
        /* <DEDUP_REMOVED lines=78> */
.L_x_3770:
[----:B------:R-:W-:Y:S01]  /*df7a0*/  IMAD.MOV.U32 R4, RZ, RZ, 0x0 ;  /* 0x00000000ff047424 */ /* 0x000fe200078e00ff */
[----:B------:R-:W-:Y:S02]  /*df7b0*/  MOV R5, 0x7ff00000 ;  /* 0x7ff0000000057802 */ /* 0x000fe40000000f00 */
[----:B------:R-:W-:-:S04]  /*df7c0*/  LOP3.LUT P0, RZ, R3, 0x7fffffff, RZ, 0xc0, !PT ;  /* 0x7fffffff03ff7812 */ /* 0x000fc8000780c0ff */
[----:B------:R-:W-:-:S10]  /*df7d0*/  DFMA R4, R2, R4, +INF ;  /* 0x7ff000000204742b */ /* 0x000fd40000000004 */
[----:B------:R-:W-:Y:S02]  /*df7e0*/  FSEL R2, R4, RZ, P0 ;  /* 0x000000ff04027208 */ /* 0x000fe40000000000 */
[----:B------:R-:W-:-:S07]  /*df7f0*/  FSEL R3, R5, -QNAN , P0 ;  /* 0xfff0000005037808 */ /* 0x000fce0000000000 */
.L_x_3771:
[----:B------:R-:W-:Y:S05]  /*df800*/  BSYNC.RECONVERGENT B0 ;  /* 0x0000000000007941 */ /* 0x000fea0003800200 */
.L_x_3769:
[----:B------:R-:W-:Y:S01]  /*df810*/  DFMA R10, R84, R34, 1 ;  /* 0x3ff00000540a742b */ /* 0x000fe20000000022 */
[----:B------:R-:W-:Y:S01]  /*df820*/  BSSY.RECONVERGENT B0, `(.L_x_3772) ;  /* 0x0000014000007945 */ /* 0x000fe20003800200 */
[----:B------:R-:W-:-:S06]  /*df830*/  DADD R70, -R70, R2 ;  /* 0x0000000046467229 */ /* 0x000fcc0000000102 */
[----:B------:R-:W-:-:S06]  /*df840*/  DADD R10, R10, -R56 ;  /* 0x000000000a0a7229 */ /* 0x000fcc0000000838 */
[----:B------:R-:W0:Y:S04]  /*df850*/  MUFU.RCP64H R5, R11 ;  /* 0x0000000b00057308 */ /* 0x000e280000001800 */
[----:B------:R-:W-:Y:S02]  /*df860*/  VIADD R4, R11, 0x300402 ;  /* 0x003004020b047836 */ /* 0x000fe40000000000 */
[----:B------:R-:W-:Y:S02]  /*df870*/  IMAD.MOV.U32 R2, RZ, RZ, R10 ;  /* 0x000000ffff027224 */ /* 0x000fe400078e000a */
[----:B------:R-:W-:Y:S01]  /*df880*/  IMAD.MOV.U32 R3, RZ, RZ, R11 ;  /* 0x000000ffff037224 */ /* 0x000fe200078e000b */
        /* <DEDUP_REMOVED lines=13> */
.L_x_3773:
[----:B------:R-:W-:Y:S05]  /*df960*/  BSYNC.RECONVERGENT B0 ;  /* 0x0000000000007941 */ /* 0x000fea0003800200 */
.L_x_3772:
        /* <DEDUP_REMOVED lines=9> */
.L_x_3793:
        /* <DEDUP_REMOVED lines=30> */
.L_x_3777:
[----:B------:R-:W-:Y:S05]  /*dfbe0*/  BSYNC.RECONVERGENT B1 ;  /* 0x0000000000017941 */ /* 0x000fea0003800200 */
.L_x_3776:
        /* <DEDUP_REMOVED lines=24> */
.L_x_3779:
[----:B------:R-:W-:Y:S05]  /*dfd70*/  BSYNC.RECONVERGENT B1 ;  /* 0x0000000000017941 */ /* 0x000fea0003800200 */
.L_x_3778:
        /* <DEDUP_REMOVED lines=42> */
.L_x_3782:
[----:B------:R-:W-:Y:S05]  /*e0020*/  BSYNC.RECONVERGENT B1 ;  /* 0x0000000000017941 */ /* 0x000fea0003800200 */
.L_x_3781:
        /* <DEDUP_REMOVED lines=24> */
.L_x_3784:
[----:B------:R-:W-:Y:S05]  /*e01b0*/  BSYNC.RECONVERGENT B1 ;  /* 0x0000000000017941 */ /* 0x000fea0003800200 */
.L_x_3783:
        /* <DEDUP_REMOVED lines=42> */
.L_x_3786:
[----:B------:R-:W-:Y:S05]  /*e0460*/  BSYNC.RECONVERGENT B1 ;  /* 0x0000000000017941 */ /* 0x000fea0003800200 */
.L_x_3785:
        /* <DEDUP_REMOVED lines=24> */
.L_x_3788:
[----:B------:R-:W-:Y:S05]  /*e05f0*/  BSYNC.RECONVERGENT B1 ;  /* 0x0000000000017941 */ /* 0x000fea0003800200 */
.L_x_3787:
        /* <DEDUP_REMOVED lines=42> */
.L_x_3790:
[----:B------:R-:W-:Y:S05]  /*e08a0*/  BSYNC.RECONVERGENT B1 ;  /* 0x0000000000017941 */ /* 0x000fea0003800200 */
.L_x_3789:
        /* <DEDUP_REMOVED lines=25> */
.L_x_3792:
[----:B------:R-:W-:Y:S05]  /*e0a40*/  BSYNC.RECONVERGENT B1 ;  /* 0x0000000000017941 */ /* 0x000fea0003800200 */
.L_x_3791:
        /* <DEDUP_REMOVED lines=14> */
.L_x_3775:
        /* <DEDUP_REMOVED lines=8> */
.L_x_3780:
[----:B------:R-:W-:Y:S05]  /*e0bb0*/  BSYNC.RECONVERGENT B7 ;  /* 0x0000000000077941 */ /* 0x000fea0003800200 */
.L_x_3774:
        /* <DEDUP_REMOVED lines=77> */
.L_x_3795:
[----:B------:R-:W-:Y:S01]  /*e1090*/  IMAD.MOV.U32 R2, RZ, RZ, 0x0 ;  /* 0x00000000ff027424 */ /* 0x000fe200078e00ff */
[----:B------:R-:W-:Y:S02]  /*e10a0*/  MOV R3, 0x7ff00000 ;  /* 0x7ff0000000037802 */ /* 0x000fe40000000f00 */
[----:B------:R-:W-:-:S04]  /*e10b0*/  LOP3.LUT P0, RZ, R55, 0x7fffffff, RZ, 0xc0, !PT ;  /* 0x7fffffff37ff7812 */ /* 0x000fc8000780c0ff */
[----:B------:R-:W-:-:S10]  /*e10c0*/  DFMA R2, R54, R2, +INF ;  /* 0x7ff000003602742b */ /* 0x000fd40000000002 */
[----:B------:R-:W-:Y:S02]  /*e10d0*/  FSEL R2, R2, RZ, P0 ;  /* 0x000000ff02027208 */ /* 0x000fe40000000000 */
[----:B------:R-:W-:-:S07]  /*e10e0*/  FSEL R3, R3, -QNAN , P0 ;  /* 0xfff0000003037808 */ /* 0x000fce0000000000 */
.L_x_3796:
[----:B------:R-:W-:Y:S05]  /*e10f0*/  BSYNC.RECONVERGENT B0 ;  /* 0x0000000000007941 */ /* 0x000fea0003800200 */
.L_x_3794:
[----:B------:R-:W-:Y:S01]  /*e1100*/  DMUL R4, R84, R34 ;  /* 0x0000002254047228 */ /* 0x000fe20000000000 */
[----:B------:R-:W-:Y:S01]  /*e1110*/  IMAD.MOV.U32 R6, RZ, RZ, 0x652b82fe ;  /* 0x652b82feff067424 */ /* 0x000fe200078e00ff */
[----:B------:R-:W-:Y:S01]  /*e1120*/  UMOV UR4, 0xfefa39ef ;  /* 0xfefa39ef00047882 */ /* 0x000fe20000000000 */
[----:B------:R-:W-:Y:S01]  /*e1130*/  IMAD.MOV.U32 R7, RZ, RZ, 0x3ff71547 ;  /* 0x3ff71547ff077424 */ /* 0x000fe200078e00ff */
        /* <DEDUP_REMOVED lines=57> */
.L_x_3798:
[----:B------:R-:W-:Y:S05]  /*e14d0*/  BSYNC.RECONVERGENT B0 ;  /* 0x0000000000007941 */ /* 0x000fea0003800200 */
.L_x_3797:
[----:B------:R-:W-:-:S11]  /*e14e0*/  DFMA R60, R2, -R60, 1 ;  /* 0x3ff00000023c742b */ /* 0x000fd6000000083c */
.L_x_3708:
[----:B------:R-:W-:Y:S05]  /*e14f0*/  BSYNC.RECONVERGENT B6 ;  /* 0x0000000000067941 */ /* 0x000fea0003800200 */
.L_x_3685:
        /* <DEDUP_REMOVED lines=13> */
.L_x_3800:
[----:B------:R-:W-:Y:S05]  /*e15d0*/  BSYNC.RECONVERGENT B6 ;  /* 0x0000000000067941 */ /* 0x000fea0003800200 */
.L_x_3799:
[----:B------:R-:W-:Y:S01]  /*e15e0*/  DSETP.GEU.AND P0, PT, R34, R58, PT ;  /* 0x0000003a2200722a */ /* 0x000fe20003f0e000 */
[----:B------:R-:W-:-:S13]  /*e15f0*/  BSSY.RECONVERGENT B6, `(.L_x_3801) ;  /* 0x000073f000067945 */ /* 0x000fda0003800200 */
[----:B------:R-:W-:Y:S05]  /*e1600*/  @P0 BRA `(.L_x_3802) ;  /* 0x00000040002c0947 */ /* 0x000fea0003800000 */
        /* <DEDUP_REMOVED lines=80> */
.L_x_3804:
[----:B------:R-:W-:Y:S01]  /*e1b10*/  IMAD.MOV.U32 R4, RZ, RZ, 0x0 ;  /* 0x00000000ff047424 */ /* 0x000fe200078e00ff */
[----:B------:R-:W-:Y:S01]  /*e1b20*/  LOP3.LUT P0, RZ, R3, 0x7fffffff, RZ, 0xc0, !PT ;  /* 0x7fffffff03ff7812 */ /* 0x000fe2000780c0ff */
[----:B------:R-:W-:-:S06]  /*e1b30*/  IMAD.MOV.U32 R5, RZ, RZ, 0x7ff00000 ;  /* 0x7ff00000ff057424 */ /* 0x000fcc00078e00ff */
[----:B------:R-:W-:-:S10]  /*e1b40*/  DFMA R4, R2, R4, +INF ;  /* 0x7ff000000204742b */ /* 0x000fd40000000004 */
[----:B------:R-:W-:Y:S02]  /*e1b50*/  FSEL R2, R4, RZ, P0 ;  /* 0x000000ff04027208 */ /* 0x000fe40000000000 */
[----:B------:R-:W-:-:S07]  /*e1b60*/  FSEL R3, R5, -QNAN , P0 ;  /* 0xfff0000005037808 */ /* 0x000fce0000000000 */
.L_x_3805:
[----:B------:R-:W-:Y:S05]  /*e1b70*/  BSYNC.RECONVERGENT B0 ;  /* 0x0000000000007941 */ /* 0x000fea0003800200 */
.L_x_3803:
        /* <DEDUP_REMOVED lines=24> */
.L_x_3807:
[----:B------:R-:W-:Y:S05]  /*e1d00*/  BSYNC.RECONVERGENT B0 ;  /* 0x0000000000007941 */ /* 0x000fea0003800200 */
.L_x_3806:
        /* <DEDUP_REMOVED lines=28> */
.L_x_3809:
[----:B------:R-:W-:Y:S05]  /*e1ed0*/  BSYNC.RECONVERGENT B0 ;  /* 0x0000000000007941 */ /* 0x000fea0003800200 */
.L_x_3808:
        /* <DEDUP_REMOVED lines=24> */
.L_x_3811:
[----:B------:R-:W-:Y:S05]  /*e2060*/  BSYNC.RECONVERGENT B0 ;  /* 0x0000000000007941 */ /* 0x000fea0003800200 */
.L_x_3810:
        /* <DEDUP_REMOVED lines=26> */
.L_x_3813:
[----:B------:R-:W-:Y:S05]  /*e2210*/  BSYNC.RECONVERGENT B0 ;  /* 0x0000000000007941 */ /* 0x000fea0003800200 */
.L_x_3812:
        /* <DEDUP_REMOVED lines=24> */
.L_x_3815:
[----:B------:R-:W-:Y:S05]  /*e23a0*/  BSYNC.RECONVERGENT B0 ;  /* 0x0000000000007941 */ /* 0x000fea0003800200 */
.L_x_3814:
        /* <DEDUP_REMOVED lines=25> */
.L_x_3817:
[----:B------:R-:W-:Y:S05]  /*e2540*/  BSYNC.RECONVERGENT B0 ;  /* 0x0000000000007941 */ /* 0x000fea0003800200 */
.L_x_3816:
        /* <DEDUP_REMOVED lines=25> */
.L_x_3819:
[----:B------:R-:W-:Y:S05]  /*e26e0*/  BSYNC.RECONVERGENT B0 ;  /* 0x0000000000007941 */ /* 0x000fea0003800200 */
.L_x_3818:
        /* <DEDUP_REMOVED lines=78> */
.L_x_3821:
[----:B------:R-:W-:Y:S01]  /*e2bd0*/  IMAD.MOV.U32 R6, RZ, RZ, 0x0 ;  /* 0x00000000ff067424 */ /* 0x000fe200078e00ff */
[----:B------:R-:W-:Y:S02]  /*e2be0*/  MOV R7, 0x7ff00000 ;  /* 0x7ff0000000077802 */ /* 0x000fe40000000f00 */
[----:B------:R-:W-:-:S04]  /*e2bf0*/  LOP3.LUT P0, RZ, R5, 0x7fffffff, RZ, 0xc0, !PT ;  /* 0x7fffffff05ff7812 */ /* 0x000fc8000780c0ff */
[----:B------:R-:W-:-:S10]  /*e2c00*/  DFMA R6, R4, R6, +INF ;  /* 0x7ff000000406742b */ /* 0x000fd40000000006 */
[----:B------:R-:W-:Y:S02]  /*e2c10*/  FSEL R4, R6, RZ, P0 ;  /* 0x000000ff06047208 */ /* 0x000fe40000000000 */
[----:B------:R-:W-:-:S07]  /*e2c20*/  FSEL R5, R7, -QNAN , P0 ;  /* 0xfff0000007057808 */ /* 0x000fce0000000000 */
.L_x_3822:
[----:B------:R-:W-:Y:S05]  /*e2c30*/  BSYNC.RECONVERGENT B0 ;  /* 0x0000000000007941 */ /* 0x000fea0003800200 */
.L_x_3820:
        /* <DEDUP_REMOVED lines=13> */
.L_x_3825:
[----:B------:R-:W-:Y:S05]  /*e2d10*/  BRA `(.L_x_3824) ;  /* 0x0000005c00307947 */ /* 0x000fea0003800000 */
.L_x_3823:
        /* <DEDUP_REMOVED lines=16> */
.L_x_3827:
[----:B------:R-:W-:Y:S05]  /*e2e20*/  BSYNC.RECONVERGENT B0 ;  /* 0x0000000000007941 */ /* 0x000fea0003800200 */
.L_x_3826:
[--C-:B------:R-:W-:Y:S01]  /*e2e30*/  IMAD.MOV.U32 R14, RZ, RZ, R8.reuse ;  /* 0x000000ffff0e7224 */ /* 0x100fe200078e0008 */
[----:B------:R-:W-:Y:S01]  /*e2e40*/  MOV R15, R9 ;  /* 0x00000009000f7202 */ /* 0x000fe20000000f00 */
[----:B------:R-:W-:Y:S01]  /*e2e50*/  IMAD.MOV.U32 R6, RZ, RZ, R8 ;  /* 0x000000ffff067224 */ /* 0x000fe200078e0008 */
[----:B------:R-:W-:Y:S01]  /*e2e60*/  MOV R20, R56 ;  /* 0x0000003800147202 */ /* 0x000fe20000000f00 */
[----:B------:R-:W-:Y:S02]  /*e2e70*/  IMAD.MOV.U32 R7, RZ, RZ, R9 ;  /* 0x000000ffff077224 */ /* 0x000fe400078e0009 */
[----:B------:R-:W-:Y:S02]  /*e2e80*/  IMAD.MOV.U32 R0, RZ, RZ, 0x1 ;  /* 0x00000001ff007424 */ /* 0x000fe400078e00ff */
[----:B------:R-:W-:-:S07]  /*e2e90*/  IMAD.MOV.U32 R21, RZ, RZ, R57 ;  /* 0x000000ffff157224 */ /* 0x000fce00078e0039 */
.L_x_3861:
        /* <DEDUP_REMOVED lines=22> */
.L_x_3829:
[----:B------:R-:W-:Y:S05]  /*e3000*/  BSYNC.RECONVERGENT B0 ;  /* 0x0000000000007941 */ /* 0x000fea0003800200 */
.L_x_3828:
        /* <DEDUP_REMOVED lines=29> */
.L_x_3832:
[----:B------:R-:W-:Y:S05]  /*e31e0*/  BSYNC.RECONVERGENT B0 ;  /* 0x0000000000007941 */ /* 0x000fea0003800200 */
.L_x_3831:
        /* <DEDUP_REMOVED lines=29> */
.L_x_3834:
[----:B------:R-:W-:Y:S05]  /*e33c0*/  BSYNC.RECONVERGENT B0 ;  /* 0x0000000000007941 */ /* 0x000fea0003800200 */
.L_x_3833:
        /* <DEDUP_REMOVED lines=29> */
.L_x_3836:
[----:B------:R-:W-:Y:S05]  /*e35a0*/  BSYNC.RECONVERGENT B0 ;  /* 0x0000000000007941 */ /* 0x000fea0003800200 */
.L_x_3835:
        /* <DEDUP_REMOVED lines=29> */
.L_x_3838:
[----:B------:R-:W-:Y:S05]  /*e3780*/  BSYNC.RECONVERGENT B0 ;  /* 0x0000000000007941 */ /* 0x000fea0003800200 */
.L_x_3837:
        /* <DEDUP_REMOVED lines=29> */
.L_x_3840:
[----:B------:R-:W-:Y:S05]  /*e3960*/  BSYNC.RECONVERGENT B0 ;  /* 0x0000000000007941 */ /* 0x000fea0003800200 */
.L_x_3839:
        /* <DEDUP_REMOVED lines=29> */
.L_x_3842:
[----:B------:R-:W-:Y:S05]  /*e3b40*/  BSYNC.RECONVERGENT B0 ;  /* 0x0000000000007941 */ /* 0x000fea0003800200 */
.L_x_3841:
        /* <DEDUP_REMOVED lines=29> */
.L_x_3844:
[----:B------:R-:W-:Y:S05]  /*e3d20*/  BSYNC.RECONVERGENT B0 ;  /* 0x0000000000007941 */ /* 0x000fea0003800200 */
.L_x_3843:
        /* <DEDUP_REMOVED lines=29> */
.L_x_3846:
[----:B------:R-:W-:Y:S05]  /*e3f00*/  BSYNC.RECONVERGENT B0 ;  /* 0x0000000000007941 */ /* 0x000fea0003800200 */
.L_x_3845:
        /* <DEDUP_REMOVED lines=29> */
.L_x_3848:
[----:B------:R-:W-:Y:S05]  /*e40e0*/  BSYNC.RECONVERGENT B0 ;  /* 0x0000000000007941 */ /* 0x000fea0003800200 */
.L_x_3847:
        /* <DEDUP_REMOVED lines=29> */
.L_x_3850:
[----:B------:R-:W-:Y:S05]  /*e42c0*/  BSYNC.RECONVERGENT B0 ;  /* 0x0000000000007941 */ /* 0x000fea0003800200 */
.L_x_3849:
        /* <DEDUP_REMOVED lines=29> */
.L_x_3852:
[----:B------:R-:W-:Y:S05]  /*e44a0*/  BSYNC.RECONVERGENT B0 ;  /* 0x0000000000007941 */ /* 0x000fea0003800200 */
.L_x_3851:
        /* <DEDUP_REMOVED lines=29> */
.L_x_3854:
[----:B------:R-:W-:Y:S05]  /*e4680*/  BSYNC.RECONVERGENT B0 ;  /* 0x0000000000007941 */ /* 0x000fea0003800200 */
.L_x_3853:
        /* <DEDUP_REMOVED lines=29> */
.L_x_3856:
[----:B------:R-:W-:Y:S05]  /*e4860*/  BSYNC.RECONVERGENT B0 ;  /* 0x0000000000007941 */ /* 0x000fea0003800200 */
.L_x_3855:
        /* <DEDUP_REMOVED lines=29> */
.L_x_3858:
[----:B------:R-:W-:Y:S05]  /*e4a40*/  BSYNC.RECONVERGENT B0 ;  /* 0x0000000000007941 */ /* 0x000fea0003800200 */
.L_x_3857:
        /* <DEDUP_REMOVED lines=29> */
.L_x_3860:
[----:B------:R-:W-:Y:S05]  /*e4c20*/  BSYNC.RECONVERGENT B0 ;  /* 0x0000000000007941 */ /* 0x000fea0003800200 */
.L_x_3859:
        /* <DEDUP_REMOVED lines=18> */
.L_x_3862:
[----:B------:R-:W-:Y:S05]  /*e4d50*/  BRA `(.L_x_3824) ;  /* 0x0000003c00207947 */ /* 0x000fea0003800000 */
.L_x_3830:
        /* <DEDUP_REMOVED lines=79> */
.L_x_3864:
[----:B------:R-:W-:Y:S01]  /*e5250*/  IMAD.MOV.U32 R10, RZ, RZ, 0x0 ;  /* 0x00000000ff0a7424 */ /* 0x000fe200078e00ff */
[----:B------:R-:W-:Y:S01]  /*e5260*/  LOP3.LUT P0, RZ, R9, 0x7fffffff, RZ, 0xc0, !PT ;  /* 0x7fffffff09ff7812 */ /* 0x000fe2000780c0ff */
[----:B------:R-:W-:-:S06]  /*e5270*/  IMAD.MOV.U32 R11, RZ, RZ, 0x7ff00000 ;  /* 0x7ff00000ff0b7424 */ /* 0x000fcc00078e00ff */
[----:B------:R-:W-:-:S10]  /*e5280*/  DFMA R10, R8, R10, +INF ;  /* 0x7ff00000080a742b */ /* 0x000fd4000000000a */
[----:B------:R-:W-:Y:S02]  /*e5290*/  FSEL R8, R10, RZ, P0 ;  /* 0x000000ff0a087208 */ /* 0x000fe40000000000 */
[----:B------:R-:W-:-:S07]  /*e52a0*/  FSEL R9, R11, -QNAN , P0 ;  /* 0xfff000000b097808 */ /* 0x000fce0000000000 */
.L_x_3865:
[----:B------:R-:W-:Y:S05]  /*e52b0*/  BSYNC.RECONVERGENT B0 ;  /* 0x0000000000007941 */ /* 0x000fea0003800200 */
.L_x_3863:
[----:B------:R-:W-:Y:S01]  /*e52c0*/  DFMA R8, R56, R8, -R34 ;  /* 0x000000083808722b */ /* 0x000fe20000000822 */
        /* <DEDUP_REMOVED lines=60> */
.L_x_3867:
[----:B------:R-:W-:Y:S05]  /*e5690*/  BSYNC.RECONVERGENT B0 ;  /* 0x0000000000007941 */ /* 0x000fea0003800200 */
.L_x_3866:
[----:B------:R-:W-:Y:S01]  /*e56a0*/  DMUL R54, R54, R6 ;  /* 0x0000000636367228 */ /* 0x000fe20000000000 */
[----:B------:R-:W-:Y:S10]  /*e56b0*/  BRA `(.L_x_3824) ;  /* 0x0000003000c87947 */ /* 0x000ff40003800000 */
.L_x_3802:
        /* <DEDUP_REMOVED lines=80> */
.L_x_3869:
[----:B------:R-:W-:Y:S01]  /*e5bc0*/  IMAD.MOV.U32 R4, RZ, RZ, 0x0 ;  /* 0x00000000ff047424 */ /* 0x000fe200078e00ff */
[----:B------:R-:W-:Y:S01]  /*e5bd0*/  LOP3.LUT P0, RZ, R3, 0x7fffffff, RZ, 0xc0, !PT ;  /* 0x7fffffff03ff7812 */ /* 0x000fe2000780c0ff */
[----:B------:R-:W-:-:S06]  /*e5be0*/  IMAD.MOV.U32 R5, RZ, RZ, 0x7ff00000 ;  /* 0x7ff00000ff057424 */ /* 0x000fcc00078e00ff */
[----:B------:R-:W-:-:S10]  /*e5bf0*/  DFMA R4, R2, R4, +INF ;  /* 0x7ff000000204742b */ /* 0x000fd40000000004 */
[----:B------:R-:W-:Y:S02]  /*e5c00*/  FSEL R4, R4, RZ, P0 ;  /* 0x000000ff04047208 */ /* 0x000fe40000000000 */
[----:B------:R-:W-:-:S07]  /*e5c10*/  FSEL R5, R5, -QNAN , P0 ;  /* 0xfff0000005057808 */ /* 0x000fce0000000000 */
.L_x_3870:
[----:B------:R-:W-:Y:S05]  /*e5c20*/  BSYNC.RECONVERGENT B0 ;  /* 0x0000000000007941 */ /* 0x000fea0003800200 */
.L_x_3868:
        /* <DEDUP_REMOVED lines=24> */
.L_x_3872:
[----:B------:R-:W-:Y:S05]  /*e5db0*/  BSYNC.RECONVERGENT B0 ;  /* 0x0000000000007941 */ /* 0x000fea0003800200 */
.L_x_3871:
        /* <DEDUP_REMOVED lines=28> */
.L_x_3874:
[----:B------:R-:W-:Y:S05]  /*e5f80*/  BSYNC.RECONVERGENT B0 ;  /* 0x0000000000007941 */ /* 0x000fea0003800200 */
.L_x_3873:
        /* <DEDUP_REMOVED lines=24> */
.L_x_3876:
[----:B------:R-:W-:Y:S05]  /*e6110*/  BSYNC.RECONVERGENT B0 ;  /* 0x0000000000007941 */ /* 0x000fea0003800200 */
.L_x_3875:
        /* <DEDUP_REMOVED lines=26> */
.L_x_3878:
[----:B------:R-:W-:Y:S05]  /*e62c0*/  BSYNC.RECONVERGENT B0 ;  /* 0x0000000000007941 */ /* 0x000fea0003800200 */
.L_x_3877:
        /* <DEDUP_REMOVED lines=24> */
.L_x_3880:
[----:B------:R-:W-:Y:S05]  /*e6450*/  BSYNC.RECONVERGENT B0 ;  /* 0x0000000000007941 */ /* 0x000fea0003800200 */
.L_x_3879:
        /* <DEDUP_REMOVED lines=25> */
.L_x_3882:
[----:B------:R-:W-:Y:S05]  /*e65f0*/  BSYNC.RECONVERGENT B0 ;  /* 0x0000000000007941 */ /* 0x000fea0003800200 */
.L_x_3881:
        /* <DEDUP_REMOVED lines=25> */
.L_x_3884:
[----:B------:R-:W-:Y:S05]  /*e6790*/  BSYNC.RECONVERGENT B0 ;  /* 0x0000000000007941 */ /* 0x000fea0003800200 */
.L_x_3883:
        /* <DEDUP_REMOVED lines=78> */
.L_x_3886:
[----:B------:R-:W-:Y:S01]  /*e6c80*/  MOV R6, 0x0 ;  /* 0x0000000000067802 */ /* 0x000fe20000000f00 */
[----:B------:R-:W-:Y:S01]  /*e6c90*/  IMAD.MOV.U32 R7, RZ, RZ, 0x7ff00000 ;  /* 0x7ff00000ff077424 */ /* 0x000fe200078e00ff */
[----:B------:R-:W-:-:S05]  /*e6ca0*/  LOP3.LUT P0, RZ, R3, 0x7fffffff, RZ, 0xc0, !PT ;  /* 0x7fffffff03ff7812 */ /* 0x000fca000780c0ff */
[----:B------:R-:W-:-:S10]  /*e6cb0*/  DFMA R6, R2, R6, +INF ;  /* 0x7ff000000206742b */ /* 0x000fd40000000006 */
[----:B------:R-:W-:Y:S02]  /*e6cc0*/  FSEL R58, R6, RZ, P0 ;  /* 0x000000ff063a7208 */ /* 0x000fe40000000000 */
[----:B------:R-:W-:-:S07]  /*e6cd0*/  FSEL R59, R7, -QNAN , P0 ;  /* 0xfff00000073b7808 */ /* 0x000fce0000000000 */
.L_x_3887:
[----:B------:R-:W-:Y:S05]  /*e6ce0*/  BSYNC.RECONVERGENT B0 ;  /* 0x0000000000007941 */ /* 0x000fea0003800200 */
.L_x_3885:
        /* <DEDUP_REMOVED lines=10> */
[----:B------:R-:W-:Y:S01]  /*e6d90*/  IMAD.MOV.U32 R2, RZ, RZ, R10 ;  /* 0x000000ffff027224 */ /* 0x000fe200078e000a */
[----:B------:R-:W-:-:S06]  /*e6da0*/  MOV R3, R11 ;  /* 0x0000000b00037202 */ /* 0x000fcc0000000f00 */
        /* <DEDUP_REMOVED lines=9> */
.L_x_3889:
[----:B------:R-:W-:Y:S05]  /*e6e40*/  BSYNC.RECONVERGENT B0 ;  /* 0x0000000000007941 */ /* 0x000fea0003800200 */
.L_x_3888:
[----:B------:R-:W-:Y:S01]  /*e6e50*/  BSSY.RECONVERGENT B7, `(.L_x_3890) ;  /* 0x0000124000077945 */ /* 0x000fe20003800200 */
[----:B------:R-:W-:-:S03]  /*e6e60*/  HFMA2 R0, -RZ, RZ, 0, 5.9604644775390625e-08 ;  /* 0x00000001ff007431 */ /* 0x000fc600000001ff */
[----:B------:R-:W-:Y:S01]  /*e6e70*/  BSSY.RELIABLE B0, `(.L_x_3891) ;  /* 0x0000119000007945 */ /* 0x000fe20003800100 */
[----:B------:R-:W-:Y:S01]  /*e6e80*/  MOV R54, R8 ;  /* 0x0000000800367202 */ /* 0x000fe20000000f00 */
[--C-:B------:R-:W-:Y:S02]  /*e6e90*/  IMAD.MOV.U32 R55, RZ, RZ, R9.reuse ;  /* 0x000000ffff377224 */ /* 0x100fe400078e0009 */
[----:B------:R-:W-:Y:S02]  /*e6ea0*/  IMAD.MOV.U32 R4, RZ, RZ, R8 ;  /* 0x000000ffff047224 */ /* 0x000fe400078e0008 */
[----:B------:R-:W-:Y:S02]  /*e6eb0*/  IMAD.MOV.U32 R5, RZ, RZ, R9 ;  /* 0x000000ffff057224 */ /* 0x000fe400078e0009 */
[----:B------:R-:W-:Y:S02]  /*e6ec0*/  IMAD.MOV.U32 R10, RZ, RZ, 0x39a08ce9 ;  /* 0x39a08ce9ff0a7424 */ /* 0x000fe400078e00ff */
[----:B------:R-:W-:-:S07]  /*e6ed0*/  IMAD.MOV.U32 R11, RZ, RZ, 0x46293e59 ;  /* 0x46293e59ff0b7424 */ /* 0x000fce00078e00ff */
.L_x_3909:
        /* <DEDUP_REMOVED lines=30> */
.L_x_3893:
[----:B------:R-:W-:Y:S05]  /*e70c0*/  BSYNC.RECONVERGENT B1 ;  /* 0x0000000000017941 */ /* 0x000fea0003800200 */
.L_x_3892:
        /* <DEDUP_REMOVED lines=24> */
.L_x_3895:
[----:B------:R-:W-:Y:S05]  /*e7250*/  BSYNC.RECONVERGENT B1 ;  /* 0x0000000000017941 */ /* 0x000fea0003800200 */
.L_x_3894:
        /* <DEDUP_REMOVED lines=42> */
.L_x_3898:
[----:B------:R-:W-:Y:S05]  /*e7500*/  BSYNC.RECONVERGENT B1 ;  /* 0x0000000000017941 */ /* 0x000fea0003800200 */
.L_x_3897:
        /* <DEDUP_REMOVED lines=24> */
.L_x_3900:
[----:B------:R-:W-:Y:S05]  /*e7690*/  BSYNC.RECONVERGENT B1 ;  /* 0x0000000000017941 */ /* 0x000fea0003800200 */
.L_x_3899:
        /* <DEDUP_REMOVED lines=42> */
.L_x_3902:
[----:B------:R-:W-:Y:S05]  /*e7940*/  BSYNC.RECONVERGENT B1 ;  /* 0x0000000000017941 */ /* 0x000fea0003800200 */
.L_x_3901:
        /* <DEDUP_REMOVED lines=24> */
.L_x_3904:
[----:B------:R-:W-:Y:S05]  /*e7ad0*/  BSYNC.RECONVERGENT B1 ;  /* 0x0000000000017941 */ /* 0x000fea0003800200 */
.L_x_3903:
        /* <DEDUP_REMOVED lines=42> */
.L_x_3906:
[----:B------:R-:W-:Y:S05]  /*e7d80*/  BSYNC.RECONVERGENT B1 ;  /* 0x0000000000017941 */ /* 0x000fea0003800200 */
.L_x_3905:
        /* <DEDUP_REMOVED lines=25> */
.L_x_3908:
[----:B------:R-:W-:Y:S05]  /*e7f20*/  BSYNC.RECONVERGENT B1 ;  /* 0x0000000000017941 */ /* 0x000fea0003800200 */
.L_x_3907:
        /* <DEDUP_REMOVED lines=14> */
.L_x_3891:
        /* <DEDUP_REMOVED lines=8> */
.L_x_3896:
[----:B------:R-:W-:Y:S05]  /*e8090*/  BSYNC.RECONVERGENT B7 ;  /* 0x0000000000077941 */ /* 0x000fea0003800200 */
.L_x_3890:
        /* <DEDUP_REMOVED lines=79> */
.L_x_3911:
[----:B------:R-:W-:Y:S01]  /*e8590*/  IMAD.MOV.U32 R4, RZ, RZ, 0x0 ;  /* 0x00000000ff047424 */ /* 0x000fe200078e00ff */
[----:B------:R-:W-:Y:S02]  /*e85a0*/  MOV R5, 0x7ff00000 ;  /* 0x7ff0000000057802 */ /* 0x000fe40000000f00 */
[----:B------:R-:W-:-:S04]  /*e85b0*/  LOP3.LUT P0, RZ, R3, 0x7fffffff, RZ, 0xc0, !PT ;  /* 0x7fffffff03ff7812 */ /* 0x000fc8000780c0ff */
[----:B------:R-:W-:-:S10]  /*e85c0*/  DFMA R4, R2, R4, +INF ;  /* 0x7ff000000204742b */ /* 0x000fd40000000004 */
[----:B------:R-:W-:Y:S02]  /*e85d0*/  FSEL R2, R4, RZ, P0 ;  /* 0x000000ff04027208 */ /* 0x000fe40000000000 */
[----:B------:R-:W-:-:S07]  /*e85e0*/  FSEL R3, R5, -QNAN , P0 ;  /* 0xfff0000005037808 */ /* 0x000fce0000000000 */
.L_x_3912:
[----:B------:R-:W-:Y:S05]  /*e85f0*/  BSYNC.RECONVERGENT B0 ;  /* 0x0000000000007941 */ /* 0x000fea0003800200 */
.L_x_3910:
        /* <DEDUP_REMOVED lines=60> */
.L_x_3914:
[----:B------:R-:W-:Y:S05]  /*e89c0*/  BSYNC.RECONVERGENT B0 ;  /* 0x0000000000007941 */ /* 0x000fea0003800200 */
.L_x_3913:
[----:B------:R-:W-:-:S11]  /*e89d0*/  DFMA R54, R2, -R54, 1 ;  /* 0x3ff000000236742b */ /* 0x000fd60000000836 */
.L_x_3824:
[----:B------:R-:W-:Y:S05]  /*e89e0*/  BSYNC.RECONVERGENT B6 ;  /* 0x0000000000067941 */ /* 0x000fea0003800200 */
.L_x_3801:
        /* <DEDUP_REMOVED lines=10> */
[----:B------:R-:W-:Y:S01]  /*e8a90*/  MOV R7, R2 ;  /* 0x0000000200077202 */ /* 0x000fe20000000f00 */
[----:B------:R-:W-:-:S07]  /*e8aa0*/  IMAD.MOV.U32 R6, RZ, RZ, R3 ;  /* 0x000000ffff067224 */ /* 0x000fce00078e0003 */
[----:B------:R-:W-:Y:S05]  /*e8ab0*/  CALL.REL.NOINC `($_Z23cooling_function_singledddd$__internal_accurate_pow) ;  /* 0x00000c0400707944 */ /* 0x000fea0003c00000 */
[----:B------:R-:W-:Y:S05]  /*e8ac0*/  BSYNC.RECONVERGENT B1 ;  /* 0x0000000000017941 */ /* 0x000fea0003800200 */
.L_x_3917:
        /* <DEDUP_REMOVED lines=12> */
[----:B------:R-:W-:Y:S02]  /*e8b90*/  @!P0 ISETP.GE.AND P1, PT, R3, RZ, PT ;  /* 0x000000ff0300820c */ /* 0x000fe40003f26270 */
[----:B------:R-:W-:Y:S02]  /*e8ba0*/  @!P0 MOV R32, RZ ;  /* 0x000000ff00208202 */ /* 0x000fe40000000f00 */
[----:B------:R-:W-:-:S09]  /*e8bb0*/  @!P0 SEL R33, RZ, 0x7ff00000, !P1 ;  /* 0x7ff00000ff218807 */ /* 0x000fd20004800000 */
.L_x_3919:
[----:B------:R-:W-:Y:S05]  /*e8bc0*/  BSYNC.RECONVERGENT B1 ;  /* 0x0000000000017941 */ /* 0x000fea0003800200 */
.L_x_3918:
[----:B------:R-:W-:Y:S02]  /*e8bd0*/  FSEL R2, R32, RZ, P2 ;  /* 0x000000ff20027208 */ /* 0x000fe40001000000 */
[----:B------:R-:W-:-:S06]  /*e8be0*/  FSEL R3, R33, 1.875, P2 ;  /* 0x3ff0000021037808 */ /* 0x000fcc0001000000 */
[----:B------:R-:W-:-:S11]  /*e8bf0*/  DFMA R4, R60, R2, R4 ;  /* 0x000000023c04722b */ /* 0x000fd60000000004 */
.L_x_3916:
[----:B------:R-:W-:Y:S05]  /*e8c00*/  BSYNC.RECONVERGENT B0 ;  /* 0x0000000000007941 */ /* 0x000fea0003800200 */
.L_x_3915:
[----:B------:R-:W-:Y:S01]  /*e8c10*/  IMAD.MOV.U32 R2, RZ, RZ, R46 ;  /* 0x000000ffff027224 */ /* 0x000fe200078e002e */
[----:B------:R-:W-:Y:S01]  /*e8c20*/  DFMA R116, R4, R116, R140 ;  /* 0x000000740474722b */ /* 0x000fe2000000008c */
[----:B------:R-:W-:Y:S01]  /*e8c30*/  IMAD.MOV.U32 R3, RZ, RZ, R47 ;  /* 0x000000ffff037224 */ /* 0x000fe200078e002f */
[----:B------:R-:W-:Y:S01]  /*e8c40*/  UMOV UR4, 0x5bc98409 ;  /* 0x5bc9840900047882 */ /* 0x000fe20000000000 */
[----:B------:R-:W-:Y:S01]  /*e8c50*/  UMOV UR5, 0x3ae9bbd2 ;  /* 0x3ae9bbd200057882 */ /* 0x000fe20000000000 */
[----:B------:R-:W-:Y:S01]  /*e8c60*/  IMAD.MOV.U32 R6, RZ, RZ, R50 ;  /* 0x000000ffff067224 */ /* 0x000fe200078e0032 */
[----:B------:R-:W-:Y:S02]  /*e8c70*/  MOV R7, R51 ;  /* 0x0000003300077202 */ /* 0x000fe40000000f00 */
[----:B------:R-:W-:Y:S01]  /*e8c80*/  DADD R4, R2, R2 ;  /* 0x0000000002047229 */ /* 0x000fe20000000002 */
[----:B------:R-:W-:Y:S01]  /*e8c90*/  MOV R0, 0x0 ;  /* 0x0000000000007802 */ /* 0x000fe20000000f00 */
[----:B------:R-:W-:-:S03]  /*e8ca0*/  DMUL R2, R142, R116 ;  /* 0x000000748e027228 */ /* 0x000fc60000000000 */
[----:B------:R0:W1:Y:S03]  /*e8cb0*/  LDC.64 R8, c[0x4][R0] ;  /* 0x0100000000087b82 */ /* 0x0000660000000a00 */
[----:B------:R-:W-:Y:S01]  /*e8cc0*/  DMUL R4, R4, UR4 ;  /* 0x0000000404047c28 */ /* 0x000fe20008000000 */
[----:B------:R-:W2:Y:S07]  /*e8cd0*/  LDCU.64 UR4, c[0x4][0x90] ;  /* 0x01001200ff0477ac */ /* 0x000eae0008000a00 */
[----:B------:R-:W-:Y:S01]  /*e8ce0*/  DFMA R2, R4, R6, R2 ;  /* 0x000000060402722b */ /* 0x000fe20000000002 */
[----:B------:R-:W-:-:S06]  /*e8cf0*/  IADD3 R6, P0, PT, R130, 0x20, RZ ;  /* 0x0000002082067810 */ /* 0x000fcc0007f1e0ff */
[----:B------:R0:W-:Y:S01]  /*e8d00*/  STL.64 [R1+0x20], R2 ;  /* 0x0000200201007387 */ /* 0x0001e20000100a00 */
[----:B------:R-:W-:Y:S02]  /*e8d10*/  IMAD.X R7, RZ, RZ, R119, P0 ;  /* 0x000000ffff077224 */ /* 0x000fe400000e0677 */
[----:B--2---:R-:W-:Y:S02]  /*e8d20*/  IMAD.U32 R4, RZ, RZ, UR4 ;  /* 0x00000004ff047e24 */ /* 0x004fe4000f8e00ff */
[----:B------:R-:W-:-:S07]  /*e8d30*/  IMAD.U32 R5, RZ, RZ, UR5 ;  /* 0x00000005ff057e24 */ /* 0x000fce000f8e00ff */
[----:B------:R-:W-:-:S07]  /*e8d40*/  LEPC R20, `(.L_x_3920) ;  /* 0x000000001014794e */ /* 0x000fce0000000000 */
[----:B01----:R-:W-:Y:S05]  /*e8d50*/  CALL.ABS.NOINC R8 ;  /* 0x0000000008007343 */ /* 0x003fea0003c00000 */
.L_x_3920:
[----:B------:R-:W0:Y:S01]  /*e8d60*/  MUFU.RCP64H R3, R51 ;  /* 0x0000003300037308 */ /* 0x000e220000001800 */
[----:B------:R-:W-:Y:S01]  /*e8d70*/  MOV R6, R50 ;  /* 0x0000003200067202 */ /* 0x000fe20000000f00 */
[----:B------:R-:W-:Y:S01]  /*e8d80*/  IMAD.MOV.U32 R7, RZ, RZ, R51 ;  /* 0x000000ffff077224 */ /* 0x000fe200078e0033 */
[----:B------:R-:W-:Y:S01]  /*e8d90*/  FSETP.GEU.AND P1, PT, |R111|, 6.5827683646048100446e-37, PT ;  /* 0x036000006f00780b */ /* 0x000fe20003f2e200 */
[----:B------:R-:W-:Y:S01]  /*e8da0*/  IMAD.MOV.U32 R2, RZ, RZ, 0x1 ;  /* 0x00000001ff027424 */ /* 0x000fe200078e00ff */
[----:B------:R-:W-:Y:S05]  /*e8db0*/  BSSY.RECONVERGENT B0, `(.L_x_3921) ;  /* 0x0000016000007945 */ /* 0x000fea0003800200 */
[----:B0-----:R-:W-:-:S08]  /*e8dc0*/  DFMA R4, R2, -R6, 1 ;  /* 0x3ff000000204742b */ /* 0x001fd00000000806 */
[----:B------:R-:W-:-:S08]  /*e8dd0*/  DFMA R4, R4, R4, R4 ;  /* 0x000000040404722b */ /* 0x000fd00000000004 */
[----:B------:R-:W-:-:S08]  /*e8de0*/  DFMA R4, R2, R4, R2 ;  /* 0x000000040204722b */ /* 0x000fd00000000002 */
[----:B------:R-:W-:-:S08]  /*e8df0*/  DFMA R2, R4, -R6, 1 ;  /* 0x3ff000000402742b */ /* 0x000fd00000000806 */
[----:B------:R-:W-:Y:S01]  /*e8e00*/  DFMA R2, R4, R2, R4 ;  /* 0x000000020402722b */ /* 0x000fe20000000004 */
[----:B------:R-:W-:Y:S01]  /*e8e10*/  IMAD.MOV.U32 R4, RZ, RZ, R110 ;  /* 0x000000ffff047224 */ /* 0x000fe200078e006e */
[----:B------:R-:W-:-:S06]  /*e8e20*/  MOV R5, R111 ;  /* 0x0000006f00057202 */ /* 0x000fcc0000000f00 */
        /* <DEDUP_REMOVED lines=14> */
.L_x_3922:
[----:B------:R-:W-:Y:S05]  /*e8f10*/  BSYNC.RECONVERGENT B0 ;  /* 0x0000000000007941 */ /* 0x000fea0003800200 */
.L_x_3921:
        /* <DEDUP_REMOVED lines=9> */
.L_x_3926:
        /* <DEDUP_REMOVED lines=28> */
.L_x_3924:
        /* <DEDUP_REMOVED lines=16> */
.L_x_3925:
[----:B------:R-:W-:Y:S05]  /*e9270*/  @P1 BRA `(.L_x_3926) ;  /* 0xfffffffc004c1947 */ /* 0x000fea000383ffff */
[----:B------:R-:W-:Y:S05]  /*e9280*/  BSYNC.RECONVERGENT B0 ;  /* 0x0000000000007941 */ /* 0x000fea0003800200 */
.L_x_3923:
        /* <DEDUP_REMOVED lines=11> */
.L_x_3953:
        /* <DEDUP_REMOVED lines=23> */
.L_x_3929:
[----:B------:R-:W-:Y:S05]  /*e94b0*/  BSYNC.RECONVERGENT B1 ;  /* 0x0000000000017941 */ /* 0x000fea0003800200 */
.L_x_3928:
        /* <DEDUP_REMOVED lines=15> */
.L_x_3930:
        /* <DEDUP_REMOVED lines=32> */
.L_x_3933:
[----:B------:R-:W-:Y:S05]  /*e97b0*/  BSYNC.RECONVERGENT B1 ;  /* 0x0000000000017941 */ /* 0x000fea0003800200 */
.L_x_3932:
        /* <DEDUP_REMOVED lines=15> */
.L_x_3934:
        /* <DEDUP_REMOVED lines=32> */
.L_x_3936:
[----:B------:R-:W-:Y:S05]  /*e9ab0*/  BSYNC.RECONVERGENT B1 ;  /* 0x0000000000017941 */ /* 0x000fea0003800200 */
.L_x_3935:
        /* <DEDUP_REMOVED lines=15> */
.L_x_3937:
        /* <DEDUP_REMOVED lines=32> */
.L_x_3939:
[----:B------:R-:W-:Y:S05]  /*e9db0*/  BSYNC.RECONVERGENT B1 ;  /* 0x0000000000017941 */ /* 0x000fea0003800200 */
.L_x_3938:
        /* <DEDUP_REMOVED lines=15> */
.L_x_3940:
        /* <DEDUP_REMOVED lines=32> */
.L_x_3942:
[----:B------:R-:W-:Y:S05]  /*ea0b0*/  BSYNC.RECONVERGENT B1 ;  /* 0x0000000000017941 */ /* 0x000fea0003800200 */
.L_x_3941:
        /* <DEDUP_REMOVED lines=15> */
.L_x_3943:
        /* <DEDUP_REMOVED lines=32> */
.L_x_3945:
[----:B------:R-:W-:Y:S05]  /*ea3b0*/  BSYNC.RECONVERGENT B1 ;  /* 0x0000000000017941 */ /* 0x000fea0003800200 */
.L_x_3944:
        /* <DEDUP_REMOVED lines=15> */
.L_x_3946:
        /* <DEDUP_REMOVED lines=32> */
.L_x_3948:
[----:B------:R-:W-:Y:S05]  /*ea6b0*/  BSYNC.RECONVERGENT B1 ;  /* 0x0000000000017941 */ /* 0x000fea0003800200 */
.L_x_3947:
        /* <DEDUP_REMOVED lines=15> */
.L_x_3949:
        /* <DEDUP_REMOVED lines=32> */
.L_x_3951:
[----:B------:R-:W-:Y:S05]  /*ea9b0*/  BSYNC.RECONVERGENT B1 ;  /* 0x0000000000017941 */ /* 0x000fea0003800200 */
.L_x_3950:
        /* <DEDUP_REMOVED lines=15> */
.L_x_3952:
        /* <DEDUP_REMOVED lines=13> */
.L_x_3931:
[----:B------:R-:W-:Y:S05]  /*eab80*/  BSYNC.RECONVERGENT B0 ;  /* 0x0000000000007941 */ /* 0x000fea0003800200 */
.L_x_3927:
        /* <DEDUP_REMOVED lines=23> */
.L_x_3955:
[----:B------:R-:W-:Y:S05]  /*ead00*/  BSYNC.RECONVERGENT B6 ;  /* 0x0000000000067941 */ /* 0x000fea0003800200 */
.L_x_3954:
        /* <DEDUP_REMOVED lines=11> */
.L_x_3958:
        /* <DEDUP_REMOVED lines=19> */
.L_x_3960:
[----:B------:R-:W-:Y:S05]  /*eaef0*/  BSYNC.RECONVERGENT B0 ;  /* 0x0000000000007941 */ /* 0x000fea0003800200 */
.L_x_3959:
        /* <DEDUP_REMOVED lines=71> */
.L_x_3964:
[----:B------:R-:W-:Y:S05]  /*eb370*/  BSYNC.RECONVERGENT B1 ;  /* 0x0000000000017941 */ /* 0x000fea0003800200 */
.L_x_3963:
        /* <DEDUP_REMOVED lines=20> */
.L_x_3968:
[----:B------:R-:W-:Y:S05]  /*eb4c0*/  BSYNC.RECONVERGENT B2 ;  /* 0x0000000000027941 */ /* 0x000fea0003800200 */
.L_x_3967:
        /* <DEDUP_REMOVED lines=14> */
.L_x_3970:
[----:B------:R-:W-:Y:S05]  /*eb5b0*/  BSYNC.RECONVERGENT B2 ;  /* 0x0000000000027941 */ /* 0x000fea0003800200 */
.L_x_3969:
[----:B------:R-:W-:-:S11]  /*eb5c0*/  DMUL R8, R138, R8 ;  /* 0x000000088a087228 */ /* 0x000fd60000000000 */
.L_x_3966:
[----:B------:R-:W-:Y:S05]  /*eb5d0*/  BSYNC.RECONVERGENT B1 ;  /* 0x0000000000017941 */ /* 0x000fea0003800200 */
.L_x_3965:
[----:B------:R-:W-:Y:S01]  /*eb5e0*/  DFMA R4, R8, -R2, R68 ;  /* 0x800000020804722b */ /* 0x000fe20000000044 */
[----:B------:R-:W-:Y:S10]  /*eb5f0*/  BRA `(.L_x_3971) ;  /* 0x0000000000847947 */ /* 0x000ff40003800000 */
.L_x_3962:
        /* <DEDUP_REMOVED lines=16> */
.L_x_3973:
[----:B------:R-:W-:Y:S05]  /*eb700*/  BSYNC.RECONVERGENT B1 ;  /* 0x0000000000017941 */ /* 0x000fea0003800200 */
.L_x_3972:
        /* <DEDUP_REMOVED lines=14> */
.L_x_3975:
[----:B------:R-:W-:Y:S05]  /*eb7f0*/  BSYNC.RECONVERGENT B1 ;  /* 0x0000000000017941 */ /* 0x000fea0003800200 */
.L_x_3974:
[----:B------:R-:W-:-:S11]  /*eb800*/  DMUL R4, R136, R8 ;  /* 0x0000000888047228 */ /* 0x000fd60000000000 */
.L_x_3971:
[----:B------:R-:W-:Y:S05]  /*eb810*/  BSYNC.RECONVERGENT B0 ;  /* 0x0000000000007941 */ /* 0x000fea0003800200 */
.L_x_3961:
        /* <DEDUP_REMOVED lines=72> */
.L_x_3979:
[----:B------:R-:W-:Y:S05]  /*ebca0*/  BSYNC.RECONVERGENT B1 ;  /* 0x0000000000017941 */ /* 0x000fea0003800200 */
.L_x_3978:
        /* <DEDUP_REMOVED lines=20> */
.L_x_3983:
[----:B------:R-:W-:Y:S05]  /*ebdf0*/  BSYNC.RECONVERGENT B2 ;  /* 0x0000000000027941 */ /* 0x000fea0003800200 */
.L_x_3982:
        /* <DEDUP_REMOVED lines=14> */
.L_x_3985:
[----:B------:R-:W-:Y:S05]  /*ebee0*/  BSYNC.RECONVERGENT B2 ;  /* 0x0000000000027941 */ /* 0x000fea0003800200 */
.L_x_3984:
[----:B------:R-:W-:-:S11]  /*ebef0*/  DMUL R8, R134, R8 ;  /* 0x0000000886087228 */ /* 0x000fd60000000000 */
.L_x_3981:
[----:B------:R-:W-:Y:S05]  /*ebf00*/  BSYNC.RECONVERGENT B1 ;  /* 0x0000000000017941 */ /* 0x000fea0003800200 */
.L_x_3980:
[----:B------:R-:W-:Y:S01]  /*ebf10*/  DFMA R8, R8, R2, R38 ;  /* 0x000000020808722b */ /* 0x000fe20000000026 */
[----:B------:R-:W-:Y:S10]  /*ebf20*/  BRA `(.L_x_3986) ;  /* 0x0000000000847947 */ /* 0x000ff40003800000 */
.L_x_3977:
        /* <DEDUP_REMOVED lines=16> */
.L_x_3988:
[----:B------:R-:W-:Y:S05]  /*ec030*/  BSYNC.RECONVERGENT B1 ;  /* 0x0000000000017941 */ /* 0x000fea0003800200 */
.L_x_3987:
        /* <DEDUP_REMOVED lines=14> */
.L_x_3990:
[----:B------:R-:W-:Y:S05]  /*ec120*/  BSYNC.RECONVERGENT B1 ;  /* 0x0000000000017941 */ /* 0x000fea0003800200 */
.L_x_3989:
[----:B------:R-:W-:-:S11]  /*ec130*/  DMUL R8, R132, R8 ;  /* 0x0000000884087228 */ /* 0x000fd60000000000 */
.L_x_3986:
[----:B------:R-:W-:Y:S05]  /*ec140*/  BSYNC.RECONVERGENT B0 ;  /* 0x0000000000007941 */ /* 0x000fea0003800200 */
.L_x_3976:
        /* <DEDUP_REMOVED lines=13> */
.L_x_3992:
[----:B------:R-:W-:Y:S05]  /*ec220*/  BSYNC.RECONVERGENT B0 ;  /* 0x0000000000007941 */ /* 0x000fea0003800200 */
.L_x_3991:
        /* <DEDUP_REMOVED lines=15> */
.L_x_3994:
[----:B------:R-:W-:Y:S05]  /*ec320*/  BSYNC.RECONVERGENT B0 ;  /* 0x0000000000007941 */ /* 0x000fea0003800200 */
.L_x_3993:
[----:B------:R-:W-:Y:S01]  /*ec330*/  BSSY.RECONVERGENT B0, `(.L_x_3995) ;  /* 0x0000005000007945 */ /* 0x000fe20003800200 */
[----:B------:R-:W-:Y:S01]  /*ec340*/  IMAD.MOV.U32 R7, RZ, RZ, RZ ;  /* 0x000000ffff077224 */ /* 0x000fe200078e00ff */
[----:B------:R-:W-:Y:S01]  /*ec350*/  MOV R10, 0xec380 ;  /* 0x000ec380000a7802 */ /* 0x000fe20000000f00 */
[----:B------:R-:W-:-:S07]  /*ec360*/  IMAD.MOV.U32 R6, RZ, RZ, -0x3fc40000 ;  /* 0xc03c0000ff067424 */ /* 0x000fce00078e00ff */
[----:B------:R-:W-:Y:S05]  /*ec370*/  CALL.REL.NOINC `($_Z23cooling_function_singledddd$__internal_accurate_pow) ;  /* 0x00000bcc00407944 */ /* 0x000fea0003c00000 */
[----:B------:R-:W-:Y:S05]  /*ec380*/  BSYNC.RECONVERGENT B0 ;  /* 0x0000000000007941 */ /* 0x000fea0003800200 */
.L_x_3995:
        /* <DEDUP_REMOVED lines=30> */
.L_x_3997:
[----:B------:R-:W-:Y:S05]  /*ec570*/  BSYNC.RECONVERGENT B0 ;  /* 0x0000000000007941 */ /* 0x000fea0003800200 */
.L_x_3996:
        /* <DEDUP_REMOVED lines=14> */
.L_x_3999:
[----:B------:R-:W-:Y:S05]  /*ec660*/  BSYNC.RECONVERGENT B0 ;  /* 0x0000000000007941 */ /* 0x000fea0003800200 */
.L_x_3998:
        /* <DEDUP_REMOVED lines=27> */
.L_x_4001:
[----:B------:R-:W-:Y:S05]  /*ec820*/  BSYNC.RECONVERGENT B0 ;  /* 0x0000000000007941 */ /* 0x000fea0003800200 */
.L_x_4000:
        /* <DEDUP_REMOVED lines=130> */
.L_x_4002:
        /* <DEDUP_REMOVED lines=17> */
.L_x_4004:
[----:B------:R-:W-:Y:S05]  /*ed160*/  BSYNC.RECONVERGENT B0 ;  /* 0x0000000000007941 */ /* 0x000fea0003800200 */
.L_x_4003:
        /* <DEDUP_REMOVED lines=17> */
.L_x_4006:
[----:B------:R-:W-:Y:S05]  /*ed280*/  BSYNC.RECONVERGENT B0 ;  /* 0x0000000000007941 */ /* 0x000fea0003800200 */
.L_x_4005:
        /* <DEDUP_REMOVED lines=14> */
.L_x_4008:
[----:B------:R-:W-:Y:S05]  /*ed370*/  BSYNC.RECONVERGENT B0 ;  /* 0x0000000000007941 */ /* 0x000fea0003800200 */
.L_x_4007:
        /* <DEDUP_REMOVED lines=16> */
.L_x_4010:
[----:B------:R-:W-:Y:S05]  /*ed480*/  BSYNC.RECONVERGENT B7 ;  /* 0x0000000000077941 */ /* 0x000fea0003800200 */
.L_x_4009:
        /* <DEDUP_REMOVED lines=69> */
.L_x_4048:
        /* <DEDUP_REMOVED lines=22> */
.L_x_4016:
[----:B------:R-:W-:Y:S05]  /*eda40*/  BSYNC.RECONVERGENT B0 ;  /* 0x0000000000007941 */ /* 0x000fea0003800200 */
.L_x_4015:
        /* <DEDUP_REMOVED lines=29> */
.L_x_4019:
[----:B------:R-:W-:Y:S05]  /*edc20*/  BSYNC.RECONVERGENT B0 ;  /* 0x0000000000007941 */ /* 0x000fea0003800200 */
.L_x_4018:
        /* <DEDUP_REMOVED lines=29> */
.L_x_4021:
[----:B------:R-:W-:Y:S05]  /*ede00*/  BSYNC.RECONVERGENT B0 ;  /* 0x0000000000007941 */ /* 0x000fea0003800200 */
.L_x_4020:
        /* <DEDUP_REMOVED lines=29> */
.L_x_4023:
[----:B------:R-:W-:Y:S05]  /*edfe0*/  BSYNC.RECONVERGENT B0 ;  /* 0x0000000000007941 */ /* 0x000fea0003800200 */
.L_x_4022:
        /* <DEDUP_REMOVED lines=29> */
.L_x_4025:
[----:B------:R-:W-:Y:S05]  /*ee1c0*/  BSYNC.RECONVERGENT B0 ;  /* 0x0000000000007941 */ /* 0x000fea0003800200 */
.L_x_4024:
        /* <DEDUP_REMOVED lines=29> */
.L_x_4027:
[----:B------:R-:W-:Y:S05]  /*ee3a0*/  BSYNC.RECONVERGENT B0 ;  /* 0x0000000000007941 */ /* 0x000fea0003800200 */
.L_x_4026:
        /* <DEDUP_REMOVED lines=29> */
.L_x_4029:
[----:B------:R-:W-:Y:S05]  /*ee580*/  BSYNC.RECONVERGENT B0 ;  /* 0x0000000000007941 */ /* 0x000fea0003800200 */
.L_x_4028:
        /* <DEDUP_REMOVED lines=29> */
.L_x_4031:
[----:B------:R-:W-:Y:S05]  /*ee760*/  BSYNC.RECONVERGENT B0 ;  /* 0x0000000000007941 */ /* 0x000fea0003800200 */
.L_x_4030:
        /* <DEDUP_REMOVED lines=29> */
.L_x_4033:
[----:B------:R-:W-:Y:S05]  /*ee940*/  BSYNC.RECONVERGENT B0 ;  /* 0x0000000000007941 */ /* 0x000fea0003800200 */
.L_x_4032:
        /* <DEDUP_REMOVED lines=29> */
.L_x_4035:
[----:B------:R-:W-:Y:S05]  /*eeb20*/  BSYNC.RECONVERGENT B0 ;  /* 0x0000000000007941 */ /* 0x000fea0003800200 */
.L_x_4034:
        /* <DEDUP_REMOVED lines=29> */
.L_x_4037:
[----:B------:R-:W-:Y:S05]  /*eed00*/  BSYNC.RECONVERGENT B0 ;  /* 0x0000000000007941 */ /* 0x000fea0003800200 */
.L_x_4036:
        /* <DEDUP_REMOVED lines=29> */
.L_x_4039:
[----:B------:R-:W-:Y:S05]  /*eeee0*/  BSYNC.RECONVERGENT B0 ;  /* 0x0000000000007941 */ /* 0x000fea0003800200 */
.L_x_4038:
        /* <DEDUP_REMOVED lines=29> */
.L_x_4041:
[----:B------:R-:W-:Y:S05]  /*ef0c0*/  BSYNC.RECONVERGENT B0 ;  /* 0x0000000000007941 */ /* 0x000fea0003800200 */
.L_x_4040:
        /* <DEDUP_REMOVED lines=29> */
.L_x_4043:
[----:B------:R-:W-:Y:S05]  /*ef2a0*/  BSYNC.RECONVERGENT B0 ;  /* 0x0000000000007941 */ /* 0x000fea0003800200 */
.L_x_4042:
        /* <DEDUP_REMOVED lines=29> */
.L_x_4045:
[----:B------:R-:W-:Y:S05]  /*ef480*/  BSYNC.RECONVERGENT B0 ;  /* 0x0000000000007941 */ /* 0x000fea0003800200 */
.L_x_4044:
        /* <DEDUP_REMOVED lines=29> */
.L_x_4047:
[----:B------:R-:W-:Y:S05]  /*ef660*/  BSYNC.RECONVERGENT B0 ;  /* 0x0000000000007941 */ /* 0x000fea0003800200 */
.L_x_4046:
        /* <DEDUP_REMOVED lines=18> */
.L_x_4049:
[----:B------:R-:W-:Y:S05]  /*ef790*/  BRA `(.L_x_4050) ;  /* 0x00000008007c7947 */ /* 0x000fea0003800000 */
.L_x_4017:
        /* <DEDUP_REMOVED lines=77> */
.L_x_4052:
[----:B------:R-:W-:Y:S01]  /*efc70*/  IMAD.MOV.U32 R6, RZ, RZ, 0x0 ;  /* 0x00000000ff067424 */ /* 0x000fe200078e00ff */
[----:B------:R-:W-:Y:S01]  /*efc80*/  LOP3.LUT P0, RZ, R33, 0x7fffffff, RZ, 0xc0, !PT ;  /* 0x7fffffff21ff7812 */ /* 0x000fe2000780c0ff */
[----:B------:R-:W-:-:S06]  /*efc90*/  IMAD.MOV.U32 R7, RZ, RZ, 0x7ff00000 ;  /* 0x7ff00000ff077424 */ /* 0x000fcc00078e00ff */
[----:B------:R-:W-:-:S10]  /*efca0*/  DFMA R6, R32, R6, +INF ;  /* 0x7ff000002006742b */ /* 0x000fd40000000006 */
[----:B------:R-:W-:Y:S02]  /*efcb0*/  FSEL R6, R6, RZ, P0 ;  /* 0x000000ff06067208 */ /* 0x000fe40000000000 */
[----:B------:R-:W-:-:S07]  /*efcc0*/  FSEL R7, R7, -QNAN , P0 ;  /* 0xfff0000007077808 */ /* 0x000fce0000000000 */
.L_x_4053:
[----:B------:R-:W-:Y:S05]  /*efcd0*/  BSYNC.RECONVERGENT B0 ;  /* 0x0000000000007941 */ /* 0x000fea0003800200 */
.L_x_4051:
        /* <DEDUP_REMOVED lines=62> */
.L_x_4055:
[----:B------:R-:W-:Y:S05]  /*f00c0*/  BSYNC.RECONVERGENT B0 ;  /* 0x0000000000007941 */ /* 0x000fea0003800200 */
.L_x_4054:
[----:B------:R-:W-:Y:S01]  /*f00d0*/  DMUL R58, R58, R2 ;  /* 0x000000023a3a7228 */ /* 0x000fe20000000000 */
[----:B------:R-:W-:Y:S10]  /*f00e0*/  BRA `(.L_x_4050) ;  /* 0x0000000000287947 */ /* 0x000ff40003800000 */
.L_x_4014:
        /* <DEDUP_REMOVED lines=10> */
.L_x_4050:
[----:B------:R-:W-:Y:S05]  /*f0190*/  BSYNC.RECONVERGENT B8 ;  /* 0x0000000000087941 */ /* 0x000fea0003800200 */
.L_x_4013:
[----:B------:R-:W-:Y:S01]  /*f01a0*/  DADD R58, -R58, 1 ;  /* 0x3ff000003a3a7429 */ /* 0x000fe20000000100 */
[----:B------:R-:W-:Y:S10]  /*f01b0*/  BRA `(.L_x_4056) ;  /* 0x00000020001c7947 */ /* 0x000ff40003800000 */
.L_x_4012:
        /* <DEDUP_REMOVED lines=75> */
.L_x_4058:
[----:B------:R-:W-:Y:S05]  /*f0670*/  BSYNC.RECONVERGENT B0 ;  /* 0x0000000000007941 */ /* 0x000fea0003800200 */
.L_x_4057:
        /* <DEDUP_REMOVED lines=9> */
.L_x_4078:
        /* <DEDUP_REMOVED lines=30> */
.L_x_4062:
[----:B------:R-:W-:Y:S05]  /*f08f0*/  BSYNC.RECONVERGENT B1 ;  /* 0x0000000000017941 */ /* 0x000fea0003800200 */
.L_x_4061:
        /* <DEDUP_REMOVED lines=24> */
.L_x_4064:
[----:B------:R-:W-:Y:S05]  /*f0a80*/  BSYNC.RECONVERGENT B1 ;  /* 0x0000000000017941 */ /* 0x000fea0003800200 */
.L_x_4063:
        /* <DEDUP_REMOVED lines=42> */
.L_x_4067:
[----:B------:R-:W-:Y:S05]  /*f0d30*/  BSYNC.RECONVERGENT B1 ;  /* 0x0000000000017941 */ /* 0x000fea0003800200 */
.L_x_4066:
        /* <DEDUP_REMOVED lines=24> */
.L_x_4069:
[----:B------:R-:W-:Y:S05]  /*f0ec0*/  BSYNC.RECONVERGENT B1 ;  /* 0x0000000000017941 */ /* 0x000fea0003800200 */
.L_x_4068:
        /* <DEDUP_REMOVED lines=42> */
.L_x_4071:
[----:B------:R-:W-:Y:S05]  /*f1170*/  BSYNC.RECONVERGENT B1 ;  /* 0x0000000000017941 */ /* 0x000fea0003800200 */
.L_x_4070:
        /* <DEDUP_REMOVED lines=24> */
.L_x_4073:
[----:B------:R-:W-:Y:S05]  /*f1300*/  BSYNC.RECONVERGENT B1 ;  /* 0x0000000000017941 */ /* 0x000fea0003800200 */
.L_x_4072:
        /* <DEDUP_REMOVED lines=42> */
.L_x_4075:
[----:B------:R-:W-:Y:S05]  /*f15b0*/  BSYNC.RECONVERGENT B1 ;  /* 0x0000000000017941 */ /* 0x000fea0003800200 */
.L_x_4074:
        /* <DEDUP_REMOVED lines=25> */
.L_x_4077:
[----:B------:R-:W-:Y:S05]  /*f1750*/  BSYNC.RECONVERGENT B1 ;  /* 0x0000000000017941 */ /* 0x000fea0003800200 */
.L_x_4076:
        /* <DEDUP_REMOVED lines=14> */
.L_x_4060:
        /* <DEDUP_REMOVED lines=8> */
.L_x_4065:
[----:B------:R-:W-:Y:S05]  /*f18c0*/  BSYNC.RECONVERGENT B8 ;  /* 0x0000000000087941 */ /* 0x000fea0003800200 */
.L_x_4059:
        /* <DEDUP_REMOVED lines=80> */
.L_x_4080:
[----:B------:R-:W-:Y:S01]  /*f1dd0*/  IMAD.MOV.U32 R4, RZ, RZ, 0x0 ;  /* 0x00000000ff047424 */ /* 0x000fe200078e00ff */
[----:B------:R-:W-:Y:S01]  /*f1de0*/  LOP3.LUT P0, RZ, R3, 0x7fffffff, RZ, 0xc0, !PT ;  /* 0x7fffffff03ff7812 */ /* 0x000fe2000780c0ff */
[----:B------:R-:W-:-:S06]  /*f1df0*/  IMAD.MOV.U32 R5, RZ, RZ, 0x7ff00000 ;  /* 0x7ff00000ff057424 */ /* 0x000fcc00078e00ff */
[----:B------:R-:W-:-:S10]  /*f1e00*/  DFMA R4, R2, R4, +INF ;  /* 0x7ff000000204742b */ /* 0x000fd40000000004 */
[----:B------:R-:W-:Y:S02]  /*f1e10*/  FSEL R2, R4, RZ, P0 ;  /* 0x000000ff04027208 */ /* 0x000fe40000000000 */
[----:B------:R-:W-:-:S07]  /*f1e20*/  FSEL R3, R5, -QNAN , P0 ;  /* 0xfff0000005037808 */ /* 0x000fce0000000000 */
.L_x_4081:
[----:B------:R-:W-:Y:S05]  /*f1e30*/  BSYNC.RECONVERGENT B0 ;  /* 0x0000000000007941 */ /* 0x000fea0003800200 */
.L_x_4079:
        /* <DEDUP_REMOVED lines=61> */
.L_x_4083:
[----:B------:R-:W-:Y:S05]  /*f2210*/  BSYNC.RECONVERGENT B0 ;  /* 0x0000000000007941 */ /* 0x000fea0003800200 */
.L_x_4082:
[----:B------:R-:W-:-:S11]  /*f2220*/  DMUL R58, R2, R58 ;  /* 0x0000003a023a7228 */ /* 0x000fd60000000000 */
.L_x_4056:
[----:B------:R-:W-:Y:S05]  /*f2230*/  BSYNC.RECONVERGENT B7 ;  /* 0x0000000000077941 */ /* 0x000fea0003800200 */
.L_x_4011:
        /* <DEDUP_REMOVED lines=13> */
.L_x_4085:
[----:B------:R-:W-:Y:S05]  /*f2310*/  BSYNC.RECONVERGENT B0 ;  /* 0x0000000000007941 */ /* 0x000fea0003800200 */
.L_x_4084:
        /* <DEDUP_REMOVED lines=27> */
.L_x_4087:
[----:B------:R-:W-:Y:S05]  /*f24d0*/  BSYNC.RECONVERGENT B0 ;  /* 0x0000000000007941 */ /* 0x000fea0003800200 */
.L_x_4086:
        /* <DEDUP_REMOVED lines=152> */
.L_x_4088:
[----:B------:R-:W-:Y:S04]  /*f2e60*/  BSSY.RECONVERGENT B0, `(.L_x_4089) ;  /* 0x0000007000007945 */ /* 0x000fe80003800200 */
[----:B------:R-:W-:Y:S05]  /*f2e70*/  @P0 BRA P1, `(.L_x_4090) ;  /* 0x0000000000140947 */ /* 0x000fea0000800000 */
[----:B------:R-:W-:Y:S01]  /*f2e80*/  IMAD.MOV.U32 R13, RZ, RZ, R11 ;  /* 0x000000ffff0d7224 */ /* 0x000fe200078e000b */
[----:B------:R-:W-:Y:S01]  /*f2e90*/  MOV R11, 0xf2ed0 ;  /* 0x000f2ed0000b7802 */ /* 0x000fe20000000f00 */
[----:B------:R-:W-:Y:S02]  /*f2ea0*/  IMAD.MOV.U32 R8, RZ, RZ, R96 ;  /* 0x000000ffff087224 */ /* 0x000fe400078e0060 */
[----:B------:R-:W-:-:S07]  /*f2eb0*/  IMAD.MOV.U32 R9, RZ, RZ, R97 ;  /* 0x000000ffff097224 */ /* 0x000fce00078e0061 */
[----:B------:R-:W-:Y:S05]  /*f2ec0*/  CALL.REL.NOINC `($__internal_1_$__cuda_sm20_div_rn_f64_full) ;  /* 0x00000b5800147944 */ /* 0x000fea0003c00000 */
.L_x_4090:
[----:B------:R-:W-:Y:S05]  /*f2ed0*/  BSYNC.RECONVERGENT B0 ;  /* 0x0000000000007941 */ /* 0x000fea0003800200 */
.L_x_4089:
        /* <DEDUP_REMOVED lines=12> */
.L_x_4092:
[----:B------:R-:W-:Y:S05]  /*f2fa0*/  BSYNC.RECONVERGENT B7 ;  /* 0x0000000000077941 */ /* 0x000fea0003800200 */
.L_x_4091:
        /* <DEDUP_REMOVED lines=69> */
.L_x_4130:
        /* <DEDUP_REMOVED lines=23> */
.L_x_4098:
[----:B------:R-:W-:Y:S05]  /*f3570*/  BSYNC.RECONVERGENT B0 ;  /* 0x0000000000007941 */ /* 0x000fea0003800200 */
.L_x_4097:
        /* <DEDUP_REMOVED lines=30> */
.L_x_4101:
[----:B------:R-:W-:Y:S05]  /*f3760*/  BSYNC.RECONVERGENT B0 ;  /* 0x0000000000007941 */ /* 0x000fea0003800200 */
.L_x_4100:
        /* <DEDUP_REMOVED lines=30> */
.L_x_4103:
[----:B------:R-:W-:Y:S05]  /*f3950*/  BSYNC.RECONVERGENT B0 ;  /* 0x0000000000007941 */ /* 0x000fea0003800200 */
.L_x_4102:
        /* <DEDUP_REMOVED lines=30> */
.L_x_4105:
[----:B------:R-:W-:Y:S05]  /*f3b40*/  BSYNC.RECONVERGENT B0 ;  /* 0x0000000000007941 */ /* 0x000fea0003800200 */
.L_x_4104:
        /* <DEDUP_REMOVED lines=30> */
.L_x_4107:
[----:B------:R-:W-:Y:S05]  /*f3d30*/  BSYNC.RECONVERGENT B0 ;  /* 0x0000000000007941 */ /* 0x000fea0003800200 */
.L_x_4106:
        /* <DEDUP_REMOVED lines=30> */
.L_x_4109:
[----:B------:R-:W-:Y:S05]  /*f3f20*/  BSYNC.RECONVERGENT B0 ;  /* 0x0000000000007941 */ /* 0x000fea0003800200 */
.L_x_4108:
        /* <DEDUP_REMOVED lines=30> */
.L_x_4111:
[----:B------:R-:W-:Y:S05]  /*f4110*/  BSYNC.RECONVERGENT B0 ;  /* 0x0000000000007941 */ /* 0x000fea0003800200 */
.L_x_4110:
        /* <DEDUP_REMOVED lines=30> */
.L_x_4113:
[----:B------:R-:W-:Y:S05]  /*f4300*/  BSYNC.RECONVERGENT B0 ;  /* 0x0000000000007941 */ /* 0x000fea0003800200 */
.L_x_4112:
        /* <DEDUP_REMOVED lines=30> */
.L_x_4115:
[----:B------:R-:W-:Y:S05]  /*f44f0*/  BSYNC.RECONVERGENT B0 ;  /* 0x0000000000007941 */ /* 0x000fea0003800200 */
.L_x_4114:
        /* <DEDUP_REMOVED lines=30> */
.L_x_4117:
[----:B------:R-:W-:Y:S05]  /*f46e0*/  BSYNC.RECONVERGENT B0 ;  /* 0x0000000000007941 */ /* 0x000fea0003800200 */
.L_x_4116:
        /* <DEDUP_REMOVED lines=30> */
.L_x_4119:
[----:B------:R-:W-:Y:S05]  /*f48d0*/  BSYNC.RECONVERGENT B0 ;  /* 0x0000000000007941 */ /* 0x000fea0003800200 */
.L_x_4118:
        /* <DEDUP_REMOVED lines=30> */
.L_x_4121:
[----:B------:R-:W-:Y:S05]  /*f4ac0*/  BSYNC.RECONVERGENT B0 ;  /* 0x0000000000007941 */ /* 0x000fea0003800200 */
.L_x_4120:
        /* <DEDUP_REMOVED lines=30> */
.L_x_4123:
[----:B------:R-:W-:Y:S05]  /*f4cb0*/  BSYNC.RECONVERGENT B0 ;  /* 0x0000000000007941 */ /* 0x000fea0003800200 */
.L_x_4122:
        /* <DEDUP_REMOVED lines=30> */
.L_x_4125:
[----:B------:R-:W-:Y:S05]  /*f4ea0*/  BSYNC.RECONVERGENT B0 ;  /* 0x0000000000007941 */ /* 0x000fea0003800200 */
.L_x_4124:
        /* <DEDUP_REMOVED lines=30> */
.L_x_4127:
[----:B------:R-:W-:Y:S05]  /*f5090*/  BSYNC.RECONVERGENT B0 ;  /* 0x0000000000007941 */ /* 0x000fea0003800200 */
.L_x_4126:
        /* <DEDUP_REMOVED lines=30> */
.L_x_4129:
[----:B------:R-:W-:Y:S05]  /*f5280*/  BSYNC.RECONVERGENT B0 ;  /* 0x0000000000007941 */ /* 0x000fea0003800200 */
.L_x_4128:
        /* <DEDUP_REMOVED lines=18> */
.L_x_4131:
[----:B------:R-:W-:Y:S05]  /*f53b0*/  BRA `(.L_x_4132) ;  /* 0x0000000800847947 */ /* 0x000fea0003800000 */
.L_x_4099:
        /* <DEDUP_REMOVED lines=80> */
.L_x_4134:
[----:B------:R-:W-:Y:S01]  /*f58c0*/  MOV R8, 0x0 ;  /* 0x0000000000087802 */ /* 0x000fe20000000f00 */
[----:B------:R-:W-:Y:S01]  /*f58d0*/  IMAD.MOV.U32 R9, RZ, RZ, 0x7ff00000 ;  /* 0x7ff00000ff097424 */ /* 0x000fe200078e00ff */
[----:B------:R-:W-:-:S05]  /*f58e0*/  LOP3.LUT P0, RZ, R7, 0x7fffffff, RZ, 0xc0, !PT ;  /* 0x7fffffff07ff7812 */ /* 0x000fca000780c0ff */
[----:B------:R-:W-:-:S10]  /*f58f0*/  DFMA R8, R6, R8, +INF ;  /* 0x7ff000000608742b */ /* 0x000fd40000000008 */
[----:B------:R-:W-:Y:S02]  /*f5900*/  FSEL R6, R8, RZ, P0 ;  /* 0x000000ff08067208 */ /* 0x000fe40000000000 */
[----:B------:R-:W-:-:S07]  /*f5910*/  FSEL R7, R9, -QNAN , P0 ;  /* 0xfff0000009077808 */ /* 0x000fce0000000000 */
.L_x_4135:
[----:B------:R-:W-:Y:S05]  /*f5920*/  BSYNC.RECONVERGENT B0 ;  /* 0x0000000000007941 */ /* 0x000fea0003800200 */
.L_x_4133:
        /* <DEDUP_REMOVED lines=61> */
.L_x_4137:
[----:B------:R-:W-:Y:S05]  /*f5d00*/  BSYNC.RECONVERGENT B0 ;  /* 0x0000000000007941 */ /* 0x000fea0003800200 */
.L_x_4136:
[----:B------:R-:W-:Y:S01]  /*f5d10*/  DMUL R32, R32, R2 ;  /* 0x0000000220207228 */ /* 0x000fe20000000000 */
[----:B------:R-:W-:Y:S10]  /*f5d20*/  BRA `(.L_x_4132) ;  /* 0x0000000000287947 */ /* 0x000ff40003800000 */
.L_x_4096:
        /* <DEDUP_REMOVED lines=10> */
.L_x_4132:
[----:B------:R-:W-:Y:S05]  /*f5dd0*/  BSYNC.RECONVERGENT B8 ;  /* 0x0000000000087941 */ /* 0x000fea0003800200 */
.L_x_4095:
[----:B------:R-:W-:Y:S01]  /*f5de0*/  DADD R20, -R32, 1 ;  /* 0x3ff0000020147429 */ /* 0x000fe20000000100 */
[----:B------:R-:W-:Y:S10]  /*f5df0*/  BRA `(.L_x_4138) ;  /* 0x00000020001c7947 */ /* 0x000ff40003800000 */
.L_x_4094:
        /* <DEDUP_REMOVED lines=75> */
.L_x_4140:
[----:B------:R-:W-:Y:S05]  /*f62b0*/  BSYNC.RECONVERGENT B0 ;  /* 0x0000000000007941 */ /* 0x000fea0003800200 */
.L_x_4139:
        /* <DEDUP_REMOVED lines=9> */
.L_x_4160:
        /* <DEDUP_REMOVED lines=30> */
.L_x_4144:
[----:B------:R-:W-:Y:S05]  /*f6530*/  BSYNC.RECONVERGENT B1 ;  /* 0x0000000000017941 */ /* 0x000fea0003800200 */
.L_x_4143:
        /* <DEDUP_REMOVED lines=24> */
.L_x_4146:
[----:B------:R-:W-:Y:S05]  /*f66c0*/  BSYNC.RECONVERGENT B1 ;  /* 0x0000000000017941 */ /* 0x000fea0003800200 */
.L_x_4145:
        /* <DEDUP_REMOVED lines=42> */
.L_x_4149:
[----:B------:R-:W-:Y:S05]  /*f6970*/  BSYNC.RECONVERGENT B1 ;  /* 0x0000000000017941 */ /* 0x000fea0003800200 */
.L_x_4148:
        /* <DEDUP_REMOVED lines=24> */
.L_x_4151:
[----:B------:R-:W-:Y:S05]  /*f6b00*/  BSYNC.RECONVERGENT B1 ;  /* 0x0000000000017941 */ /* 0x000fea0003800200 */
.L_x_4150:
        /* <DEDUP_REMOVED lines=42> */
.L_x_4153:
[----:B------:R-:W-:Y:S05]  /*f6db0*/  BSYNC.RECONVERGENT B1 ;  /* 0x0000000000017941 */ /* 0x000fea0003800200 */
.L_x_4152:
        /* <DEDUP_REMOVED lines=24> */
.L_x_4155:
[----:B------:R-:W-:Y:S05]  /*f6f40*/  BSYNC.RECONVERGENT B1 ;  /* 0x0000000000017941 */ /* 0x000fea0003800200 */
.L_x_4154:
        /* <DEDUP_REMOVED lines=42> */
.L_x_4157:
[----:B------:R-:W-:Y:S05]  /*f71f0*/  BSYNC.RECONVERGENT B1 ;  /* 0x0000000000017941 */ /* 0x000fea0003800200 */
.L_x_4156:
        /* <DEDUP_REMOVED lines=25> */
.L_x_4159:
[----:B------:R-:W-:Y:S05]  /*f7390*/  BSYNC.RECONVERGENT B1 ;  /* 0x0000000000017941 */ /* 0x000fea0003800200 */
.L_x_4158:
        /* <DEDUP_REMOVED lines=14> */
.L_x_4142:
        /* <DEDUP_REMOVED lines=8> */
.L_x_4147:
[----:B------:R-:W-:Y:S05]  /*f7500*/  BSYNC.RECONVERGENT B8 ;  /* 0x0000000000087941 */ /* 0x000fea0003800200 */
.L_x_4141:
        /* <DEDUP_REMOVED lines=80> */
.L_x_4162:
[----:B------:R-:W-:Y:S01]  /*f7a10*/  IMAD.MOV.U32 R4, RZ, RZ, 0x0 ;  /* 0x00000000ff047424 */ /* 0x000fe200078e00ff */
[----:B------:R-:W-:Y:S01]  /*f7a20*/  LOP3.LUT P0, RZ, R3, 0x7fffffff, RZ, 0xc0, !PT ;  /* 0x7fffffff03ff7812 */ /* 0x000fe2000780c0ff */
[----:B------:R-:W-:-:S06]  /*f7a30*/  IMAD.MOV.U32 R5, RZ, RZ, 0x7ff00000 ;  /* 0x7ff00000ff057424 */ /* 0x000fcc00078e00ff */
[----:B------:R-:W-:-:S10]  /*f7a40*/  DFMA R4, R2, R4, +INF ;  /* 0x7ff000000204742b */ /* 0x000fd40000000004 */
[----:B------:R-:W-:Y:S02]  /*f7a50*/  FSEL R2, R4, RZ, P0 ;  /* 0x000000ff04027208 */ /* 0x000fe40000000000 */
[----:B------:R-:W-:-:S07]  /*f7a60*/  FSEL R3, R5, -QNAN , P0 ;  /* 0xfff0000005037808 */ /* 0x000fce0000000000 */
.L_x_4163:
[----:B------:R-:W-:Y:S05]  /*f7a70*/  BSYNC.RECONVERGENT B0 ;  /* 0x0000000000007941 */ /* 0x000fea0003800200 */
.L_x_4161:
        /* <DEDUP_REMOVED lines=61> */
.L_x_4165:
[----:B------:R-:W-:Y:S05]  /*f7e50*/  BSYNC.RECONVERGENT B0 ;  /* 0x0000000000007941 */ /* 0x000fea0003800200 */
.L_x_4164:
[----:B------:R-:W-:-:S11]  /*f7e60*/  DMUL R20, R20, R60 ;  /* 0x0000003c14147228 */ /* 0x000fd60000000000 */
.L_x_4138:
[----:B------:R-:W-:Y:S05]  /*f7e70*/  BSYNC.RECONVERGENT B7 ;  /* 0x0000000000077941 */ /* 0x000fea0003800200 */
.L_x_4093:
        /* <DEDUP_REMOVED lines=9> */
.L_x_4166:
        /* <DEDUP_REMOVED lines=15> */
.L_x_4168:
[----:B------:R-:W-:Y:S05]  /*f8000*/  BSYNC.RECONVERGENT B0 ;  /* 0x0000000000007941 */ /* 0x000fea0003800200 */
.L_x_4167:
        /* <DEDUP_REMOVED lines=9> */
.L_x_4169:
        /* <DEDUP_REMOVED lines=21> */
.L_x_4171:
[----:B------:R-:W-:Y:S05]  /*f81f0*/  BSYNC.RECONVERGENT B0 ;  /* 0x0000000000007941 */ /* 0x000fea0003800200 */
.L_x_4170:
        /* <DEDUP_REMOVED lines=8> */
.L_x_4172:
        /* <DEDUP_REMOVED lines=15> */
.L_x_4174:
[----:B------:R-:W-:Y:S05]  /*f8370*/  BSYNC.RECONVERGENT B0 ;  /* 0x0000000000007941 */ /* 0x000fea0003800200 */
.L_x_4173:
        /* <DEDUP_REMOVED lines=11> */
.L_x_4176:
[----:B------:R-:W-:Y:S05]  /*f8430*/  BSYNC.RECONVERGENT B0 ;  /* 0x0000000000007941 */ /* 0x000fea0003800200 */
.L_x_4175:
        /* <DEDUP_REMOVED lines=27> */
.L_x_4178:
[----:B------:R-:W-:Y:S05]  /*f85f0*/  BSYNC.RECONVERGENT B0 ;  /* 0x0000000000007941 */ /* 0x000fea0003800200 */
.L_x_4177:
        /* <DEDUP_REMOVED lines=20> */
.L_x_4180:
[----:B------:R-:W-:Y:S05]  /*f8740*/  BSYNC.RECONVERGENT B0 ;  /* 0x0000000000007941 */ /* 0x000fea0003800200 */
.L_x_4179:
        /* <DEDUP_REMOVED lines=69> */
.L_x_4182:
[----:B------:R-:W-:Y:S05]  /*f8ba0*/  BSYNC.RECONVERGENT B0 ;  /* 0x0000000000007941 */ /* 0x000fea0003800200 */
.L_x_4181:
        /* <DEDUP_REMOVED lines=28> */
.L_x_4184:
[----:B------:R-:W-:Y:S05]  /*f8d70*/  BSYNC.RECONVERGENT B0 ;  /* 0x0000000000007941 */ /* 0x000fea0003800200 */
.L_x_4183:
[----:B------:R-:W-:Y:S01]  /*f8d80*/  DFMA R110, R4, R70, R110 ;  /* 0x00000046046e722b */ /* 0x000fe2000000006e */
[----:B------:R-:W-:Y:S10]  /*f8d90*/  BRA `(.L_x_4185) ;  /* 0x000000cc00787947 */ /* 0x000ff40003800000 */
.L_x_3957:
        /* <DEDUP_REMOVED lines=8> */
.L_x_4186:
        /* <DEDUP_REMOVED lines=19> */
.L_x_4188:
[----:B------:R-:W-:Y:S05]  /*f8f50*/  BSYNC.RECONVERGENT B0 ;  /* 0x0000000000007941 */ /* 0x000fea0003800200 */
.L_x_4187:
        /* <DEDUP_REMOVED lines=11> */
.L_x_4190:
[----:B------:R-:W-:Y:S05]  /*f9010*/  BSYNC.RECONVERGENT B0 ;  /* 0x0000000000007941 */ /* 0x000fea0003800200 */
.L_x_4189:
        /* <DEDUP_REMOVED lines=16> */
.L_x_4192:
[----:B------:R-:W-:Y:S05]  /*f9120*/  BSYNC.RECONVERGENT B0 ;  /* 0x0000000000007941 */ /* 0x000fea0003800200 */
.L_x_4191:
        /* <DEDUP_REMOVED lines=11> */
.L_x_4194:
[----:B------:R-:W-:Y:S05]  /*f91e0*/  BSYNC.RECONVERGENT B0 ;  /* 0x0000000000007941 */ /* 0x000fea0003800200 */
.L_x_4193:
        /* <DEDUP_REMOVED lines=27> */
.L_x_4196:
[----:B------:R-:W-:Y:S05]  /*f93a0*/  BSYNC.RECONVERGENT B0 ;  /* 0x0000000000007941 */ /* 0x000fea0003800200 */
.L_x_4195:
        /* <DEDUP_REMOVED lines=130> */
.L_x_4197:
        /* <DEDUP_REMOVED lines=17> */
.L_x_4199:
[----:B------:R-:W-:Y:S05]  /*f9ce0*/  BSYNC.RECONVERGENT B0 ;  /* 0x0000000000007941 */ /* 0x000fea0003800200 */
.L_x_4198:
        /* <DEDUP_REMOVED lines=17> */
.L_x_4201:
[----:B------:R-:W-:Y:S05]  /*f9e00*/  BSYNC.RECONVERGENT B0 ;  /* 0x0000000000007941 */ /* 0x000fea0003800200 */
.L_x_4200:
        /* <DEDUP_REMOVED lines=14> */
.L_x_4203:
[----:B------:R-:W-:Y:S05]  /*f9ef0*/  BSYNC.RECONVERGENT B0 ;  /* 0x0000000000007941 */ /* 0x000fea0003800200 */
.L_x_4202:
        /* <DEDUP_REMOVED lines=16> */
.L_x_4205:
[----:B------:R-:W-:Y:S05]  /*fa000*/  BSYNC.RECONVERGENT B7 ;  /* 0x0000000000077941 */ /* 0x000fea0003800200 */
.L_x_4204:
        /* <DEDUP_REMOVED lines=69> */
.L_x_4243:
        /* <DEDUP_REMOVED lines=22> */
.L_x_4211:
[----:B------:R-:W-:Y:S05]  /*fa5c0*/  BSYNC.RECONVERGENT B0 ;  /* 0x0000000000007941 */ /* 0x000fea0003800200 */
.L_x_4210:
        /* <DEDUP_REMOVED lines=29> */
.L_x_4214:
[----:B------:R-:W-:Y:S05]  /*fa7a0*/  BSYNC.RECONVERGENT B0 ;  /* 0x0000000000007941 */ /* 0x000fea0003800200 */
.L_x_4213:
        /* <DEDUP_REMOVED lines=29> */
.L_x_4216:
[----:B------:R-:W-:Y:S05]  /*fa980*/  BSYNC.RECONVERGENT B0 ;  /* 0x0000000000007941 */ /* 0x000fea0003800200 */
.L_x_4215:
        /* <DEDUP_REMOVED lines=29> */
.L_x_4218:
[----:B------:R-:W-:Y:S05]  /*fab60*/  BSYNC.RECONVERGENT B0 ;  /* 0x0000000000007941 */ /* 0x000fea0003800200 */
.L_x_4217:
        /* <DEDUP_REMOVED lines=29> */
.L_x_4220:
[----:B------:R-:W-:Y:S05]  /*fad40*/  BSYNC.RECONVERGENT B0 ;  /* 0x0000000000007941 */ /* 0x000fea0003800200 */
.L_x_4219:
        /* <DEDUP_REMOVED lines=29> */
.L_x_4222:
[----:B------:R-:W-:Y:S05]  /*faf20*/  BSYNC.RECONVERGENT B0 ;  /* 0x0000000000007941 */ /* 0x000fea0003800200 */
.L_x_4221:
        /* <DEDUP_REMOVED lines=29> */
.L_x_4224:
[----:B------:R-:W-:Y:S05]  /*fb100*/  BSYNC.RECONVERGENT B0 ;  /* 0x0000000000007941 */ /* 0x000fea0003800200 */
.L_x_4223:
        /* <DEDUP_REMOVED lines=29> */
.L_x_4226:
[----:B------:R-:W-:Y:S05]  /*fb2e0*/  BSYNC.RECONVERGENT B0 ;  /* 0x0000000000007941 */ /* 0x000fea0003800200 */
.L_x_4225:
        /* <DEDUP_REMOVED lines=29> */
.L_x_4228:
[----:B------:R-:W-:Y:S05]  /*fb4c0*/  BSYNC.RECONVERGENT B0 ;  /* 0x0000000000007941 */ /* 0x000fea0003800200 */
.L_x_4227:
        /* <DEDUP_REMOVED lines=29> */
.L_x_4230:
[----:B------:R-:W-:Y:S05]  /*fb6a0*/  BSYNC.RECONVERGENT B0 ;  /* 0x0000000000007941 */ /* 0x000fea0003800200 */
.L_x_4229:
        /* <DEDUP_REMOVED lines=29> */
.L_x_4232:
[----:B------:R-:W-:Y:S05]  /*fb880*/  BSYNC.RECONVERGENT B0 ;  /* 0x0000000000007941 */ /* 0x000fea0003800200 */
.L_x_4231:
        /* <DEDUP_REMOVED lines=29> */
.L_x_4234:
[----:B------:R-:W-:Y:S05]  /*fba60*/  BSYNC.RECONVERGENT B0 ;  /* 0x0000000000007941 */ /* 0x000fea0003800200 */
.L_x_4233:
        /* <DEDUP_REMOVED lines=29> */
.L_x_4236:
[----:B------:R-:W-:Y:S05]  /*fbc40*/  BSYNC.RECONVERGENT B0 ;  /* 0x0000000000007941 */ /* 0x000fea0003800200 */
.L_x_4235:
        /* <DEDUP_REMOVED lines=29> */
.L_x_4238:
[----:B------:R-:W-:Y:S05]  /*fbe20*/  BSYNC.RECONVERGENT B0 ;  /* 0x0000000000007941 */ /* 0x000fea0003800200 */
.L_x_4237:
        /* <DEDUP_REMOVED lines=29> */
.L_x_4240:
[----:B------:R-:W-:Y:S05]  /*fc000*/  BSYNC.RECONVERGENT B0 ;  /* 0x0000000000007941 */ /* 0x000fea0003800200 */
.L_x_4239:
        /* <DEDUP_REMOVED lines=29> */
.L_x_4242:
[----:B------:R-:W-:Y:S05]  /*fc1e0*/  BSYNC.RECONVERGENT B0 ;  /* 0x0000000000007941 */ /* 0x000fea0003800200 */
.L_x_4241:
        /* <DEDUP_REMOVED lines=18> */
.L_x_4244:
[----:B------:R-:W-:Y:S05]  /*fc310*/  BRA `(.L_x_4245) ;  /* 0x00000008007c7947 */ /* 0x000fea0003800000 */
.L_x_4212:
        /* <DEDUP_REMOVED lines=77> */
.L_x_4247:
[----:B------:R-:W-:Y:S01]  /*fc7f0*/  IMAD.MOV.U32 R6, RZ, RZ, 0x0 ;  /* 0x00000000ff067424 */ /* 0x000fe200078e00ff */
[----:B------:R-:W-:Y:S01]  /*fc800*/  LOP3.LUT P0, RZ, R33, 0x7fffffff, RZ, 0xc0, !PT ;  /* 0x7fffffff21ff7812 */ /* 0x000fe2000780c0ff */
[----:B------:R-:W-:-:S06]  /*fc810*/  IMAD.MOV.U32 R7, RZ, RZ, 0x7ff00000 ;  /* 0x7ff00000ff077424 */ /* 0x000fcc00078e00ff */
[----:B------:R-:W-:-:S10]  /*fc820*/  DFMA R6, R32, R6, +INF ;  /* 0x7ff000002006742b */ /* 0x000fd40000000006 */
[----:B------:R-:W-:Y:S02]  /*fc830*/  FSEL R6, R6, RZ, P0 ;  /* 0x000000ff06067208 */ /* 0x000fe40000000000 */
[----:B------:R-:W-:-:S07]  /*fc840*/  FSEL R7, R7, -QNAN , P0 ;  /* 0xfff0000007077808 */ /* 0x000fce0000000000 */
.L_x_4248:
[----:B------:R-:W-:Y:S05]  /*fc850*/  BSYNC.RECONVERGENT B0 ;  /* 0x0000000000007941 */ /* 0x000fea0003800200 */
.L_x_4246:
        /* <DEDUP_REMOVED lines=62> */
.L_x_4250:
[----:B------:R-:W-:Y:S05]  /*fcc40*/  BSYNC.RECONVERGENT B0 ;  /* 0x0000000000007941 */ /* 0x000fea0003800200 */
.L_x_4249:
[----:B------:R-:W-:Y:S01]  /*fcc50*/  DMUL R60, R60, R2 ;  /* 0x000000023c3c7228 */ /* 0x000fe20000000000 */
[----:B------:R-:W-:Y:S10]  /*fcc60*/  BRA `(.L_x_4245) ;  /* 0x0000000000287947 */ /* 0x000ff40003800000 */
.L_x_4209:
        /* <DEDUP_REMOVED lines=10> */
.L_x_4245:
[----:B------:R-:W-:Y:S05]  /*fcd10*/  BSYNC.RECONVERGENT B8 ;  /* 0x0000000000087941 */ /* 0x000fea0003800200 */
.L_x_4208:
[----:B------:R-:W-:Y:S01]  /*fcd20*/  DADD R60, -R60, 1 ;  /* 0x3ff000003c3c7429 */ /* 0x000fe20000000100 */
[----:B------:R-:W-:Y:S10]  /*fcd30*/  BRA `(.L_x_4251) ;  /* 0x00000020001c7947 */ /* 0x000ff40003800000 */
.L_x_4207:
        /* <DEDUP_REMOVED lines=75> */
.L_x_4253:
[----:B------:R-:W-:Y:S05]  /*fd1f0*/  BSYNC.RECONVERGENT B0 ;  /* 0x0000000000007941 */ /* 0x000fea0003800200 */
.L_x_4252:
        /* <DEDUP_REMOVED lines=9> */
.L_x_4273:
        /* <DEDUP_REMOVED lines=30> */
.L_x_4257:
[----:B------:R-:W-:Y:S05]  /*fd470*/  BSYNC.RECONVERGENT B1 ;  /* 0x0000000000017941 */ /* 0x000fea0003800200 */
.L_x_4256:
        /* <DEDUP_REMOVED lines=24> */
.L_x_4259:
[----:B------:R-:W-:Y:S05]  /*fd600*/  BSYNC.RECONVERGENT B1 ;  /* 0x0000000000017941 */ /* 0x000fea0003800200 */
.L_x_4258:
        /* <DEDUP_REMOVED lines=42> */
.L_x_4262:
[----:B------:R-:W-:Y:S05]  /*fd8b0*/  BSYNC.RECONVERGENT B1 ;  /* 0x0000000000017941 */ /* 0x000fea0003800200 */
.L_x_4261:
        /* <DEDUP_REMOVED lines=24> */
.L_x_4264:
[----:B------:R-:W-:Y:S05]  /*fda40*/  BSYNC.RECONVERGENT B1 ;  /* 0x0000000000017941 */ /* 0x000fea0003800200 */
.L_x_4263:
        /* <DEDUP_REMOVED lines=42> */
.L_x_4266:
[----:B------:R-:W-:Y:S05]  /*fdcf0*/  BSYNC.RECONVERGENT B1 ;  /* 0x0000000000017941 */ /* 0x000fea0003800200 */
.L_x_4265:
        /* <DEDUP_REMOVED lines=24> */
.L_x_4268:
[----:B------:R-:W-:Y:S05]  /*fde80*/  BSYNC.RECONVERGENT B1 ;  /* 0x0000000000017941 */ /* 0x000fea0003800200 */
.L_x_4267:
        /* <DEDUP_REMOVED lines=42> */
.L_x_4270:
[----:B------:R-:W-:Y:S05]  /*fe130*/  BSYNC.RECONVERGENT B1 ;  /* 0x0000000000017941 */ /* 0x000fea0003800200 */
.L_x_4269:
        /* <DEDUP_REMOVED lines=25> */
.L_x_4272:
[----:B------:R-:W-:Y:S05]  /*fe2d0*/  BSYNC.RECONVERGENT B1 ;  /* 0x0000000000017941 */ /* 0x000fea0003800200 */
.L_x_4271:
        /* <DEDUP_REMOVED lines=14> */
.L_x_4255:
        /* <DEDUP_REMOVED lines=8> */
.L_x_4260:
[----:B------:R-:W-:Y:S05]  /*fe440*/  BSYNC.RECONVERGENT B8 ;  /* 0x0000000000087941 */ /* 0x000fea0003800200 */
.L_x_4254:
        /* <DEDUP_REMOVED lines=80> */
.L_x_4275:
[----:B------:R-:W-:Y:S01]  /*fe950*/  IMAD.MOV.U32 R4, RZ, RZ, 0x0 ;  /* 0x00000000ff047424 */ /* 0x000fe200078e00ff */
[----:B------:R-:W-:Y:S01]  /*fe960*/  LOP3.LUT P0, RZ, R3, 0x7fffffff, RZ, 0xc0, !PT ;  /* 0x7fffffff03ff7812 */ /* 0x000fe2000780c0ff */
[----:B------:R-:W-:-:S06]  /*fe970*/  IMAD.MOV.U32 R5, RZ, RZ, 0x7ff00000 ;  /* 0x7ff00000ff057424 */ /* 0x000fcc00078e00ff */
[----:B------:R-:W-:-:S10]  /*fe980*/  DFMA R4, R2, R4, +INF ;  /* 0x7ff000000204742b */ /* 0x000fd40000000004 */
[----:B------:R-:W-:Y:S02]  /*fe990*/  FSEL R2, R4, RZ, P0 ;  /* 0x000000ff04027208 */ /* 0x000fe40000000000 */
[----:B------:R-:W-:-:S07]  /*fe9a0*/  FSEL R3, R5, -QNAN , P0 ;  /* 0xfff0000005037808 */ /* 0x000fce0000000000 */
.L_x_4276:
[----:B------:R-:W-:Y:S05]  /*fe9b0*/  BSYNC.RECONVERGENT B0 ;  /* 0x0000000000007941 */ /* 0x000fea0003800200 */
.L_x_4274:
        /* <DEDUP_REMOVED lines=61> */
.L_x_4278:
[----:B------:R-:W-:Y:S05]  /*fed90*/  BSYNC.RECONVERGENT B0 ;  /* 0x0000000000007941 */ /* 0x000fea0003800200 */
.L_x_4277:
[----:B------:R-:W-:-:S11]  /*feda0*/  DMUL R60, R2, R60 ;  /* 0x0000003c023c7228 */ /* 0x000fd60000000000 */
.L_x_4251:
[----:B------:R-:W-:Y:S05]  /*fedb0*/  BSYNC.RECONVERGENT B7 ;  /* 0x0000000000077941 */ /* 0x000fea0003800200 */
.L_x_4206:
        /* <DEDUP_REMOVED lines=13> */
.L_x_4280:
[----:B------:R-:W-:Y:S05]  /*fee90*/  BSYNC.RECONVERGENT B0 ;  /* 0x0000000000007941 */ /* 0x000fea0003800200 */
.L_x_4279:
        /* <DEDUP_REMOVED lines=27> */
.L_x_4282:
[----:B------:R-:W-:Y:S05]  /*ff050*/  BSYNC.RECONVERGENT B0 ;  /* 0x0000000000007941 */ /* 0x000fea0003800200 */
.L_x_4281:
        /* <DEDUP_REMOVED lines=152> */
.L_x_4283:
[----:B------:R-:W-:Y:S04]  /*ff9e0*/  BSSY.RECONVERGENT B0, `(.L_x_4284) ;  /* 0x0000007000007945 */ /* 0x000fe80003800200 */
[----:B------:R-:W-:Y:S05]  /*ff9f0*/  @P0 BRA P1, `(.L_x_4285) ;  /* 0x0000000000140947 */ /* 0x000fea0000800000 */
[----:B------:R-:W-:Y:S01]  /*ffa00*/  IMAD.MOV.U32 R13, RZ, RZ, R11 ;  /* 0x000000ffff0d7224 */ /* 0x000fe200078e000b */
[----:B------:R-:W-:Y:S01]  /*ffa10*/  MOV R11, 0xffa50 ;  /* 0x000ffa50000b7802 */ /* 0x000fe20000000f00 */
[----:B------:R-:W-:Y:S02]  /*ffa20*/  IMAD.MOV.U32 R8, RZ, RZ, R96 ;  /* 0x000000ffff087224 */ /* 0x000fe400078e0060 */
[----:B------:R-:W-:-:S07]  /*ffa30*/  IMAD.MOV.U32 R9, RZ, RZ, R97 ;  /* 0x000000ffff097224 */ /* 0x000fce00078e0061 */
[----:B------:R-:W-:Y:S05]  /*ffa40*/  CALL.REL.NOINC `($__internal_1_$__cuda_sm20_div_rn_f64_full) ;  /* 0x00000a8c00347944 */ /* 0x000fea0003c00000 */
.L_x_4285:
[----:B------:R-:W-:Y:S05]  /*ffa50*/  BSYNC.RECONVERGENT B0 ;  /* 0x0000000000007941 */ /* 0x000fea0003800200 */
.L_x_4284:
        /* <DEDUP_REMOVED lines=12> */
.L_x_4287:
[----:B------:R-:W-:Y:S05]  /*ffb20*/  BSYNC.RECONVERGENT B7 ;  /* 0x0000000000077941 */ /* 0x000fea0003800200 */
.L_x_4286:
        /* <DEDUP_REMOVED lines=69> */
.L_x_4325:
        /* <DEDUP_REMOVED lines=23> */
.L_x_4293:
[----:B------:R-:W-:Y:S05]  /*1000f0*/  BSYNC.RECONVERGENT B0 ;  /* 0x0000000000007941 */ /* 0x000fea0003800200 */
.L_x_4292:
        /* <DEDUP_REMOVED lines=30> */
.L_x_4296:
[----:B------:R-:W-:Y:S05]  /*1002e0*/  BSYNC.RECONVERGENT B0 ;  /* 0x0000000000007941 */ /* 0x000fea0003800200 */
.L_x_4295:
        /* <DEDUP_REMOVED lines=30> */
.L_x_4298:
[----:B------:R-:W-:Y:S05]  /*1004d0*/  BSYNC.RECONVERGENT B0 ;  /* 0x0000000000007941 */ /* 0x000fea0003800200 */
.L_x_4297:
        /* <DEDUP_REMOVED lines=30> */
.L_x_4300:
[----:B------:R-:W-:Y:S05]  /*1006c0*/  BSYNC.RECONVERGENT B0 ;  /* 0x0000000000007941 */ /* 0x000fea0003800200 */
.L_x_4299:
        /* <DEDUP_REMOVED lines=30> */
.L_x_4302:
[----:B------:R-:W-:Y:S05]  /*1008b0*/  BSYNC.RECONVERGENT B0 ;  /* 0x0000000000007941 */ /* 0x000fea0003800200 */
.L_x_4301:
        /* <DEDUP_REMOVED lines=30> */
.L_x_4304:
[----:B------:R-:W-:Y:S05]  /*100aa0*/  BSYNC.RECONVERGENT B0 ;  /* 0x0000000000007941 */ /* 0x000fea0003800200 */
.L_x_4303:
        /* <DEDUP_REMOVED lines=30> */
.L_x_4306:
[----:B------:R-:W-:Y:S05]  /*100c90*/  BSYNC.RECONVERGENT B0 ;  /* 0x0000000000007941 */ /* 0x000fea0003800200 */
.L_x_4305:
        /* <DEDUP_REMOVED lines=30> */
.L_x_4308:
[----:B------:R-:W-:Y:S05]  /*100e80*/  BSYNC.RECONVERGENT B0 ;  /* 0x0000000000007941 */ /* 0x000fea0003800200 */
.L_x_4307:
        /* <DEDUP_REMOVED lines=30> */
.L_x_4310:
[----:B------:R-:W-:Y:S05]  /*101070*/  BSYNC.RECONVERGENT B0 ;  /* 0x0000000000007941 */ /* 0x000fea0003800200 */
.L_x_4309:
        /* <DEDUP_REMOVED lines=30> */
.L_x_4312:
[----:B------:R-:W-:Y:S05]  /*101260*/  BSYNC.RECONVERGENT B0 ;  /* 0x0000000000007941 */ /* 0x000fea0003800200 */
.L_x_4311:
        /* <DEDUP_REMOVED lines=30> */
.L_x_4314:
[----:B------:R-:W-:Y:S05]  /*101450*/  BSYNC.RECONVERGENT B0 ;  /* 0x0000000000007941 */ /* 0x000fea0003800200 */
.L_x_4313:
        /* <DEDUP_REMOVED lines=30> */
.L_x_4316:
[----:B------:R-:W-:Y:S05]  /*101640*/  BSYNC.RECONVERGENT B0 ;  /* 0x0000000000007941 */ /* 0x000fea0003800200 */
.L_x_4315:
        /* <DEDUP_REMOVED lines=30> */
.L_x_4318:
[----:B------:R-:W-:Y:S05]  /*101830*/  BSYNC.RECONVERGENT B0 ;  /* 0x0000000000007941 */ /* 0x000fea0003800200 */
.L_x_4317:
        /* <DEDUP_REMOVED lines=30> */
.L_x_4320:
[----:B------:R-:W-:Y:S05]  /*101a20*/  BSYNC.RECONVERGENT B0 ;  /* 0x0000000000007941 */ /* 0x000fea0003800200 */
.L_x_4319:
        /* <DEDUP_REMOVED lines=30> */
.L_x_4322:
[----:B------:R-:W-:Y:S05]  /*101c10*/  BSYNC.RECONVERGENT B0 ;  /* 0x0000000000007941 */ /* 0x000fea0003800200 */
.L_x_4321:
        /* <DEDUP_REMOVED lines=30> */
.L_x_4324:
[----:B------:R-:W-:Y:S05]  /*101e00*/  BSYNC.RECONVERGENT B0 ;  /* 0x0000000000007941 */ /* 0x000fea0003800200 */
.L_x_4323:
        /* <DEDUP_REMOVED lines=18> */
.L_x_4326:
[----:B------:R-:W-:Y:S05]  /*101f30*/  BRA `(.L_x_4327) ;  /* 0x0000000800847947 */ /* 0x000fea0003800000 */
.L_x_4294:
        /* <DEDUP_REMOVED lines=80> */
.L_x_4329:
[----:B------:R-:W-:Y:S01]  /*102440*/  MOV R8, 0x0 ;  /* 0x0000000000087802 */ /* 0x000fe20000000f00 */
[----:B------:R-:W-:Y:S01]  /*102450*/  IMAD.MOV.U32 R9, RZ, RZ, 0x7ff00000 ;  /* 0x7ff00000ff097424 */ /* 0x000fe200078e00ff */
[----:B------:R-:W-:-:S05]  /*102460*/  LOP3.LUT P0, RZ, R7, 0x7fffffff, RZ, 0xc0, !PT ;  /* 0x7fffffff07ff7812 */ /* 0x000fca000780c0ff */
[----:B------:R-:W-:-:S10]  /*102470*/  DFMA R8, R6, R8, +INF ;  /* 0x7ff000000608742b */ /* 0x000fd40000000008 */
[----:B------:R-:W-:Y:S02]  /*102480*/  FSEL R6, R8, RZ, P0 ;  /* 0x000000ff08067208 */ /* 0x000fe40000000000 */
[----:B------:R-:W-:-:S07]  /*102490*/  FSEL R7, R9, -QNAN , P0 ;  /* 0xfff0000009077808 */ /* 0x000fce0000000000 */
.L_x_4330:
[----:B------:R-:W-:Y:S05]  /*1024a0*/  BSYNC.RECONVERGENT B0 ;  /* 0x0000000000007941 */ /* 0x000fea0003800200 */
.L_x_4328:
        /* <DEDUP_REMOVED lines=61> */
.L_x_4332:
[----:B------:R-:W-:Y:S05]  /*102880*/  BSYNC.RECONVERGENT B0 ;  /* 0x0000000000007941 */ /* 0x000fea0003800200 */
.L_x_4331:
[----:B------:R-:W-:Y:S01]  /*102890*/  DMUL R32, R32, R2 ;  /* 0x0000000220207228 */ /* 0x000fe20000000000 */
[----:B------:R-:W-:Y:S10]  /*1028a0*/  BRA `(.L_x_4327) ;  /* 0x0000000000287947 */ /* 0x000ff40003800000 */
.L_x_4291:
        /* <DEDUP_REMOVED lines=10> */
.L_x_4327:
[----:B------:R-:W-:Y:S05]  /*102950*/  BSYNC.RECONVERGENT B8 ;  /* 0x0000000000087941 */ /* 0x000fea0003800200 */
.L_x_4290:
[----:B------:R-:W-:Y:S01]  /*102960*/  DADD R20, -R32, 1 ;  /* 0x3ff0000020147429 */ /* 0x000fe20000000100 */
[----:B------:R-:W-:Y:S10]  /*102970*/  BRA `(.L_x_4333) ;  /* 0x00000020001c7947 */ /* 0x000ff40003800000 */
.L_x_4289:
        /* <DEDUP_REMOVED lines=75> */
.L_x_4335:
[----:B------:R-:W-:Y:S05]  /*102e30*/  BSYNC.RECONVERGENT B0 ;  /* 0x0000000000007941 */ /* 0x000fea0003800200 */
.L_x_4334:
        /* <DEDUP_REMOVED lines=9> */
.L_x_4355:
        /* <DEDUP_REMOVED lines=30> */
.L_x_4339:
[----:B------:R-:W-:Y:S05]  /*1030b0*/  BSYNC.RECONVERGENT B1 ;  /* 0x0000000000017941 */ /* 0x000fea0003800200 */
.L_x_4338:
        /* <DEDUP_REMOVED lines=24> */
.L_x_4341:
[----:B------:R-:W-:Y:S05]  /*103240*/  BSYNC.RECONVERGENT B1 ;  /* 0x0000000000017941 */ /* 0x000fea0003800200 */
.L_x_4340:
        /* <DEDUP_REMOVED lines=42> */
.L_x_4344:
[----:B------:R-:W-:Y:S05]  /*1034f0*/  BSYNC.RECONVERGENT B1 ;  /* 0x0000000000017941 */ /* 0x000fea0003800200 */
.L_x_4343:
        /* <DEDUP_REMOVED lines=24> */
.L_x_4346:
[----:B------:R-:W-:Y:S05]  /*103680*/  BSYNC.RECONVERGENT B1 ;  /* 0x0000000000017941 */ /* 0x000fea0003800200 */
.L_x_4345:
        /* <DEDUP_REMOVED lines=42> */
.L_x_4348:
[----:B------:R-:W-:Y:S05]  /*103930*/  BSYNC.RECONVERGENT B1 ;  /* 0x0000000000017941 */ /* 0x000fea0003800200 */
.L_x_4347:
        /* <DEDUP_REMOVED lines=24> */
.L_x_4350:
[----:B------:R-:W-:Y:S05]  /*103ac0*/  BSYNC.RECONVERGENT B1 ;  /* 0x0000000000017941 */ /* 0x000fea0003800200 */
.L_x_4349:
        /* <DEDUP_REMOVED lines=42> */
.L_x_4352:
[----:B------:R-:W-:Y:S05]  /*103d70*/  BSYNC.RECONVERGENT B1 ;  /* 0x0000000000017941 */ /* 0x000fea0003800200 */
.L_x_4351:
        /* <DEDUP_REMOVED lines=25> */
.L_x_4354:
[----:B------:R-:W-:Y:S05]  /*103f10*/  BSYNC.RECONVERGENT B1 ;  /* 0x0000000000017941 */ /* 0x000fea0003800200 */
.L_x_4353:
        /* <DEDUP_REMOVED lines=14> */
.L_x_4337:
        /* <DEDUP_REMOVED lines=8> */
.L_x_4342:
[----:B------:R-:W-:Y:S05]  /*104080*/  BSYNC.RECONVERGENT B8 ;  /* 0x0000000000087941 */ /* 0x000fea0003800200 */
.L_x_4336:
        /* <DEDUP_REMOVED lines=80> */
.L_x_4357:
[----:B------:R-:W-:Y:S01]  /*104590*/  IMAD.MOV.U32 R4, RZ, RZ, 0x0 ;  /* 0x00000000ff047424 */ /* 0x000fe200078e00ff */
[----:B------:R-:W-:Y:S01]  /*1045a0*/  LOP3.LUT P0, RZ, R3, 0x7fffffff, RZ, 0xc0, !PT ;  /* 0x7fffffff03ff7812 */ /* 0x000fe2000780c0ff */
[----:B------:R-:W-:-:S06]  /*1045b0*/  IMAD.MOV.U32 R5, RZ, RZ, 0x7ff00000 ;  /* 0x7ff00000ff057424 */ /* 0x000fcc00078e00ff */
[----:B------:R-:W-:-:S10]  /*1045c0*/  DFMA R4, R2, R4, +INF ;  /* 0x7ff000000204742b */ /* 0x000fd40000000004 */
[----:B------:R-:W-:Y:S02]  /*1045d0*/  FSEL R2, R4, RZ, P0 ;  /* 0x000000ff04027208 */ /* 0x000fe40000000000 */
[----:B------:R-:W-:-:S07]  /*1045e0*/  FSEL R3, R5, -QNAN , P0 ;  /* 0xfff0000005037808 */ /* 0x000fce0000000000 */
.L_x_4358:
[----:B------:R-:W-:Y:S05]  /*1045f0*/  BSYNC.RECONVERGENT B0 ;  /* 0x0000000000007941 */ /* 0x000fea0003800200 */
.L_x_4356:
        /* <DEDUP_REMOVED lines=61> */
.L_x_4360:
[----:B------:R-:W-:Y:S05]  /*1049d0*/  BSYNC.RECONVERGENT B0 ;  /* 0x0000000000007941 */ /* 0x000fea0003800200 */
.L_x_4359:
[----:B------:R-:W-:-:S11]  /*1049e0*/  DMUL R20, R20, R70 ;  /* 0x0000004614147228 */ /* 0x000fd60000000000 */
.L_x_4333:
[----:B------:R-:W-:Y:S05]  /*1049f0*/  BSYNC.RECONVERGENT B7 ;  /* 0x0000000000077941 */ /* 0x000fea0003800200 */
.L_x_4288:
        /* <DEDUP_REMOVED lines=9> */
.L_x_4361:
        /* <DEDUP_REMOVED lines=15> */
.L_x_4363:
[----:B------:R-:W-:Y:S05]  /*104b80*/  BSYNC.RECONVERGENT B0 ;  /* 0x0000000000007941 */ /* 0x000fea0003800200 */
.L_x_4362:
        /* <DEDUP_REMOVED lines=9> */
.L_x_4364:
        /* <DEDUP_REMOVED lines=21> */
.L_x_4366:
[----:B------:R-:W-:Y:S05]  /*104d70*/  BSYNC.RECONVERGENT B0 ;  /* 0x0000000000007941 */ /* 0x000fea0003800200 */
.L_x_4365:
        /* <DEDUP_REMOVED lines=8> */
.L_x_4367:
        /* <DEDUP_REMOVED lines=15> */
.L_x_4369:
[----:B------:R-:W-:Y:S05]  /*104ef0*/  BSYNC.RECONVERGENT B0 ;  /* 0x0000000000007941 */ /* 0x000fea0003800200 */
.L_x_4368:
        /* <DEDUP_REMOVED lines=11> */
.L_x_4371:
[----:B------:R-:W-:Y:S05]  /*104fb0*/  BSYNC.RECONVERGENT B0 ;  /* 0x0000000000007941 */ /* 0x000fea0003800200 */
.L_x_4370:
        /* <DEDUP_REMOVED lines=27> */
.L_x_4373:
[----:B------:R-:W-:Y:S05]  /*105170*/  BSYNC.RECONVERGENT B0 ;  /* 0x0000000000007941 */ /* 0x000fea0003800200 */
.L_x_4372:
        /* <DEDUP_REMOVED lines=20> */
.L_x_4375:
[----:B------:R-:W-:Y:S05]  /*1052c0*/  BSYNC.RECONVERGENT B0 ;  /* 0x0000000000007941 */ /* 0x000fea0003800200 */
.L_x_4374:
        /* <DEDUP_REMOVED lines=61> */
.L_x_4377:
[----:B------:R-:W-:Y:S05]  /*1056a0*/  BSYNC.RECONVERGENT B0 ;  /* 0x0000000000007941 */ /* 0x000fea0003800200 */
.L_x_4376:
[----:B------:R-:W-:Y:S01]  /*1056b0*/  BSSY.RECONVERGENT B0, `(.L_x_4378) ;  /* 0x0000006000007945 */ /* 0x000fe20003800200 */
[----:B------:R-:W-:Y:S01]  /*1056c0*/  IMAD.MOV.U32 R9, RZ, RZ, 0x40240000 ;  /* 0x40240000ff097424 */ /* 0x000fe200078e00ff */
[----:B------:R-:W-:Y:S01]  /*1056d0*/  MOV R10, 0x105710 ;  /* 0x00105710000a7802 */ /* 0x000fe20000000f00 */
[----:B------:R-:W-:Y:S02]  /*1056e0*/  IMAD.MOV.U32 R7, RZ, RZ, RZ ;  /* 0x000000ffff077224 */ /* 0x000fe400078e00ff */
[----:B------:R-:W-:-:S07]  /*1056f0*/  IMAD.MOV.U32 R6, RZ, RZ, -0x3fc40000 ;  /* 0xc03c0000ff067424 */ /* 0x000fce00078e00ff */
[----:B------:R-:W-:Y:S05]  /*105700*/  CALL.REL.NOINC `($_Z23cooling_function_singledddd$__internal_accurate_pow) ;  /* 0x00000a38005c7944 */ /* 0x000fea0003c00000 */
[----:B------:R-:W-:Y:S05]  /*105710*/  BSYNC.RECONVERGENT B0 ;  /* 0x0000000000007941 */ /* 0x000fea0003800200 */
.L_x_4378:
        /* <DEDUP_REMOVED lines=35> */
.L_x_4380:
[----:B------:R-:W-:Y:S05]  /*105950*/  BSYNC.RECONVERGENT B0 ;  /* 0x0000000000007941 */ /* 0x000fea0003800200 */
.L_x_4379:
        /* <DEDUP_REMOVED lines=32> */
.L_x_4382:
[----:B------:R-:W-:Y:S05]  /*105b60*/  BSYNC.RECONVERGENT B0 ;  /* 0x0000000000007941 */ /* 0x000fea0003800200 */
.L_x_4381:
[----:B------:R-:W-:-:S11]  /*105b70*/  DFMA R110, R4, R110, R8 ;  /* 0x0000006e046e722b */ /* 0x000fd60000000008 */
.L_x_4185:
[----:B------:R-:W-:Y:S05]  /*105b80*/  BSYNC.RECONVERGENT B6 ;  /* 0x0000000000067941 */ /* 0x000fea0003800200 */
.L_x_3956:
        /* <DEDUP_REMOVED lines=9> */
.L_x_4386:
        /* <DEDUP_REMOVED lines=28> */
.L_x_4384:
        /* <DEDUP_REMOVED lines=16> */
.L_x_4385:
[----:B------:R-:W-:Y:S05]  /*105ee0*/  @P1 BRA `(.L_x_4386) ;  /* 0xfffffffc004c1947 */ /* 0x000fea000383ffff */
[----:B------:R-:W-:Y:S05]  /*105ef0*/  BSYNC.RECONVERGENT B0 ;  /* 0x0000000000007941 */ /* 0x000fea0003800200 */
.L_x_4383:
        /* <DEDUP_REMOVED lines=11> */
.L_x_4413:
        /* <DEDUP_REMOVED lines=23> */
.L_x_4389:
[----:B------:R-:W-:Y:S05]  /*106120*/  BSYNC.RECONVERGENT B1 ;  /* 0x0000000000017941 */ /* 0x000fea0003800200 */
.L_x_4388:
        /* <DEDUP_REMOVED lines=15> */
.L_x_4390:
        /* <DEDUP_REMOVED lines=32> */
.L_x_4393:
[----:B------:R-:W-:Y:S05]  /*106420*/  BSYNC.RECONVERGENT B1 ;  /* 0x0000000000017941 */ /* 0x000fea0003800200 */
.L_x_4392:
        /* <DEDUP_REMOVED lines=15> */
.L_x_4394:
        /* <DEDUP_REMOVED lines=32> */
.L_x_4396:
[----:B------:R-:W-:Y:S05]  /*106720*/  BSYNC.RECONVERGENT B1 ;  /* 0x0000000000017941 */ /* 0x000fea0003800200 */
.L_x_4395:
        /* <DEDUP_REMOVED lines=15> */
.L_x_4397:
        /* <DEDUP_REMOVED lines=32> */
.L_x_4399:
[----:B------:R-:W-:Y:S05]  /*106a20*/  BSYNC.RECONVERGENT B1 ;  /* 0x0000000000017941 */ /* 0x000fea0003800200 */
.L_x_4398:
        /* <DEDUP_REMOVED lines=15> */
.L_x_4400:
        /* <DEDUP_REMOVED lines=32> */
.L_x_4402:
[----:B------:R-:W-:Y:S05]  /*106d20*/  BSYNC.RECONVERGENT B1 ;  /* 0x0000000000017941 */ /* 0x000fea0003800200 */
.L_x_4401:
        /* <DEDUP_REMOVED lines=15> */
.L_x_4403:
        /* <DEDUP_REMOVED lines=32> */
.L_x_4405:
[----:B------:R-:W-:Y:S05]  /*107020*/  BSYNC.RECONVERGENT B1 ;  /* 0x0000000000017941 */ /* 0x000fea0003800200 */
.L_x_4404:
        /* <DEDUP_REMOVED lines=15> */
.L_x_4406:
        /* <DEDUP_REMOVED lines=32> */
.L_x_4408:
[----:B------:R-:W-:Y:S05]  /*107320*/  BSYNC.RECONVERGENT B1 ;  /* 0x0000000000017941 */ /* 0x000fea0003800200 */
.L_x_4407:
        /* <DEDUP_REMOVED lines=15> */
.L_x_4409:
        /* <DEDUP_REMOVED lines=32> */
.L_x_4411:
[----:B------:R-:W-:Y:S05]  /*107620*/  BSYNC.RECONVERGENT B1 ;  /* 0x0000000000017941 */ /* 0x000fea0003800200 */
.L_x_4410:
        /* <DEDUP_REMOVED lines=15> */
.L_x_4412:
        /* <DEDUP_REMOVED lines=13> */
.L_x_4391:
[----:B------:R-:W-:Y:S05]  /*1077f0*/  BSYNC.RECONVERGENT B0 ;  /* 0x0000000000007941 */ /* 0x000fea0003800200 */
.L_x_4387:
        /* <DEDUP_REMOVED lines=26> */
.L_x_4415:
[----:B------:R-:W-:Y:S05]  /*1079a0*/  BSYNC.RECONVERGENT B0 ;  /* 0x0000000000007941 */ /* 0x000fea0003800200 */
.L_x_4414:
        /* <DEDUP_REMOVED lines=79> */
.L_x_4417:
[----:B------:R-:W-:Y:S01]  /*107ea0*/  IMAD.MOV.U32 R4, RZ, RZ, 0x0 ;  /* 0x00000000ff047424 */ /* 0x000fe200078e00ff */
[----:B------:R-:W-:Y:S01]  /*107eb0*/  LOP3.LUT P0, RZ, R3, 0x7fffffff, RZ, 0xc0, !PT ;  /* 0x7fffffff03ff7812 */ /* 0x000fe2000780c0ff */
[----:B------:R-:W-:-:S06]  /*107ec0*/  IMAD.MOV.U32 R5, RZ, RZ, 0x7ff00000 ;  /* 0x7ff00000ff057424 */ /* 0x000fcc00078e00ff */
[----:B------:R-:W-:-:S10]  /*107ed0*/  DFMA R4, R2, R4, +INF ;  /* 0x7ff000000204742b */ /* 0x000fd40000000004 */
[----:B------:R-:W-:Y:S02]  /*107ee0*/  FSEL R2, R4, RZ, P0 ;  /* 0x000000ff04027208 */ /* 0x000fe40000000000 */
[----:B------:R-:W-:-:S07]  /*107ef0*/  FSEL R3, R5, -QNAN , P0 ;  /* 0xfff0000005037808 */ /* 0x000fce0000000000 */
.L_x_4418:
[----:B------:R-:W-:Y:S05]  /*107f00*/  BSYNC.RECONVERGENT B0 ;  /* 0x0000000000007941 */ /* 0x000fea0003800200 */
.L_x_4416:
        /* <DEDUP_REMOVED lines=22> */
.L_x_4420:
[----:B------:R-:W-:Y:S05]  /*108070*/  BSYNC.RECONVERGENT B0 ;  /* 0x0000000000007941 */ /* 0x000fea0003800200 */
.L_x_4419:
        /* <DEDUP_REMOVED lines=14> */
.L_x_4422:
[----:B------:R-:W-:Y:S05]  /*108160*/  BSYNC.RECONVERGENT B6 ;  /* 0x0000000000067941 */ /* 0x000fea0003800200 */
.L_x_4421:
        /* <DEDUP_REMOVED lines=84> */
.L_x_4426:
[----:B------:R-:W-:Y:S01]  /*1086b0*/  IMAD.MOV.U32 R6, RZ, RZ, 0x0 ;  /* 0x00000000ff067424 */ /* 0x000fe200078e00ff */
[----:B------:R-:W-:Y:S02]  /*1086c0*/  MOV R7, 0x7ff00000 ;  /* 0x7ff0000000077802 */ /* 0x000fe40000000f00 */
[----:B------:R-:W-:-:S04]  /*1086d0*/  LOP3.LUT P0, RZ, R5, 0x7fffffff, RZ, 0xc0, !PT ;  /* 0x7fffffff05ff7812 */ /* 0x000fc8000780c0ff */
[----:B------:R-:W-:-:S10]  /*1086e0*/  DFMA R6, R4, R6, +INF ;  /* 0x7ff000000406742b */ /* 0x000fd40000000006 */
[----:B------:R-:W-:Y:S02]  /*1086f0*/  FSEL R4, R6, RZ, P0 ;  /* 0x000000ff06047208 */ /* 0x000fe40000000000 */
[----:B------:R-:W-:-:S07]  /*108700*/  FSEL R5, R7, -QNAN , P0 ;  /* 0xfff0000007057808 */ /* 0x000fce0000000000 */
.L_x_4427:
[----:B------:R-:W-:Y:S05]  /*108710*/  BSYNC.RECONVERGENT B0 ;  /* 0x0000000000007941 */ /* 0x000fea0003800200 */
.L_x_4425:
        /* <DEDUP_REMOVED lines=24> */
.L_x_4429:
[----:B------:R-:W-:Y:S05]  /*1088a0*/  BSYNC.RECONVERGENT B0 ;  /* 0x0000000000007941 */ /* 0x000fea0003800200 */
.L_x_4428:
        /* <DEDUP_REMOVED lines=28> */
.L_x_4431:
[----:B------:R-:W-:Y:S05]  /*108a70*/  BSYNC.RECONVERGENT B0 ;  /* 0x0000000000007941 */ /* 0x000fea0003800200 */
.L_x_4430:
        /* <DEDUP_REMOVED lines=24> */
.L_x_4433:
[----:B------:R-:W-:Y:S05]  /*108c00*/  BSYNC.RECONVERGENT B0 ;  /* 0x0000000000007941 */ /* 0x000fea0003800200 */
.L_x_4432:
        /* <DEDUP_REMOVED lines=26> */
.L_x_4435:
[----:B------:R-:W-:Y:S05]  /*108db0*/  BSYNC.RECONVERGENT B0 ;  /* 0x0000000000007941 */ /* 0x000fea0003800200 */
.L_x_4434:
        /* <DEDUP_REMOVED lines=24> */
.L_x_4437:
[----:B------:R-:W-:Y:S05]  /*108f40*/  BSYNC.RECONVERGENT B0 ;  /* 0x0000000000007941 */ /* 0x000fea0003800200 */
.L_x_4436:
        /* <DEDUP_REMOVED lines=25> */
.L_x_4439:
[----:B------:R-:W-:Y:S05]  /*1090e0*/  BSYNC.RECONVERGENT B0 ;  /* 0x0000000000007941 */ /* 0x000fea0003800200 */
.L_x_4438:
        /* <DEDUP_REMOVED lines=25> */
.L_x_4441:
[----:B------:R-:W-:Y:S05]  /*109280*/  BSYNC.RECONVERGENT B0 ;  /* 0x0000000000007941 */ /* 0x000fea0003800200 */
.L_x_4440:
        /* <DEDUP_REMOVED lines=78> */
.L_x_4443:
[----:B------:R-:W-:Y:S01]  /*109770*/  IMAD.MOV.U32 R6, RZ, RZ, 0x0 ;  /* 0x00000000ff067424 */ /* 0x000fe200078e00ff */
[----:B------:R-:W-:Y:S01]  /*109780*/  LOP3.LUT P0, RZ, R5, 0x7fffffff, RZ, 0xc0, !PT ;  /* 0x7fffffff05ff7812 */ /* 0x000fe2000780c0ff */
[----:B------:R-:W-:-:S06]  /*109790*/  IMAD.MOV.U32 R7, RZ, RZ, 0x7ff00000 ;  /* 0x7ff00000ff077424 */ /* 0x000fcc00078e00ff */
[----:B------:R-:W-:-:S10]  /*1097a0*/  DFMA R6, R4, R6, +INF ;  /* 0x7ff000000406742b */ /* 0x000fd40000000006 */
[----:B------:R-:W-:Y:S02]  /*1097b0*/  FSEL R4, R6, RZ, P0 ;  /* 0x000000ff06047208 */ /* 0x000fe40000000000 */
[----:B------:R-:W-:-:S07]  /*1097c0*/  FSEL R5, R7, -QNAN , P0 ;  /* 0xfff0000007057808 */ /* 0x000fce0000000000 */
.L_x_4444:
[----:B------:R-:W-:Y:S05]  /*1097d0*/  BSYNC.RECONVERGENT B0 ;  /* 0x0000000000007941 */ /* 0x000fea0003800200 */
.L_x_4442:
        /* <DEDUP_REMOVED lines=14> */
.L_x_4447:
[----:B------:R-:W-:Y:S05]  /*1098c0*/  BRA `(.L_x_4446) ;  /* 0x0000005c00287947 */ /* 0x000fea0003800000 */
.L_x_4445:
        /* <DEDUP_REMOVED lines=16> */
.L_x_4449:
[----:B------:R-:W-:Y:S05]  /*1099d0*/  BSYNC.RECONVERGENT B0 ;  /* 0x0000000000007941 */ /* 0x000fea0003800200 */
.L_x_4448:
[--C-:B------:R-:W-:Y:S01]  /*1099e0*/  IMAD.MOV.U32 R20, RZ, RZ, R8.reuse ;  /* 0x000000ffff147224 */ /* 0x100fe200078e0008 */
[----:B------:R-:W-:Y:S01]  /*1099f0*/  MOV R7, R9 ;  /* 0x0000000900077202 */ /* 0x000fe20000000f00 */
[----:B------:R-:W-:Y:S02]  /*109a00*/  IMAD.MOV.U32 R21, RZ, RZ, R9 ;  /* 0x000000ffff157224 */ /* 0x000fe400078e0009 */
[----:B------:R-:W-:Y:S02]  /*109a10*/  IMAD.MOV.U32 R6, RZ, RZ, R8 ;  /* 0x000000ffff067224 */ /* 0x000fe400078e0008 */
[----:B------:R-:W-:Y:S02]  /*109a20*/  IMAD.MOV.U32 R0, RZ, RZ, 0x1 ;  /* 0x00000001ff007424 */ /* 0x000fe400078e00ff */
[----:B------:R-:W-:Y:S02]  /*109a30*/  IMAD.MOV.U32 R32, RZ, RZ, R56 ;  /* 0x000000ffff207224 */ /* 0x000fe400078e0038 */
[----:B------:R-:W-:-:S07]  /*109a40*/  IMAD.MOV.U32 R33, RZ, RZ, R57 ;  /* 0x000000ffff217224 */ /* 0x000fce00078e0039 */
.L_x_4483:
        /* <DEDUP_REMOVED lines=22> */
.L_x_4451:
[----:B------:R-:W-:Y:S05]  /*109bb0*/  BSYNC.RECONVERGENT B0 ;  /* 0x0000000000007941 */ /* 0x000fea0003800200 */
.L_x_4450:
        /* <DEDUP_REMOVED lines=29> */
.L_x_4454:
[----:B------:R-:W-:Y:S05]  /*109d90*/  BSYNC.RECONVERGENT B0 ;  /* 0x0000000000007941 */ /* 0x000fea0003800200 */
.L_x_4453:
        /* <DEDUP_REMOVED lines=29> */
.L_x_4456:
[----:B------:R-:W-:Y:S05]  /*109f70*/  BSYNC.RECONVERGENT B0 ;  /* 0x0000000000007941 */ /* 0x000fea0003800200 */
.L_x_4455:
        /* <DEDUP_REMOVED lines=29> */
.L_x_4458:
[----:B------:R-:W-:Y:S05]  /*10a150*/  BSYNC.RECONVERGENT B0 ;  /* 0x0000000000007941 */ /* 0x000fea0003800200 */
.L_x_4457:
        /* <DEDUP_REMOVED lines=29> */
.L_x_4460:
[----:B------:R-:W-:Y:S05]  /*10a330*/  BSYNC.RECONVERGENT B0 ;  /* 0x0000000000007941 */ /* 0x000fea0003800200 */
.L_x_4459:
        /* <DEDUP_REMOVED lines=29> */
.L_x_4462:
[----:B------:R-:W-:Y:S05]  /*10a510*/  BSYNC.RECONVERGENT B0 ;  /* 0x0000000000007941 */ /* 0x000fea0003800200 */
.L_x_4461:
        /* <DEDUP_REMOVED lines=29> */
.L_x_4464:
[----:B------:R-:W-:Y:S05]  /*10a6f0*/  BSYNC.RECONVERGENT B0 ;  /* 0x0000000000007941 */ /* 0x000fea0003800200 */
.L_x_4463:
        /* <DEDUP_REMOVED lines=29> */
.L_x_4466:
[----:B------:R-:W-:Y:S05]  /*10a8d0*/  BSYNC.RECONVERGENT B0 ;  /* 0x0000000000007941 */ /* 0x000fea0003800200 */
.L_x_4465:
        /* <DEDUP_REMOVED lines=29> */
.L_x_4468:
[----:B------:R-:W-:Y:S05]  /*10aab0*/  BSYNC.RECONVERGENT B0 ;  /* 0x0000000000007941 */ /* 0x000fea0003800200 */
.L_x_4467:
        /* <DEDUP_REMOVED lines=29> */
.L_x_4470:
[----:B------:R-:W-:Y:S05]  /*10ac90*/  BSYNC.RECONVERGENT B0 ;  /* 0x0000000000007941 */ /* 0x000fea0003800200 */
.L_x_4469:
        /* <DEDUP_REMOVED lines=29> */
.L_x_4472:
[----:B------:R-:W-:Y:S05]  /*10ae70*/  BSYNC.RECONVERGENT B0 ;  /* 0x0000000000007941 */ /* 0x000fea0003800200 */
.L_x_4471:
        /* <DEDUP_REMOVED lines=29> */
.L_x_4474:
[----:B------:R-:W-:Y:S05]  /*10b050*/  BSYNC.RECONVERGENT B0 ;  /* 0x0000000000007941 */ /* 0x000fea0003800200 */
.L_x_4473:
        /* <DEDUP_REMOVED lines=29> */
.L_x_4476:
[----:B------:R-:W-:Y:S05]  /*10b230*/  BSYNC.RECONVERGENT B0 ;  /* 0x0000000000007941 */ /* 0x000fea0003800200 */
.L_x_4475:
        /* <DEDUP_REMOVED lines=29> */
.L_x_4478:
[----:B------:R-:W-:Y:S05]  /*10b410*/  BSYNC.RECONVERGENT B0 ;  /* 0x0000000000007941 */ /* 0x000fea0003800200 */
.L_x_4477:
        /* <DEDUP_REMOVED lines=29> */
.L_x_4480:
[----:B------:R-:W-:Y:S05]  /*10b5f0*/  BSYNC.RECONVERGENT B0 ;  /* 0x0000000000007941 */ /* 0x000fea0003800200 */
.L_x_4479:
        /* <DEDUP_REMOVED lines=29> */
.L_x_4482:
[----:B------:R-:W-:Y:S05]  /*10b7d0*/  BSYNC.RECONVERGENT B0 ;  /* 0x0000000000007941 */ /* 0x000fea0003800200 */
.L_x_4481:
        /* <DEDUP_REMOVED lines=18> */
.L_x_4484:
[----:B------:R-:W-:Y:S05]  /*10b900*/  BRA `(.L_x_4446) ;  /* 0x0000003c00187947 */ /* 0x000fea0003800000 */
.L_x_4452:
        /* <DEDUP_REMOVED lines=77> */
.L_x_4486:
[----:B------:R-:W-:Y:S01]  /*10bde0*/  IMAD.MOV.U32 R8, RZ, RZ, 0x0 ;  /* 0x00000000ff087424 */ /* 0x000fe200078e00ff */
[----:B------:R-:W-:Y:S01]  /*10bdf0*/  LOP3.LUT P0, RZ, R15, 0x7fffffff, RZ, 0xc0, !PT ;  /* 0x7fffffff0fff7812 */ /* 0x000fe2000780c0ff */
[----:B------:R-:W-:-:S06]  /*10be00*/  IMAD.MOV.U32 R9, RZ, RZ, 0x7ff00000 ;  /* 0x7ff00000ff097424 */ /* 0x000fcc00078e00ff */
[----:B------:R-:W-:-:S10]  /*10be10*/  DFMA R8, R14, R8, +INF ;  /* 0x7ff000000e08742b */ /* 0x000fd40000000008 */
[----:B------:R-:W-:Y:S02]  /*10be20*/  FSEL R8, R8, RZ, P0 ;  /* 0x000000ff08087208 */ /* 0x000fe40000000000 */
[----:B------:R-:W-:-:S07]  /*10be30*/  FSEL R9, R9, -QNAN , P0 ;  /* 0xfff0000009097808 */ /* 0x000fce0000000000 */
.L_x_4487:
[----:B------:R-:W-:Y:S05]  /*10be40*/  BSYNC.RECONVERGENT B0 ;  /* 0x0000000000007941 */ /* 0x000fea0003800200 */
.L_x_4485:
        /* <DEDUP_REMOVED lines=62> */
.L_x_4489:
[----:B------:R-:W-:Y:S05]  /*10c230*/  BSYNC.RECONVERGENT B0 ;  /* 0x0000000000007941 */ /* 0x000fea0003800200 */
.L_x_4488:
[----:B------:R-:W-:Y:S01]  /*10c240*/  DMUL R60, R60, R6 ;  /* 0x000000063c3c7228 */ /* 0x000fe20000000000 */
[----:B------:R-:W-:Y:S10]  /*10c250*/  BRA `(.L_x_4446) ;  /* 0x0000003000c47947 */ /* 0x000ff40003800000 */
.L_x_4424:
        /* <DEDUP_REMOVED lines=80> */
.L_x_4491:
[----:B------:R-:W-:Y:S01]  /*10c760*/  IMAD.MOV.U32 R4, RZ, RZ, 0x0 ;  /* 0x00000000ff047424 */ /* 0x000fe200078e00ff */
[----:B------:R-:W-:Y:S01]  /*10c770*/  LOP3.LUT P0, RZ, R3, 0x7fffffff, RZ, 0xc0, !PT ;  /* 0x7fffffff03ff7812 */ /* 0x000fe2000780c0ff */
[----:B------:R-:W-:-:S06]  /*10c780*/  IMAD.MOV.U32 R5, RZ, RZ, 0x7ff00000 ;  /* 0x7ff00000ff057424 */ /* 0x000fcc00078e00ff */
[----:B------:R-:W-:-:S10]  /*10c790*/  DFMA R4, R2, R4, +INF ;  /* 0x7ff000000204742b */ /* 0x000fd40000000004 */
[----:B------:R-:W-:Y:S02]  /*10c7a0*/  FSEL R70, R4, RZ, P0 ;  /* 0x000000ff04467208 */ /* 0x000fe40000000000 */
[----:B------:R-:W-:-:S07]  /*10c7b0*/  FSEL R71, R5, -QNAN , P0 ;  /* 0xfff0000005477808 */ /* 0x000fce0000000000 */
.L_x_4492:
[----:B------:R-:W-:Y:S05]  /*10c7c0*/  BSYNC.RECONVERGENT B0 ;  /* 0x0000000000007941 */ /* 0x000fea0003800200 */
.L_x_4490:
        /* <DEDUP_REMOVED lines=24> */
.L_x_4494:
[----:B------:R-:W-:Y:S05]  /*10c950*/  BSYNC.RECONVERGENT B0 ;  /* 0x0000000000007941 */ /* 0x000fea0003800200 */
.L_x_4493:
        /* <DEDUP_REMOVED lines=28> */
.L_x_4496:
[----:B------:R-:W-:Y:S05]  /*10cb20*/  BSYNC.RECONVERGENT B0 ;  /* 0x0000000000007941 */ /* 0x000fea0003800200 */
.L_x_4495:
        /* <DEDUP_REMOVED lines=24> */
.L_x_4498:
[----:B------:R-:W-:Y:S05]  /*10ccb0*/  BSYNC.RECONVERGENT B0 ;  /* 0x0000000000007941 */ /* 0x000fea0003800200 */
.L_x_4497:
        /* <DEDUP_REMOVED lines=26> */
.L_x_4500:
[----:B------:R-:W-:Y:S05]  /*10ce60*/  BSYNC.RECONVERGENT B0 ;  /* 0x0000000000007941 */ /* 0x000fea0003800200 */
.L_x_4499:
        /* <DEDUP_REMOVED lines=24> */
.L_x_4502:
[----:B------:R-:W-:Y:S05]  /*10cff0*/  BSYNC.RECONVERGENT B0 ;  /* 0x0000000000007941 */ /* 0x000fea0003800200 */
.L_x_4501:
        /* <DEDUP_REMOVED lines=25> */
.L_x_4504:
[----:B------:R-:W-:Y:S05]  /*10d190*/  BSYNC.RECONVERGENT B0 ;  /* 0x0000000000007941 */ /* 0x000fea0003800200 */
.L_x_4503:
        /* <DEDUP_REMOVED lines=25> */
.L_x_4506:
[----:B------:R-:W-:Y:S05]  /*10d330*/  BSYNC.RECONVERGENT B0 ;  /* 0x0000000000007941 */ /* 0x000fea0003800200 */
.L_x_4505:
        /* <DEDUP_REMOVED lines=78> */
.L_x_4508:
[----:B------:R-:W-:Y:S01]  /*10d820*/  IMAD.MOV.U32 R4, RZ, RZ, 0x0 ;  /* 0x00000000ff047424 */ /* 0x000fe200078e00ff */
[----:B------:R-:W-:Y:S02]  /*10d830*/  MOV R5, 0x7ff00000 ;  /* 0x7ff0000000057802 */ /* 0x000fe40000000f00 */
[----:B------:R-:W-:-:S04]  /*10d840*/  LOP3.LUT P0, RZ, R3, 0x7fffffff, RZ, 0xc0, !PT ;  /* 0x7fffffff03ff7812 */ /* 0x000fc8000780c0ff */
[----:B------:R-:W-:-:S10]  /*10d850*/  DFMA R4, R2, R4, +INF ;  /* 0x7ff000000204742b */ /* 0x000fd40000000004 */
[----:B------:R-:W-:Y:S02]  /*10d860*/  FSEL R2, R4, RZ, P0 ;  /* 0x000000ff04027208 */ /* 0x000fe40000000000 */
[----:B------:R-:W-:-:S07]  /*10d870*/  FSEL R3, R5, -QNAN , P0 ;  /* 0xfff0000005037808 */ /* 0x000fce0000000000 */
.L_x_4509:
[----:B------:R-:W-:Y:S05]  /*10d880*/  BSYNC.RECONVERGENT B0 ;  /* 0x0000000000007941 */ /* 0x000fea0003800200 */
.L_x_4507:
        /* <DEDUP_REMOVED lines=21> */
.L_x_4511:
[----:B------:R-:W-:Y:S05]  /*10d9e0*/  BSYNC.RECONVERGENT B0 ;  /* 0x0000000000007941 */ /* 0x000fea0003800200 */
.L_x_4510:
        /* <DEDUP_REMOVED lines=9> */
.L_x_4531:
        /* <DEDUP_REMOVED lines=30> */
.L_x_4515:
[----:B------:R-:W-:Y:S05]  /*10dc60*/  BSYNC.RECONVERGENT B1 ;  /* 0x0000000000017941 */ /* 0x000fea0003800200 */
.L_x_4514:
        /* <DEDUP_REMOVED lines=24> */
.L_x_4517:
[----:B------:R-:W-:Y:S05]  /*10ddf0*/  BSYNC.RECONVERGENT B1 ;  /* 0x0000000000017941 */ /* 0x000fea0003800200 */
.L_x_4516:
        /* <DEDUP_REMOVED lines=42> */
.L_x_4520:
[----:B------:R-:W-:Y:S05]  /*10e0a0*/  BSYNC.RECONVERGENT B1 ;  /* 0x0000000000017941 */ /* 0x000fea0003800200 */
.L_x_4519:
        /* <DEDUP_REMOVED lines=24> */
.L_x_4522:
[----:B------:R-:W-:Y:S05]  /*10e230*/  BSYNC.RECONVERGENT B1 ;  /* 0x0000000000017941 */ /* 0x000fea0003800200 */
.L_x_4521:
        /* <DEDUP_REMOVED lines=42> */
.L_x_4524:
[----:B------:R-:W-:Y:S05]  /*10e4e0*/  BSYNC.RECONVERGENT B1 ;  /* 0x0000000000017941 */ /* 0x000fea0003800200 */
.L_x_4523:
        /* <DEDUP_REMOVED lines=24> */
.L_x_4526:
[----:B------:R-:W-:Y:S05]  /*10e670*/  BSYNC.RECONVERGENT B1 ;  /* 0x0000000000017941 */ /* 0x000fea0003800200 */
.L_x_4525:
        /* <DEDUP_REMOVED lines=42> */
.L_x_4528:
[----:B------:R-:W-:Y:S05]  /*10e920*/  BSYNC.RECONVERGENT B1 ;  /* 0x0000000000017941 */ /* 0x000fea0003800200 */
.L_x_4527:
        /* <DEDUP_REMOVED lines=25> */
.L_x_4530:
[----:B------:R-:W-:Y:S05]  /*10eac0*/  BSYNC.RECONVERGENT B1 ;  /* 0x0000000000017941 */ /* 0x000fea0003800200 */
.L_x_4529:
        /* <DEDUP_REMOVED lines=14> */
.L_x_4513:
        /* <DEDUP_REMOVED lines=8> */
.L_x_4518:
[----:B------:R-:W-:Y:S05]  /*10ec30*/  BSYNC.RECONVERGENT B7 ;  /* 0x0000000000077941 */ /* 0x000fea0003800200 */
.L_x_4512:
        /* <DEDUP_REMOVED lines=77> */
.L_x_4533:
[----:B------:R-:W-:Y:S01]  /*10f110*/  IMAD.MOV.U32 R2, RZ, RZ, 0x0 ;  /* 0x00000000ff027424 */ /* 0x000fe200078e00ff */
[----:B------:R-:W-:Y:S02]  /*10f120*/  MOV R3, 0x7ff00000 ;  /* 0x7ff0000000037802 */ /* 0x000fe40000000f00 */
[----:B------:R-:W-:-:S04]  /*10f130*/  LOP3.LUT P0, RZ, R55, 0x7fffffff, RZ, 0xc0, !PT ;  /* 0x7fffffff37ff7812 */ /* 0x000fc8000780c0ff */
[----:B------:R-:W-:-:S10]  /*10f140*/  DFMA R2, R54, R2, +INF ;  /* 0x7ff000003602742b */ /* 0x000fd40000000002 */
[----:B------:R-:W-:Y:S02]  /*10f150*/  FSEL R2, R2, RZ, P0 ;  /* 0x000000ff02027208 */ /* 0x000fe40000000000 */
[----:B------:R-:W-:-:S07]  /*10f160*/  FSEL R3, R3, -QNAN , P0 ;  /* 0xfff0000003037808 */ /* 0x000fce0000000000 */
.L_x_4534:
[----:B------:R-:W-:Y:S05]  /*10f170*/  BSYNC.RECONVERGENT B0 ;  /* 0x0000000000007941 */ /* 0x000fea0003800200 */
.L_x_4532:
        /* <DEDUP_REMOVED lines=61> */
.L_x_4536:
[----:B------:R-:W-:Y:S05]  /*10f550*/  BSYNC.RECONVERGENT B0 ;  /* 0x0000000000007941 */ /* 0x000fea0003800200 */
.L_x_4535:
[----:B------:R-:W-:-:S11]  /*10f560*/  DFMA R60, R2, -R60, 1 ;  /* 0x3ff00000023c742b */ /* 0x000fd6000000083c */
.L_x_4446:
[----:B------:R-:W-:Y:S05]  /*10f570*/  BSYNC.RECONVERGENT B6 ;  /* 0x0000000000067941 */ /* 0x000fea0003800200 */
.L_x_4423:
        /* <DEDUP_REMOVED lines=13> */
.L_x_4538:
[----:B------:R-:W-:Y:S05]  /*10f650*/  BSYNC.RECONVERGENT B6 ;  /* 0x0000000000067941 */ /* 0x000fea0003800200 */
.L_x_4537:
        /* <DEDUP_REMOVED lines=83> */
.L_x_4542:
[----:B------:R-:W-:Y:S01]  /*10fb90*/  IMAD.MOV.U32 R4, RZ, RZ, 0x0 ;  /* 0x00000000ff047424 */ /* 0x000fe200078e00ff */
[----:B------:R-:W-:Y:S01]  /*10fba0*/  LOP3.LUT P0, RZ, R3, 0x7fffffff, RZ, 0xc0, !PT ;  /* 0x7fffffff03ff7812 */ /* 0x000fe2000780c0ff */
[----:B------:R-:W-:-:S06]  /*10fbb0*/  IMAD.MOV.U32 R5, RZ, RZ, 0x7ff00000 ;  /* 0x7ff00000ff057424 */ /* 0x000fcc00078e00ff */
[----:B------:R-:W-:-:S10]  /*10fbc0*/  DFMA R4, R2, R4, +INF ;  /* 0x7ff000000204742b */ /* 0x000fd40000000004 */
[----:B------:R-:W-:Y:S02]  /*10fbd0*/  FSEL R2, R4, RZ, P0 ;  /* 0x000000ff04027208 */ /* 0x000fe40000000000 */
[----:B------:R-:W-:-:S07]  /*10fbe0*/  FSEL R3, R5, -QNAN , P0 ;  /* 0xfff0000005037808 */ /* 0x000fce0000000000 */
.L_x_4543:
[----:B------:R-:W-:Y:S05]  /*10fbf0*/  BSYNC.RECONVERGENT B0 ;  /* 0x0000000000007941 */ /* 0x000fea0003800200 */
.L_x_4541:
        /* <DEDUP_REMOVED lines=24> */
.L_x_4545:
[----:B------:R-:W-:Y:S05]  /*10fd80*/  BSYNC.RECONVERGENT B0 ;  /* 0x0000000000007941 */ /* 0x000fea0003800200 */
.L_x_4544:
        /* <DEDUP_REMOVED lines=28> */
.L_x_4547:
[----:B------:R-:W-:Y:S05]  /*10ff50*/  BSYNC.RECONVERGENT B0 ;  /* 0x0000000000007941 */ /* 0x000fea0003800200 */
.L_x_4546:
        /* <DEDUP_REMOVED lines=24> */
.L_x_4549:
[----:B------:R-:W-:Y:S05]  /*1100e0*/  BSYNC.RECONVERGENT B0 ;  /* 0x0000000000007941 */ /* 0x000fea0003800200 */
.L_x_4548:
        /* <DEDUP_REMOVED lines=26> */
.L_x_4551:
[----:B------:R-:W-:Y:S05]  /*110290*/  BSYNC.RECONVERGENT B0 ;  /* 0x0000000000007941 */ /* 0x000fea0003800200 */
.L_x_4550:
        /* <DEDUP_REMOVED lines=24> */
.L_x_4553:
[----:B------:R-:W-:Y:S05]  /*110420*/  BSYNC.RECONVERGENT B0 ;  /* 0x0000000000007941 */ /* 0x000fea0003800200 */
.L_x_4552:
        /* <DEDUP_REMOVED lines=25> */
.L_x_4555:
[----:B------:R-:W-:Y:S05]  /*1105c0*/  BSYNC.RECONVERGENT B0 ;  /* 0x0000000000007941 */ /* 0x000fea0003800200 */
.L_x_4554:
        /* <DEDUP_REMOVED lines=25> */
.L_x_4557:
[----:B------:R-:W-:Y:S05]  /*110760*/  BSYNC.RECONVERGENT B0 ;  /* 0x0000000000007941 */ /* 0x000fea0003800200 */
.L_x_4556:
        /* <DEDUP_REMOVED lines=78> */
.L_x_4559:
[----:B------:R-:W-:Y:S01]  /*110c50*/  IMAD.MOV.U32 R6, RZ, RZ, 0x0 ;  /* 0x00000000ff067424 */ /* 0x000fe200078e00ff */
[----:B------:R-:W-:Y:S02]  /*110c60*/  MOV R7, 0x7ff00000 ;  /* 0x7ff0000000077802 */ /* 0x000fe40000000f00 */
[----:B------:R-:W-:-:S04]  /*110c70*/  LOP3.LUT P0, RZ, R5, 0x7fffffff, RZ, 0xc0, !PT ;  /* 0x7fffffff05ff7812 */ /* 0x000fc8000780c0ff */
[----:B------:R-:W-:-:S10]  /*110c80*/  DFMA R6, R4, R6, +INF ;  /* 0x7ff000000406742b */ /* 0x000fd40000000006 */
[----:B------:R-:W-:Y:S02]  /*110c90*/  FSEL R4, R6, RZ, P0 ;  /* 0x000000ff06047208 */ /* 0x000fe40000000000 */
[----:B------:R-:W-:-:S07]  /*110ca0*/  FSEL R5, R7, -QNAN , P0 ;  /* 0xfff0000007057808 */ /* 0x000fce0000000000 */
.L_x_4560:
[----:B------:R-:W-:Y:S05]  /*110cb0*/  BSYNC.RECONVERGENT B0 ;  /* 0x0000000000007941 */ /* 0x000fea0003800200 */
.L_x_4558:
        /* <DEDUP_REMOVED lines=13> */
.L_x_4563:
[----:B------:R-:W-:Y:S05]  /*110d90*/  BRA `(.L_x_4562) ;  /* 0x0000005c00307947 */ /* 0x000fea0003800000 */
.L_x_4561:
        /* <DEDUP_REMOVED lines=16> */
.L_x_4565:
[----:B------:R-:W-:Y:S05]  /*110ea0*/  BSYNC.RECONVERGENT B0 ;  /* 0x0000000000007941 */ /* 0x000fea0003800200 */
.L_x_4564:
[--C-:B------:R-:W-:Y:S01]  /*110eb0*/  IMAD.MOV.U32 R14, RZ, RZ, R8.reuse ;  /* 0x000000ffff0e7224 */ /* 0x100fe200078e0008 */
[----:B------:R-:W-:Y:S01]  /*110ec0*/  MOV R15, R9 ;  /* 0x00000009000f7202 */ /* 0x000fe20000000f00 */
[----:B------:R-:W-:Y:S01]  /*110ed0*/  IMAD.MOV.U32 R6, RZ, RZ, R8 ;  /* 0x000000ffff067224 */ /* 0x000fe200078e0008 */
[----:B------:R-:W-:Y:S01]  /*110ee0*/  MOV R20, R56 ;  /* 0x0000003800147202 */ /* 0x000fe20000000f00 */
[----:B------:R-:W-:Y:S02]  /*110ef0*/  IMAD.MOV.U32 R7, RZ, RZ, R9 ;  /* 0x000000ffff077224 */ /* 0x000fe400078e0009 */
[----:B------:R-:W-:Y:S02]  /*110f00*/  IMAD.MOV.U32 R0, RZ, RZ, 0x1 ;  /* 0x00000001ff007424 */ /* 0x000fe400078e00ff */
[----:B------:R-:W-:-:S07]  /*110f10*/  IMAD.MOV.U32 R21, RZ, RZ, R57 ;  /* 0x000000ffff157224 */ /* 0x000fce00078e0039 */
.L_x_4599:
        /* <DEDUP_REMOVED lines=22> */
.L_x_4567:
[----:B------:R-:W-:Y:S05]  /*111080*/  BSYNC.RECONVERGENT B0 ;  /* 0x0000000000007941 */ /* 0x000fea0003800200 */
.L_x_4566:
        /* <DEDUP_REMOVED lines=29> */
.L_x_4570:
[----:B------:R-:W-:Y:S05]  /*111260*/  BSYNC.RECONVERGENT B0 ;  /* 0x0000000000007941 */ /* 0x000fea0003800200 */
.L_x_4569:
        /* <DEDUP_REMOVED lines=29> */
.L_x_4572:
[----:B------:R-:W-:Y:S05]  /*111440*/  BSYNC.RECONVERGENT B0 ;  /* 0x0000000000007941 */ /* 0x000fea0003800200 */
.L_x_4571:
        /* <DEDUP_REMOVED lines=29> */
.L_x_4574:
[----:B------:R-:W-:Y:S05]  /*111620*/  BSYNC.RECONVERGENT B0 ;  /* 0x0000000000007941 */ /* 0x000fea0003800200 */
.L_x_4573:
        /* <DEDUP_REMOVED lines=29> */
.L_x_4576:
[----:B------:R-:W-:Y:S05]  /*111800*/  BSYNC.RECONVERGENT B0 ;  /* 0x0000000000007941 */ /* 0x000fea0003800200 */
.L_x_4575:
        /* <DEDUP_REMOVED lines=29> */
.L_x_4578:
[----:B------:R-:W-:Y:S05]  /*1119e0*/  BSYNC.RECONVERGENT B0 ;  /* 0x0000000000007941 */ /* 0x000fea0003800200 */
.L_x_4577:
        /* <DEDUP_REMOVED lines=29> */
.L_x_4580:
[----:B------:R-:W-:Y:S05]  /*111bc0*/  BSYNC.RECONVERGENT B0 ;  /* 0x0000000000007941 */ /* 0x000fea0003800200 */
.L_x_4579:
        /* <DEDUP_REMOVED lines=29> */
.L_x_4582:
[----:B------:R-:W-:Y:S05]  /*111da0*/  BSYNC.RECONVERGENT B0 ;  /* 0x0000000000007941 */ /* 0x000fea0003800200 */
.L_x_4581:
        /* <DEDUP_REMOVED lines=29> */
.L_x_4584:
[----:B------:R-:W-:Y:S05]  /*111f80*/  BSYNC.RECONVERGENT B0 ;  /* 0x0000000000007941 */ /* 0x000fea0003800200 */
.L_x_4583:
        /* <DEDUP_REMOVED lines=29> */
.L_x_4586:
[----:B------:R-:W-:Y:S05]  /*112160*/  BSYNC.RECONVERGENT B0 ;  /* 0x0000000000007941 */ /* 0x000fea0003800200 */
.L_x_4585:
        /* <DEDUP_REMOVED lines=29> */
.L_x_4588:
[----:B------:R-:W-:Y:S05]  /*112340*/  BSYNC.RECONVERGENT B0 ;  /* 0x0000000000007941 */ /* 0x000fea0003800200 */
.L_x_4587:
        /* <DEDUP_REMOVED lines=29> */
.L_x_4590:
[----:B------:R-:W-:Y:S05]  /*112520*/  BSYNC.RECONVERGENT B0 ;  /* 0x0000000000007941 */ /* 0x000fea0003800200 */
.L_x_4589:
        /* <DEDUP_REMOVED lines=29> */
.L_x_4592:
[----:B------:R-:W-:Y:S05]  /*112700*/  BSYNC.RECONVERGENT B0 ;  /* 0x0000000000007941 */ /* 0x000fea0003800200 */
.L_x_4591:
        /* <DEDUP_REMOVED lines=29> */
.L_x_4594:
[----:B------:R-:W-:Y:S05]  /*1128e0*/  BSYNC.RECONVERGENT B0 ;  /* 0x0000000000007941 */ /* 0x000fea0003800200 */
.L_x_4593:
        /* <DEDUP_REMOVED lines=29> */
.L_x_4596:
[----:B------:R-:W-:Y:S05]  /*112ac0*/  BSYNC.RECONVERGENT B0 ;  /* 0x0000000000007941 */ /* 0x000fea0003800200 */
.L_x_4595:
        /* <DEDUP_REMOVED lines=29> */
.L_x_4598:
[----:B------:R-:W-:Y:S05]  /*112ca0*/  BSYNC.RECONVERGENT B0 ;  /* 0x0000000000007941 */ /* 0x000fea0003800200 */
.L_x_4597:
        /* <DEDUP_REMOVED lines=18> */
.L_x_4600:
[----:B------:R-:W-:Y:S05]  /*112dd0*/  BRA `(.L_x_4562) ;  /* 0x0000003c00207947 */ /* 0x000fea0003800000 */
.L_x_4568:
        /* <DEDUP_REMOVED lines=79> */
.L_x_4602:
[----:B------:R-:W-:Y:S01]  /*1132d0*/  IMAD.MOV.U32 R10, RZ, RZ, 0x0 ;  /* 0x00000000ff0a7424 */ /* 0x000fe200078e00ff */
[----:B------:R-:W-:Y:S01]  /*1132e0*/  LOP3.LUT P0, RZ, R9, 0x7fffffff, RZ, 0xc0, !PT ;  /* 0x7fffffff09ff7812 */ /* 0x000fe2000780c0ff */
[----:B------:R-:W-:-:S06]  /*1132f0*/  IMAD.MOV.U32 R11, RZ, RZ, 0x7ff00000 ;  /* 0x7ff00000ff0b7424 */ /* 0x000fcc00078e00ff */
[----:B------:R-:W-:-:S10]  /*113300*/  DFMA R10, R8, R10, +INF ;  /* 0x7ff00000080a742b */ /* 0x000fd4000000000a */
[----:B------:R-:W-:Y:S02]  /*113310*/  FSEL R8, R10, RZ, P0 ;  /* 0x000000ff0a087208 */ /* 0x000fe40000000000 */
[----:B------:R-:W-:-:S07]  /*113320*/  FSEL R9, R11, -QNAN , P0 ;  /* 0xfff000000b097808 */ /* 0x000fce0000000000 */
.L_x_4603:
[----:B------:R-:W-:Y:S05]  /*113330*/  BSYNC.RECONVERGENT B0 ;  /* 0x0000000000007941 */ /* 0x000fea0003800200 */
.L_x_4601:
        /* <DEDUP_REMOVED lines=61> */
.L_x_4605:
[----:B------:R-:W-:Y:S05]  /*113710*/  BSYNC.RECONVERGENT B0 ;  /* 0x0000000000007941 */ /* 0x000fea0003800200 */
.L_x_4604:
[----:B------:R-:W-:Y:S01]  /*113720*/  DMUL R54, R54, R6 ;  /* 0x0000000636367228 */ /* 0x000fe20000000000 */
[----:B------:R-:W-:Y:S10]  /*113730*/  BRA `(.L_x_4562) ;  /* 0x0000003000c87947 */ /* 0x000ff40003800000 */
.L_x_4540:
        /* <DEDUP_REMOVED lines=80> */
.L_x_4607:
[----:B------:R-:W-:Y:S01]  /*113c40*/  IMAD.MOV.U32 R4, RZ, RZ, 0x0 ;  /* 0x00000000ff047424 */ /* 0x000fe200078e00ff */
[----:B------:R-:W-:Y:S01]  /*113c50*/  LOP3.LUT P0, RZ, R3, 0x7fffffff, RZ, 0xc0, !PT ;  /* 0x7fffffff03ff7812 */ /* 0x000fe2000780c0ff */
[----:B------:R-:W-:-:S06]  /*113c60*/  IMAD.MOV.U32 R5, RZ, RZ, 0x7ff00000 ;  /* 0x7ff00000ff057424 */ /* 0x000fcc00078e00ff */
[----:B------:R-:W-:-:S10]  /*113c70*/  DFMA R4, R2, R4, +INF ;  /* 0x7ff000000204742b */ /* 0x000fd40000000004 */
[----:B------:R-:W-:Y:S02]  /*113c80*/  FSEL R4, R4, RZ, P0 ;  /* 0x000000ff04047208 */ /* 0x000fe40000000000 */
[----:B------:R-:W-:-:S07]  /*113c90*/  FSEL R5, R5, -QNAN , P0 ;  /* 0xfff0000005057808 */ /* 0x000fce0000000000 */
.L_x_4608:
[----:B------:R-:W-:Y:S05]  /*113ca0*/  BSYNC.RECONVERGENT B0 ;  /* 0x0000000000007941 */ /* 0x000fea0003800200 */
.L_x_4606:
        /* <DEDUP_REMOVED lines=24> */
.L_x_4610:
[----:B------:R-:W-:Y:S05]  /*113e30*/  BSYNC.RECONVERGENT B0 ;  /* 0x0000000000007941 */ /* 0x000fea0003800200 */
.L_x_4609:
        /* <DEDUP_REMOVED lines=28> */
.L_x_4612:
[----:B------:R-:W-:Y:S05]  /*114000*/  BSYNC.RECONVERGENT B0 ;  /* 0x0000000000007941 */ /* 0x000fea0003800200 */
.L_x_4611:
        /* <DEDUP_REMOVED lines=24> */
.L_x_4614:
[----:B------:R-:W-:Y:S05]  /*114190*/  BSYNC.RECONVERGENT B0 ;  /* 0x0000000000007941 */ /* 0x000fea0003800200 */
.L_x_4613:
        /* <DEDUP_REMOVED lines=26> */
.L_x_4616:
[----:B------:R-:W-:Y:S05]  /*114340*/  BSYNC.RECONVERGENT B0 ;  /* 0x0000000000007941 */ /* 0x000fea0003800200 */
.L_x_4615:
        /* <DEDUP_REMOVED lines=24> */
.L_x_4618:
[----:B------:R-:W-:Y:S05]  /*1144d0*/  BSYNC.RECONVERGENT B0 ;  /* 0x0000000000007941 */ /* 0x000fea0003800200 */
.L_x_4617:
        /* <DEDUP_REMOVED lines=25> */
.L_x_4620:
[----:B------:R-:W-:Y:S05]  /*114670*/  BSYNC.RECONVERGENT B0 ;  /* 0x0000000000007941 */ /* 0x000fea0003800200 */
.L_x_4619:
        /* <DEDUP_REMOVED lines=25> */
.L_x_4622:
[----:B------:R-:W-:Y:S05]  /*114810*/  BSYNC.RECONVERGENT B0 ;  /* 0x0000000000007941 */ /* 0x000fea0003800200 */
.L_x_4621:
        /* <DEDUP_REMOVED lines=78> */
.L_x_4624:
[----:B------:R-:W-:Y:S01]  /*114d00*/  MOV R6, 0x0 ;  /* 0x0000000000067802 */ /* 0x000fe20000000f00 */
[----:B------:R-:W-:Y:S01]  /*114d10*/  IMAD.MOV.U32 R7, RZ, RZ, 0x7ff00000 ;  /* 0x7ff00000ff077424 */ /* 0x000fe200078e00ff */
[----:B------:R-:W-:-:S05]  /*114d20*/  LOP3.LUT P0, RZ, R3, 0x7fffffff, RZ, 0xc0, !PT ;  /* 0x7fffffff03ff7812 */ /* 0x000fca000780c0ff */
[----:B------:R-:W-:-:S10]  /*114d30*/  DFMA R6, R2, R6, +INF ;  /* 0x7ff000000206742b */ /* 0x000fd40000000006 */
[----:B------:R-:W-:Y:S02]  /*114d40*/  FSEL R58, R6, RZ, P0 ;  /* 0x000000ff063a7208 */ /* 0x000fe40000000000 */
[----:B------:R-:W-:-:S07]  /*114d50*/  FSEL R59, R7, -QNAN , P0 ;  /* 0xfff00000073b7808 */ /* 0x000fce0000000000 */
.L_x_4625:
[----:B------:R-:W-:Y:S05]  /*114d60*/  BSYNC.RECONVERGENT B0 ;  /* 0x0000000000007941 */ /* 0x000fea0003800200 */
.L_x_4623:
        /* <DEDUP_REMOVED lines=21> */
.L_x_4627:
[----:B------:R-:W-:Y:S05]  /*114ec0*/  BSYNC.RECONVERGENT B0 ;  /* 0x0000000000007941 */ /* 0x000fea0003800200 */
.L_x_4626:
        /* <DEDUP_REMOVED lines=9> */
.L_x_4647:
        /* <DEDUP_REMOVED lines=30> */
.L_x_4631:
[----:B------:R-:W-:Y:S05]  /*115140*/  BSYNC.RECONVERGENT B1 ;  /* 0x0000000000017941 */ /* 0x000fea0003800200 */
.L_x_4630:
        /* <DEDUP_REMOVED lines=24> */
.L_x_4633:
[----:B------:R-:W-:Y:S05]  /*1152d0*/  BSYNC.RECONVERGENT B1 ;  /* 0x0000000000017941 */ /* 0x000fea0003800200 */
.L_x_4632:
        /* <DEDUP_REMOVED lines=42> */
.L_x_4636:
[----:B------:R-:W-:Y:S05]  /*115580*/  BSYNC.RECONVERGENT B1 ;  /* 0x0000000000017941 */ /* 0x000fea0003800200 */
.L_x_4635:
        /* <DEDUP_REMOVED lines=24> */
.L_x_4638:
[----:B------:R-:W-:Y:S05]  /*115710*/  BSYNC.RECONVERGENT B1 ;  /* 0x0000000000017941 */ /* 0x000fea0003800200 */
.L_x_4637:
        /* <DEDUP_REMOVED lines=42> */
.L_x_4640:
[----:B------:R-:W-:Y:S05]  /*1159c0*/  BSYNC.RECONVERGENT B1 ;  /* 0x0000000000017941 */ /* 0x000fea0003800200 */
.L_x_4639:
        /* <DEDUP_REMOVED lines=24> */
.L_x_4642:
[----:B------:R-:W-:Y:S05]  /*115b50*/  BSYNC.RECONVERGENT B1 ;  /* 0x0000000000017941 */ /* 0x000fea0003800200 */
.L_x_4641:
        /* <DEDUP_REMOVED lines=42> */
.L_x_4644:
[----:B------:R-:W-:Y:S05]  /*115e00*/  BSYNC.RECONVERGENT B1 ;  /* 0x0000000000017941 */ /* 0x000fea0003800200 */
.L_x_4643:
        /* <DEDUP_REMOVED lines=25> */
.L_x_4646:
[----:B------:R-:W-:Y:S05]  /*115fa0*/  BSYNC.RECONVERGENT B1 ;  /* 0x0000000000017941 */ /* 0x000fea0003800200 */
.L_x_4645:
        /* <DEDUP_REMOVED lines=14> */
.L_x_4629:
        /* <DEDUP_REMOVED lines=8> */
.L_x_4634:
[----:B------:R-:W-:Y:S05]  /*116110*/  BSYNC.RECONVERGENT B7 ;  /* 0x0000000000077941 */ /* 0x000fea0003800200 */
.L_x_4628:
        /* <DEDUP_REMOVED lines=79> */
.L_x_4649:
[----:B------:R-:W-:Y:S01]  /*116610*/  IMAD.MOV.U32 R4, RZ, RZ, 0x0 ;  /* 0x00000000ff047424 */ /* 0x000fe200078e00ff */
[----:B------:R-:W-:Y:S02]  /*116620*/  MOV R5, 0x7ff00000 ;  /* 0x7ff0000000057802 */ /* 0x000fe40000000f00 */
[----:B------:R-:W-:-:S04]  /*116630*/  LOP3.LUT P0, RZ, R3, 0x7fffffff, RZ, 0xc0, !PT ;  /* 0x7fffffff03ff7812 */ /* 0x000fc8000780c0ff */
[----:B------:R-:W-:-:S10]  /*116640*/  DFMA R4, R2, R4, +INF ;  /* 0x7ff000000204742b */ /* 0x000fd40000000004 */
[----:B------:R-:W-:Y:S02]  /*116650*/  FSEL R2, R4, RZ, P0 ;  /* 0x000000ff04027208 */ /* 0x000fe40000000000 */
[----:B------:R-:W-:-:S07]  /*116660*/  FSEL R3, R5, -QNAN , P0 ;  /* 0xfff0000005037808 */ /* 0x000fce0000000000 */
.L_x_4650:
[----:B------:R-:W-:Y:S05]  /*116670*/  BSYNC.RECONVERGENT B0 ;  /* 0x0000000000007941 */ /* 0x000fea0003800200 */
.L_x_4648:
        /* <DEDUP_REMOVED lines=60> */
.L_x_4652:
[----:B------:R-:W-:Y:S05]  /*116a40*/  BSYNC.RECONVERGENT B0 ;  /* 0x0000000000007941 */ /* 0x000fea0003800200 */
.L_x_4651:
[----:B------:R-:W-:-:S11]  /*116a50*/  DFMA R54, R2, -R54, 1 ;  /* 0x3ff000000236742b */ /* 0x000fd60000000836 */
.L_x_4562:
[----:B------:R-:W-:Y:S05]  /*116a60*/  BSYNC.RECONVERGENT B6 ;  /* 0x0000000000067941 */ /* 0x000fea0003800200 */
.L_x_4539:
        /* <DEDUP_REMOVED lines=14> */
.L_x_4655:
        /* <DEDUP_REMOVED lines=15> */
.L_x_4657:
[----:B------:R-:W-:Y:S05]  /*116c40*/  BSYNC.RECONVERGENT B1 ;  /* 0x0000000000017941 */ /* 0x000fea0003800200 */
.L_x_4656:
[----:B------:R-:W-:Y:S02]  /*116c50*/  FSEL R2, R32, RZ, P2 ;  /* 0x000000ff20027208 */ /* 0x000fe40001000000 */
[----:B------:R-:W-:-:S06]  /*116c60*/  FSEL R3, R33, 1.875, P2 ;  /* 0x3ff0000021037808 */ /* 0x000fcc0001000000 */
[----:B------:R-:W-:-:S11]  /*116c70*/  DFMA R4, R60, R2, R4 ;  /* 0x000000023c04722b */ /* 0x000fd60000000004 */
.L_x_4654:
[----:B------:R-:W-:Y:S05]  /*116c80*/  BSYNC.RECONVERGENT B0 ;  /* 0x0000000000007941 */ /* 0x000fea0003800200 */
.L_x_4653:
[----:B------:R-:W-:Y:S01]  /*116c90*/  IMAD.MOV.U32 R2, RZ, RZ, R46 ;  /* 0x000000ffff027224 */ /* 0x000fe200078e002e */
[----:B------:R-:W-:Y:S01]  /*116ca0*/  DFMA R110, R4, R110, R140 ;  /* 0x0000006e046e722b */ /* 0x000fe2000000008c */
[----:B------:R-:W-:Y:S01]  /*116cb0*/  IMAD.MOV.U32 R3, RZ, RZ, R47 ;  /* 0x000000ffff037224 */ /* 0x000fe200078e002f */
[----:B------:R-:W-:Y:S01]  /*116cc0*/  UMOV UR4, 0x5bc98409 ;  /* 0x5bc9840900047882 */ /* 0x000fe20000000000 */
[----:B------:R-:W-:Y:S01]  /*116cd0*/  UMOV UR5, 0x3ae9bbd2 ;  /* 0x3ae9bbd200057882 */ /* 0x000fe20000000000 */
[----:B------:R-:W-:Y:S01]  /*116ce0*/  IMAD.MOV.U32 R4, RZ, RZ, R50 ;  /* 0x000000ffff047224 */ /* 0x000fe200078e0032 */
[----:B------:R-:W-:Y:S01]  /*116cf0*/  MOV R5, R51 ;  /* 0x0000003300057202 */ /* 0x000fe20000000f00 */
[----:B------:R-:W-:Y:S01]  /*116d00*/  BSSY.RECONVERGENT B0, `(.L_x_4658) ;  /* 0x000000c000007945 */ /* 0x000fe20003800200 */
[----:B------:R-:W-:Y:S01]  /*116d10*/  DADD R2, R2, R2 ;  /* 0x0000000002027229 */ /* 0x000fe20000000002 */
[----:B------:R-:W-:Y:S01]  /*116d20*/  IMAD.MOV.U32 R8, RZ, RZ, RZ ;  /* 0x000000ffff087224 */ /* 0x000fe200078e00ff */
[----:B------:R-:W-:Y:S01]  /*116d30*/  DMUL R110, R142, R110 ;  /* 0x0000006e8e6e7228 */ /* 0x000fe20000000000 */
[----:B------:R-:W-:Y:S01]  /*116d40*/  IMAD.MOV.U32 R9, RZ, RZ, 0x40080000 ;  /* 0x40080000ff097424 */ /* 0x000fe200078e00ff */
[----:B------:R-:W-:Y:S01]  /*116d50*/  MOV R6, 0x3fe00000 ;  /* 0x3fe0000000067802 */ /* 0x000fe20000000f00 */
[----:B------:R-:W-:Y:S01]  /*116d60*/  IMAD.MOV.U32 R7, RZ, RZ, RZ ;  /* 0x000000ffff077224 */ /* 0x000fe200078e00ff */
[----:B------:R-:W-:-:S02]  /*116d70*/  MOV R10, 0x116dc0 ;  /* 0x00116dc0000a7802 */ /* 0x000fc40000000f00 */
[----:B------:R-:W-:-:S08]  /*116d80*/  DMUL R2, R2, UR4 ;  /* 0x0000000402027c28 */ /* 0x000fd00008000000 */
[----:B------:R-:W-:-:S08]  /*116d90*/  DFMA R2, R2, R4, R110 ;  /* 0x000000040202722b */ /* 0x000fd0000000006e */
[----:B------:R-:W-:-:S11]  /*116da0*/  DMUL R2, R2, 3 ;  /* 0x4008000002027828 */ /* 0x000fd60000000000 */
[----:B------:R-:W-:Y:S05]  /*116db0*/  CALL.REL.NOINC `($_Z23cooling_function_singledddd$__internal_accurate_pow) ;  /* 0x0000092000b07944 */ /* 0x000fea0003c00000 */
[----:B------:R-:W-:Y:S05]  /*116dc0*/  BSYNC.RECONVERGENT B0 ;  /* 0x0000000000007941 */ /* 0x000fea0003800200 */
.L_x_4658:
[----:B------:R-:W-:Y:S01]  /*116dd0*/  IMAD.MOV.U32 R144, RZ, RZ, R32 ;  /* 0x000000ffff907224 */ /* 0x000fe200078e0020 */
[----:B------:R-:W-:Y:S01]  /*116de0*/  BSSY.RECONVERGENT B0, `(.L_x_4659) ;  /* 0x0000038000007945 */ /* 0x000fe20003800200 */
[----:B------:R-:W-:Y:S01]  /*116df0*/  IMAD.MOV.U32 R145, RZ, RZ, R33 ;  /* 0x000000ffff917224 */ /* 0x000fe200078e0021 */
[----:B------:R-:W-:Y:S01]  /*116e00*/  MOV R15, 0x40240000 ;  /* 0x40240000000f7802 */ /* 0x000fe20000000f00 */
[----:B------:R-:W-:Y:S01]  /*116e10*/  IMAD.MOV.U32 R14, RZ, RZ, 0x0 ;  /* 0x00000000ff0e7424 */ /* 0x000fe200078e00ff */
[----:B------:R-:W-:Y:S01]  /*116e20*/  MOV R7, R107 ;  /* 0x0000006b00077202 */ /* 0x000fe20000000f00 */
[----:B------:R-:W-:Y:S02]  /*116e30*/  IMAD.MOV.U32 R20, RZ, RZ, 0x0 ;  /* 0x00000000ff147424 */ /* 0x000fe400078e00ff */
[----:B------:R-:W-:Y:S01]  /*116e40*/  DFMA R146, R2, 0.5, R144 ;  /* 0x3fe000000292782b */ /* 0x000fe20000000090 */
[----:B------:R-:W-:Y:S02]  /*116e50*/  IMAD.MOV.U32 R21, RZ, RZ, 0x40340000 ;  /* 0x40340000ff157424 */ /* 0x000fe400078e00ff */
[----:B------:R-:W-:-:S02]  /*116e60*/  IMAD.MOV.U32 R6, RZ, RZ, R106 ;  /* 0x000000ffff067224 */ /* 0x000fc400078e006a */
[----:B------:R-:W-:Y:S02]  /*116e70*/  IMAD.MOV.U32 R52, RZ, RZ, R108 ;  /* 0x000000ffff347224 */ /* 0x000fe400078e006c */
[----:B------:R-:W-:-:S07]  /*116e80*/  IMAD.MOV.U32 R53, RZ, RZ, R109 ;  /* 0x000000ffff357224 */ /* 0x000fce00078e006d */
.L_x_4662:
        /* <DEDUP_REMOVED lines=28> */
.L_x_4660:
        /* <DEDUP_REMOVED lines=16> */
.L_x_4661:
[----:B------:R-:W-:Y:S05]  /*117150*/  @P1 BRA `(.L_x_4662) ;  /* 0xfffffffc004c1947 */ /* 0x000fea000383ffff */
[----:B------:R-:W-:Y:S05]  /*117160*/  BSYNC.RECONVERGENT B0 ;  /* 0x0000000000007941 */ /* 0x000fea0003800200 */
.L_x_4659:
        /* <DEDUP_REMOVED lines=11> */
.L_x_4689:
        /* <DEDUP_REMOVED lines=23> */
.L_x_4665:
[----:B------:R-:W-:Y:S05]  /*117390*/  BSYNC.RECONVERGENT B1 ;  /* 0x0000000000017941 */ /* 0x000fea0003800200 */
.L_x_4664:
        /* <DEDUP_REMOVED lines=15> */
.L_x_4666:
        /* <DEDUP_REMOVED lines=32> */
.L_x_4669:
[----:B------:R-:W-:Y:S05]  /*117690*/  BSYNC.RECONVERGENT B1 ;  /* 0x0000000000017941 */ /* 0x000fea0003800200 */
.L_x_4668:
        /* <DEDUP_REMOVED lines=15> */
.L_x_4670:
        /* <DEDUP_REMOVED lines=32> */
.L_x_4672:
[----:B------:R-:W-:Y:S05]  /*117990*/  BSYNC.RECONVERGENT B1 ;  /* 0x0000000000017941 */ /* 0x000fea0003800200 */
.L_x_4671:
        /* <DEDUP_REMOVED lines=15> */
.L_x_4673:
        /* <DEDUP_REMOVED lines=32> */
.L_x_4675:
[----:B------:R-:W-:Y:S05]  /*117c90*/  BSYNC.RECONVERGENT B1 ;  /* 0x0000000000017941 */ /* 0x000fea0003800200 */
.L_x_4674:
        /* <DEDUP_REMOVED lines=15> */
.L_x_4676:
        /* <DEDUP_REMOVED lines=32> */
.L_x_4678:
[----:B------:R-:W-:Y:S05]  /*117f90*/  BSYNC.RECONVERGENT B1 ;  /* 0x0000000000017941 */ /* 0x000fea0003800200 */
.L_x_4677:
        /* <DEDUP_REMOVED lines=15> */
.L_x_4679:
        /* <DEDUP_REMOVED lines=32> */
.L_x_4681:
[----:B------:R-:W-:Y:S05]  /*118290*/  BSYNC.RECONVERGENT B1 ;  /* 0x0000000000017941 */ /* 0x000fea0003800200 */
.L_x_4680:
        /* <DEDUP_REMOVED lines=15> */
.L_x_4682:
        /* <DEDUP_REMOVED lines=32> */
.L_x_4684:
[----:B------:R-:W-:Y:S05]  /*118590*/  BSYNC.RECONVERGENT B1 ;  /* 0x0000000000017941 */ /* 0x000fea0003800200 */
.L_x_4683:
        /* <DEDUP_REMOVED lines=15> */
.L_x_4685:
        /* <DEDUP_REMOVED lines=32> */
.L_x_4687:
[----:B------:R-:W-:Y:S05]  /*118890*/  BSYNC.RECONVERGENT B1 ;  /* 0x0000000000017941 */ /* 0x000fea0003800200 */
.L_x_4686:
        /* <DEDUP_REMOVED lines=15> */
.L_x_4688:
        /* <DEDUP_REMOVED lines=13> */
.L_x_4667:
[----:B------:R-:W-:Y:S05]  /*118a60*/  BSYNC.RECONVERGENT B0 ;  /* 0x0000000000007941 */ /* 0x000fea0003800200 */
.L_x_4663:
        /* <DEDUP_REMOVED lines=23> */
.L_x_4691:
[----:B------:R-:W-:Y:S05]  /*118be0*/  BSYNC.RECONVERGENT B6 ;  /* 0x0000000000067941 */ /* 0x000fea0003800200 */
.L_x_4690:
        /* <DEDUP_REMOVED lines=11> */
.L_x_4694:
        /* <DEDUP_REMOVED lines=19> */
.L_x_4696:
[----:B------:R-:W-:Y:S05]  /*118dd0*/  BSYNC.RECONVERGENT B0 ;  /* 0x0000000000007941 */ /* 0x000fea0003800200 */
.L_x_4695:
        /* <DEDUP_REMOVED lines=71> */
.L_x_4700:
[----:B------:R-:W-:Y:S05]  /*119250*/  BSYNC.RECONVERGENT B1 ;  /* 0x0000000000017941 */ /* 0x000fea0003800200 */
.L_x_4699:
        /* <DEDUP_REMOVED lines=20> */
.L_x_4704:
[----:B------:R-:W-:Y:S05]  /*1193a0*/  BSYNC.RECONVERGENT B2 ;  /* 0x0000000000027941 */ /* 0x000fea0003800200 */
.L_x_4703:
        /* <DEDUP_REMOVED lines=14> */
.L_x_4706:
[----:B------:R-:W-:Y:S05]  /*119490*/  BSYNC.RECONVERGENT B2 ;  /* 0x0000000000027941 */ /* 0x000fea0003800200 */
.L_x_4705:
[----:B------:R-:W-:-:S11]  /*1194a0*/  DMUL R8, R138, R8 ;  /* 0x000000088a087228 */ /* 0x000fd60000000000 */
.L_x_4702:
[----:B------:R-:W-:Y:S05]  /*1194b0*/  BSYNC.RECONVERGENT B1 ;  /* 0x0000000000017941 */ /* 0x000fea0003800200 */
.L_x_4701:
[----:B------:R-:W-:Y:S01]  /*1194c0*/  DFMA R4, R8, -R2, R68 ;  /* 0x800000020804722b */ /* 0x000fe20000000044 */
[----:B------:R-:W-:Y:S10]  /*1194d0*/  BRA `(.L_x_4707) ;  /* 0x0000000000847947 */ /* 0x000ff40003800000 */
.L_x_4698:
        /* <DEDUP_REMOVED lines=16> */
.L_x_4709:
[----:B------:R-:W-:Y:S05]  /*1195e0*/  BSYNC.RECONVERGENT B1 ;  /* 0x0000000000017941 */ /* 0x000fea0003800200 */
.L_x_4708:
        /* <DEDUP_REMOVED lines=14> */
.L_x_4711:
[----:B------:R-:W-:Y:S05]  /*1196d0*/  BSYNC.RECONVERGENT B1 ;  /* 0x0000000000017941 */ /* 0x000fea0003800200 */
.L_x_4710:
[----:B------:R-:W-:-:S11]  /*1196e0*/  DMUL R4, R136, R8 ;  /* 0x0000000888047228 */ /* 0x000fd60000000000 */
.L_x_4707:
[----:B------:R-:W-:Y:S05]  /*1196f0*/  BSYNC.RECONVERGENT B0 ;  /* 0x0000000000007941 */ /* 0x000fea0003800200 */
.L_x_4697:
        /* <DEDUP_REMOVED lines=71> */
.L_x_4715:
[----:B------:R-:W-:Y:S05]  /*119b70*/  BSYNC.RECONVERGENT B1 ;  /* 0x0000000000017941 */ /* 0x000fea0003800200 */
.L_x_4714:
        /* <DEDUP_REMOVED lines=20> */
.L_x_4719:
[----:B------:R-:W-:Y:S05]  /*119cc0*/  BSYNC.RECONVERGENT B2 ;  /* 0x0000000000027941 */ /* 0x000fea0003800200 */
.L_x_4718:
        /* <DEDUP_REMOVED lines=14> */
.L_x_4721:
[----:B------:R-:W-:Y:S05]  /*119db0*/  BSYNC.RECONVERGENT B2 ;  /* 0x0000000000027941 */ /* 0x000fea0003800200 */
.L_x_4720:
[----:B------:R-:W-:-:S11]  /*119dc0*/  DMUL R8, R134, R8 ;  /* 0x0000000886087228 */ /* 0x000fd60000000000 */
.L_x_4717:
[----:B------:R-:W-:Y:S05]  /*119dd0*/  BSYNC.RECONVERGENT B1 ;  /* 0x0000000000017941 */ /* 0x000fea0003800200 */
.L_x_4716:
[----:B------:R-:W-:Y:S01]  /*119de0*/  DFMA R8, R8, R2, R38 ;  /* 0x000000020808722b */ /* 0x000fe20000000026 */
[----:B------:R-:W-:Y:S10]  /*119df0*/  BRA `(.L_x_4722) ;  /* 0x0000000000847947 */ /* 0x000ff40003800000 */
.L_x_4713:
        /* <DEDUP_REMOVED lines=16> */
.L_x_4724:
[----:B------:R-:W-:Y:S05]  /*119f00*/  BSYNC.RECONVERGENT B1 ;  /* 0x0000000000017941 */ /* 0x000fea0003800200 */
.L_x_4723:
        /* <DEDUP_REMOVED lines=14> */
.L_x_4726:
[----:B------:R-:W-:Y:S05]  /*119ff0*/  BSYNC.RECONVERGENT B1 ;  /* 0x0000000000017941 */ /* 0x000fea0003800200 */
.L_x_4725:
[----:B------:R-:W-:-:S11]  /*11a000*/  DMUL R8, R132, R8 ;  /* 0x0000000884087228 */ /* 0x000fd60000000000 */
.L_x_4722:
[----:B------:R-:W-:Y:S05]  /*11a010*/  BSYNC.RECONVERGENT B0 ;  /* 0x0000000000007941 */ /* 0x000fea0003800200 */
.L_x_4712:
        /* <DEDUP_REMOVED lines=13> */
.L_x_4728:
[----:B------:R-:W-:Y:S05]  /*11a0f0*/  BSYNC.RECONVERGENT B0 ;  /* 0x0000000000007941 */ /* 0x000fea0003800200 */
.L_x_4727:
        /* <DEDUP_REMOVED lines=15> */
.L_x_4730:
[----:B------:R-:W-:Y:S05]  /*11a1f0*/  BSYNC.RECONVERGENT B0 ;  /* 0x0000000000007941 */ /* 0x000fea0003800200 */
.L_x_4729:
[----:B------:R-:W-:Y:S01]  /*11a200*/  BSSY.RECONVERGENT B0, `(.L_x_4731) ;  /* 0x0000005000007945 */ /* 0x000fe20003800200 */
[----:B------:R-:W-:Y:S01]  /*11a210*/  IMAD.MOV.U32 R7, RZ, RZ, RZ ;  /* 0x000000ffff077224 */ /* 0x000fe200078e00ff */
[----:B------:R-:W-:Y:S01]  /*11a220*/  MOV R10, 0x11a250 ;  /* 0x0011a250000a7802 */ /* 0x000fe20000000f00 */
[----:B------:R-:W-:-:S07]  /*11a230*/  IMAD.MOV.U32 R6, RZ, RZ, -0x3fc40000 ;  /* 0xc03c0000ff067424 */ /* 0x000fce00078e00ff */
[----:B------:R-:W-:Y:S05]  /*11a240*/  CALL.REL.NOINC `($_Z23cooling_function_singledddd$__internal_accurate_pow) ;  /* 0x000008ec008c7944 */ /* 0x000fea0003c00000 */
[----:B------:R-:W-:Y:S05]  /*11a250*/  BSYNC.RECONVERGENT B0 ;  /* 0x0000000000007941 */ /* 0x000fea0003800200 */
.L_x_4731:
        /* <DEDUP_REMOVED lines=30> */
.L_x_4733:
[----:B------:R-:W-:Y:S05]  /*11a440*/  BSYNC.RECONVERGENT B0 ;  /* 0x0000000000007941 */ /* 0x000fea0003800200 */
.L_x_4732:
        /* <DEDUP_REMOVED lines=14> */
.L_x_4735:
[----:B------:R-:W-:Y:S05]  /*11a530*/  BSYNC.RECONVERGENT B0 ;  /* 0x0000000000007941 */ /* 0x000fea0003800200 */
.L_x_4734:
        /* <DEDUP_REMOVED lines=27> */
.L_x_4737:
[----:B------:R-:W-:Y:S05]  /*11a6f0*/  BSYNC.RECONVERGENT B0 ;  /* 0x0000000000007941 */ /* 0x000fea0003800200 */
.L_x_4736:
        /* <DEDUP_REMOVED lines=130> */
.L_x_4738:
        /* <DEDUP_REMOVED lines=17> */
.L_x_4740:
[----:B------:R-:W-:Y:S05]  /*11b030*/  BSYNC.RECONVERGENT B0 ;  /* 0x0000000000007941 */ /* 0x000fea0003800200 */
.L_x_4739:
        /* <DEDUP_REMOVED lines=10> */
[----:B------:R-:W-:Y:S01]  /*11b0e0*/  IMAD.MOV.U32 R7, RZ, RZ, 0x55555555 ;  /* 0x55555555ff077424 */ /* 0x000fe200078e00ff */
[----:B------:R-:W-:Y:S01]  /*11b0f0*/  MOV R10, 0x11b120 ;  /* 0x0011b120000a7802 */ /* 0x000fe20000000f00 */
[----:B------:R-:W-:-:S08]  /*11b100*/  IMAD.MOV.U32 R6, RZ, RZ, 0x3fd55555 ;  /* 0x3fd55555ff067424 */ /* 0x000fd000078e00ff */
[----:B------:R-:W-:Y:S05]  /*11b110*/  CALL.REL.NOINC `($_Z23cooling_function_singledddd$__internal_accurate_pow) ;  /* 0x000008dc00d87944 */ /* 0x000fea0003c00000 */
[----:B------:R-:W-:Y:S02]  /*11b120*/  FSEL R6, R32, RZ, P1 ;  /* 0x000000ff20067208 */ /* 0x000fe40000800000 */
[----:B------:R-:W-:-:S07]  /*11b130*/  FSEL R7, R33, -QNAN , P1 ;  /* 0xfff8000021077808 */ /* 0x000fce0000800000 */
.L_x_4742:
[----:B------:R-:W-:Y:S05]  /*11b140*/  BSYNC.RECONVERGENT B0 ;  /* 0x0000000000007941 */ /* 0x000fea0003800200 */
.L_x_4741:
        /* <DEDUP_REMOVED lines=14> */
.L_x_4744:
[----:B------:R-:W-:Y:S05]  /*11b230*/  BSYNC.RECONVERGENT B0 ;  /* 0x0000000000007941 */ /* 0x000fea0003800200 */
.L_x_4743:
        /* <DEDUP_REMOVED lines=16> */
.L_x_4746:
[----:B------:R-:W-:Y:S05]  /*11b340*/  BSYNC.RECONVERGENT B7 ;  /* 0x0000000000077941 */ /* 0x000fea0003800200 */
.L_x_4745:
        /* <DEDUP_REMOVED lines=13> */
[----:B------:R-:W-:Y:S01]  /*11b420*/  UMOV UR8, 0x2d1b5154 ;  /* 0x2d1b515400087882 */ /* 0x000fe20000000000 */
[----:B------:R-:W-:Y:S01]  /*11b430*/  UMOV UR9, 0x3f3c71c7 ;  /* 0x3f3c71c700097882 */ /* 0x000fe20000000000 */
[----:B------:R-:W-:Y:S01]  /*11b440*/  IMAD.MOV.U32 R12, RZ, RZ, -0x80000000 ;  /* 0x80000000ff0c7424 */ /* 0x000fe200078e00ff */
[----:B------:R-:W-:Y:S01]  /*11b450*/  MOV R13, 0x43300000 ;  /* 0x43300000000d7802 */ /* 0x000fe20000000f00 */
[----:B------:R-:W-:Y:S01]  /*11b460*/  DSETP.GTU.AND P0, PT, R32, RZ, PT ;  /* 0x000000ff2000722a */ /* 0x000fe20003f0c000 */
[----:B------:R-:W-:Y:S01]  /*11b470*/  BSSY.RECONVERGENT B8, `(.L_x_4749) ;  /* 0x00002d6000087945 */ /* 0x000fe20003800200 */
        /* <DEDUP_REMOVED lines=56> */
.L_x_4784:
        /* <DEDUP_REMOVED lines=23> */
.L_x_4752:
[----:B------:R-:W-:Y:S05]  /*11b970*/  BSYNC.RECONVERGENT B0 ;  /* 0x0000000000007941 */ /* 0x000fea0003800200 */
.L_x_4751:
        /* <DEDUP_REMOVED lines=30> */
.L_x_4755:
[----:B------:R-:W-:Y:S05]  /*11bb60*/  BSYNC.RECONVERGENT B0 ;  /* 0x0000000000007941 */ /* 0x000fea0003800200 */
.L_x_4754:
        /* <DEDUP_REMOVED lines=30> */
.L_x_4757:
[----:B------:R-:W-:Y:S05]  /*11bd50*/  BSYNC.RECONVERGENT B0 ;  /* 0x0000000000007941 */ /* 0x000fea0003800200 */
.L_x_4756:
        /* <DEDUP_REMOVED lines=30> */
.L_x_4759:
[----:B------:R-:W-:Y:S05]  /*11bf40*/  BSYNC.RECONVERGENT B0 ;  /* 0x0000000000007941 */ /* 0x000fea0003800200 */
.L_x_4758:
        /* <DEDUP_REMOVED lines=30> */
.L_x_4761:
[----:B------:R-:W-:Y:S05]  /*11c130*/  BSYNC.RECONVERGENT B0 ;  /* 0x0000000000007941 */ /* 0x000fea0003800200 */
.L_x_4760:
        /* <DEDUP_REMOVED lines=30> */
.L_x_4763:
[----:B------:R-:W-:Y:S05]  /*11c320*/  BSYNC.RECONVERGENT B0 ;  /* 0x0000000000007941 */ /* 0x000fea0003800200 */
.L_x_4762:
        /* <DEDUP_REMOVED lines=30> */
.L_x_4765:
[----:B------:R-:W-:Y:S05]  /*11c510*/  BSYNC.RECONVERGENT B0 ;  /* 0x0000000000007941 */ /* 0x000fea0003800200 */
.L_x_4764:
        /* <DEDUP_REMOVED lines=30> */
.L_x_4767:
[----:B------:R-:W-:Y:S05]  /*11c700*/  BSYNC.RECONVERGENT B0 ;  /* 0x0000000000007941 */ /* 0x000fea0003800200 */
.L_x_4766:
        /* <DEDUP_REMOVED lines=30> */
.L_x_4769:
[----:B------:R-:W-:Y:S05]  /*11c8f0*/  BSYNC.RECONVERGENT B0 ;  /* 0x0000000000007941 */ /* 0x000fea0003800200 */
.L_x_4768:
        /* <DEDUP_REMOVED lines=30> */
.L_x_4771:
[----:B------:R-:W-:Y:S05]  /*11cae0*/  BSYNC.RECONVERGENT B0 ;  /* 0x0000000000007941 */ /* 0x000fea0003800200 */
.L_x_4770:
        /* <DEDUP_REMOVED lines=30> */
.L_x_4773:
[----:B------:R-:W-:Y:S05]  /*11ccd0*/  BSYNC.RECONVERGENT B0 ;  /* 0x0000000000007941 */ /* 0x000fea0003800200 */
.L_x_4772:
        /* <DEDUP_REMOVED lines=30> */
.L_x_4775:
[----:B------:R-:W-:Y:S05]  /*11cec0*/  BSYNC.RECONVERGENT B0 ;  /* 0x0000000000007941 */ /* 0x000fea0003800200 */
.L_x_4774:
        /* <DEDUP_REMOVED lines=30> */
.L_x_4777:
[----:B------:R-:W-:Y:S05]  /*11d0b0*/  BSYNC.RECONVERGENT B0 ;  /* 0x0000000000007941 */ /* 0x000fea0003800200 */
.L_x_4776:
        /* <DEDUP_REMOVED lines=30> */
.L_x_4779:
[----:B------:R-:W-:Y:S05]  /*11d2a0*/  BSYNC.RECONVERGENT B0 ;  /* 0x0000000000007941 */ /* 0x000fea0003800200 */
.L_x_4778:
        /* <DEDUP_REMOVED lines=30> */
.L_x_4781:
[----:B------:R-:W-:Y:S05]  /*11d490*/  BSYNC.RECONVERGENT B0 ;  /* 0x0000000000007941 */ /* 0x000fea0003800200 */
.L_x_4780:
        /* <DEDUP_REMOVED lines=30> */
.L_x_4783:
[----:B------:R-:W-:Y:S05]  /*11d680*/  BSYNC.RECONVERGENT B0 ;  /* 0x0000000000007941 */ /* 0x000fea0003800200 */
.L_x_4782:
        /* <DEDUP_REMOVED lines=18> */
.L_x_4785:
[----:B------:R-:W-:Y:S05]  /*11d7b0*/  BRA `(.L_x_4786) ;  /* 0x0000000800847947 */ /* 0x000fea0003800000 */
.L_x_4753:
        /* <DEDUP_REMOVED lines=80> */
.L_x_4788:
[----:B------:R-:W-:Y:S01]  /*11dcc0*/  MOV R8, 0x0 ;  /* 0x0000000000087802 */ /* 0x000fe20000000f00 */
[----:B------:R-:W-:Y:S01]  /*11dcd0*/  IMAD.MOV.U32 R9, RZ, RZ, 0x7ff00000 ;  /* 0x7ff00000ff097424 */ /* 0x000fe200078e00ff */
[----:B------:R-:W-:-:S05]  /*11dce0*/  LOP3.LUT P0, RZ, R7, 0x7fffffff, RZ, 0xc0, !PT ;  /* 0x7fffffff07ff7812 */ /* 0x000fca000780c0ff */
[----:B------:R-:W-:-:S10]  /*11dcf0*/  DFMA R8, R6, R8, +INF ;  /* 0x7ff000000608742b */ /* 0x000fd40000000008 */
[----:B------:R-:W-:Y:S02]  /*11dd00*/  FSEL R6, R8, RZ, P0 ;  /* 0x000000ff08067208 */ /* 0x000fe40000000000 */
[----:B------:R-:W-:-:S07]  /*11dd10*/  FSEL R7, R9, -QNAN , P0 ;  /* 0xfff0000009077808 */ /* 0x000fce0000000000 */
.L_x_4789:
[----:B------:R-:W-:Y:S05]  /*11dd20*/  BSYNC.RECONVERGENT B0 ;  /* 0x0000000000007941 */ /* 0x000fea0003800200 */
.L_x_4787:
        /* <DEDUP_REMOVED lines=61> */
.L_x_4791:
[----:B------:R-:W-:Y:S05]  /*11e100*/  BSYNC.RECONVERGENT B0 ;  /* 0x0000000000007941 */ /* 0x000fea0003800200 */
.L_x_4790:
[----:B------:R-:W-:Y:S01]  /*11e110*/  DMUL R32, R32, R2 ;  /* 0x0000000220207228 */ /* 0x000fe20000000000 */
[----:B------:R-:W-:Y:S10]  /*11e120*/  BRA `(.L_x_4786) ;  /* 0x0000000000287947 */ /* 0x000ff40003800000 */
.L_x_4750:
        /* <DEDUP_REMOVED lines=10> */
.L_x_4786:
[----:B------:R-:W-:Y:S05]  /*11e1d0*/  BSYNC.RECONVERGENT B8 ;  /* 0x0000000000087941 */ /* 0x000fea0003800200 */
.L_x_4749:
[----:B------:R-:W-:Y:S01]  /*11e1e0*/  DADD R32, -R32, 1 ;  /* 0x3ff0000020207429 */ /* 0x000fe20000000100 */
[----:B------:R-:W-:Y:S10]  /*11e1f0*/  BRA `(.L_x_4792) ;  /* 0x00000020001c7947 */ /* 0x000ff40003800000 */
.L_x_4748:
        /* <DEDUP_REMOVED lines=75> */
.L_x_4794:
[----:B------:R-:W-:Y:S05]  /*11e6b0*/  BSYNC.RECONVERGENT B0 ;  /* 0x0000000000007941 */ /* 0x000fea0003800200 */
.L_x_4793:
        /* <DEDUP_REMOVED lines=9> */
.L_x_4814:
        /* <DEDUP_REMOVED lines=30> */
.L_x_4798:
[----:B------:R-:W-:Y:S05]  /*11e930*/  BSYNC.RECONVERGENT B1 ;  /* 0x0000000000017941 */ /* 0x000fea0003800200 */
.L_x_4797:
        /* <DEDUP_REMOVED lines=24> */
.L_x_4800:
[----:B------:R-:W-:Y:S05]  /*11eac0*/  BSYNC.RECONVERGENT B1 ;  /* 0x0000000000017941 */ /* 0x000fea0003800200 */
.L_x_4799:
        /* <DEDUP_REMOVED lines=42> */
.L_x_4803:
[----:B------:R-:W-:Y:S05]  /*11ed70*/  BSYNC.RECONVERGENT B1 ;  /* 0x0000000000017941 */ /* 0x000fea0003800200 */
.L_x_4802:
        /* <DEDUP_REMOVED lines=24> */
.L_x_4805:
[----:B------:R-:W-:Y:S05]  /*11ef00*/  BSYNC.RECONVERGENT B1 ;  /* 0x0000000000017941 */ /* 0x000fea0003800200 */
.L_x_4804:
        /* <DEDUP_REMOVED lines=42> */
.L_x_4807:
[----:B------:R-:W-:Y:S05]  /*11f1b0*/  BSYNC.RECONVERGENT B1 ;  /* 0x0000000000017941 */ /* 0x000fea0003800200 */
.L_x_4806:
        /* <DEDUP_REMOVED lines=24> */
.L_x_4809:
[----:B------:R-:W-:Y:S05]  /*11f340*/  BSYNC.RECONVERGENT B1 ;  /* 0x0000000000017941 */ /* 0x000fea0003800200 */
.L_x_4808:
        /* <DEDUP_REMOVED lines=42> */
.L_x_4811:
[----:B------:R-:W-:Y:S05]  /*11f5f0*/  BSYNC.RECONVERGENT B1 ;  /* 0x0000000000017941 */ /* 0x000fea0003800200 */
.L_x_4810:
        /* <DEDUP_REMOVED lines=25> */
.L_x_4813:
[----:B------:R-:W-:Y:S05]  /*11f790*/  BSYNC.RECONVERGENT B1 ;  /* 0x0000000000017941 */ /* 0x000fea0003800200 */
.L_x_4812:
        /* <DEDUP_REMOVED lines=14> */
.L_x_4796:
        /* <DEDUP_REMOVED lines=8> */
.L_x_4801:
[----:B------:R-:W-:Y:S05]  /*11f900*/  BSYNC.RECONVERGENT B8 ;  /* 0x0000000000087941 */ /* 0x000fea0003800200 */
.L_x_4795:
        /* <DEDUP_REMOVED lines=80> */
.L_x_4816:
[----:B------:R-:W-:Y:S01]  /*11fe10*/  IMAD.MOV.U32 R4, RZ, RZ, 0x0 ;  /* 0x00000000ff047424 */ /* 0x000fe200078e00ff */
[----:B------:R-:W-:Y:S01]  /*11fe20*/  LOP3.LUT P0, RZ, R3, 0x7fffffff, RZ, 0xc0, !PT ;  /* 0x7fffffff03ff7812 */ /* 0x000fe2000780c0ff */
[----:B------:R-:W-:-:S06]  /*11fe30*/  IMAD.MOV.U32 R5, RZ, RZ, 0x7ff00000 ;  /* 0x7ff00000ff057424 */ /* 0x000fcc00078e00ff */
[----:B------:R-:W-:-:S10]  /*11fe40*/  DFMA R4, R2, R4, +INF ;  /* 0x7ff000000204742b */ /* 0x000fd40000000004 */
[----:B------:R-:W-:Y:S02]  /*11fe50*/  FSEL R2, R4, RZ, P0 ;  /* 0x000000ff04027208 */ /* 0x000fe40000000000 */
[----:B------:R-:W-:-:S07]  /*11fe60*/  FSEL R3, R5, -QNAN , P0 ;  /* 0xfff0000005037808 */ /* 0x000fce0000000000 */
.L_x_4817:
[----:B------:R-:W-:Y:S05]  /*11fe70*/  BSYNC.RECONVERGENT B0 ;  /* 0x0000000000007941 */ /* 0x000fea0003800200 */
.L_x_4815:
        /* <DEDUP_REMOVED lines=61> */
.L_x_4819:
[----:B------:R-:W-:Y:S05]  /*120250*/  BSYNC.RECONVERGENT B0 ;  /* 0x0000000000007941 */ /* 0x000fea0003800200 */
.L_x_4818:
[----:B------:R-:W-:-:S11]  /*120260*/  DMUL R32, R32, R58 ;  /* 0x0000003a20207228 */ /* 0x000fd60000000000 */
.L_x_4792:
[----:B------:R-:W-:Y:S05]  /*120270*/  BSYNC.RECONVERGENT B7 ;  /* 0x0000000000077941 */ /* 0x000fea0003800200 */
.L_x_4747:
        /* <DEDUP_REMOVED lines=13> */
.L_x_4821:
[----:B------:R-:W-:Y:S05]  /*120350*/  BSYNC.RECONVERGENT B0 ;  /* 0x0000000000007941 */ /* 0x000fea0003800200 */
.L_x_4820:
        /* <DEDUP_REMOVED lines=27> */
.L_x_4823:
[----:B------:R-:W-:Y:S05]  /*120510*/  BSYNC.RECONVERGENT B0 ;  /* 0x0000000000007941 */ /* 0x000fea0003800200 */
.L_x_4822:
        /* <DEDUP_REMOVED lines=152> */
.L_x_4824:
[----:B------:R-:W-:Y:S04]  /*120ea0*/  BSSY.RECONVERGENT B0, `(.L_x_4825) ;  /* 0x0000007000007945 */ /* 0x000fe80003800200 */
[----:B------:R-:W-:Y:S05]  /*120eb0*/  @P0 BRA P1, `(.L_x_4826) ;  /* 0x0000000000140947 */ /* 0x000fea0000800000 */
[----:B------:R-:W-:Y:S01]  /*120ec0*/  MOV R13, R11 ;  /* 0x0000000b000d7202 */ /* 0x000fe20000000f00 */
[----:B------:R-:W-:Y:S01]  /*120ed0*/  IMAD.MOV.U32 R8, RZ, RZ, R96 ;  /* 0x000000ffff087224 */ /* 0x000fe200078e0060 */
[----:B------:R-:W-:Y:S01]  /*120ee0*/  MOV R11, 0x120f10 ;  /* 0x00120f10000b7802 */ /* 0x000fe20000000f00 */
[----:B------:R-:W-:-:S07]  /*120ef0*/  IMAD.MOV.U32 R9, RZ, RZ, R97 ;  /* 0x000000ffff097224 */ /* 0x000fce00078e0061 */
[----:B------:R-:W-:Y:S05]  /*120f00*/  CALL.REL.NOINC `($__internal_1_$__cuda_sm20_div_rn_f64_full) ;  /* 0x0000087800047944 */ /* 0x000fea0003c00000 */
.L_x_4826:
[----:B------:R-:W-:Y:S05]  /*120f10*/  BSYNC.RECONVERGENT B0 ;  /* 0x0000000000007941 */ /* 0x000fea0003800200 */
.L_x_4825:
        /* <DEDUP_REMOVED lines=12> */
.L_x_4828:
[----:B------:R-:W-:Y:S05]  /*120fe0*/  BSYNC.RECONVERGENT B7 ;  /* 0x0000000000077941 */ /* 0x000fea0003800200 */
.L_x_4827:
        /* <DEDUP_REMOVED lines=69> */
.L_x_4866:
        /* <DEDUP_REMOVED lines=23> */
.L_x_4834:
[----:B------:R-:W-:Y:S05]  /*1215b0*/  BSYNC.RECONVERGENT B0 ;  /* 0x0000000000007941 */ /* 0x000fea0003800200 */
.L_x_4833:
        /* <DEDUP_REMOVED lines=30> */
.L_x_4837:
[----:B------:R-:W-:Y:S05]  /*1217a0*/  BSYNC.RECONVERGENT B0 ;  /* 0x0000000000007941 */ /* 0x000fea0003800200 */
.L_x_4836:
        /* <DEDUP_REMOVED lines=30> */
.L_x_4839:
[----:B------:R-:W-:Y:S05]  /*121990*/  BSYNC.RECONVERGENT B0 ;  /* 0x0000000000007941 */ /* 0x000fea0003800200 */
.L_x_4838:
        /* <DEDUP_REMOVED lines=30> */
.L_x_4841:
[----:B------:R-:W-:Y:S05]  /*121b80*/  BSYNC.RECONVERGENT B0 ;  /* 0x0000000000007941 */ /* 0x000fea0003800200 */
.L_x_4840:
        /* <DEDUP_REMOVED lines=30> */
.L_x_4843:
[----:B------:R-:W-:Y:S05]  /*121d70*/  BSYNC.RECONVERGENT B0 ;  /* 0x0000000000007941 */ /* 0x000fea0003800200 */
.L_x_4842:
        /* <DEDUP_REMOVED lines=30> */
.L_x_4845:
[----:B------:R-:W-:Y:S05]  /*121f60*/  BSYNC.RECONVERGENT B0 ;  /* 0x0000000000007941 */ /* 0x000fea0003800200 */
.L_x_4844:
        /* <DEDUP_REMOVED lines=30> */
.L_x_4847:
[----:B------:R-:W-:Y:S05]  /*122150*/  BSYNC.RECONVERGENT B0 ;  /* 0x0000000000007941 */ /* 0x000fea0003800200 */
.L_x_4846:
        /* <DEDUP_REMOVED lines=30> */
.L_x_4849:
[----:B------:R-:W-:Y:S05]  /*122340*/  BSYNC.RECONVERGENT B0 ;  /* 0x0000000000007941 */ /* 0x000fea0003800200 */
.L_x_4848:
        /* <DEDUP_REMOVED lines=30> */
.L_x_4851:
[----:B------:R-:W-:Y:S05]  /*122530*/  BSYNC.RECONVERGENT B0 ;  /* 0x0000000000007941 */ /* 0x000fea0003800200 */
.L_x_4850:
        /* <DEDUP_REMOVED lines=30> */
.L_x_4853:
[----:B------:R-:W-:Y:S05]  /*122720*/  BSYNC.RECONVERGENT B0 ;  /* 0x0000000000007941 */ /* 0x000fea0003800200 */
.L_x_4852:
        /* <DEDUP_REMOVED lines=30> */
.L_x_4855:
[----:B------:R-:W-:Y:S05]  /*122910*/  BSYNC.RECONVERGENT B0 ;  /* 0x0000000000007941 */ /* 0x000fea0003800200 */
.L_x_4854:
        /* <DEDUP_REMOVED lines=30> */
.L_x_4857:
[----:B------:R-:W-:Y:S05]  /*122b00*/  BSYNC.RECONVERGENT B0 ;  /* 0x0000000000007941 */ /* 0x000fea0003800200 */
.L_x_4856:
        /* <DEDUP_REMOVED lines=30> */
.L_x_4859:
[----:B------:R-:W-:Y:S05]  /*122cf0*/  BSYNC.RECONVERGENT B0 ;  /* 0x0000000000007941 */ /* 0x000fea0003800200 */
.L_x_4858:
        /* <DEDUP_REMOVED lines=30> */
.L_x_4861:
[----:B------:R-:W-:Y:S05]  /*122ee0*/  BSYNC.RECONVERGENT B0 ;  /* 0x0000000000007941 */ /* 0x000fea0003800200 */
.L_x_4860:
        /* <DEDUP_REMOVED lines=30> */
.L_x_4863:
[----:B------:R-:W-:Y:S05]  /*1230d0*/  BSYNC.RECONVERGENT B0 ;  /* 0x0000000000007941 */ /* 0x000fea0003800200 */
.L_x_4862:
        /* <DEDUP_REMOVED lines=30> */
.L_x_4865:
[----:B------:R-:W-:Y:S05]  /*1232c0*/  BSYNC.RECONVERGENT B0 ;  /* 0x0000000000007941 */ /* 0x000fea0003800200 */
.L_x_4864:
        /* <DEDUP_REMOVED lines=18> */
.L_x_4867:
[----:B------:R-:W-:Y:S05]  /*1233f0*/  BRA `(.L_x_4868) ;  /* 0x0000000800847947 */ /* 0x000fea0003800000 */
.L_x_4835:
        /* <DEDUP_REMOVED lines=80> */
.L_x_4870:
[----:B------:R-:W-:Y:S01]  /*123900*/  IMAD.MOV.U32 R8, RZ, RZ, 0x0 ;  /* 0x00000000ff087424 */ /* 0x000fe200078e00ff */
[----:B------:R-:W-:Y:S02]  /*123910*/  MOV R9, 0x7ff00000 ;  /* 0x7ff0000000097802 */ /* 0x000fe40000000f00 */
[----:B------:R-:W-:-:S04]  /*123920*/  LOP3.LUT P0, RZ, R7, 0x7fffffff, RZ, 0xc0, !PT ;  /* 0x7fffffff07ff7812 */ /* 0x000fc8000780c0ff */
[----:B------:R-:W-:-:S10]  /*123930*/  DFMA R8, R6, R8, +INF ;  /* 0x7ff000000608742b */ /* 0x000fd40000000008 */
[----:B------:R-:W-:Y:S02]  /*123940*/  FSEL R6, R8, RZ, P0 ;  /* 0x000000ff08067208 */ /* 0x000fe40000000000 */
[----:B------:R-:W-:-:S07]  /*123950*/  FSEL R7, R9, -QNAN , P0 ;  /* 0xfff0000009077808 */ /* 0x000fce0000000000 */
.L_x_4871:
[----:B------:R-:W-:Y:S05]  /*123960*/  BSYNC.RECONVERGENT B0 ;  /* 0x0000000000007941 */ /* 0x000fea0003800200 */
.L_x_4869:
        /* <DEDUP_REMOVED lines=61> */
.L_x_4873:
[----:B------:R-:W-:Y:S05]  /*123d40*/  BSYNC.RECONVERGENT B0 ;  /* 0x0000000000007941 */ /* 0x000fea0003800200 */
.L_x_4872:
[----:B------:R-:W-:Y:S01]  /*123d50*/  DMUL R32, R32, R2 ;  /* 0x0000000220207228 */ /* 0x000fe20000000000 */
[----:B------:R-:W-:Y:S10]  /*123d60*/  BRA `(.L_x_4868) ;  /* 0x0000000000287947 */ /* 0x000ff40003800000 */
.L_x_4832:
        /* <DEDUP_REMOVED lines=10> */
.L_x_4868:
[----:B------:R-:W-:Y:S05]  /*123e10*/  BSYNC.RECONVERGENT B8 ;  /* 0x0000000000087941 */ /* 0x000fea0003800200 */
.L_x_4831:
[----:B------:R-:W-:Y:S01]  /*123e20*/  DADD R20, -R32, 1 ;  /* 0x3ff0000020147429 */ /* 0x000fe20000000100 */
[----:B------:R-:W-:Y:S10]  /*123e30*/  BRA `(.L_x_4874) ;  /* 0x00000020001c7947 */ /* 0x000ff40003800000 */
.L_x_4830:
        /* <DEDUP_REMOVED lines=75> */
.L_x_4876:
[----:B------:R-:W-:Y:S05]  /*1242f0*/  BSYNC.RECONVERGENT B0 ;  /* 0x0000000000007941 */ /* 0x000fea0003800200 */
.L_x_4875:
        /* <DEDUP_REMOVED lines=9> */
.L_x_4896:
        /* <DEDUP_REMOVED lines=30> */
.L_x_4880:
[----:B------:R-:W-:Y:S05]  /*124570*/  BSYNC.RECONVERGENT B1 ;  /* 0x0000000000017941 */ /* 0x000fea0003800200 */
.L_x_4879:
        /* <DEDUP_REMOVED lines=24> */
.L_x_4882:
[----:B------:R-:W-:Y:S05]  /*124700*/  BSYNC.RECONVERGENT B1 ;  /* 0x0000000000017941 */ /* 0x000fea0003800200 */
.L_x_4881:
        /* <DEDUP_REMOVED lines=42> */
.L_x_4885:
[----:B------:R-:W-:Y:S05]  /*1249b0*/  BSYNC.RECONVERGENT B1 ;  /* 0x0000000000017941 */ /* 0x000fea0003800200 */
.L_x_4884:
        /* <DEDUP_REMOVED lines=24> */
.L_x_4887:
[----:B------:R-:W-:Y:S05]  /*124b40*/  BSYNC.RECONVERGENT B1 ;  /* 0x0000000000017941 */ /* 0x000fea0003800200 */
.L_x_4886:
        /* <DEDUP_REMOVED lines=42> */
.L_x_4889:
[----:B------:R-:W-:Y:S05]  /*124df0*/  BSYNC.RECONVERGENT B1 ;  /* 0x0000000000017941 */ /* 0x000fea0003800200 */
.L_x_4888:
        /* <DEDUP_REMOVED lines=24> */
.L_x_4891:
[----:B------:R-:W-:Y:S05]  /*124f80*/  BSYNC.RECONVERGENT B1 ;  /* 0x0000000000017941 */ /* 0x000fea0003800200 */
.L_x_4890:
        /* <DEDUP_REMOVED lines=42> */
.L_x_4893:
[----:B------:R-:W-:Y:S05]  /*125230*/  BSYNC.RECONVERGENT B1 ;  /* 0x0000000000017941 */ /* 0x000fea0003800200 */
.L_x_4892:
        /* <DEDUP_REMOVED lines=25> */
.L_x_4895:
[----:B------:R-:W-:Y:S05]  /*1253d0*/  BSYNC.RECONVERGENT B1 ;  /* 0x0000000000017941 */ /* 0x000fea0003800200 */
.L_x_4894:
        /* <DEDUP_REMOVED lines=14> */
.L_x_4878:
        /* <DEDUP_REMOVED lines=8> */
.L_x_4883:
[----:B------:R-:W-:Y:S05]  /*125540*/  BSYNC.RECONVERGENT B8 ;  /* 0x0000000000087941 */ /* 0x000fea0003800200 */
.L_x_4877:
        /* <DEDUP_REMOVED lines=80> */
.L_x_4898:
[----:B------:R-:W-:Y:S01]  /*125a50*/  MOV R4, 0x0 ;  /* 0x0000000000047802 */ /* 0x000fe20000000f00 */
[----:B------:R-:W-:Y:S01]  /*125a60*/  IMAD.MOV.U32 R5, RZ, RZ, 0x7ff00000 ;  /* 0x7ff00000ff057424 */ /* 0x000fe200078e00ff */
[----:B------:R-:W-:-:S05]  /*125a70*/  LOP3.LUT P0, RZ, R3, 0x7fffffff, RZ, 0xc0, !PT ;  /* 0x7fffffff03ff7812 */ /* 0x000fca000780c0ff */
[----:B------:R-:W-:-:S10]  /*125a80*/  DFMA R4, R2, R4, +INF ;  /* 0x7ff000000204742b */ /* 0x000fd40000000004 */
[----:B------:R-:W-:Y:S02]  /*125a90*/  FSEL R2, R4, RZ, P0 ;  /* 0x000000ff04027208 */ /* 0x000fe40000000000 */
[----:B------:R-:W-:-:S07]  /*125aa0*/  FSEL R3, R5, -QNAN , P0 ;  /* 0xfff0000005037808 */ /* 0x000fce0000000000 */
.L_x_4899:
[----:B------:R-:W-:Y:S05]  /*125ab0*/  BSYNC.RECONVERGENT B0 ;  /* 0x0000000000007941 */ /* 0x000fea0003800200 */
.L_x_4897:
        /* <DEDUP_REMOVED lines=61> */
.L_x_4901:
[----:B------:R-:W-:Y:S05]  /*125e90*/  BSYNC.RECONVERGENT B0 ;  /* 0x0000000000007941 */ /* 0x000fea0003800200 */
.L_x_4900:
[----:B------:R-:W-:-:S11]  /*125ea0*/  DMUL R20, R20, R60 ;  /* 0x0000003c14147228 */ /* 0x000fd60000000000 */
.L_x_4874:
[----:B------:R-:W-:Y:S05]  /*125eb0*/  BSYNC.RECONVERGENT B7 ;  /* 0x0000000000077941 */ /* 0x000fea0003800200 */
.L_x_4829:
        /* <DEDUP_REMOVED lines=9> */
.L_x_4902:
        /* <DEDUP_REMOVED lines=15> */
.L_x_4904:
[----:B------:R-:W-:Y:S05]  /*126040*/  BSYNC.RECONVERGENT B0 ;  /* 0x0000000000007941 */ /* 0x000fea0003800200 */
.L_x_4903:
        /* <DEDUP_REMOVED lines=9> */
.L_x_4905:
        /* <DEDUP_REMOVED lines=21> */
.L_x_4907:
[----:B------:R-:W-:Y:S05]  /*126230*/  BSYNC.RECONVERGENT B0 ;  /* 0x0000000000007941 */ /* 0x000fea0003800200 */
.L_x_4906:
        /* <DEDUP_REMOVED lines=8> */
.L_x_4908:
        /* <DEDUP_REMOVED lines=15> */
.L_x_4910:
[----:B------:R-:W-:Y:S05]  /*1263b0*/  BSYNC.RECONVERGENT B0 ;  /* 0x0000000000007941 */ /* 0x000fea0003800200 */
.L_x_4909:
        /* <DEDUP_REMOVED lines=11> */
.L_x_4912:
[----:B------:R-:W-:Y:S05]  /*126470*/  BSYNC.RECONVERGENT B0 ;  /* 0x0000000000007941 */ /* 0x000fea0003800200 */
.L_x_4911:
        /* <DEDUP_REMOVED lines=27> */
.L_x_4914:
[----:B------:R-:W-:Y:S05]  /*126630*/  BSYNC.RECONVERGENT B0 ;  /* 0x0000000000007941 */ /* 0x000fea0003800200 */
.L_x_4913:
        /* <DEDUP_REMOVED lines=20> */
.L_x_4916:
[----:B------:R-:W-:Y:S05]  /*126780*/  BSYNC.RECONVERGENT B0 ;  /* 0x0000000000007941 */ /* 0x000fea0003800200 */
.L_x_4915:
        /* <DEDUP_REMOVED lines=69> */
.L_x_4918:
[----:B------:R-:W-:Y:S05]  /*126be0*/  BSYNC.RECONVERGENT B0 ;  /* 0x0000000000007941 */ /* 0x000fea0003800200 */
.L_x_4917:
        /* <DEDUP_REMOVED lines=28> */
.L_x_4920:
[----:B------:R-:W-:Y:S05]  /*126db0*/  BSYNC.RECONVERGENT B0 ;  /* 0x0000000000007941 */ /* 0x000fea0003800200 */
.L_x_4919:
[----:B------:R-:W-:Y:S01]  /*126dc0*/  DFMA R110, R4, R70, R110 ;  /* 0x00000046046e722b */ /* 0x000fe2000000006e */
[----:B------:R-:W-:Y:S10]  /*126dd0*/  BRA `(.L_x_4921) ;  /* 0x000000cc00d47947 */ /* 0x000ff40003800000 */
.L_x_4693:
        /* <DEDUP_REMOVED lines=8> */
.L_x_4922:
        /* <DEDUP_REMOVED lines=19> */
.L_x_4924:
[----:B------:R-:W-:Y:S05]  /*126f90*/  BSYNC.RECONVERGENT B0 ;  /* 0x0000000000007941 */ /* 0x000fea0003800200 */
.L_x_4923:
        /* <DEDUP_REMOVED lines=11> */
.L_x_4926:
[----:B------:R-:W-:Y:S05]  /*127050*/  BSYNC.RECONVERGENT B0 ;  /* 0x0000000000007941 */ /* 0x000fea0003800200 */
.L_x_4925:
        /* <DEDUP_REMOVED lines=16> */
.L_x_4928:
[----:B------:R-:W-:Y:S05]  /*127160*/  BSYNC.RECONVERGENT B0 ;  /* 0x0000000000007941 */ /* 0x000fea0003800200 */
.L_x_4927:
        /* <DEDUP_REMOVED lines=11> */
.L_x_4930:
[----:B------:R-:W-:Y:S05]  /*127220*/  BSYNC.RECONVERGENT B0 ;  /* 0x0000000000007941 */ /* 0x000fea0003800200 */
.L_x_4929:
        /* <DEDUP_REMOVED lines=27> */
.L_x_4932:
[----:B------:R-:W-:Y:S05]  /*1273e0*/  BSYNC.RECONVERGENT B0 ;  /* 0x0000000000007941 */ /* 0x000fea0003800200 */
.L_x_4931:
        /* <DEDUP_REMOVED lines=130> */
.L_x_4933:
        /* <DEDUP_REMOVED lines=17> */
.L_x_4935:
[----:B------:R-:W-:Y:S05]  /*127d20*/  BSYNC.RECONVERGENT B0 ;  /* 0x0000000000007941 */ /* 0x000fea0003800200 */
.L_x_4934:
        /* <DEDUP_REMOVED lines=16> */
.L_x_4937:
[----:B------:R-:W-:Y:S05]  /*127e30*/  BSYNC.RECONVERGENT B0 ;  /* 0x0000000000007941 */ /* 0x000fea0003800200 */
.L_x_4936:
        /* <DEDUP_REMOVED lines=14> */
.L_x_4939:
[----:B------:R-:W-:Y:S05]  /*127f20*/  BSYNC.RECONVERGENT B0 ;  /* 0x0000000000007941 */ /* 0x000fea0003800200 */
.L_x_4938:
        /* <DEDUP_REMOVED lines=16> */
.L_x_4941:
[----:B------:R-:W-:Y:S05]  /*128030*/  BSYNC.RECONVERGENT B7 ;  /* 0x0000000000077941 */ /* 0x000fea0003800200 */
.L_x_4940:
        /* <DEDUP_REMOVED lines=16> */
[----:B------:R-:W-:Y:S01]  /*128140*/  DSETP.GTU.AND P0, PT, R32, RZ, PT ;  /* 0x000000ff2000722a */ /* 0x000fe20003f0c000 */
[----:B------:R-:W-:Y:S01]  /*128150*/  IMAD.MOV.U32 R13, RZ, RZ, 0x43300000 ;  /* 0x43300000ff0d7424 */ /* 0x000fe200078e00ff */
        /* <DEDUP_REMOVED lines=57> */
.L_x_4979:
        /* <DEDUP_REMOVED lines=23> */
.L_x_4947:
[----:B------:R-:W-:Y:S05]  /*128660*/  BSYNC.RECONVERGENT B0 ;  /* 0x0000000000007941 */ /* 0x000fea0003800200 */
.L_x_4946:
        /* <DEDUP_REMOVED lines=30> */
.L_x_4950:
[----:B------:R-:W-:Y:S05]  /*128850*/  BSYNC.RECONVERGENT B0 ;  /* 0x0000000000007941 */ /* 0x000fea0003800200 */
.L_x_4949:
        /* <DEDUP_REMOVED lines=30> */
.L_x_4952:
[----:B------:R-:W-:Y:S05]  /*128a40*/  BSYNC.RECONVERGENT B0 ;  /* 0x0000000000007941 */ /* 0x000fea0003800200 */
.L_x_4951:
        /* <DEDUP_REMOVED lines=30> */
.L_x_4954:
[----:B------:R-:W-:Y:S05]  /*128c30*/  BSYNC.RECONVERGENT B0 ;  /* 0x0000000000007941 */ /* 0x000fea0003800200 */
.L_x_4953:
        /* <DEDUP_REMOVED lines=30> */
.L_x_4956:
[----:B------:R-:W-:Y:S05]  /*128e20*/  BSYNC.RECONVERGENT B0 ;  /* 0x0000000000007941 */ /* 0x000fea0003800200 */
.L_x_4955:
        /* <DEDUP_REMOVED lines=30> */
.L_x_4958:
[----:B------:R-:W-:Y:S05]  /*129010*/  BSYNC.RECONVERGENT B0 ;  /* 0x0000000000007941 */ /* 0x000fea0003800200 */
.L_x_4957:
        /* <DEDUP_REMOVED lines=30> */
.L_x_4960:
[----:B------:R-:W-:Y:S05]  /*129200*/  BSYNC.RECONVERGENT B0 ;  /* 0x0000000000007941 */ /* 0x000fea0003800200 */
.L_x_4959:
        /* <DEDUP_REMOVED lines=30> */
.L_x_4962:
[----:B------:R-:W-:Y:S05]  /*1293f0*/  BSYNC.RECONVERGENT B0 ;  /* 0x0000000000007941 */ /* 0x000fea0003800200 */
.L_x_4961:
        /* <DEDUP_REMOVED lines=30> */
.L_x_4964:
[----:B------:R-:W-:Y:S05]  /*1295e0*/  BSYNC.RECONVERGENT B0 ;  /* 0x0000000000007941 */ /* 0x000fea0003800200 */
.L_x_4963:
        /* <DEDUP_REMOVED lines=30> */
.L_x_4966:
[----:B------:R-:W-:Y:S05]  /*1297d0*/  BSYNC.RECONVERGENT B0 ;  /* 0x0000000000007941 */ /* 0x000fea0003800200 */
.L_x_4965:
        /* <DEDUP_REMOVED lines=30> */
.L_x_4968:
[----:B------:R-:W-:Y:S05]  /*1299c0*/  BSYNC.RECONVERGENT B0 ;  /* 0x0000000000007941 */ /* 0x000fea0003800200 */
.L_x_4967:
        /* <DEDUP_REMOVED lines=30> */
.L_x_4970:
[----:B------:R-:W-:Y:S05]  /*129bb0*/  BSYNC.RECONVERGENT B0 ;  /* 0x0000000000007941 */ /* 0x000fea0003800200 */
.L_x_4969:
        /* <DEDUP_REMOVED lines=30> */
.L_x_4972:
[----:B------:R-:W-:Y:S05]  /*129da0*/  BSYNC.RECONVERGENT B0 ;  /* 0x0000000000007941 */ /* 0x000fea0003800200 */
.L_x_4971:
        /* <DEDUP_REMOVED lines=30> */
.L_x_4974:
[----:B------:R-:W-:Y:S05]  /*129f90*/  BSYNC.RECONVERGENT B0 ;  /* 0x0000000000007941 */ /* 0x000fea0003800200 */
.L_x_4973:
        /* <DEDUP_REMOVED lines=30> */
.L_x_4976:
[----:B------:R-:W-:Y:S05]  /*12a180*/  BSYNC.RECONVERGENT B0 ;  /* 0x0000000000007941 */ /* 0x000fea0003800200 */
.L_x_4975:
        /* <DEDUP_REMOVED lines=30> */
.L_x_4978:
[----:B------:R-:W-:Y:S05]  /*12a370*/  BSYNC.RECONVERGENT B0 ;  /* 0x0000000000007941 */ /* 0x000fea0003800200 */
.L_x_4977:
        /* <DEDUP_REMOVED lines=18> */
.L_x_4980:
[----:B------:R-:W-:Y:S05]  /*12a4a0*/  BRA `(.L_x_4981) ;  /* 0x0000000800847947 */ /* 0x000fea0003800000 */
.L_x_4948:
        /* <DEDUP_REMOVED lines=80> */
.L_x_4983:
[----:B------:R-:W-:Y:S01]  /*12a9b0*/  IMAD.MOV.U32 R8, RZ, RZ, 0x0 ;  /* 0x00000000ff087424 */ /* 0x000fe200078e00ff */
[----:B------:R-:W-:Y:S02]  /*12a9c0*/  MOV R9, 0x7ff00000 ;  /* 0x7ff0000000097802 */ /* 0x000fe40000000f00 */
[----:B------:R-:W-:-:S04]  /*12a9d0*/  LOP3.LUT P0, RZ, R7, 0x7fffffff, RZ, 0xc0, !PT ;  /* 0x7fffffff07ff7812 */ /* 0x000fc8000780c0ff */
[----:B------:R-:W-:-:S10]  /*12a9e0*/  DFMA R8, R6, R8, +INF ;  /* 0x7ff000000608742b */ /* 0x000fd40000000008 */
[----:B------:R-:W-:Y:S02]  /*12a9f0*/  FSEL R6, R8, RZ, P0 ;  /* 0x000000ff08067208 */ /* 0x000fe40000000000 */
[----:B------:R-:W-:-:S07]  /*12aa00*/  FSEL R7, R9, -QNAN , P0 ;  /* 0xfff0000009077808 */ /* 0x000fce0000000000 */
.L_x_4984:
[----:B------:R-:W-:Y:S05]  /*12aa10*/  BSYNC.RECONVERGENT B0 ;  /* 0x0000000000007941 */ /* 0x000fea0003800200 */
.L_x_4982:
        /* <DEDUP_REMOVED lines=61> */
.L_x_4986:
[----:B------:R-:W-:Y:S05]  /*12adf0*/  BSYNC.RECONVERGENT B0 ;  /* 0x0000000000007941 */ /* 0x000fea0003800200 */
.L_x_4985:
[----:B------:R-:W-:Y:S01]  /*12ae00*/  DMUL R32, R32, R2 ;  /* 0x0000000220207228 */ /* 0x000fe20000000000 */
[----:B------:R-:W-:Y:S10]  /*12ae10*/  BRA `(.L_x_4981) ;  /* 0x0000000000287947 */ /* 0x000ff40003800000 */
.L_x_4945:
        /* <DEDUP_REMOVED lines=10> */
.L_x_4981:
[----:B------:R-:W-:Y:S05]  /*12aec0*/  BSYNC.RECONVERGENT B8 ;  /* 0x0000000000087941 */ /* 0x000fea0003800200 */
.L_x_4944:
[----:B------:R-:W-:Y:S01]  /*12aed0*/  DADD R32, -R32, 1 ;  /* 0x3ff0000020207429 */ /* 0x000fe20000000100 */
[----:B------:R-:W-:Y:S10]  /*12aee0*/  BRA `(.L_x_4987) ;  /* 0x00000020001c7947 */ /* 0x000ff40003800000 */
.L_x_4943:
[----:B------:R-:W0:Y:S01]  /*12aef0*/  MUFU.RCP64H R3, 1.8845243453979492188 ;  /* 0x3ffe270300037908 */ /* 0x000e220000001800 */
[----:B------:R-:W-:Y:S01]  /*12af00*/  MOV R4, 0x5cf84b52 ;  /* 0x5cf84b5200047802 */ /* 0x000fe20000000f00 */
[----:B------:R-:W-:Y:S01]  /*12af10*/  IMAD.MOV.U32 R5, RZ, RZ, 0x3ffe2703 ;  /* 0x3ffe2703ff057424 */ /* 0x000fe200078e00ff */
[----:B------:R-:W-:Y:S01]  /*12af20*/  UMOV UR4, 0x307b4ae8 ;  /* 0x307b4ae800047882 */ /* 0x000fe20000000000 */
[----:B------:R-:W-:Y:S01]  /*12af30*/  IMAD.MOV.U32 R2, RZ, RZ, RZ ;  /* 0x000000ffff027224 */ /* 0x000fe200078e00ff */
[----:B------:R-:W-:Y:S01]  /*12af40*/  UMOV UR5, 0x3fbd8fca ;  /* 0x3fbd8fca00057882 */ /* 0x000fe20000000000 */
        /* <DEDUP_REMOVED lines=69> */
.L_x_4989:
[----:B------:R-:W-:Y:S05]  /*12b3a0*/  BSYNC.RECONVERGENT B0 ;  /* 0x0000000000007941 */ /* 0x000fea0003800200 */
.L_x_4988:
        /* <DEDUP_REMOVED lines=9> */
.L_x_5009:
        /* <DEDUP_REMOVED lines=30> */
.L_x_4993:
[----:B------:R-:W-:Y:S05]  /*12b620*/  BSYNC.RECONVERGENT B1 ;  /* 0x0000000000017941 */ /* 0x000fea0003800200 */
.L_x_4992:
        /* <DEDUP_REMOVED lines=24> */
.L_x_4995:
[----:B------:R-:W-:Y:S05]  /*12b7b0*/  BSYNC.RECONVERGENT B1 ;  /* 0x0000000000017941 */ /* 0x000fea0003800200 */
.L_x_4994:
        /* <DEDUP_REMOVED lines=42> */
.L_x_4998:
[----:B------:R-:W-:Y:S05]  /*12ba60*/  BSYNC.RECONVERGENT B1 ;  /* 0x0000000000017941 */ /* 0x000fea0003800200 */
.L_x_4997:
        /* <DEDUP_REMOVED lines=24> */
.L_x_5000:
[----:B------:R-:W-:Y:S05]  /*12bbf0*/  BSYNC.RECONVERGENT B1 ;  /* 0x0000000000017941 */ /* 0x000fea0003800200 */
.L_x_4999:
        /* <DEDUP_REMOVED lines=42> */
.L_x_5002:
[----:B------:R-:W-:Y:S05]  /*12bea0*/  BSYNC.RECONVERGENT B1 ;  /* 0x0000000000017941 */ /* 0x000fea0003800200 */
.L_x_5001:
        /* <DEDUP_REMOVED lines=24> */
.L_x_5004:
[----:B------:R-:W-:Y:S05]  /*12c030*/  BSYNC.RECONVERGENT B1 ;  /* 0x0000000000017941 */ /* 0x000fea0003800200 */
.L_x_5003:
        /* <DEDUP_REMOVED lines=42> */
.L_x_5006:
[----:B------:R-:W-:Y:S05]  /*12c2e0*/  BSYNC.RECONVERGENT B1 ;  /* 0x0000000000017941 */ /* 0x000fea0003800200 */
.L_x_5005:
        /* <DEDUP_REMOVED lines=25> */
.L_x_5008:
[----:B------:R-:W-:Y:S05]  /*12c480*/  BSYNC.RECONVERGENT B1 ;  /* 0x0000000000017941 */ /* 0x000fea0003800200 */
.L_x_5007:
        /* <DEDUP_REMOVED lines=14> */
.L_x_4991:
        /* <DEDUP_REMOVED lines=8> */
.L_x_4996:
[----:B------:R-:W-:Y:S05]  /*12c5f0*/  BSYNC.RECONVERGENT B8 ;  /* 0x0000000000087941 */ /* 0x000fea0003800200 */
.L_x_4990:
        /* <DEDUP_REMOVED lines=80> */
.L_x_5011:
[----:B------:R-:W-:Y:S01]  /*12cb00*/  MOV R4, 0x0 ;  /* 0x0000000000047802 */ /* 0x000fe20000000f00 */
[----:B------:R-:W-:Y:S01]  /*12cb10*/  IMAD.MOV.U32 R5, RZ, RZ, 0x7ff00000 ;  /* 0x7ff00000ff057424 */ /* 0x000fe200078e00ff */
[----:B------:R-:W-:-:S05]  /*12cb20*/  LOP3.LUT P0, RZ, R3, 0x7fffffff, RZ, 0xc0, !PT ;  /* 0x7fffffff03ff7812 */ /* 0x000fca000780c0ff */
[----:B------:R-:W-:-:S10]  /*12cb30*/  DFMA R4, R2, R4, +INF ;  /* 0x7ff000000204742b */ /* 0x000fd40000000004 */
[----:B------:R-:W-:Y:S02]  /*12cb40*/  FSEL R2, R4, RZ, P0 ;  /* 0x000000ff04027208 */ /* 0x000fe40000000000 */
[----:B------:R-:W-:-:S07]  /*12cb50*/  FSEL R3, R5, -QNAN , P0 ;  /* 0xfff0000005037808 */ /* 0x000fce0000000000 */
.L_x_5012:
[----:B------:R-:W-:Y:S05]  /*12cb60*/  BSYNC.RECONVERGENT B0 ;  /* 0x0000000000007941 */ /* 0x000fea0003800200 */
.L_x_5010:
        /* <DEDUP_REMOVED lines=61> */
.L_x_5014:
[----:B------:R-:W-:Y:S05]  /*12cf40*/  BSYNC.RECONVERGENT B0 ;  /* 0x0000000000007941 */ /* 0x000fea0003800200 */
.L_x_5013:
[----:B------:R-:W-:-:S11]  /*12cf50*/  DMUL R32, R32, R60 ;  /* 0x0000003c20207228 */ /* 0x000fd60000000000 */
.L_x_4987:
[----:B------:R-:W-:Y:S05]  /*12cf60*/  BSYNC.RECONVERGENT B7 ;  /* 0x0000000000077941 */ /* 0x000fea0003800200 */
.L_x_4942:
        /* <DEDUP_REMOVED lines=13> */
.L_x_5016:
[----:B------:R-:W-:Y:S05]  /*12d040*/  BSYNC.RECONVERGENT B0 ;  /* 0x0000000000007941 */ /* 0x000fea0003800200 */
.L_x_5015:
        /* <DEDUP_REMOVED lines=27> */
.L_x_5018:
[----:B------:R-:W-:Y:S05]  /*12d200*/  BSYNC.RECONVERGENT B0 ;  /* 0x0000000000007941 */ /* 0x000fea0003800200 */
.L_x_5017:
        /* <DEDUP_REMOVED lines=41> */
[----:B------:R-:W-:Y:S01]  /*12d4a0*/  MOV R13, 0x3fe62e42 ;  /* 0x3fe62e42000d7802 */ /* 0x000fe20000000f00 */
        /* <DEDUP_REMOVED lines=31> */
[----:B------:R-:W-:Y:S01]  /*12d6a0*/  IMAD.MOV.U32 R33, RZ, RZ, R97 ;  /* 0x000000ffff217224 */ /* 0x000fe200078e0061 */
[----:B------:R-:W-:-:S04]  /*12d6b0*/  MOV R32, R96 ;  /* 0x0000006000207202 */ /* 0x000fc80000000f00 */
        /* <DEDUP_REMOVED lines=77> */
.L_x_5019:
[----:B------:R-:W-:Y:S04]  /*12db90*/  BSSY.RECONVERGENT B0, `(.L_x_5020) ;  /* 0x0000007000007945 */ /* 0x000fe80003800200 */
[----:B------:R-:W-:Y:S05]  /*12dba0*/  @P0 BRA P1, `(.L_x_5021) ;  /* 0x0000000000140947 */ /* 0x000fea0000800000 */
[----:B------:R-:W-:Y:S01]  /*12dbb0*/  IMAD.MOV.U32 R13, RZ, RZ, R11 ;  /* 0x000000ffff0d7224 */ /* 0x000fe200078e000b */
[----:B------:R-:W-:Y:S01]  /*12dbc0*/  MOV R8, R96 ;  /* 0x0000006000087202 */ /* 0x000fe20000000f00 */
[----:B------:R-:W-:Y:S01]  /*12dbd0*/  IMAD.MOV.U32 R9, RZ, RZ, R97 ;  /* 0x000000ffff097224 */ /* 0x000fe200078e0061 */
[----:B------:R-:W-:-:S07]  /*12dbe0*/  MOV R11, 0x12dc00 ;  /* 0x0012dc00000b7802 */ /* 0x000fce0000000f00 */
[----:B------:R-:W-:Y:S05]  /*12dbf0*/  CALL.REL.NOINC `($__internal_1_$__cuda_sm20_div_rn_f64_full) ;  /* 0x000007a800c87944 */ /* 0x000fea0003c00000 */
.L_x_5021:
[----:B------:R-:W-:Y:S05]  /*12dc00*/  BSYNC.RECONVERGENT B0 ;  /* 0x0000000000007941 */ /* 0x000fea0003800200 */
.L_x_5020:
        /* <DEDUP_REMOVED lines=12> */
.L_x_5023:
[----:B------:R-:W-:Y:S05]  /*12dcd0*/  BSYNC.RECONVERGENT B7 ;  /* 0x0000000000077941 */ /* 0x000fea0003800200 */
.L_x_5022:
        /* <DEDUP_REMOVED lines=10> */
[----:B------:R-:W-:Y:S01]  /*12dd80*/  MOV R9, 0x3ed0ee25 ;  /* 0x3ed0ee2500097802 */ /* 0x000fe20000000f00 */
        /* <DEDUP_REMOVED lines=58> */
.L_x_5061:
        /* <DEDUP_REMOVED lines=23> */
.L_x_5029:
[----:B------:R-:W-:Y:S05]  /*12e2a0*/  BSYNC.RECONVERGENT B0 ;  /* 0x0000000000007941 */ /* 0x000fea0003800200 */
.L_x_5028:
        /* <DEDUP_REMOVED lines=30> */
.L_x_5032:
[----:B------:R-:W-:Y:S05]  /*12e490*/  BSYNC.RECONVERGENT B0 ;  /* 0x0000000000007941 */ /* 0x000fea0003800200 */
.L_x_5031:
        /* <DEDUP_REMOVED lines=30> */
.L_x_5034:
[----:B------:R-:W-:Y:S05]  /*12e680*/  BSYNC.RECONVERGENT B0 ;  /* 0x0000000000007941 */ /* 0x000fea0003800200 */
.L_x_5033:
        /* <DEDUP_REMOVED lines=30> */
.L_x_5036:
[----:B------:R-:W-:Y:S05]  /*12e870*/  BSYNC.RECONVERGENT B0 ;  /* 0x0000000000007941 */ /* 0x000fea0003800200 */
.L_x_5035:
        /* <DEDUP_REMOVED lines=30> */
.L_x_5038:
[----:B------:R-:W-:Y:S05]  /*12ea60*/  BSYNC.RECONVERGENT B0 ;  /* 0x0000000000007941 */ /* 0x000fea0003800200 */
.L_x_5037:
        /* <DEDUP_REMOVED lines=30> */
.L_x_5040:
[----:B------:R-:W-:Y:S05]  /*12ec50*/  BSYNC.RECONVERGENT B0 ;  /* 0x0000000000007941 */ /* 0x000fea0003800200 */
.L_x_5039:
        /* <DEDUP_REMOVED lines=30> */
.L_x_5042:
[----:B------:R-:W-:Y:S05]  /*12ee40*/  BSYNC.RECONVERGENT B0 ;  /* 0x0000000000007941 */ /* 0x000fea0003800200 */
.L_x_5041:
        /* <DEDUP_REMOVED lines=30> */
.L_x_5044:
[----:B------:R-:W-:Y:S05]  /*12f030*/  BSYNC.RECONVERGENT B0 ;  /* 0x0000000000007941 */ /* 0x000fea0003800200 */
.L_x_5043:
        /* <DEDUP_REMOVED lines=30> */
.L_x_5046:
[----:B------:R-:W-:Y:S05]  /*12f220*/  BSYNC.RECONVERGENT B0 ;  /* 0x0000000000007941 */ /* 0x000fea0003800200 */
.L_x_5045:
        /* <DEDUP_REMOVED lines=30> */
.L_x_5048:
[----:B------:R-:W-:Y:S05]  /*12f410*/  BSYNC.RECONVERGENT B0 ;  /* 0x0000000000007941 */ /* 0x000fea0003800200 */
.L_x_5047:
        /* <DEDUP_REMOVED lines=30> */
.L_x_5050:
[----:B------:R-:W-:Y:S05]  /*12f600*/  BSYNC.RECONVERGENT B0 ;  /* 0x0000000000007941 */ /* 0x000fea0003800200 */
.L_x_5049:
        /* <DEDUP_REMOVED lines=30> */
.L_x_5052:
[----:B------:R-:W-:Y:S05]  /*12f7f0*/  BSYNC.RECONVERGENT B0 ;  /* 0x0000000000007941 */ /* 0x000fea0003800200 */
.L_x_5051:
        /* <DEDUP_REMOVED lines=30> */
.L_x_5054:
[----:B------:R-:W-:Y:S05]  /*12f9e0*/  BSYNC.RECONVERGENT B0 ;  /* 0x0000000000007941 */ /* 0x000fea0003800200 */
.L_x_5053:
        /* <DEDUP_REMOVED lines=30> */
.L_x_5056:
[----:B------:R-:W-:Y:S05]  /*12fbd0*/  BSYNC.RECONVERGENT B0 ;  /* 0x0000000000007941 */ /* 0x000fea0003800200 */
.L_x_5055:
        /* <DEDUP_REMOVED lines=30> */
.L_x_5058:
[----:B------:R-:W-:Y:S05]  /*12fdc0*/  BSYNC.RECONVERGENT B0 ;  /* 0x0000000000007941 */ /* 0x000fea0003800200 */
.L_x_5057:
        /* <DEDUP_REMOVED lines=30> */
.L_x_5060:
[----:B------:R-:W-:Y:S05]  /*12ffb0*/  BSYNC.RECONVERGENT B0 ;  /* 0x0000000000007941 */ /* 0x000fea0003800200 */
.L_x_5059:
        /* <DEDUP_REMOVED lines=18> */
.L_x_5062:
[----:B------:R-:W-:Y:S05]  /*1300e0*/  BRA `(.L_x_5063) ;  /* 0x0000000800847947 */ /* 0x000fea0003800000 */
.L_x_5030:
        /* <DEDUP_REMOVED lines=80> */
.L_x_5065:
[----:B------:R-:W-:Y:S01]  /*1305f0*/  IMAD.MOV.U32 R8, RZ, RZ, 0x0 ;  /* 0x00000000ff087424 */ /* 0x000fe200078e00ff */
[----:B------:R-:W-:Y:S01]  /*130600*/  LOP3.LUT P0, RZ, R7, 0x7fffffff, RZ, 0xc0, !PT ;  /* 0x7fffffff07ff7812 */ /* 0x000fe2000780c0ff */
[----:B------:R-:W-:-:S06]  /*130610*/  IMAD.MOV.U32 R9, RZ, RZ, 0x7ff00000 ;  /* 0x7ff00000ff097424 */ /* 0x000fcc00078e00ff */
[----:B------:R-:W-:-:S10]  /*130620*/  DFMA R8, R6, R8, +INF ;  /* 0x7ff000000608742b */ /* 0x000fd40000000008 */
[----:B------:R-:W-:Y:S02]  /*130630*/  FSEL R6, R8, RZ, P0 ;  /* 0x000000ff08067208 */ /* 0x000fe40000000000 */
[----:B------:R-:W-:-:S07]  /*130640*/  FSEL R7, R9, -QNAN , P0 ;  /* 0xfff0000009077808 */ /* 0x000fce0000000000 */
.L_x_5066:
[----:B------:R-:W-:Y:S05]  /*130650*/  BSYNC.RECONVERGENT B0 ;  /* 0x0000000000007941 */ /* 0x000fea0003800200 */
.L_x_5064:
[----:B------:R-:W-:Y:S01]  /*130660*/  DFMA R6, R6, 4.75, -R64 ;  /* 0x401300000606782b */ /* 0x000fe20000000840 */
        /* <DEDUP_REMOVED lines=60> */
.L_x_5068:
[----:B------:R-:W-:Y:S05]  /*130a30*/  BSYNC.RECONVERGENT B0 ;  /* 0x0000000000007941 */ /* 0x000fea0003800200 */
.L_x_5067:
[----:B------:R-:W-:Y:S01]  /*130a40*/  DMUL R32, R32, R2 ;  /* 0x0000000220207228 */ /* 0x000fe20000000000 */
[----:B------:R-:W-:Y:S10]  /*130a50*/  BRA `(.L_x_5063) ;  /* 0x0000000000287947 */ /* 0x000ff40003800000 */
.L_x_5027:
        /* <DEDUP_REMOVED lines=10> */
.L_x_5063:
[----:B------:R-:W-:Y:S05]  /*130b00*/  BSYNC.RECONVERGENT B8 ;  /* 0x0000000000087941 */ /* 0x000fea0003800200 */
.L_x_5026:
[----:B------:R-:W-:Y:S01]  /*130b10*/  DADD R20, -R32, 1 ;  /* 0x3ff0000020147429 */ /* 0x000fe20000000100 */
[----:B------:R-:W-:Y:S10]  /*130b20*/  BRA `(.L_x_5069) ;  /* 0x00000020001c7947 */ /* 0x000ff40003800000 */
.L_x_5025:
        /* <DEDUP_REMOVED lines=9> */
[----:B------:R-:W-:Y:S01]  /*130bc0*/  MOV R20, 0xfefa39ef ;  /* 0xfefa39ef00147802 */ /* 0x000fe20000000f00 */
[----:B------:R-:W-:Y:S01]  /*130bd0*/  IMAD.MOV.U32 R21, RZ, RZ, 0x3fe62e42 ;  /* 0x3fe62e42ff157424 */ /* 0x000fe200078e00ff */
[----:B------:R-:W-:Y:S01]  /*130be0*/  MOV R33, 0x3fe62e42 ;  /* 0x3fe62e4200217802 */ /* 0x000fe20000000f00 */
[----:B------:R-:W-:Y:S01]  /*130bf0*/  IMAD.MOV.U32 R32, RZ, RZ, -0x105c611 ;  /* 0xfefa39efff207424 */ /* 0x000fe200078e00ff */
[----:B------:R-:W-:Y:S03]  /*130c00*/  BSSY.RECONVERGENT B0, `(.L_x_5070) ;  /* 0x000003e000007945 */ /* 0x000fe60003800200 */
[----:B------:R-:W-:-:S02]  /*130c10*/  DADD R10, R10, -4.75 ;  /* 0xc01300000a0a7429 */ /* 0x000fc40000000000 */
        /* <DEDUP_REMOVED lines=60> */
.L_x_5071:
[----:B------:R-:W-:Y:S05]  /*130fe0*/  BSYNC.RECONVERGENT B0 ;  /* 0x0000000000007941 */ /* 0x000fea0003800200 */
.L_x_5070:
        /* <DEDUP_REMOVED lines=9> */
.L_x_5091:
        /* <DEDUP_REMOVED lines=30> */
.L_x_5075:
[----:B------:R-:W-:Y:S05]  /*131260*/  BSYNC.RECONVERGENT B1 ;  /* 0x0000000000017941 */ /* 0x000fea0003800200 */
.L_x_5074:
        /* <DEDUP_REMOVED lines=24> */
.L_x_5077:
[----:B------:R-:W-:Y:S05]  /*1313f0*/  BSYNC.RECONVERGENT B1 ;  /* 0x0000000000017941 */ /* 0x000fea0003800200 */
.L_x_5076:
        /* <DEDUP_REMOVED lines=42> */
.L_x_5080:
[----:B------:R-:W-:Y:S05]  /*1316a0*/  BSYNC.RECONVERGENT B1 ;  /* 0x0000000000017941 */ /* 0x000fea0003800200 */
.L_x_5079:
        /* <DEDUP_REMOVED lines=24> */
.L_x_5082:
[----:B------:R-:W-:Y:S05]  /*131830*/  BSYNC.RECONVERGENT B1 ;  /* 0x0000000000017941 */ /* 0x000fea0003800200 */
.L_x_5081:
        /* <DEDUP_REMOVED lines=42> */
.L_x_5084:
[----:B------:R-:W-:Y:S05]  /*131ae0*/  BSYNC.RECONVERGENT B1 ;  /* 0x0000000000017941 */ /* 0x000fea0003800200 */
.L_x_5083:
        /* <DEDUP_REMOVED lines=24> */
.L_x_5086:
[----:B------:R-:W-:Y:S05]  /*131c70*/  BSYNC.RECONVERGENT B1 ;  /* 0x0000000000017941 */ /* 0x000fea0003800200 */
.L_x_5085:
        /* <DEDUP_REMOVED lines=42> */
.L_x_5088:
[----:B------:R-:W-:Y:S05]  /*131f20*/  BSYNC.RECONVERGENT B1 ;  /* 0x0000000000017941 */ /* 0x000fea0003800200 */
.L_x_5087:
        /* <DEDUP_REMOVED lines=25> */
.L_x_5090:
[----:B------:R-:W-:Y:S05]  /*1320c0*/  BSYNC.RECONVERGENT B1 ;  /* 0x0000000000017941 */ /* 0x000fea0003800200 */
.L_x_5089:
        /* <DEDUP_REMOVED lines=14> */
.L_x_5073:
        /* <DEDUP_REMOVED lines=8> */
.L_x_5078:
[----:B------:R-:W-:Y:S05]  /*132230*/  BSYNC.RECONVERGENT B8 ;  /* 0x0000000000087941 */ /* 0x000fea0003800200 */
.L_x_5072:
        /* <DEDUP_REMOVED lines=80> */
.L_x_5093:
[----:B------:R-:W-:Y:S01]  /*132740*/  IMAD.MOV.U32 R4, RZ, RZ, 0x0 ;  /* 0x00000000ff047424 */ /* 0x000fe200078e00ff */
[----:B------:R-:W-:Y:S02]  /*132750*/  MOV R5, 0x7ff00000 ;  /* 0x7ff0000000057802 */ /* 0x000fe40000000f00 */
[----:B------:R-:W-:-:S04]  /*132760*/  LOP3.LUT P0, RZ, R3, 0x7fffffff, RZ, 0xc0, !PT ;  /* 0x7fffffff03ff7812 */ /* 0x000fc8000780c0ff */
[----:B------:R-:W-:-:S10]  /*132770*/  DFMA R4, R2, R4, +INF ;  /* 0x7ff000000204742b */ /* 0x000fd40000000004 */
[----:B------:R-:W-:Y:S02]  /*132780*/  FSEL R2, R4, RZ, P0 ;  /* 0x000000ff04027208 */ /* 0x000fe40000000000 */
[----:B------:R-:W-:-:S07]  /*132790*/  FSEL R3, R5, -QNAN , P0 ;  /* 0xfff0000005037808 */ /* 0x000fce0000000000 */
.L_x_5094:
[----:B------:R-:W-:Y:S05]  /*1327a0*/  BSYNC.RECONVERGENT B0 ;  /* 0x0000000000007941 */ /* 0x000fea0003800200 */
.L_x_5092:
        /* <DEDUP_REMOVED lines=61> */
.L_x_5096:
[----:B------:R-:W-:Y:S05]  /*132b80*/  BSYNC.RECONVERGENT B0 ;  /* 0x0000000000007941 */ /* 0x000fea0003800200 */
.L_x_5095:
[----:B------:R-:W-:-:S11]  /*132b90*/  DMUL R20, R20, R70 ;  /* 0x0000004614147228 */ /* 0x000fd60000000000 */
.L_x_5069:
[----:B------:R-:W-:Y:S05]  /*132ba0*/  BSYNC.RECONVERGENT B7 ;  /* 0x0000000000077941 */ /* 0x000fea0003800200 */
.L_x_5024:
        /* <DEDUP_REMOVED lines=9> */
.L_x_5097:
        /* <DEDUP_REMOVED lines=15> */
.L_x_5099:
[----:B------:R-:W-:Y:S05]  /*132d30*/  BSYNC.RECONVERGENT B0 ;  /* 0x0000000000007941 */ /* 0x000fea0003800200 */
.L_x_5098:
        /* <DEDUP_REMOVED lines=9> */
.L_x_5100:
        /* <DEDUP_REMOVED lines=21> */
.L_x_5102:
[----:B------:R-:W-:Y:S05]  /*132f20*/  BSYNC.RECONVERGENT B0 ;  /* 0x0000000000007941 */ /* 0x000fea0003800200 */
.L_x_5101:
        /* <DEDUP_REMOVED lines=8> */
.L_x_5103:
        /* <DEDUP_REMOVED lines=15> */
.L_x_5105:
[----:B------:R-:W-:Y:S05]  /*1330a0*/  BSYNC.RECONVERGENT B0 ;  /* 0x0000000000007941 */ /* 0x000fea0003800200 */
.L_x_5104:
        /* <DEDUP_REMOVED lines=11> */
.L_x_5107:
[----:B------:R-:W-:Y:S05]  /*133160*/  BSYNC.RECONVERGENT B0 ;  /* 0x0000000000007941 */ /* 0x000fea0003800200 */
.L_x_5106:
        /* <DEDUP_REMOVED lines=25> */
[----:B------:R-:W-:Y:S01]  /*133300*/  @!P0 IMAD.MOV.U32 R60, RZ, RZ, 0x0 ;  /* 0x00000000ff3c8424 */ /* 0x000fe200078e00ff */
[----:B------:R-:W-:-:S07]  /*133310*/  @!P0 MOV R61, 0x7ff00000 ;  /* 0x7ff00000003d8802 */ /* 0x000fce0000000f00 */
.L_x_5109:
[----:B------:R-:W-:Y:S05]  /*133320*/  BSYNC.RECONVERGENT B0 ;  /* 0x0000000000007941 */ /* 0x000fea0003800200 */
.L_x_5108:
        /* <DEDUP_REMOVED lines=20> */
.L_x_5111:
[----:B------:R-:W-:Y:S05]  /*133470*/  BSYNC.RECONVERGENT B0 ;  /* 0x0000000000007941 */ /* 0x000fea0003800200 */
.L_x_5110:
        /* <DEDUP_REMOVED lines=61> */
.L_x_5113:
[----:B------:R-:W-:Y:S05]  /*133850*/  BSYNC.RECONVERGENT B0 ;  /* 0x0000000000007941 */ /* 0x000fea0003800200 */
.L_x_5112:
[----:B------:R-:W-:Y:S01]  /*133860*/  BSSY.RECONVERGENT B0, `(.L_x_5114) ;  /* 0x0000006000007945 */ /* 0x000fe20003800200 */
[----:B------:R-:W-:Y:S01]  /*133870*/  IMAD.MOV.U32 R9, RZ, RZ, 0x40240000 ;  /* 0x40240000ff097424 */ /* 0x000fe200078e00ff */
[----:B------:R-:W-:Y:S01]  /*133880*/  MOV R7, RZ ;  /* 0x000000ff00077202 */ /* 0x000fe20000000f00 */
[----:B------:R-:W-:Y:S01]  /*133890*/  IMAD.MOV.U32 R6, RZ, RZ, -0x3fc40000 ;  /* 0xc03c0000ff067424 */ /* 0x000fe200078e00ff */
[----:B------:R-:W-:-:S07]  /*1338a0*/  MOV R10, 0x1338c0 ;  /* 0x001338c0000a7802 */ /* 0x000fce0000000f00 */
[----:B------:R-:W-:Y:S05]  /*1338b0*/  CALL.REL.NOINC `($_Z23cooling_function_singledddd$__internal_accurate_pow) ;  /* 0x0000075400f07944 */ /* 0x000fea0003c00000 */
[----:B------:R-:W-:Y:S05]  /*1338c0*/  BSYNC.RECONVERGENT B0 ;  /* 0x0000000000007941 */ /* 0x000fea0003800200 */
.L_x_5114:
[----:B------:R-:W-:Y:S01]  /*1338d0*/  DSETP.NEU.AND P0, PT, R16, 1, PT ;  /* 0x3ff000001000742a */ /* 0x000fe20003f0d000 */
[----:B------:R-:W-:Y:S01]  /*1338e0*/  UMOV UR4, 0x70a3d70a ;  /* 0x70a3d70a00047882 */ /* 0x000fe20000000000 */
[----:B------:R-:W-:Y:S01]  /*1338f0*/  DADD R10, R128, R128 ;  /* 0x00000000800a7229 */ /* 0x000fe20000000080 */
[----:B------:R-:W-:Y:S01]  /*133900*/  UMOV UR5, 0x401b0a3d ;  /* 0x401b0a3d00057882 */ /* 0x000fe20000000000 */
[----:B------:R-:W-:Y:S01]  /*133910*/  IMAD.MOV.U32 R12, RZ, RZ, R46 ;  /* 0x000000ffff0c7224 */ /* 0x000fe200078e002e */
[----:B------:R-:W-:Y:S01]  /*133920*/  DMUL R32, R32, UR4 ;  /* 0x0000000420207c28 */ /* 0x000fe20008000000 */
[----:B------:R-:W-:Y:S01]  /*133930*/  FSEL R6, R58, RZ, P0 ;  /* 0x000000ff3a067208 */ /* 0x000fe20000000000 */
[----:B------:R-:W-:Y:S01]  /*133940*/  DADD R20, R80, R20 ;  /* 0x0000000050147229 */ /* 0x000fe20000000014 */
[----:B------:R-:W-:Y:S01]  /*133950*/  FSEL R7, R59, 1.875, P0 ;  /* 0x3ff000003b077808 */ /* 0x000fe20000000000 */
[----:B------:R-:W-:Y:S01]  /*133960*/  BSSY.RECONVERGENT B0, `(.L_x_5115) ;  /* 0x000001a000007945 */ /* 0x000fe20003800200 */
[----:B------:R-:W-:-:S04]  /*133970*/  MOV R13, R47 ;  /* 0x0000002f000d7202 */ /* 0x000fc80000000f00 */
[----:B------:R-:W-:Y:S01]  /*133980*/  DMUL R10, R10, R6 ;  /* 0x000000060a0a7228 */ /* 0x000fe20000000000 */
[----:B------:R-:W-:Y:S01]  /*133990*/  IMAD.MOV.U32 R6, RZ, RZ, 0x1 ;  /* 0x00000001ff067424 */ /* 0x000fe200078e00ff */
[----:B------:R-:W-:Y:S02]  /*1339a0*/  DMUL R12, R32, R12 ;  /* 0x0000000c200c7228 */ /* 0x000fe40000000000 */
[----:B------:R-:W-:Y:S02]  /*1339b0*/  DFMA R4, R4, R2, R20 ;  /* 0x000000020404722b */ /* 0x000fe40000000014 */
        /* <DEDUP_REMOVED lines=18> */
[----:B------:R-:W-:Y:S01]  /*133ae0*/  MOV R110, R8 ;  /* 0x00000008006e7202 */ /* 0x000fe20000000f00 */
[----:B------:R-:W-:-:S07]  /*133af0*/  IMAD.MOV.U32 R111, RZ, RZ, R9 ;  /* 0x000000ffff6f7224 */ /* 0x000fce00078e0009 */
.L_x_5116:
[----:B------:R-:W-:Y:S05]  /*133b00*/  BSYNC.RECONVERGENT B0 ;  /* 0x0000000000007941 */ /* 0x000fea0003800200 */
.L_x_5115:
        /* <DEDUP_REMOVED lines=32> */
.L_x_5118:
[----:B------:R-:W-:Y:S05]  /*133d10*/  BSYNC.RECONVERGENT B0 ;  /* 0x0000000000007941 */ /* 0x000fea0003800200 */
.L_x_5117:
[----:B------:R-:W-:-:S11]  /*133d20*/  DFMA R110, R4, R110, R8 ;  /* 0x0000006e046e722b */ /* 0x000fd60000000008 */
.L_x_4921:
[----:B------:R-:W-:Y:S05]  /*133d30*/  BSYNC.RECONVERGENT B6 ;  /* 0x0000000000067941 */ /* 0x000fea0003800200 */
.L_x_4692:
        /* <DEDUP_REMOVED lines=9> */
.L_x_5122:
        /* <DEDUP_REMOVED lines=12> */
[----:B------:R-:W-:Y:S01]  /*133e90*/  MOV R2, R48 ;  /* 0x0000003000027202 */ /* 0x000fe20000000f00 */
        /* <DEDUP_REMOVED lines=10> */
[----:B------:R-:W-:Y:S01]  /*133f40*/  IMAD.MOV.U32 R15, RZ, RZ, R7 ;  /* 0x000000ffff0f7224 */ /* 0x000fe200078e0007 */
[----:B------:R-:W-:Y:S01]  /*133f50*/  MOV R0, 0x133f80 ;  /* 0x00133f8000007802 */ /* 0x000fe20000000f00 */
[----:B------:R-:W-:-:S07]  /*133f60*/  IMAD.MOV.U32 R21, RZ, RZ, R33 ;  /* 0x000000ffff157224 */ /* 0x000fce00078e0021 */
[----:B------:R-:W-:Y:S05]  /*133f70*/  CALL.REL.NOINC `($_Z23cooling_function_singledddd$_Z7trans_fddddd) ;  /* 0x000006d800247944 */ /* 0x000fea0003c00000 */
[----:B------:R-:W-:Y:S05]  /*133f80*/  BSYNC.RECONVERGENT B2 ;  /* 0x0000000000027941 */ /* 0x000fea0003800200 */
.L_x_5120:
        /* <DEDUP_REMOVED lines=16> */
.L_x_5121:
[----:B------:R-:W-:Y:S05]  /*134090*/  @P1 BRA `(.L_x_5122) ;  /* 0xfffffffc004c1947 */ /* 0x000fea000383ffff */
[----:B------:R-:W-:Y:S05]  /*1340a0*/  BSYNC.RECONVERGENT B0 ;  /* 0x0000000000007941 */ /* 0x000fea0003800200 */
.L_x_5119:
        /* <DEDUP_REMOVED lines=11> */
.L_x_5149:
        /* <DEDUP_REMOVED lines=23> */
.L_x_5125:
[----:B------:R-:W-:Y:S05]  /*1342d0*/  BSYNC.RECONVERGENT B1 ;  /* 0x0000000000017941 */ /* 0x000fea0003800200 */
.L_x_5124:
        /* <DEDUP_REMOVED lines=15> */
.L_x_5126:
        /* <DEDUP_REMOVED lines=32> */
.L_x_5129:
[----:B------:R-:W-:Y:S05]  /*1345d0*/  BSYNC.RECONVERGENT B1 ;  /* 0x0000000000017941 */ /* 0x000fea0003800200 */
.L_x_5128:
        /* <DEDUP_REMOVED lines=15> */
.L_x_5130:
        /* <DEDUP_REMOVED lines=32> */
.L_x_5132:
[----:B------:R-:W-:Y:S05]  /*1348d0*/  BSYNC.RECONVERGENT B1 ;  /* 0x0000000000017941 */ /* 0x000fea0003800200 */
.L_x_5131:
        /* <DEDUP_REMOVED lines=15> */
.L_x_5133:
        /* <DEDUP_REMOVED lines=32> */
.L_x_5135:
[----:B------:R-:W-:Y:S05]  /*134bd0*/  BSYNC.RECONVERGENT B1 ;  /* 0x0000000000017941 */ /* 0x000fea0003800200 */
.L_x_5134:
        /* <DEDUP_REMOVED lines=15> */
.L_x_5136:
        /* <DEDUP_REMOVED lines=32> */
.L_x_5138:
[----:B------:R-:W-:Y:S05]  /*134ed0*/  BSYNC.RECONVERGENT B1 ;  /* 0x0000000000017941 */ /* 0x000fea0003800200 */
.L_x_5137:
        /* <DEDUP_REMOVED lines=15> */
.L_x_5139:
        /* <DEDUP_REMOVED lines=32> */
.L_x_5141:
[----:B------:R-:W-:Y:S05]  /*1351d0*/  BSYNC.RECONVERGENT B1 ;  /* 0x0000000000017941 */ /* 0x000fea0003800200 */
.L_x_5140:
        /* <DEDUP_REMOVED lines=15> */
.L_x_5142:
        /* <DEDUP_REMOVED lines=32> */
.L_x_5144:
[----:B------:R-:W-:Y:S05]  /*1354d0*/  BSYNC.RECONVERGENT B1 ;  /* 0x0000000000017941 */ /* 0x000fea0003800200 */
.L_x_5143:
        /* <DEDUP_REMOVED lines=15> */
.L_x_5145:
        /* <DEDUP_REMOVED lines=32> */
.L_x_5147:
[----:B------:R-:W-:Y:S05]  /*1357d0*/  BSYNC.RECONVERGENT B1 ;  /* 0x0000000000017941 */ /* 0x000fea0003800200 */
.L_x_5146:
        /* <DEDUP_REMOVED lines=15> */
.L_x_5148:
        /* <DEDUP_REMOVED lines=13> */
.L_x_5127:
[----:B------:R-:W-:Y:S05]  /*1359a0*/  BSYNC.RECONVERGENT B0 ;  /* 0x0000000000007941 */ /* 0x000fea0003800200 */
.L_x_5123:
[----:B------:R-:W-:Y:S01]  /*1359b0*/  DMUL R14, R124, R14 ;  /* 0x0000000e7c0e7228 */ /* 0x000fe20000000000 */
[----:B------:R-:W-:Y:S01]  /*1359c0*/  UMOV UR4, 0x380646ba ;  /* 0x380646ba00047882 */ /* 0x000fe20000000000 */
[----:B------:R-:W-:Y:S01]  /*1359d0*/  UMOV UR5, 0x3a8067c6 ;  /* 0x3a8067c600057882 */ /* 0x000fe20000000000 */
[----:B------:R-:W-:Y:S01]  /*1359e0*/  MOV R2, 0x1 ;  /* 0x0000000100027802 */ /* 0x000fe20000000f00 */
[----:B------:R-:W-:Y:S01]  /*1359f0*/  BSSY.RECONVERGENT B0, `(.L_x_5150) ;  /* 0x0000016000007945 */ /* 0x000fe20003800200 */
[----:B------:R-:W-:-:S03]  /*135a00*/  FSETP.GEU.AND P1, PT, |R89|, 6.5827683646048100446e-37, PT ;  /* 0x036000005900780b */ /* 0x000fc60003f2e200 */
        /* <DEDUP_REMOVED lines=20> */
.L_x_5151:
[----:B------:R-:W-:Y:S05]  /*135b50*/  BSYNC.RECONVERGENT B0 ;  /* 0x0000000000007941 */ /* 0x000fea0003800200 */
.L_x_5150:
        /* <DEDUP_REMOVED lines=79> */
.L_x_5153:
[----:B------:R-:W-:Y:S01]  /*136050*/  IMAD.MOV.U32 R4, RZ, RZ, 0x0 ;  /* 0x00000000ff047424 */ /* 0x000fe200078e00ff */
[----:B------:R-:W-:Y:S02]  /*136060*/  MOV R5, 0x7ff00000 ;  /* 0x7ff0000000057802 */ /* 0x000fe40000000f00 */
[----:B------:R-:W-:-:S04]  /*136070*/  LOP3.LUT P0, RZ, R3, 0x7fffffff, RZ, 0xc0, !PT ;  /* 0x7fffffff03ff7812 */ /* 0x000fc8000780c0ff */
[----:B------:R-:W-:-:S10]  /*136080*/  DFMA R4, R2, R4, +INF ;  /* 0x7ff000000204742b */ /* 0x000fd40000000004 */
[----:B------:R-:W-:Y:S02]  /*136090*/  FSEL R2, R4, RZ, P0 ;  /* 0x000000ff04027208 */ /* 0x000fe40000000000 */
[----:B------:R-:W-:-:S07]  /*1360a0*/  FSEL R3, R5, -QNAN , P0 ;  /* 0xfff0000005037808 */ /* 0x000fce0000000000 */
.L_x_5154:
[----:B------:R-:W-:Y:S05]  /*1360b0*/  BSYNC.RECONVERGENT B0 ;  /* 0x0000000000007941 */ /* 0x000fea0003800200 */
.L_x_5152:
        /* <DEDUP_REMOVED lines=22> */
.L_x_5156:
[----:B------:R-:W-:Y:S05]  /*136220*/  BSYNC.RECONVERGENT B0 ;  /* 0x0000000000007941 */ /* 0x000fea0003800200 */
.L_x_5155:
[----:B------:R-:W-:Y:S01]  /*136230*/  DADD R56, R8, 1 ;  /* 0x3ff0000008387429 */ /* 0x000fe20000000000 */
[----:B------:R-:W-:Y:S01]  /*136240*/  LOP3.LUT R27, R27, 0xfffffffe, RZ, 0xc0, !PT ;  /* 0xfffffffe1b1b7812 */ /* 0x000fe200078ec0ff */
[----:B------:R-:W-:Y:S01]  /*136250*/  DSETP.GEU.AND P0, PT, R54, RZ, PT ;  /* 0x000000ff3600722a */ /* 0x000fe20003f0e000 */
[----:B------:R-:W-:Y:S05]  /*136260*/  BSSY.RECONVERGENT B6, `(.L_x_5157) ;  /* 0x000000c000067945 */ /* 0x000fea0003800200 */
[----:B------:R-:W-:-:S14]  /*136270*/  DSETP.GTU.AND P1, PT, R56, RZ, PT ;  /* 0x000000ff3800722a */ /* 0x000fdc0003f2c000 */
[----:B------:R-:W-:Y:S01]  /*136280*/  @P1 LOP3.LUT R27, R27, 0x1, RZ, 0xfc, !PT ;  /* 0x000000011b1b1812 */ /* 0x000fe200078efcff */
[----:B------:R-:W-:Y:S06]  /*136290*/  @P1 BRA P0, `(.L_x_5158) ;  /* 0x0000000000201947 */ /* 0x000fec0000000000 */
        /* <DEDUP_REMOVED lines=8> */
.L_x_5158:
[----:B------:R-:W-:Y:S05]  /*136320*/  BSYNC.RECONVERGENT B6 ;  /* 0x0000000000067941 */ /* 0x000fea0003800200 */
.L_x_5157:
        /* <DEDUP_REMOVED lines=84> */
.L_x_5162:
[----:B------:R-:W-:Y:S01]  /*136870*/  IMAD.MOV.U32 R6, RZ, RZ, 0x0 ;  /* 0x00000000ff067424 */ /* 0x000fe200078e00ff */
[----:B------:R-:W-:Y:S01]  /*136880*/  LOP3.LUT P0, RZ, R5, 0x7fffffff, RZ, 0xc0, !PT ;  /* 0x7fffffff05ff7812 */ /* 0x000fe2000780c0ff */
[----:B------:R-:W-:-:S06]  /*136890*/  IMAD.MOV.U32 R7, RZ, RZ, 0x7ff00000 ;  /* 0x7ff00000ff077424 */ /* 0x000fcc00078e00ff */
[----:B------:R-:W-:-:S10]  /*1368a0*/  DFMA R6, R4, R6, +INF ;  /* 0x7ff000000406742b */ /* 0x000fd40000000006 */
[----:B------:R-:W-:Y:S02]  /*1368b0*/  FSEL R4, R6, RZ, P0 ;  /* 0x000000ff06047208 */ /* 0x000fe40000000000 */
[----:B------:R-:W-:-:S07]  /*1368c0*/  FSEL R5, R7, -QNAN , P0 ;  /* 0xfff0000007057808 */ /* 0x000fce0000000000 */
.L_x_5163:
[----:B------:R-:W-:Y:S05]  /*1368d0*/  BSYNC.RECONVERGENT B0 ;  /* 0x0000000000007941 */ /* 0x000fea0003800200 */
.L_x_5161:
        /* <DEDUP_REMOVED lines=24> */
.L_x_5165:
[----:B------:R-:W-:Y:S05]  /*136a60*/  BSYNC.RECONVERGENT B0 ;  /* 0x0000000000007941 */ /* 0x000fea0003800200 */
.L_x_5164:
        /* <DEDUP_REMOVED lines=28> */
.L_x_5167:
[----:B------:R-:W-:Y:S05]  /*136c30*/  BSYNC.RECONVERGENT B0 ;  /* 0x0000000000007941 */ /* 0x000fea0003800200 */
.L_x_5166:
        /* <DEDUP_REMOVED lines=24> */
.L_x_5169:
[----:B------:R-:W-:Y:S05]  /*136dc0*/  BSYNC.RECONVERGENT B0 ;  /* 0x0000000000007941 */ /* 0x000fea0003800200 */
.L_x_5168:
        /* <DEDUP_REMOVED lines=26> */
.L_x_5171:
[----:B------:R-:W-:Y:S05]  /*136f70*/  BSYNC.RECONVERGENT B0 ;  /* 0x0000000000007941 */ /* 0x000fea0003800200 */
.L_x_5170:
        /* <DEDUP_REMOVED lines=24> */
.L_x_5173:
[----:B------:R-:W-:Y:S05]  /*137100*/  BSYNC.RECONVERGENT B0 ;  /* 0x0000000000007941 */ /* 0x000fea0003800200 */
.L_x_5172:
        /* <DEDUP_REMOVED lines=25> */
.L_x_5175:
[----:B------:R-:W-:Y:S05]  /*1372a0*/  BSYNC.RECONVERGENT B0 ;  /* 0x0000000000007941 */ /* 0x000fea0003800200 */
.L_x_5174:
        /* <DEDUP_REMOVED lines=25> */
.L_x_5177:
[----:B------:R-:W-:Y:S05]  /*137440*/  BSYNC.RECONVERGENT B0 ;  /* 0x0000000000007941 */ /* 0x000fea0003800200 */
.L_x_5176:
        /* <DEDUP_REMOVED lines=78> */
.L_x_5179:
[----:B------:R-:W-:Y:S01]  /*137930*/  IMAD.MOV.U32 R6, RZ, RZ, 0x0 ;  /* 0x00000000ff067424 */ /* 0x000fe200078e00ff */
[----:B------:R-:W-:Y:S02]  /*137940*/  MOV R7, 0x7ff00000 ;  /* 0x7ff0000000077802 */ /* 0x000fe40000000f00 */
[----:B------:R-:W-:-:S04]  /*137950*/  LOP3.LUT P0, RZ, R5, 0x7fffffff, RZ, 0xc0, !PT ;  /* 0x7fffffff05ff7812 */ /* 0x000fc8000780c0ff */
[----:B------:R-:W-:-:S10]  /*137960*/  DFMA R6, R4, R6, +INF ;  /* 0x7ff000000406742b */ /* 0x000fd40000000006 */
[----:B------:R-:W-:Y:S02]  /*137970*/  FSEL R4, R6, RZ, P0 ;  /* 0x000000ff06047208 */ /* 0x000fe40000000000 */
[----:B------:R-:W-:-:S07]  /*137980*/  FSEL R5, R7, -QNAN , P0 ;  /* 0xfff0000007057808 */ /* 0x000fce0000000000 */
.L_x_5180:
[----:B------:R-:W-:Y:S05]  /*137990*/  BSYNC.RECONVERGENT B0 ;  /* 0x0000000000007941 */ /* 0x000fea0003800200 */
.L_x_5178:
        /* <DEDUP_REMOVED lines=14> */
.L_x_5183:
[----:B------:R-:W-:Y:S05]  /*137a80*/  BRA `(.L_x_5182) ;  /* 0x0000005c00287947 */ /* 0x000fea0003800000 */
.L_x_5181:
        /* <DEDUP_REMOVED lines=16> */
.L_x_5185:
[----:B------:R-:W-:Y:S05]  /*137b90*/  BSYNC.RECONVERGENT B0 ;  /* 0x0000000000007941 */ /* 0x000fea0003800200 */
.L_x_5184:
[--C-:B------:R-:W-:Y:S01]  /*137ba0*/  IMAD.MOV.U32 R20, RZ, RZ, R8.reuse ;  /* 0x000000ffff147224 */ /* 0x100fe200078e0008 */
[----:B------:R-:W-:Y:S01]  /*137bb0*/  MOV R21, R9 ;  /* 0x0000000900157202 */ /* 0x000fe20000000f00 */
[----:B------:R-:W-:Y:S01]  /*137bc0*/  IMAD.MOV.U32 R6, RZ, RZ, R8 ;  /* 0x000000ffff067224 */ /* 0x000fe200078e0008 */
[----:B------:R-:W-:Y:S01]  /*137bd0*/  MOV R32, R56 ;  /* 0x0000003800207202 */ /* 0x000fe20000000f00 */
[----:B------:R-:W-:Y:S02]  /*137be0*/  IMAD.MOV.U32 R7, RZ, RZ, R9 ;  /* 0x000000ffff077224 */ /* 0x000fe400078e0009 */
[----:B------:R-:W-:Y:S02]  /*137bf0*/  IMAD.MOV.U32 R0, RZ, RZ, 0x1 ;  /* 0x00000001ff007424 */ /* 0x000fe400078e00ff */
[----:B------:R-:W-:-:S07]  /*137c00*/  IMAD.MOV.U32 R33, RZ, RZ, R57 ;  /* 0x000000ffff217224 */ /* 0x000fce00078e0039 */
.L_x_5219:
        /* <DEDUP_REMOVED lines=22> */
.L_x_5187:
[----:B------:R-:W-:Y:S05]  /*137d70*/  BSYNC.RECONVERGENT B0 ;  /* 0x0000000000007941 */ /* 0x000fea0003800200 */
.L_x_5186:
        /* <DEDUP_REMOVED lines=29> */
.L_x_5190:
[----:B------:R-:W-:Y:S05]  /*137f50*/  BSYNC.RECONVERGENT B0 ;  /* 0x0000000000007941 */ /* 0x000fea0003800200 */
.L_x_5189:
        /* <DEDUP_REMOVED lines=29> */
.L_x_5192:
[----:B------:R-:W-:Y:S05]  /*138130*/  BSYNC.RECONVERGENT B0 ;  /* 0x0000000000007941 */ /* 0x000fea0003800200 */
.L_x_5191:
        /* <DEDUP_REMOVED lines=29> */
.L_x_5194:
[----:B------:R-:W-:Y:S05]  /*138310*/  BSYNC.RECONVERGENT B0 ;  /* 0x0000000000007941 */ /* 0x000fea0003800200 */
.L_x_5193:
        /* <DEDUP_REMOVED lines=29> */
.L_x_5196:
[----:B------:R-:W-:Y:S05]  /*1384f0*/  BSYNC.RECONVERGENT B0 ;  /* 0x0000000000007941 */ /* 0x000fea0003800200 */
.L_x_5195:
        /* <DEDUP_REMOVED lines=29> */
.L_x_5198:
[----:B------:R-:W-:Y:S05]  /*1386d0*/  BSYNC.RECONVERGENT B0 ;  /* 0x0000000000007941 */ /* 0x000fea0003800200 */
.L_x_5197:
        /* <DEDUP_REMOVED lines=29> */
.L_x_5200:
[----:B------:R-:W-:Y:S05]  /*1388b0*/  BSYNC.RECONVERGENT B0 ;  /* 0x0000000000007941 */ /* 0x000fea0003800200 */
.L_x_5199:
        /* <DEDUP_REMOVED lines=29> */
.L_x_5202:
[----:B------:R-:W-:Y:S05]  /*138a90*/  BSYNC.RECONVERGENT B0 ;  /* 0x0000000000007941 */ /* 0x000fea0003800200 */
.L_x_5201:
        /* <DEDUP_REMOVED lines=29> */
.L_x_5204:
[----:B------:R-:W-:Y:S05]  /*138c70*/  BSYNC.RECONVERGENT B0 ;  /* 0x0000000000007941 */ /* 0x000fea0003800200 */
.L_x_5203:
        /* <DEDUP_REMOVED lines=29> */
.L_x_5206:
[----:B------:R-:W-:Y:S05]  /*138e50*/  BSYNC.RECONVERGENT B0 ;  /* 0x0000000000007941 */ /* 0x000fea0003800200 */
.L_x_5205:
        /* <DEDUP_REMOVED lines=29> */
.L_x_5208:
[----:B------:R-:W-:Y:S05]  /*139030*/  BSYNC.RECONVERGENT B0 ;  /* 0x0000000000007941 */ /* 0x000fea0003800200 */
.L_x_5207:
        /* <DEDUP_REMOVED lines=29> */
.L_x_5210:
[----:B------:R-:W-:Y:S05]  /*139210*/  BSYNC.RECONVERGENT B0 ;  /* 0x0000000000007941 */ /* 0x000fea0003800200 */
.L_x_5209:
        /* <DEDUP_REMOVED lines=29> */
.L_x_5212:
[----:B------:R-:W-:Y:S05]  /*1393f0*/  BSYNC.RECONVERGENT B0 ;  /* 0x0000000000007941 */ /* 0x000fea0003800200 */
.L_x_5211:
        /* <DEDUP_REMOVED lines=29> */
.L_x_5214:
[----:B------:R-:W-:Y:S05]  /*1395d0*/  BSYNC.RECONVERGENT B0 ;  /* 0x0000000000007941 */ /* 0x000fea0003800200 */
.L_x_5213:
        /* <DEDUP_REMOVED lines=29> */
.L_x_5216:
[----:B------:R-:W-:Y:S05]  /*1397b0*/  BSYNC.RECONVERGENT B0 ;  /* 0x0000000000007941 */ /* 0x000fea0003800200 */
.L_x_5215:
        /* <DEDUP_REMOVED lines=29> */
.L_x_5218:
[----:B------:R-:W-:Y:S05]  /*139990*/  BSYNC.RECONVERGENT B0 ;  /* 0x0000000000007941 */ /* 0x000fea0003800200 */
.L_x_5217:
        /* <DEDUP_REMOVED lines=18> */
.L_x_5220:
[----:B------:R-:W-:Y:S05]  /*139ac0*/  BRA `(.L_x_5182) ;  /* 0x0000003c00187947 */ /* 0x000fea0003800000 */
.L_x_5188:
        /* <DEDUP_REMOVED lines=77> */
.L_x_5222:
[----:B------:R-:W-:Y:S01]  /*139fa0*/  IMAD.MOV.U32 R8, RZ, RZ, 0x0 ;  /* 0x00000000ff087424 */ /* 0x000fe200078e00ff */
[----:B------:R-:W-:Y:S02]  /*139fb0*/  MOV R9, 0x7ff00000 ;  /* 0x7ff0000000097802 */ /* 0x000fe40000000f00 */
[----:B------:R-:W-:-:S04]  /*139fc0*/  LOP3.LUT P0, RZ, R15, 0x7fffffff, RZ, 0xc0, !PT ;  /* 0x7fffffff0fff7812 */ /* 0x000fc8000780c0ff */
[----:B------:R-:W-:-:S10]  /*139fd0*/  DFMA R8, R14, R8, +INF ;  /* 0x7ff000000e08742b */ /* 0x000fd40000000008 */
[----:B------:R-:W-:Y:S02]  /*139fe0*/  FSEL R8, R8, RZ, P0 ;  /* 0x000000ff08087208 */ /* 0x000fe40000000000 */
[----:B------:R-:W-:-:S07]  /*139ff0*/  FSEL R9, R9, -QNAN , P0 ;  /* 0xfff0000009097808 */ /* 0x000fce0000000000 */
.L_x_5223:
[----:B------:R-:W-:Y:S05]  /*13a000*/  BSYNC.RECONVERGENT B0 ;  /* 0x0000000000007941 */ /* 0x000fea0003800200 */
.L_x_5221:
        /* <DEDUP_REMOVED lines=62> */
.L_x_5225:
[----:B------:R-:W-:Y:S05]  /*13a3f0*/  BSYNC.RECONVERGENT B0 ;  /* 0x0000000000007941 */ /* 0x000fea0003800200 */
.L_x_5224:
[----:B------:R-:W-:Y:S01]  /*13a400*/  DMUL R60, R60, R6 ;  /* 0x000000063c3c7228 */ /* 0x000fe20000000000 */
[----:B------:R-:W-:Y:S10]  /*13a410*/  BRA `(.L_x_5182) ;  /* 0x0000003000c47947 */ /* 0x000ff40003800000 */
.L_x_5160:
        /* <DEDUP_REMOVED lines=80> */
.L_x_5227:
[----:B------:R-:W-:Y:S01]  /*13a920*/  IMAD.MOV.U32 R4, RZ, RZ, 0x0 ;  /* 0x00000000ff047424 */ /* 0x000fe200078e00ff */
[----:B------:R-:W-:Y:S02]  /*13a930*/  MOV R5, 0x7ff00000 ;  /* 0x7ff0000000057802 */ /* 0x000fe40000000f00 */
[----:B------:R-:W-:-:S04]  /*13a940*/  LOP3.LUT P0, RZ, R3, 0x7fffffff, RZ, 0xc0, !PT ;  /* 0x7fffffff03ff7812 */ /* 0x000fc8000780c0ff */
[----:B------:R-:W-:-:S10]  /*13a950*/  DFMA R4, R2, R4, +INF ;  /* 0x7ff000000204742b */ /* 0x000fd40000000004 */
[----:B------:R-:W-:Y:S02]  /*13a960*/  FSEL R70, R4, RZ, P0 ;  /* 0x000000ff04467208 */ /* 0x000fe40000000000 */
[----:B------:R-:W-:-:S07]  /*13a970*/  FSEL R71, R5, -QNAN , P0 ;  /* 0xfff0000005477808 */ /* 0x000fce0000000000 */
.L_x_5228:
[----:B------:R-:W-:Y:S05]  /*13a980*/  BSYNC.RECONVERGENT B0 ;  /* 0x0000000000007941 */ /* 0x000fea0003800200 */
.L_x_5226:
        /* <DEDUP_REMOVED lines=24> */
.L_x_5230:
[----:B------:R-:W-:Y:S05]  /*13ab10*/  BSYNC.RECONVERGENT B0 ;  /* 0x0000000000007941 */ /* 0x000fea0003800200 */
.L_x_5229:
        /* <DEDUP_REMOVED lines=28> */
.L_x_5232:
[----:B------:R-:W-:Y:S05]  /*13ace0*/  BSYNC.RECONVERGENT B0 ;  /* 0x0000000000007941 */ /* 0x000fea0003800200 */
.L_x_5231:
        /* <DEDUP_REMOVED lines=24> */
.L_x_5234:
[----:B------:R-:W-:Y:S05]  /*13ae70*/  BSYNC.RECONVERGENT B0 ;  /* 0x0000000000007941 */ /* 0x000fea0003800200 */
.L_x_5233:
        /* <DEDUP_REMOVED lines=26> */
.L_x_5236:
[----:B------:R-:W-:Y:S05]  /*13b020*/  BSYNC.RECONVERGENT B0 ;  /* 0x0000000000007941 */ /* 0x000fea0003800200 */
.L_x_5235:
        /* <DEDUP_REMOVED lines=24> */
.L_x_5238:
[----:B------:R-:W-:Y:S05]  /*13b1b0*/  BSYNC.RECONVERGENT B0 ;  /* 0x0000000000007941 */ /* 0x000fea0003800200 */
.L_x_5237:
        /* <DEDUP_REMOVED lines=25> */
.L_x_5240:
[----:B------:R-:W-:Y:S05]  /*13b350*/  BSYNC.RECONVERGENT B0 ;  /* 0x0000000000007941 */ /* 0x000fea0003800200 */
.L_x_5239:
        /* <DEDUP_REMOVED lines=25> */
.L_x_5242:
[----:B------:R-:W-:Y:S05]  /*13b4f0*/  BSYNC.RECONVERGENT B0 ;  /* 0x0000000000007941 */ /* 0x000fea0003800200 */
.L_x_5241:
        /* <DEDUP_REMOVED lines=78> */
.L_x_5244:
[----:B------:R-:W-:Y:S01]  /*13b9e0*/  IMAD.MOV.U32 R4, RZ, RZ, 0x0 ;  /* 0x00000000ff047424 */ /* 0x000fe200078e00ff */
[----:B------:R-:W-:Y:S01]  /*13b9f0*/  LOP3.LUT P0, RZ, R3, 0x7fffffff, RZ, 0xc0, !PT ;  /* 0x7fffffff03ff7812 */ /* 0x000fe2000780c0ff */
[----:B------:R-:W-:-:S06]  /*13ba00*/  IMAD.MOV.U32 R5, RZ, RZ, 0x7ff00000 ;  /* 0x7ff00000ff057424 */ /* 0x000fcc00078e00ff */
[----:B------:R-:W-:-:S10]  /*13ba10*/  DFMA R4, R2, R4, +INF ;  /* 0x7ff000000204742b */ /* 0x000fd40000000004 */
[----:B------:R-:W-:Y:S02]  /*13ba20*/  FSEL R2, R4, RZ, P0 ;  /* 0x000000ff04027208 */ /* 0x000fe40000000000 */
[----:B------:R-:W-:-:S07]  /*13ba30*/  FSEL R3, R5, -QNAN , P0 ;  /* 0xfff0000005037808 */ /* 0x000fce0000000000 */
.L_x_5245:
[----:B------:R-:W-:Y:S05]  /*13ba40*/  BSYNC.RECONVERGENT B0 ;  /* 0x0000000000007941 */ /* 0x000fea0003800200 */
.L_x_5243:
[----:B------:R-:W-:Y:S01]  /*13ba50*/  DFMA R10, R84, R34, 1 ;  /* 0x3ff00000540a742b */ /* 0x000fe20000000022 */
[----:B------:R-:W-:Y:S01]  /*13ba60*/  BSSY.RECONVERGENT B0, `(.L_x_5246) ;  /* 0x0000014000007945 */ /* 0x000fe20003800200 */
[----:B------:R-:W-:-:S06]  /*13ba70*/  DADD R70, -R70, R2 ;  /* 0x0000000046467229 */ /* 0x000fcc0000000102 */
[----:B------:R-:W-:-:S06]  /*13ba80*/  DADD R10, R10, -R56 ;  /* 0x000000000a0a7229 */ /* 0x000fcc0000000838 */
[----:B------:R-:W0:Y:S04]  /*13ba90*/  MUFU.RCP64H R5, R11 ;  /* 0x0000000b00057308 */ /* 0x000e280000001800 */
[----:B------:R-:W-:Y:S01]  /*13baa0*/  VIADD R4, R11, 0x300402 ;  /* 0x003004020b047836 */ /* 0x000fe20000000000 */
[----:B------:R-:W-:Y:S01]  /*13bab0*/  MOV R2, R10 ;  /* 0x0000000a00027202 */ /* 0x000fe20000000f00 */
[----:B------:R-:W-:-:S03]  /*13bac0*/  IMAD.MOV.U32 R3, RZ, RZ, R11 ;  /* 0x000000ffff037224 */ /* 0x000fc600078e000b */
        /* <DEDUP_REMOVED lines=13> */
.L_x_5247:
[----:B------:R-:W-:Y:S05]  /*13bba0*/  BSYNC.RECONVERGENT B0 ;  /* 0x0000000000007941 */ /* 0x000fea0003800200 */
.L_x_5246:
        /* <DEDUP_REMOVED lines=9> */
.L_x_5267:
        /* <DEDUP_REMOVED lines=30> */
.L_x_5251:
[----:B------:R-:W-:Y:S05]  /*13be20*/  BSYNC.RECONVERGENT B1 ;  /* 0x0000000000017941 */ /* 0x000fea0003800200 */
.L_x_5250:
        /* <DEDUP_REMOVED lines=24> */
.L_x_5253:
[----:B------:R-:W-:Y:S05]  /*13bfb0*/  BSYNC.RECONVERGENT B1 ;  /* 0x0000000000017941 */ /* 0x000fea0003800200 */
.L_x_5252:
        /* <DEDUP_REMOVED lines=42> */
.L_x_5256:
[----:B------:R-:W-:Y:S05]  /*13c260*/  BSYNC.RECONVERGENT B1 ;  /* 0x0000000000017941 */ /* 0x000fea0003800200 */
.L_x_5255:
        /* <DEDUP_REMOVED lines=24> */
.L_x_5258:
[----:B------:R-:W-:Y:S05]  /*13c3f0*/  BSYNC.RECONVERGENT B1 ;  /* 0x0000000000017941 */ /* 0x000fea0003800200 */
.L_x_5257:
        /* <DEDUP_REMOVED lines=42> */
.L_x_5260:
[----:B------:R-:W-:Y:S05]  /*13c6a0*/  BSYNC.RECONVERGENT B1 ;  /* 0x0000000000017941 */ /* 0x000fea0003800200 */
.L_x_5259:
        /* <DEDUP_REMOVED lines=24> */
.L_x_5262:
[----:B------:R-:W-:Y:S05]  /*13c830*/  BSYNC.RECONVERGENT B1 ;  /* 0x0000000000017941 */ /* 0x000fea0003800200 */
.L_x_5261:
        /* <DEDUP_REMOVED lines=42> */
.L_x_5264:
[----:B------:R-:W-:Y:S05]  /*13cae0*/  BSYNC.RECONVERGENT B1 ;  /* 0x0000000000017941 */ /* 0x000fea0003800200 */
.L_x_5263:
        /* <DEDUP_REMOVED lines=25> */
.L_x_5266:
[----:B------:R-:W-:Y:S05]  /*13cc80*/  BSYNC.RECONVERGENT B1 ;  /* 0x0000000000017941 */ /* 0x000fea0003800200 */
.L_x_5265:
        /* <DEDUP_REMOVED lines=14> */
.L_x_5249:
        /* <DEDUP_REMOVED lines=8> */
.L_x_5254:
[----:B------:R-:W-:Y:S05]  /*13cdf0*/  BSYNC.RECONVERGENT B7 ;  /* 0x0000000000077941 */ /* 0x000fea0003800200 */
.L_x_5248:
        /* <DEDUP_REMOVED lines=77> */
.L_x_5269:
[----:B------:R-:W-:Y:S01]  /*13d2d0*/  IMAD.MOV.U32 R2, RZ, RZ, 0x0 ;  /* 0x00000000ff027424 */ /* 0x000fe200078e00ff */
[----:B------:R-:W-:Y:S01]  /*13d2e0*/  LOP3.LUT P0, RZ, R55, 0x7fffffff, RZ, 0xc0, !PT ;  /* 0x7fffffff37ff7812 */ /* 0x000fe2000780c0ff */
[----:B------:R-:W-:-:S06]  /*13d2f0*/  IMAD.MOV.U32 R3, RZ, RZ, 0x7ff00000 ;  /* 0x7ff00000ff037424 */ /* 0x000fcc00078e00ff */
[----:B------:R-:W-:-:S10]  /*13d300*/  DFMA R2, R54, R2, +INF ;  /* 0x7ff000003602742b */ /* 0x000fd40000000002 */
[----:B------:R-:W-:Y:S02]  /*13d310*/  FSEL R2, R2, RZ, P0 ;  /* 0x000000ff02027208 */ /* 0x000fe40000000000 */
[----:B------:R-:W-:-:S07]  /*13d320*/  FSEL R3, R3, -QNAN , P0 ;  /* 0xfff0000003037808 */ /* 0x000fce0000000000 */
.L_x_5270:
[----:B------:R-:W-:Y:S05]  /*13d330*/  BSYNC.RECONVERGENT B0 ;  /* 0x0000000000007941 */ /* 0x000fea0003800200 */
.L_x_5268:
[----:B------:R-:W-:Y:S01]  /*13d340*/  DMUL R4, R84, R34 ;  /* 0x0000002254047228 */ /* 0x000fe20000000000 */
[----:B------:R-:W-:Y:S01]  /*13d350*/  IMAD.MOV.U32 R6, RZ, RZ, 0x652b82fe ;  /* 0x652b82feff067424 */ /* 0x000fe200078e00ff */
[----:B------:R-:W-:Y:S01]  /*13d360*/  MOV R7, 0x3ff71547 ;  /* 0x3ff7154700077802 */ /* 0x000fe20000000f00 */
        /* <DEDUP_REMOVED lines=58> */
.L_x_5272:
[----:B------:R-:W-:Y:S05]  /*13d710*/  BSYNC.RECONVERGENT B0 ;  /* 0x0000000000007941 */ /* 0x000fea0003800200 */
.L_x_5271:
[----:B------:R-:W-:-:S11]  /*13d720*/  DFMA R60, R2, -R60, 1 ;  /* 0x3ff00000023c742b */ /* 0x000fd6000000083c */
.L_x_5182:
[----:B------:R-:W-:Y:S05]  /*13d730*/  BSYNC.RECONVERGENT B6 ;  /* 0x0000000000067941 */ /* 0x000fea0003800200 */
.L_x_5159:
[C---:B------:R-:W-:Y:S01]  /*13d740*/  DSETP.GEU.AND P0, PT, R34.reuse, RZ, PT ;  /* 0x000000ff2200722a */ /* 0x040fe20003f0e000 */
[C---:B------:R-:W-:Y:S01]  /*13d750*/  LOP3.LUT P1, RZ, R27.reuse, 0x1, RZ, 0xc0, !PT ;  /* 0x000000011bff7812 */ /* 0x040fe2000782c0ff */
[----:B------:R-:W-:Y:S01]  /*13d760*/  DSETP.GEU.AND P2, PT, R34, RZ, PT ;  /* 0x000000ff2200722a */ /* 0x000fe20003f4e000 */
[----:B------:R-:W-:Y:S01]  /*13d770*/  LOP3.LUT R27, R27, 0xfffffffd, RZ, 0xc0, !PT ;  /* 0xfffffffd1b1b7812 */ /* 0x000fe200078ec0ff */
[----:B------:R-:W-:Y:S01]  /*13d780*/  BSSY.RECONVERGENT B6, `(.L_x_5273) ;  /* 0x000000c000067945 */ /* 0x000fe20003800200 */
[----:B------:R-:W-:-:S11]  /*13d790*/  DADD R60, -R60, 1 ;  /* 0x3ff000003c3c7429 */ /* 0x000fd60000000100 */
[----:B------:R-:W-:Y:S01]  /*13d7a0*/  @P2 LOP3.LUT R27, R27, 0x2, RZ, 0xfc, !PT ;  /* 0x000000021b1b2812 */ /* 0x000fe200078efcff */
[----:B------:R-:W-:Y:S06]  /*13d7b0*/  @P1 BRA P0, `(.L_x_5274) ;  /* 0x0000000000201947 */ /* 0x000fec0000000000 */
        /* <DEDUP_REMOVED lines=8> */
.L_x_5274:
[----:B------:R-:W-:Y:S05]  /*13d840*/  BSYNC.RECONVERGENT B6 ;  /* 0x0000000000067941 */ /* 0x000fea0003800200 */
.L_x_5273:
[----:B------:R-:W-:Y:S01]  /*13d850*/  DSETP.GEU.AND P0, PT, R34, R58, PT ;  /* 0x0000003a2200722a */ /* 0x000fe20003f0e000 */
[----:B------:R-:W-:-:S13]  /*13d860*/  BSSY.RECONVERGENT B6, `(.L_x_5275) ;  /* 0x000073f000067945 */ /* 0x000fda0003800200 */
        /* <DEDUP_REMOVED lines=81> */
.L_x_5278:
[----:B------:R-:W-:Y:S01]  /*13dd80*/  IMAD.MOV.U32 R4, RZ, RZ, 0x0 ;  /* 0x00000000ff047424 */ /* 0x000fe200078e00ff */
[----:B------:R-:W-:Y:S02]  /*13dd90*/  MOV R5, 0x7ff00000 ;  /* 0x7ff0000000057802 */ /* 0x000fe40000000f00 */
[----:B------:R-:W-:-:S04]  /*13dda0*/  LOP3.LUT P0, RZ, R3, 0x7fffffff, RZ, 0xc0, !PT ;  /* 0x7fffffff03ff7812 */ /* 0x000fc8000780c0ff */
[----:B------:R-:W-:-:S10]  /*13ddb0*/  DFMA R4, R2, R4, +INF ;  /* 0x7ff000000204742b */ /* 0x000fd40000000004 */
[----:B------:R-:W-:Y:S02]  /*13ddc0*/  FSEL R2, R4, RZ, P0 ;  /* 0x000000ff04027208 */ /* 0x000fe40000000000 */
[----:B------:R-:W-:-:S07]  /*13ddd0*/  FSEL R3, R5, -QNAN , P0 ;  /* 0xfff0000005037808 */ /* 0x000fce0000000000 */
.L_x_5279:
[----:B------:R-:W-:Y:S05]  /*13dde0*/  BSYNC.RECONVERGENT B0 ;  /* 0x0000000000007941 */ /* 0x000fea0003800200 */
.L_x_5277:
        /* <DEDUP_REMOVED lines=24> */
.L_x_5281:
[----:B------:R-:W-:Y:S05]  /*13df70*/  BSYNC.RECONVERGENT B0 ;  /* 0x0000000000007941 */ /* 0x000fea0003800200 */
.L_x_5280:
        /* <DEDUP_REMOVED lines=28> */
.L_x_5283:
[----:B------:R-:W-:Y:S05]  /*13e140*/  BSYNC.RECONVERGENT B0 ;  /* 0x0000000000007941 */ /* 0x000fea0003800200 */
.L_x_5282:
        /* <DEDUP_REMOVED lines=24> */
.L_x_5285:
[----:B------:R-:W-:Y:S05]  /*13e2d0*/  BSYNC.RECONVERGENT B0 ;  /* 0x0000000000007941 */ /* 0x000fea0003800200 */
.L_x_5284:
        /* <DEDUP_REMOVED lines=26> */
.L_x_5287:
[----:B------:R-:W-:Y:S05]  /*13e480*/  BSYNC.RECONVERGENT B0 ;  /* 0x0000000000007941 */ /* 0x000fea0003800200 */
.L_x_5286:
        /* <DEDUP_REMOVED lines=24> */
.L_x_5289:
[----:B------:R-:W-:Y:S05]  /*13e610*/  BSYNC.RECONVERGENT B0 ;  /* 0x0000000000007941 */ /* 0x000fea0003800200 */
.L_x_5288:
        /* <DEDUP_REMOVED lines=25> */
.L_x_5291:
[----:B------:R-:W-:Y:S05]  /*13e7b0*/  BSYNC.RECONVERGENT B0 ;  /* 0x0000000000007941 */ /* 0x000fea0003800200 */
.L_x_5290:
        /* <DEDUP_REMOVED lines=25> */
.L_x_5293:
[----:B------:R-:W-:Y:S05]  /*13e950*/  BSYNC.RECONVERGENT B0 ;  /* 0x0000000000007941 */ /* 0x000fea0003800200 */
.L_x_5292:
        /* <DEDUP_REMOVED lines=78> */
.L_x_5295:
[----:B------:R-:W-:Y:S01]  /*13ee40*/  IMAD.MOV.U32 R6, RZ, RZ, 0x0 ;  /* 0x00000000ff067424 */ /* 0x000fe200078e00ff */
[----:B------:R-:W-:Y:S01]  /*13ee50*/  LOP3.LUT P0, RZ, R5, 0x7fffffff, RZ, 0xc0, !PT ;  /* 0x7fffffff05ff7812 */ /* 0x000fe2000780c0ff */
[----:B------:R-:W-:-:S06]  /*13ee60*/  IMAD.MOV.U32 R7, RZ, RZ, 0x7ff00000 ;  /* 0x7ff00000ff077424 */ /* 0x000fcc00078e00ff */
[----:B------:R-:W-:-:S10]  /*13ee70*/  DFMA R6, R4, R6, +INF ;  /* 0x7ff000000406742b */ /* 0x000fd40000000006 */
[----:B------:R-:W-:Y:S02]  /*13ee80*/  FSEL R4, R6, RZ, P0 ;  /* 0x000000ff06047208 */ /* 0x000fe40000000000 */
[----:B------:R-:W-:-:S07]  /*13ee90*/  FSEL R5, R7, -QNAN , P0 ;  /* 0xfff0000007057808 */ /* 0x000fce0000000000 */
.L_x_5296:
[----:B------:R-:W-:Y:S05]  /*13eea0*/  BSYNC.RECONVERGENT B0 ;  /* 0x0000000000007941 */ /* 0x000fea0003800200 */
.L_x_5294:
[----:B------:R-:W-:Y:S01]  /*13eeb0*/  DSETP.GTU.AND P0, PT, R34, RZ, PT ;  /* 0x000000ff2200722a */ /* 0x000fe20003f0c000 */
[----:B------:R-:W-:-:S13]  /*13eec0*/  CS2R R54, SRZ ;  /* 0x0000000000367805 */ /* 0x000fda000001ff00 */
[----:B------:R-:W-:Y:S05]  /*13eed0*/  @P0 BRA `(.L_x_5297) ;  /* 0x00000000002c0947 */ /* 0x000fea0003800000 */
        /* <DEDUP_REMOVED lines=10> */
.L_x_5299:
[----:B------:R-:W-:Y:S05]  /*13ef80*/  BRA `(.L_x_5298) ;  /* 0x0000005c00307947 */ /* 0x000fea0003800000 */
.L_x_5297:
        /* <DEDUP_REMOVED lines=16> */
.L_x_5301:
[----:B------:R-:W-:Y:S05]  /*13f090*/  BSYNC.RECONVERGENT B0 ;  /* 0x0000000000007941 */ /* 0x000fea0003800200 */
.L_x_5300:
[--C-:B------:R-:W-:Y:S01]  /*13f0a0*/  IMAD.MOV.U32 R14, RZ, RZ, R8.reuse ;  /* 0x000000ffff0e7224 */ /* 0x100fe200078e0008 */
[----:B------:R-:W-:Y:S01]  /*13f0b0*/  MOV R7, R9 ;  /* 0x0000000900077202 */ /* 0x000fe20000000f00 */
[----:B------:R-:W-:Y:S02]  /*13f0c0*/  IMAD.MOV.U32 R15, RZ, RZ, R9 ;  /* 0x000000ffff0f7224 */ /* 0x000fe400078e0009 */
[----:B------:R-:W-:Y:S02]  /*13f0d0*/  IMAD.MOV.U32 R6, RZ, RZ, R8 ;  /* 0x000000ffff067224 */ /* 0x000fe400078e0008 */
[----:B------:R-:W-:Y:S02]  /*13f0e0*/  IMAD.MOV.U32 R0, RZ, RZ, 0x1 ;  /* 0x00000001ff007424 */ /* 0x000fe400078e00ff */
[----:B------:R-:W-:Y:S02]  /*13f0f0*/  IMAD.MOV.U32 R20, RZ, RZ, R56 ;  /* 0x000000ffff147224 */ /* 0x000fe400078e0038 */
[----:B------:R-:W-:-:S07]  /*13f100*/  IMAD.MOV.U32 R21, RZ, RZ, R57 ;  /* 0x000000ffff157224 */ /* 0x000fce00078e0039 */
.L_x_5335:
        /* <DEDUP_REMOVED lines=22> */
.L_x_5303:
[----:B------:R-:W-:Y:S05]  /*13f270*/  BSYNC.RECONVERGENT B0 ;  /* 0x0000000000007941 */ /* 0x000fea0003800200 */
.L_x_5302:
        /* <DEDUP_REMOVED lines=29> */
.L_x_5306:
[----:B------:R-:W-:Y:S05]  /*13f450*/  BSYNC.RECONVERGENT B0 ;  /* 0x0000000000007941 */ /* 0x000fea0003800200 */
.L_x_5305:
        /* <DEDUP_REMOVED lines=29> */
.L_x_5308:
[----:B------:R-:W-:Y:S05]  /*13f630*/  BSYNC.RECONVERGENT B0 ;  /* 0x0000000000007941 */ /* 0x000fea0003800200 */
.L_x_5307:
        /* <DEDUP_REMOVED lines=29> */
.L_x_5310:
[----:B------:R-:W-:Y:S05]  /*13f810*/  BSYNC.RECONVERGENT B0 ;  /* 0x0000000000007941 */ /* 0x000fea0003800200 */
.L_x_5309:
        /* <DEDUP_REMOVED lines=29> */
.L_x_5312:
[----:B------:R-:W-:Y:S05]  /*13f9f0*/  BSYNC.RECONVERGENT B0 ;  /* 0x0000000000007941 */ /* 0x000fea0003800200 */
.L_x_5311:
        /* <DEDUP_REMOVED lines=29> */
.L_x_5314:
[----:B------:R-:W-:Y:S05]  /*13fbd0*/  BSYNC.RECONVERGENT B0 ;  /* 0x0000000000007941 */ /* 0x000fea0003800200 */
.L_x_5313:
        /* <DEDUP_REMOVED lines=29> */
.L_x_5316:
[----:B------:R-:W-:Y:S05]  /*13fdb0*/  BSYNC.RECONVERGENT B0 ;  /* 0x0000000000007941 */ /* 0x000fea0003800200 */
.L_x_5315:
        /* <DEDUP_REMOVED lines=29> */
.L_x_5318:
[----:B------:R-:W-:Y:S05]  /*13ff90*/  BSYNC.RECONVERGENT B0 ;  /* 0x0000000000007941 */ /* 0x000fea0003800200 */
.L_x_5317:
        /* <DEDUP_REMOVED lines=29> */
.L_x_5320:
[----:B------:R-:W-:Y:S05]  /*140170*/  BSYNC.RECONVERGENT B0 ;  /* 0x0000000000007941 */ /* 0x000fea0003800200 */
.L_x_5319:
        /* <DEDUP_REMOVED lines=29> */
.L_x_5322:
[----:B------:R-:W-:Y:S05]  /*140350*/  BSYNC.RECONVERGENT B0 ;  /* 0x0000000000007941 */ /* 0x000fea0003800200 */
.L_x_5321:
        /* <DEDUP_REMOVED lines=29> */
.L_x_5324:
[----:B------:R-:W-:Y:S05]  /*140530*/  BSYNC.RECONVERGENT B0 ;  /* 0x0000000000007941 */ /* 0x000fea0003800200 */
.L_x_5323:
        /* <DEDUP_REMOVED lines=29> */
.L_x_5326:
[----:B------:R-:W-:Y:S05]  /*140710*/  BSYNC.RECONVERGENT B0 ;  /* 0x0000000000007941 */ /* 0x000fea0003800200 */
.L_x_5325:
        /* <DEDUP_REMOVED lines=29> */
.L_x_5328:
[----:B------:R-:W-:Y:S05]  /*1408f0*/  BSYNC.RECONVERGENT B0 ;  /* 0x0000000000007941 */ /* 0x000fea0003800200 */
.L_x_5327:
        /* <DEDUP_REMOVED lines=29> */
.L_x_5330:
[----:B------:R-:W-:Y:S05]  /*140ad0*/  BSYNC.RECONVERGENT B0 ;  /* 0x0000000000007941 */ /* 0x000fea0003800200 */
.L_x_5329:
        /* <DEDUP_REMOVED lines=29> */
.L_x_5332:
[----:B------:R-:W-:Y:S05]  /*140cb0*/  BSYNC.RECONVERGENT B0 ;  /* 0x0000000000007941 */ /* 0x000fea0003800200 */
.L_x_5331:
        /* <DEDUP_REMOVED lines=29> */
.L_x_5334:
[----:B------:R-:W-:Y:S05]  /*140e90*/  BSYNC.RECONVERGENT B0 ;  /* 0x0000000000007941 */ /* 0x000fea0003800200 */
.L_x_5333:
        /* <DEDUP_REMOVED lines=18> */
.L_x_5336:
[----:B------:R-:W-:Y:S05]  /*140fc0*/  BRA `(.L_x_5298) ;  /* 0x0000003c00207947 */ /* 0x000fea0003800000 */
.L_x_5304:
        /* <DEDUP_REMOVED lines=79> */
.L_x_5338:
[----:B------:R-:W-:Y:S01]  /*1414c0*/  MOV R10, 0x0 ;  /* 0x00000000000a7802 */ /* 0x000fe20000000f00 */
[----:B------:R-:W-:Y:S01]  /*1414d0*/  IMAD.MOV.U32 R11, RZ, RZ, 0x7ff00000 ;  /* 0x7ff00000ff0b7424 */ /* 0x000fe200078e00ff */
[----:B------:R-:W-:-:S05]  /*1414e0*/  LOP3.LUT P0, RZ, R9, 0x7fffffff, RZ, 0xc0, !PT ;  /* 0x7fffffff09ff7812 */ /* 0x000fca000780c0ff */
[----:B------:R-:W-:-:S10]  /*1414f0*/  DFMA R10, R8, R10, +INF ;  /* 0x7ff00000080a742b */ /* 0x000fd4000000000a */
[----:B------:R-:W-:Y:S02]  /*141500*/  FSEL R8, R10, RZ, P0 ;  /* 0x000000ff0a087208 */ /* 0x000fe40000000000 */
[----:B------:R-:W-:-:S07]  /*141510*/  FSEL R9, R11, -QNAN , P0 ;  /* 0xfff000000b097808 */ /* 0x000fce0000000000 */
.L_x_5339:
[----:B------:R-:W-:Y:S05]  /*141520*/  BSYNC.RECONVERGENT B0 ;  /* 0x0000000000007941 */ /* 0x000fea0003800200 */
.L_x_5337:
        /* <DEDUP_REMOVED lines=61> */
.L_x_5341:
[----:B------:R-:W-:Y:S05]  /*141900*/  BSYNC.RECONVERGENT B0 ;  /* 0x0000000000007941 */ /* 0x000fea0003800200 */
.L_x_5340:
[----:B------:R-:W-:Y:S01]  /*141910*/  DMUL R54, R54, R6 ;  /* 0x0000000636367228 */ /* 0x000fe20000000000 */
[----:B------:R-:W-:Y:S10]  /*141920*/  BRA `(.L_x_5298) ;  /* 0x0000003000c87947 */ /* 0x000ff40003800000 */
.L_x_5276:
        /* <DEDUP_REMOVED lines=80> */
.L_x_5343:
[----:B------:R-:W-:Y:S01]  /*141e30*/  MOV R4, 0x0 ;  /* 0x0000000000047802 */ /* 0x000fe20000000f00 */
[----:B------:R-:W-:Y:S01]  /*141e40*/  IMAD.MOV.U32 R5, RZ, RZ, 0x7ff00000 ;  /* 0x7ff00000ff057424 */ /* 0x000fe200078e00ff */
[----:B------:R-:W-:-:S05]  /*141e50*/  LOP3.LUT P0, RZ, R3, 0x7fffffff, RZ, 0xc0, !PT ;  /* 0x7fffffff03ff7812 */ /* 0x000fca000780c0ff */
[----:B------:R-:W-:-:S10]  /*141e60*/  DFMA R4, R2, R4, +INF ;  /* 0x7ff000000204742b */ /* 0x000fd40000000004 */
[----:B------:R-:W-:Y:S02]  /*141e70*/  FSEL R4, R4, RZ, P0 ;  /* 0x000000ff04047208 */ /* 0x000fe40000000000 */
[----:B------:R-:W-:-:S07]  /*141e80*/  FSEL R5, R5, -QNAN , P0 ;  /* 0xfff0000005057808 */ /* 0x000fce0000000000 */
.L_x_5344:
[----:B------:R-:W-:Y:S05]  /*141e90*/  BSYNC.RECONVERGENT B0 ;  /* 0x0000000000007941 */ /* 0x000fea0003800200 */
.L_x_5342:
        /* <DEDUP_REMOVED lines=24> */
.L_x_5346:
[----:B------:R-:W-:Y:S05]  /*142020*/  BSYNC.RECONVERGENT B0 ;  /* 0x0000000000007941 */ /* 0x000fea0003800200 */
.L_x_5345:
        /* <DEDUP_REMOVED lines=28> */
.L_x_5348:
[----:B------:R-:W-:Y:S05]  /*1421f0*/  BSYNC.RECONVERGENT B0 ;  /* 0x0000000000007941 */ /* 0x000fea0003800200 */
.L_x_5347:
        /* <DEDUP_REMOVED lines=24> */
.L_x_5350:
[----:B------:R-:W-:Y:S05]  /*142380*/  BSYNC.RECONVERGENT B0 ;  /* 0x0000000000007941 */ /* 0x000fea0003800200 */
.L_x_5349:
        /* <DEDUP_REMOVED lines=26> */
.L_x_5352:
[----:B------:R-:W-:Y:S05]  /*142530*/  BSYNC.RECONVERGENT B0 ;  /* 0x0000000000007941 */ /* 0x000fea0003800200 */
.L_x_5351:
        /* <DEDUP_REMOVED lines=24> */
.L_x_5354:
[----:B------:R-:W-:Y:S05]  /*1426c0*/  BSYNC.RECONVERGENT B0 ;  /* 0x0000000000007941 */ /* 0x000fea0003800200 */
.L_x_5353:
        /* <DEDUP_REMOVED lines=25> */
.L_x_5356:
[----:B------:R-:W-:Y:S05]  /*142860*/  BSYNC.RECONVERGENT B0 ;  /* 0x0000000000007941 */ /* 0x000fea0003800200 */
.L_x_5355:
        /* <DEDUP_REMOVED lines=25> */
.L_x_5358:
[----:B------:R-:W-:Y:S05]  /*142a00*/  BSYNC.RECONVERGENT B0 ;  /* 0x0000000000007941 */ /* 0x000fea0003800200 */
.L_x_5357:
        /* <DEDUP_REMOVED lines=78> */
.L_x_5360:
[----:B------:R-:W-:Y:S01]  /*142ef0*/  IMAD.MOV.U32 R6, RZ, RZ, 0x0 ;  /* 0x00000000ff067424 */ /* 0x000fe200078e00ff */
[----:B------:R-:W-:Y:S01]  /*142f00*/  LOP3.LUT P0, RZ, R3, 0x7fffffff, RZ, 0xc0, !PT ;  /* 0x7fffffff03ff7812 */ /* 0x000fe2000780c0ff */
[----:B------:R-:W-:-:S06]  /*142f10*/  IMAD.MOV.U32 R7, RZ, RZ, 0x7ff00000 ;  /* 0x7ff00000ff077424 */ /* 0x000fcc00078e00ff */
[----:B------:R-:W-:-:S10]  /*142f20*/  DFMA R6, R2, R6, +INF ;  /* 0x7ff000000206742b */ /* 0x000fd40000000006 */
[----:B------:R-:W-:Y:S02]  /*142f30*/  FSEL R58, R6, RZ, P0 ;  /* 0x000000ff063a7208 */ /* 0x000fe40000000000 */
[----:B------:R-:W-:-:S07]  /*142f40*/  FSEL R59, R7, -QNAN , P0 ;  /* 0xfff00000073b7808 */ /* 0x000fce0000000000 */
.L_x_5361:
[----:B------:R-:W-:Y:S05]  /*142f50*/  BSYNC.RECONVERGENT B0 ;  /* 0x0000000000007941 */ /* 0x000fea0003800200 */
.L_x_5359:
[----:B------:R-:W-:Y:S01]  /*142f60*/  DADD R10, R34, 1 ;  /* 0x3ff00000220a7429 */ /* 0x000fe20000000000 */
[----:B------:R-:W-:Y:S01]  /*142f70*/  BSSY.RECONVERGENT B0, `(.L_x_5362) ;  /* 0x0000014000007945 */ /* 0x000fe20003800200 */
[----:B------:R-:W-:-:S06]  /*142f80*/  DADD R58, -R4, R58 ;  /* 0x00000000043a7229 */ /* 0x000fcc000000013a */
[----:B------:R-:W-:-:S06]  /*142f90*/  DADD R10, R10, -R56 ;  /* 0x000000000a0a7229 */ /* 0x000fcc0000000838 */
[----:B------:R-:W0:Y:S04]  /*142fa0*/  MUFU.RCP64H R3, R11 ;  /* 0x0000000b00037308 */ /* 0x000e280000001800 */
[----:B------:R-:W-:-:S04]  /*142fb0*/  IADD3 R2, PT, PT, R11, 0x300402, RZ ;  /* 0x003004020b027810 */ /* 0x000fc80007ffe0ff */
[----:B------:R-:W-:Y:S02]  /*142fc0*/  FSETP.GEU.AND P0, PT, |R2|, 5.8789094863358348022e-39, PT ;  /* 0x004004020200780b */ /* 0x000fe40003f0e200 */
        /* <DEDUP_REMOVED lines=14> */
.L_x_5363:
[----:B------:R-:W-:Y:S05]  /*1430b0*/  BSYNC.RECONVERGENT B0 ;  /* 0x0000000000007941 */ /* 0x000fea0003800200 */
.L_x_5362:
        /* <DEDUP_REMOVED lines=9> */
.L_x_5383:
        /* <DEDUP_REMOVED lines=30> */
.L_x_5367:
[----:B------:R-:W-:Y:S05]  /*143330*/  BSYNC.RECONVERGENT B1 ;  /* 0x0000000000017941 */ /* 0x000fea0003800200 */
.L_x_5366:
        /* <DEDUP_REMOVED lines=24> */
.L_x_5369:
[----:B------:R-:W-:Y:S05]  /*1434c0*/  BSYNC.RECONVERGENT B1 ;  /* 0x0000000000017941 */ /* 0x000fea0003800200 */
.L_x_5368:
        /* <DEDUP_REMOVED lines=42> */
.L_x_5372:
[----:B------:R-:W-:Y:S05]  /*143770*/  BSYNC.RECONVERGENT B1 ;  /* 0x0000000000017941 */ /* 0x000fea0003800200 */
.L_x_5371:
        /* <DEDUP_REMOVED lines=24> */
.L_x_5374:
[----:B------:R-:W-:Y:S05]  /*143900*/  BSYNC.RECONVERGENT B1 ;  /* 0x0000000000017941 */ /* 0x000fea0003800200 */
.L_x_5373:
        /* <DEDUP_REMOVED lines=42> */
.L_x_5376:
[----:B------:R-:W-:Y:S05]  /*143bb0*/  BSYNC.RECONVERGENT B1 ;  /* 0x0000000000017941 */ /* 0x000fea0003800200 */
.L_x_5375:
        /* <DEDUP_REMOVED lines=24> */
.L_x_5378:
[----:B------:R-:W-:Y:S05]  /*143d40*/  BSYNC.RECONVERGENT B1 ;  /* 0x0000000000017941 */ /* 0x000fea0003800200 */
.L_x_5377:
        /* <DEDUP_REMOVED lines=42> */
.L_x_5380:
[----:B------:R-:W-:Y:S05]  /*143ff0*/  BSYNC.RECONVERGENT B1 ;  /* 0x0000000000017941 */ /* 0x000fea0003800200 */
.L_x_5379:
        /* <DEDUP_REMOVED lines=25> */
.L_x_5382:
[----:B------:R-:W-:Y:S05]  /*144190*/  BSYNC.RECONVERGENT B1 ;  /* 0x0000000000017941 */ /* 0x000fea0003800200 */
.L_x_5381:
        /* <DEDUP_REMOVED lines=14> */
.L_x_5365:
        /* <DEDUP_REMOVED lines=8> */
.L_x_5370:
[----:B------:R-:W-:Y:S05]  /*144300*/  BSYNC.RECONVERGENT B7 ;  /* 0x0000000000077941 */ /* 0x000fea0003800200 */
.L_x_5364:
        /* <DEDUP_REMOVED lines=79> */
.L_x_5385:
[----:B------:R-:W-:Y:S01]  /*144800*/  IMAD.MOV.U32 R4, RZ, RZ, 0x0 ;  /* 0x00000000ff047424 */ /* 0x000fe200078e00ff */
[----:B------:R-:W-:Y:S01]  /*144810*/  LOP3.LUT P0, RZ, R3, 0x7fffffff, RZ, 0xc0, !PT ;  /* 0x7fffffff03ff7812 */ /* 0x000fe2000780c0ff */
[----:B------:R-:W-:-:S06]  /*144820*/  IMAD.MOV.U32 R5, RZ, RZ, 0x7ff00000 ;  /* 0x7ff00000ff057424 */ /* 0x000fcc00078e00ff */
[----:B------:R-:W-:-:S10]  /*144830*/  DFMA R4, R2, R4, +INF ;  /* 0x7ff000000204742b */ /* 0x000fd40000000004 */
[----:B------:R-:W-:Y:S02]  /*144840*/  FSEL R2, R4, RZ, P0 ;  /* 0x000000ff04027208 */ /* 0x000fe40000000000 */
[----:B------:R-:W-:-:S07]  /*144850*/  FSEL R3, R5, -QNAN , P0 ;  /* 0xfff0000005037808 */ /* 0x000fce0000000000 */
.L_x_5386:
[----:B------:R-:W-:Y:S05]  /*144860*/  BSYNC.RECONVERGENT B0 ;  /* 0x0000000000007941 */ /* 0x000fea0003800200 */
.L_x_5384:
[----:B------:R-:W-:Y:S01]  /*144870*/  DFMA R2, R56, R2, -R34 ;  /* 0x000000023802722b */ /* 0x000fe20000000822 */
[----:B------:R-:W-:Y:S01]  /*144880*/  IMAD.MOV.U32 R6, RZ, RZ, 0x652b82fe ;  /* 0x652b82feff067424 */ /* 0x000fe200078e00ff */
[----:B------:R-:W-:Y:S01]  /*144890*/  MOV R7, 0x3ff71547 ;  /* 0x3ff7154700077802 */ /* 0x000fe20000000f00 */
        /* <DEDUP_REMOVED lines=57> */
.L_x_5388:
[----:B------:R-:W-:Y:S05]  /*144c30*/  BSYNC.RECONVERGENT B0 ;  /* 0x0000000000007941 */ /* 0x000fea0003800200 */
.L_x_5387:
[----:B------:R-:W-:-:S11]  /*144c40*/  DFMA R54, R2, -R54, 1 ;  /* 0x3ff000000236742b */ /* 0x000fd60000000836 */
.L_x_5298:
[----:B------:R-:W-:Y:S05]  /*144c50*/  BSYNC.RECONVERGENT B6 ;  /* 0x0000000000067941 */ /* 0x000fea0003800200 */
.L_x_5275:
[----:B------:R-:W-:Y:S01]  /*144c60*/  DSETP.NEU.AND P0, PT, R60, RZ, PT ;  /* 0x000000ff3c00722a */ /* 0x000fe20003f0d000 */
[----:B------:R-:W-:Y:S01]  /*144c70*/  BSSY.RECONVERGENT B0, `(.L_x_5389) ;  /* 0x0000020000007945 */ /* 0x000fe20003800200 */
[----:B------:R-:W-:-:S12]  /*144c80*/  DMUL R4, R54, R52 ;  /* 0x0000003436047228 */ /* 0x000fd80000000000 */
[----:B------:R-:W-:Y:S05]  /*144c90*/  @!P0 BRA `(.L_x_5390) ;  /* 0x0000000000748947 */ /* 0x000fea0003800000 */
[----:B------:R-:W-:Y:S01]  /*144ca0*/  DADD R2, R84, -1 ;  /* 0xbff0000054027429 */ /* 0x000fe20000000000 */
[----:B------:R-:W-:Y:S01]  /*144cb0*/  BSSY.RECONVERGENT B1, `(.L_x_5391) ;  /* 0x0000008000017945 */ /* 0x000fe20003800200 */
[----:B------:R-:W-:Y:S01]  /*144cc0*/  MOV R8, 0x8b145769 ;  /* 0x8b14576900087802 */ /* 0x000fe20000000f00 */
[----:B------:R-:W-:Y:S01]  /*144cd0*/  IMAD.MOV.U32 R9, RZ, RZ, 0x4005bf0a ;  /* 0x4005bf0aff097424 */ /* 0x000fe200078e00ff */
[----:B------:R-:W-:-:S04]  /*144ce0*/  MOV R10, 0x144d30 ;  /* 0x00144d30000a7802 */ /* 0x000fc80000000f00 */
[----:B------:R-:W-:-:S10]  /*144cf0*/  DMUL R2, R34, R2 ;  /* 0x0000000222027228 */ /* 0x000fd40000000000 */
[----:B------:R-:W-:Y:S02]  /*144d00*/  IMAD.MOV.U32 R7, RZ, RZ, R2 ;  /* 0x000000ffff077224 */ /* 0x000fe400078e0002 */
[----:B------:R-:W-:-:S07]  /*144d10*/  IMAD.MOV.U32 R6, RZ, RZ, R3 ;  /* 0x000000ffff067224 */ /* 0x000fce00078e0003 */
[----:B------:R-:W-:Y:S05]  /*144d20*/  CALL.REL.NOINC `($_Z23cooling_function_singledddd$__internal_accurate_pow) ;  /* 0x0000064000d47944 */ /* 0x000fea0003c00000 */
[----:B------:R-:W-:Y:S05]  /*144d30*/  BSYNC.RECONVERGENT B1 ;  /* 0x0000000000017941 */ /* 0x000fea0003800200 */
.L_x_5391:
        /* <DEDUP_REMOVED lines=15> */
.L_x_5393:
[----:B------:R-:W-:Y:S05]  /*144e30*/  BSYNC.RECONVERGENT B1 ;  /* 0x0000000000017941 */ /* 0x000fea0003800200 */
.L_x_5392:
[----:B------:R-:W-:Y:S02]  /*144e40*/  FSEL R2, R32, RZ, P2 ;  /* 0x000000ff20027208 */ /* 0x000fe40001000000 */
[----:B------:R-:W-:-:S06]  /*144e50*/  FSEL R3, R33, 1.875, P2 ;  /* 0x3ff0000021037808 */ /* 0x000fcc0001000000 */
[----:B------:R-:W-:-:S11]  /*144e60*/  DFMA R4, R60, R2, R4 ;  /* 0x000000023c04722b */ /* 0x000fd60000000004 */
.L_x_5390:
[----:B------:R-:W-:Y:S05]  /*144e70*/  BSYNC.RECONVERGENT B0 ;  /* 0x0000000000007941 */ /* 0x000fea0003800200 */
.L_x_5389:
[----:B------:R-:W-:Y:S01]  /*144e80*/  DFMA R110, R4, R110, R140 ;  /* 0x0000006e046e722b */ /* 0x000fe2000000008c */
[----:B------:R-:W-:Y:S07]  /*144e90*/  BSSY.RECONVERGENT B0, `(.L_x_5394) ;  /* 0x0000011000007945 */ /* 0x000fee0003800200 */
[----:B------:R-:W-:-:S06]  /*144ea0*/  DMUL R110, R142, R110 ;  /* 0x0000006e8e6e7228 */ /* 0x000fcc0000000000 */
[----:B------:R-:W0:Y:S04]  /*144eb0*/  MUFU.RCP64H R3, R111 ;  /* 0x0000006f00037308 */ /* 0x000e280000001800 */
[----:B------:R-:W-:-:S05]  /*144ec0*/  VIADD R2, R111, 0x300402 ;  /* 0x003004026f027836 */ /* 0x000fca0000000000 */
        /* <DEDUP_REMOVED lines=13> */
.L_x_5395:
[----:B------:R-:W-:Y:S05]  /*144fa0*/  BSYNC.RECONVERGENT B0 ;  /* 0x0000000000007941 */ /* 0x000fea0003800200 */
.L_x_5394:
[----:B------:R-:W-:Y:S01]  /*144fb0*/  DADD R10, R146, R8 ;  /* 0x00000000920a7229 */ /* 0x000fe20000000008 */
        /* <DEDUP_REMOVED lines=20> */
.L_x_5397:
[----:B------:R-:W-:Y:S05]  /*145100*/  BSYNC.RECONVERGENT B0 ;  /* 0x0000000000007941 */ /* 0x000fea0003800200 */
.L_x_5396:
[----:B------:R-:W-:Y:S01]  /*145110*/  MOV R0, 0x0 ;  /* 0x0000000000007802 */ /* 0x000fe20000000f00 */
[----:B------:R0:W-:Y:S01]  /*145120*/  STL.64 [R1+0x20], R8 ;  /* 0x0000200801007387 */ /* 0x0001e20000100a00 */
[----:B------:R-:W1:Y:S01]  /*145130*/  LDCU.64 UR4, c[0x4][0x98] ;  /* 0x01001300ff0477ac */ /* 0x000e620008000a00 */
[----:B------:R-:W-:Y:S01]  /*145140*/  IADD3 R6, P0, PT, R130, 0x20, RZ ;  /* 0x0000002082067810 */ /* 0x000fe20007f1e0ff */
[----:B------:R0:W2:Y:S04]  /*145150*/  LDC.64 R2, c[0x4][R0] ;  /* 0x0100000000027b82 */ /* 0x0000a80000000a00 */
[----:B------:R-:W-:Y:S02]  /*145160*/  IMAD.X R7, RZ, RZ, R119, P0 ;  /* 0x000000ffff077224 */ /* 0x000fe400000e0677 */
[----:B-1----:R-:W-:Y:S01]  /*145170*/  IMAD.U32 R4, RZ, RZ, UR4 ;  /* 0x00000004ff047e24 */ /* 0x002fe2000f8e00ff */
[----:B0-----:R-:W-:-:S07]  /*145180*/  MOV R5, UR5 ;  /* 0x0000000500057c02 */ /* 0x001fce0008000f00 */
[----:B------:R-:W-:-:S07]  /*145190*/  LEPC R20, `(.L_x_5398) ;  /* 0x000000001014794e */ /* 0x000fce0000000000 */
[----:B--2---:R-:W-:Y:S05]  /*1451a0*/  CALL.ABS.NOINC R2 ;  /* 0x0000000002007343 */ /* 0x004fea0003c00000 */
.L_x_5398:
        /* <DEDUP_REMOVED lines=9> */
.L_x_5402:
        /* <DEDUP_REMOVED lines=28> */
.L_x_5400:
        /* <DEDUP_REMOVED lines=16> */
.L_x_5401:
[----:B------:R-:W-:Y:S05]  /*145500*/  @P1 BRA `(.L_x_5402) ;  /* 0xfffffffc004c1947 */ /* 0x000fea000383ffff */
[----:B------:R-:W-:Y:S05]  /*145510*/  BSYNC.RECONVERGENT B0 ;  /* 0x0000000000007941 */ /* 0x000fea0003800200 */
.L_x_5399:
        /* <DEDUP_REMOVED lines=11> */
.L_x_5429:
        /* <DEDUP_REMOVED lines=23> */
.L_x_5405:
[----:B------:R-:W-:Y:S05]  /*145740*/  BSYNC.RECONVERGENT B1 ;  /* 0x0000000000017941 */ /* 0x000fea0003800200 */
.L_x_5404:
        /* <DEDUP_REMOVED lines=15> */
.L_x_5406:
        /* <DEDUP_REMOVED lines=32> */
.L_x_5409:
[----:B------:R-:W-:Y:S05]  /*145a40*/  BSYNC.RECONVERGENT B1 ;  /* 0x0000000000017941 */ /* 0x000fea0003800200 */
.L_x_5408:
        /* <DEDUP_REMOVED lines=15> */
.L_x_5410:
        /* <DEDUP_REMOVED lines=32> */
.L_x_5412:
[----:B------:R-:W-:Y:S05]  /*145d40*/  BSYNC.RECONVERGENT B1 ;  /* 0x0000000000017941 */ /* 0x000fea0003800200 */
.L_x_5411:
        /* <DEDUP_REMOVED lines=15> */
.L_x_5413:
        /* <DEDUP_REMOVED lines=32> */
.L_x_5415:
[----:B------:R-:W-:Y:S05]  /*146040*/  BSYNC.RECONVERGENT B1 ;  /* 0x0000000000017941 */ /* 0x000fea0003800200 */
.L_x_5414:
        /* <DEDUP_REMOVED lines=15> */
.L_x_5416:
        /* <DEDUP_REMOVED lines=32> */
.L_x_5418:
[----:B------:R-:W-:Y:S05]  /*146340*/  BSYNC.RECONVERGENT B1 ;  /* 0x0000000000017941 */ /* 0x000fea0003800200 */
.L_x_5417:
        /* <DEDUP_REMOVED lines=15> */
.L_x_5419:
        /* <DEDUP_REMOVED lines=32> */
.L_x_5421:
[----:B------:R-:W-:Y:S05]  /*146640*/  BSYNC.RECONVERGENT B1 ;  /* 0x0000000000017941 */ /* 0x000fea0003800200 */
.L_x_5420:
        /* <DEDUP_REMOVED lines=15> */
.L_x_5422:
        /* <DEDUP_REMOVED lines=32> */
.L_x_5424:
[----:B------:R-:W-:Y:S05]  /*146940*/  BSYNC.RECONVERGENT B1 ;  /* 0x0000000000017941 */ /* 0x000fea0003800200 */
.L_x_5423:
        /* <DEDUP_REMOVED lines=15> */
.L_x_5425:
        /* <DEDUP_REMOVED lines=32> */
.L_x_5427:
[----:B------:R-:W-:Y:S05]  /*146c40*/  BSYNC.RECONVERGENT B1 ;  /* 0x0000000000017941 */ /* 0x000fea0003800200 */
.L_x_5426:
        /* <DEDUP_REMOVED lines=15> */
.L_x_5428:
        /* <DEDUP_REMOVED lines=13> */
.L_x_5407:
[----:B------:R-:W-:Y:S05]  /*146e10*/  BSYNC.RECONVERGENT B0 ;  /* 0x0000000000007941 */ /* 0x000fea0003800200 */
.L_x_5403:
        /* <DEDUP_REMOVED lines=11> */
[----:B------:R-:W-:Y:S02]  /*146ed0*/  IMAD.MOV.U32 R6, RZ, RZ, R130 ;  /* 0x000000ffff067224 */ /* 0x000fe400078e0082 */
[----:B------:R-:W-:Y:S01]  /*146ee0*/  IMAD.MOV.U32 R7, RZ, RZ, R119 ;  /* 0x000000ffff077224 */ /* 0x000fe200078e0077 */
[----:B------:R3:W-:Y:S01]  /*146ef0*/  STL.128 [R1], R8 ;  /* 0x0000000801007387 */ /* 0x0007e20000100c00 */
[----:B0-----:R-:W-:Y:S01]  /*146f00*/  MOV R4, UR4 ;  /* 0x0000000400047c02 */ /* 0x001fe20008000f00 */
[----:B------:R-:W-:Y:S01]  /*146f10*/  IMAD.U32 R5, RZ, RZ, UR5 ;  /* 0x00000005ff057e24 */ /* 0x000fe2000f8e00ff */
[----:B---3--:R-:W-:Y:S01]  /*146f20*/  MOV R8, R46 ;  /* 0x0000002e00087202 */ /* 0x008fe20000000f00 */
[----:B------:R-:W-:-:S02]  /*146f30*/  IMAD.MOV.U32 R9, RZ, RZ, R47 ;  /* 0x000000ffff097224 */ /* 0x000fc400078e002f */
[----:B------:R-:W-:Y:S02]  /*146f40*/  IMAD.MOV.U32 R10, RZ, RZ, R24 ;  /* 0x000000ffff0a7224 */ /* 0x000fe400078e0018 */
[----:B------:R-:W-:-:S05]  /*146f50*/  IMAD.MOV.U32 R11, RZ, RZ, R25 ;  /* 0x000000ffff0b7224 */ /* 0x000fca00078e0019 */
[----:B------:R1:W-:Y:S02]  /*146f60*/  STL.128 [R1+0x10], R8 ;  /* 0x0000100801007387 */ /* 0x0003e40000100c00 */
[----:B------:R-:W-:-:S07]  /*146f70*/  LEPC R20, `(.L_x_5431) ;  /* 0x000000001014794e */ /* 0x000fce0000000000 */
[----:B-12---:R-:W-:Y:S05]  /*146f80*/  CALL.ABS.NOINC R2 ;  /* 0x0000000002007343 */ /* 0x006fea0003c00000 */
.L_x_5431:
[----:B------:R-:W-:Y:S05]  /*146f90*/  BSYNC.RECONVERGENT B6 ;  /* 0x0000000000067941 */ /* 0x000fea0003800200 */
.L_x_5430:
[----:B------:R-:W-:Y:S01]  /*146fa0*/  DSETP.GT.AND P0, PT, R22, 0.5, PT ;  /* 0x3fe000001600742a */ /* 0x000fe20003f04000 */
[----:B------:R-:W-:-:S13]  /*146fb0*/  BSSY.RECONVERGENT B6, `(.L_x_5432) ;  /* 0x0001b0a000067945 */ /* 0x000fda0003800200 */
[----:B------:R-:W-:Y:S05]  /*146fc0*/  @!P0 BRA `(.L_x_5433) ;  /* 0x000000e000608947 */ /* 0x000fea0003800000 */
[----:B------:R-:W-:Y:S01]  /*146fd0*/  DADD R8, -RZ, |R52| ;  /* 0x00000000ff087229 */ /* 0x000fe20000000534 */
[----:B------:R-:W-:Y:S01]  /*146fe0*/  BSSY.RECONVERGENT B0, `(.L_x_5434) ;  /* 0x0000006000007945 */ /* 0x000fe20003800200 */
[----:B------:R-:W-:Y:S01]  /*146ff0*/  DSETP.NEU.AND P1, PT, R52, RZ, PT ;  /* 0x000000ff3400722a */ /* 0x000fe20003f2d000 */
[----:B------:R-:W-:Y:S01]  /*147000*/  MOV R7, RZ ;  /* 0x000000ff00077202 */ /* 0x000fe20000000f00 */
[----:B------:R-:W-:Y:S01]  /*147010*/  IMAD.MOV.U32 R6, RZ, RZ, 0x40080000 ;  /* 0x40080000ff067424 */ /* 0x000fe200078e00ff */
[----:B------:R-:W-:-:S11]  /*147020*/  MOV R10, 0x147040 ;  /* 0x00147040000a7802 */ /* 0x000fd60000000f00 */
[----:B------:R-:W-:Y:S05]  /*147030*/  CALL.REL.NOINC `($_Z23cooling_function_singledddd$__internal_accurate_pow) ;  /* 0x0000062000107944 */ /* 0x000fea0003c00000 */
[----:B------:R-:W-:Y:S05]  /*147040*/  BSYNC.RECONVERGENT B0 ;  /* 0x0000000000007941 */ /* 0x000fea0003800200 */
.L_x_5434:
        /* <DEDUP_REMOVED lines=19> */
.L_x_5436:
[----:B------:R-:W-:Y:S05]  /*147180*/  BSYNC.RECONVERGENT B0 ;  /* 0x0000000000007941 */ /* 0x000fea0003800200 */
.L_x_5435:
[----:B------:R-:W-:Y:S04]  /*147190*/  BSSY.RECONVERGENT B0, `(.L_x_5437) ;  /* 0x0000091000007945 */ /* 0x000fe80003800200 */
        /* <DEDUP_REMOVED lines=9> */
[----:B------:R-:W-:Y:S01]  /*147230*/  MOV R13, 0x3ed0ee25 ;  /* 0x3ed0ee25000d7802 */ /* 0x000fe20000000f00 */
[----:B------:R-:W-:Y:S01]  /*147240*/  IMAD.MOV.U32 R3, RZ, RZ, R30 ;  /* 0x000000ffff037224 */ /* 0x000fe200078e001e */
[----:B------:R-:W-:Y:S01]  /*147250*/  UMOV UR4, 0x3ae80f1e ;  /* 0x3ae80f1e00047882 */ /* 0x000fe20000000000 */
[----:B------:R-:W-:Y:S01]  /*147260*/  IMAD.MOV.U32 R6, RZ, RZ, RZ ;  /* 0x000000ffff067224 */ /* 0x000fe200078e00ff */
[----:B------:R-:W-:Y:S01]  /*147270*/  UMOV UR5, 0x3eb1380b ;  /* 0x3eb1380b00057882 */ /* 0x000fe20000000000 */
[----:B------:R-:W-:Y:S01]  /*147280*/  IMAD.MOV.U32 R12, RZ, RZ, -0x748574fc ;  /* 0x8b7a8b04ff0c7424 */ /* 0x000fe200078e00ff */
[----:B------:R-:W-:Y:S01]  /*147290*/  UMOV UR6, 0x80000000 ;  /* 0x8000000000067882 */ /* 0x000fe20000000000 */
[----:B------:R-:W-:Y:S01]  /*1472a0*/  IMAD.MOV.U32 R0, RZ, RZ, R29 ;  /* 0x000000ffff007224 */ /* 0x000fe200078e001d */
        /* <DEDUP_REMOVED lines=53> */
.L_x_5440:
[----:B------:R-:W-:Y:S05]  /*147600*/  BSYNC.RECONVERGENT B1 ;  /* 0x0000000000017941 */ /* 0x000fea0003800200 */
.L_x_5439:
        /* <DEDUP_REMOVED lines=16> */
[----:B------:R-:W-:Y:S01]  /*147710*/  FSETP.GEU.AND P0, PT, |R45|, 4.2275390625, PT ;  /* 0x408748002d00780b */ /* 0x000fe20003f0e200 */
[----:B------:R-:W-:-:S12]  /*147720*/  DADD R4, R44, +INF ;  /* 0x7ff000002c047429 */ /* 0x000fd80000000000 */
[----:B------:R-:W-:Y:S02]  /*147730*/  @!P0 IMAD.MOV.U32 R4, RZ, RZ, R122 ;  /* 0x000000ffff048224 */ /* 0x000fe400078e007a */
[----:B------:R-:W-:-:S07]  /*147740*/  @!P0 IMAD.MOV.U32 R5, RZ, RZ, R123 ;  /* 0x000000ffff058224 */ /* 0x000fce00078e007b */
.L_x_5444:
[----:B------:R-:W-:Y:S05]  /*147750*/  BSYNC.RECONVERGENT B2 ;  /* 0x0000000000027941 */ /* 0x000fea0003800200 */
.L_x_5443:
        /* <DEDUP_REMOVED lines=14> */
.L_x_5446:
[----:B------:R-:W-:Y:S05]  /*147840*/  BSYNC.RECONVERGENT B2 ;  /* 0x0000000000027941 */ /* 0x000fea0003800200 */
.L_x_5445:
[----:B------:R-:W-:-:S11]  /*147850*/  DMUL R8, R138, R8 ;  /* 0x000000088a087228 */ /* 0x000fd60000000000 */
.L_x_5442:
[----:B------:R-:W-:Y:S05]  /*147860*/  BSYNC.RECONVERGENT B1 ;  /* 0x0000000000017941 */ /* 0x000fea0003800200 */
.L_x_5441:
[----:B------:R-:W-:Y:S01]  /*147870*/  DFMA R4, R8, -R2, R68 ;  /* 0x800000020804722b */ /* 0x000fe20000000044 */
[----:B------:R-:W-:Y:S10]  /*147880*/  BRA `(.L_x_5447) ;  /* 0x0000000000847947 */ /* 0x000ff40003800000 */
.L_x_5438:
        /* <DEDUP_REMOVED lines=16> */
.L_x_5449:
[----:B------:R-:W-:Y:S05]  /*147990*/  BSYNC.RECONVERGENT B1 ;  /* 0x0000000000017941 */ /* 0x000fea0003800200 */
.L_x_5448:
        /* <DEDUP_REMOVED lines=14> */
.L_x_5451:
[----:B------:R-:W-:Y:S05]  /*147a80*/  BSYNC.RECONVERGENT B1 ;  /* 0x0000000000017941 */ /* 0x000fea0003800200 */
.L_x_5450:
[----:B------:R-:W-:-:S11]  /*147a90*/  DMUL R4, R136, R8 ;  /* 0x0000000888047228 */ /* 0x000fd60000000000 */
.L_x_5447:
[----:B------:R-:W-:Y:S05]  /*147aa0*/  BSYNC.RECONVERGENT B0 ;  /* 0x0000000000007941 */ /* 0x000fea0003800200 */
.L_x_5437:
        /* <DEDUP_REMOVED lines=72> */
.L_x_5455:
[----:B------:R-:W-:Y:S05]  /*147f30*/  BSYNC.RECONVERGENT B1 ;  /* 0x0000000000017941 */ /* 0x000fea0003800200 */
.L_x_5454:
        /* <DEDUP_REMOVED lines=20> */
.L_x_5459:
[----:B------:R-:W-:Y:S05]  /*148080*/  BSYNC.RECONVERGENT B2 ;  /* 0x0000000000027941 */ /* 0x000fea0003800200 */
.L_x_5458:
        /* <DEDUP_REMOVED lines=14> */
.L_x_5461:
[----:B------:R-:W-:Y:S05]  /*148170*/  BSYNC.RECONVERGENT B2 ;  /* 0x0000000000027941 */ /* 0x000fea0003800200 */
.L_x_5460:
[----:B------:R-:W-:-:S11]  /*148180*/  DMUL R8, R134, R8 ;  /* 0x0000000886087228 */ /* 0x000fd60000000000 */
.L_x_5457:
[----:B------:R-:W-:Y:S05]  /*148190*/  BSYNC.RECONVERGENT B1 ;  /* 0x0000000000017941 */ /* 0x000fea0003800200 */
.L_x_5456:
[----:B------:R-:W-:Y:S01]  /*1481a0*/  DFMA R8, R8, R2, R38 ;  /* 0x000000020808722b */ /* 0x000fe20000000026 */
[----:B------:R-:W-:Y:S10]  /*1481b0*/  BRA `(.L_x_5462) ;  /* 0x0000000000847947 */ /* 0x000ff40003800000 */
.L_x_5453:
        /* <DEDUP_REMOVED lines=16> */
.L_x_5464:
[----:B------:R-:W-:Y:S05]  /*1482c0*/  BSYNC.RECONVERGENT B1 ;  /* 0x0000000000017941 */ /* 0x000fea0003800200 */
.L_x_5463:
        /* <DEDUP_REMOVED lines=14> */
.L_x_5466:
[----:B------:R-:W-:Y:S05]  /*1483b0*/  BSYNC.RECONVERGENT B1 ;  /* 0x0000000000017941 */ /* 0x000fea0003800200 */
.L_x_5465:
[----:B------:R-:W-:-:S11]  /*1483c0*/  DMUL R8, R132, R8 ;  /* 0x0000000884087228 */ /* 0x000fd60000000000 */
.L_x_5462:
[----:B------:R-:W-:Y:S05]  /*1483d0*/  BSYNC.RECONVERGENT B0 ;  /* 0x0000000000007941 */ /* 0x000fea0003800200 */
.L_x_5452:
        /* <DEDUP_REMOVED lines=13> */
.L_x_5468:
[----:B------:R-:W-:Y:S05]  /*1484b0*/  BSYNC.RECONVERGENT B0 ;  /* 0x0000000000007941 */ /* 0x000fea0003800200 */
.L_x_5467:
[----:B------:R-:W-:Y:S01]  /*1484c0*/  IMAD.MOV.U32 R6, RZ, RZ, 0x55555555 ;  /* 0x55555555ff067424 */ /* 0x000fe200078e00ff */
        /* <DEDUP_REMOVED lines=14> */
.L_x_5470:
[----:B------:R-:W-:Y:S05]  /*1485b0*/  BSYNC.RECONVERGENT B0 ;  /* 0x0000000000007941 */ /* 0x000fea0003800200 */
.L_x_5469:
[----:B------:R-:W-:Y:S01]  /*1485c0*/  BSSY.RECONVERGENT B0, `(.L_x_5471) ;  /* 0x0000005000007945 */ /* 0x000fe20003800200 */
[----:B------:R-:W-:Y:S01]  /*1485d0*/  MOV R7, RZ ;  /* 0x000000ff00077202 */ /* 0x000fe20000000f00 */
[----:B------:R-:W-:Y:S01]  /*1485e0*/  IMAD.MOV.U32 R6, RZ, RZ, -0x3fc40000 ;  /* 0xc03c0000ff067424 */ /* 0x000fe200078e00ff */
[----:B------:R-:W-:-:S07]  /*1485f0*/  MOV R10, 0x148610 ;  /* 0x00148610000a7802 */ /* 0x000fce0000000f00 */
[----:B------:R-:W-:Y:S05]  /*148600*/  CALL.REL.NOINC `($_Z23cooling_function_singledddd$__internal_accurate_pow) ;  /* 0x00000608009c7944 */ /* 0x000fea0003c00000 */
[----:B------:R-:W-:Y:S05]  /*148610*/  BSYNC.RECONVERGENT B0 ;  /* 0x0000000000007941 */ /* 0x000fea0003800200 */
.L_x_5471:
[----:B------:R-:W-:Y:S01]  /*148620*/  DSETP.NEU.AND P0, PT, R16, 1, PT ;  /* 0x3ff000001000742a */ /* 0x000fe20003f0d000 */
[----:B------:R-:W-:Y:S01]  /*148630*/  UMOV UR4, 0x70a3d70a ;  /* 0x70a3d70a00047882 */ /* 0x000fe20000000000 */
[----:B------:R-:W-:Y:S01]  /*148640*/  UMOV UR5, 0x401b0a3d ;  /* 0x401b0a3d00057882 */ /* 0x000fe20000000000 */
[----:B------:R-:W-:Y:S01]  /*148650*/  IMAD.MOV.U32 R6, RZ, RZ, R46 ;  /* 0x000000ffff067224 */ /* 0x000fe200078e002e */
[----:B------:R-:W-:Y:S01]  /*148660*/  DMUL R32, R32, UR4 ;  /* 0x0000000420207c28 */ /* 0x000fe20008000000 */
[----:B------:R-:W-:Y:S01]  /*148670*/  MOV R7, R47 ;  /* 0x0000002f00077202 */ /* 0x000fe20000000f00 */
[----:B------:R-:W-:Y:S01]  /*148680*/  BSSY.RECONVERGENT B0, `(.L_x_5472) ;  /* 0x0000018000007945 */ /* 0x000fe20003800200 */
[----:B------:R-:W-:Y:S02]  /*148690*/  FSEL R2, R2, RZ, P0 ;  /* 0x000000ff02027208 */ /* 0x000fe40000000000 */
[----:B------:R-:W-:-:S03]  /*1486a0*/  FSEL R3, R3, 1.875, P0 ;  /* 0x3ff0000003037808 */ /* 0x000fc60000000000 */
[----:B------:R-:W-:-:S03]  /*1486b0*/  DMUL R8, R32, R6 ;  /* 0x0000000620087228 */ /* 0x000fc60000000000 */
[----:B------:R-:W-:Y:S01]  /*1486c0*/  DMUL R10, R4, R2 ;  /* 0x00000002040a7228 */ /* 0x000fe20000000000 */
[----:B------:R-:W-:-:S05]  /*1486d0*/  IMAD.MOV.U32 R2, RZ, RZ, 0x1 ;  /* 0x00000001ff027424 */ /* 0x000fca00078e00ff */
[----:B------:R-:W0:Y:S01]  /*1486e0*/  MUFU.RCP64H R3, R11 ;  /* 0x0000000b00037308 */ /* 0x000e220000001800 */
        /* <DEDUP_REMOVED lines=17> */
.L_x_5473:
[----:B------:R-:W-:Y:S05]  /*148800*/  BSYNC.RECONVERGENT B0 ;  /* 0x0000000000007941 */ /* 0x000fea0003800200 */
.L_x_5472:
        /* <DEDUP_REMOVED lines=14> */
.L_x_5475:
[----:B------:R-:W-:Y:S05]  /*1488f0*/  BSYNC.RECONVERGENT B0 ;  /* 0x0000000000007941 */ /* 0x000fea0003800200 */
.L_x_5474:
        /* <DEDUP_REMOVED lines=27> */
.L_x_5477:
[----:B------:R-:W-:Y:S05]  /*148ab0*/  BSYNC.RECONVERGENT B0 ;  /* 0x0000000000007941 */ /* 0x000fea0003800200 */
.L_x_5476:
        /* <DEDUP_REMOVED lines=130> */
.L_x_5478:
        /* <DEDUP_REMOVED lines=17> */
.L_x_5480:
[----:B------:R-:W-:Y:S05]  /*1493f0*/  BSYNC.RECONVERGENT B0 ;  /* 0x0000000000007941 */ /* 0x000fea0003800200 */
.L_x_5479:
        /* <DEDUP_REMOVED lines=17> */
.L_x_5482:
[----:B------:R-:W-:Y:S05]  /*149510*/  BSYNC.RECONVERGENT B0 ;  /* 0x0000000000007941 */ /* 0x000fea0003800200 */
.L_x_5481:
        /* <DEDUP_REMOVED lines=14> */
.L_x_5484:
[----:B------:R-:W-:Y:S05]  /*149600*/  BSYNC.RECONVERGENT B0 ;  /* 0x0000000000007941 */ /* 0x000fea0003800200 */
.L_x_5483:
        /* <DEDUP_REMOVED lines=16> */
.L_x_5486:
[----:B------:R-:W-:Y:S05]  /*149710*/  BSYNC.RECONVERGENT B7 ;  /* 0x0000000000077941 */ /* 0x000fea0003800200 */
.L_x_5485:
        /* <DEDUP_REMOVED lines=69> */
.L_x_5524:
        /* <DEDUP_REMOVED lines=23> */
.L_x_5492:
[----:B------:R-:W-:Y:S05]  /*149ce0*/  BSYNC.RECONVERGENT B0 ;  /* 0x0000000000007941 */ /* 0x000fea0003800200 */
.L_x_5491:
        /* <DEDUP_REMOVED lines=30> */
.L_x_5495:
[----:B------:R-:W-:Y:S05]  /*149ed0*/  BSYNC.RECONVERGENT B0 ;  /* 0x0000000000007941 */ /* 0x000fea0003800200 */
.L_x_5494:
        /* <DEDUP_REMOVED lines=30> */
.L_x_5497:
[----:B------:R-:W-:Y:S05]  /*14a0c0*/  BSYNC.RECONVERGENT B0 ;  /* 0x0000000000007941 */ /* 0x000fea0003800200 */
.L_x_5496:
        /* <DEDUP_REMOVED lines=30> */
.L_x_5499:
[----:B------:R-:W-:Y:S05]  /*14a2b0*/  BSYNC.RECONVERGENT B0 ;  /* 0x0000000000007941 */ /* 0x000fea0003800200 */
.L_x_5498:
        /* <DEDUP_REMOVED lines=30> */
.L_x_5501:
[----:B------:R-:W-:Y:S05]  /*14a4a0*/  BSYNC.RECONVERGENT B0 ;  /* 0x0000000000007941 */ /* 0x000fea0003800200 */
.L_x_5500:
        /* <DEDUP_REMOVED lines=30> */
.L_x_5503:
[----:B------:R-:W-:Y:S05]  /*14a690*/  BSYNC.RECONVERGENT B0 ;  /* 0x0000000000007941 */ /* 0x000fea0003800200 */
.L_x_5502:
        /* <DEDUP_REMOVED lines=30> */
.L_x_5505:
[----:B------:R-:W-:Y:S05]  /*14a880*/  BSYNC.RECONVERGENT B0 ;  /* 0x0000000000007941 */ /* 0x000fea0003800200 */
.L_x_5504:
        /* <DEDUP_REMOVED lines=30> */
.L_x_5507:
[----:B------:R-:W-:Y:S05]  /*14aa70*/  BSYNC.RECONVERGENT B0 ;  /* 0x0000000000007941 */ /* 0x000fea0003800200 */
.L_x_5506:
        /* <DEDUP_REMOVED lines=30> */
.L_x_5509:
[----:B------:R-:W-:Y:S05]  /*14ac60*/  BSYNC.RECONVERGENT B0 ;  /* 0x0000000000007941 */ /* 0x000fea0003800200 */
.L_x_5508:
        /* <DEDUP_REMOVED lines=30> */
.L_x_5511:
[----:B------:R-:W-:Y:S05]  /*14ae50*/  BSYNC.RECONVERGENT B0 ;  /* 0x0000000000007941 */ /* 0x000fea0003800200 */
.L_x_5510:
        /* <DEDUP_REMOVED lines=30> */
.L_x_5513:
[----:B------:R-:W-:Y:S05]  /*14b040*/  BSYNC.RECONVERGENT B0 ;  /* 0x0000000000007941 */ /* 0x000fea0003800200 */
.L_x_5512:
        /* <DEDUP_REMOVED lines=30> */
.L_x_5515:
[----:B------:R-:W-:Y:S05]  /*14b230*/  BSYNC.RECONVERGENT B0 ;  /* 0x0000000000007941 */ /* 0x000fea0003800200 */
.L_x_5514:
        /* <DEDUP_REMOVED lines=30> */
.L_x_5517:
[----:B------:R-:W-:Y:S05]  /*14b420*/  BSYNC.RECONVERGENT B0 ;  /* 0x0000000000007941 */ /* 0x000fea0003800200 */
.L_x_5516:
        /* <DEDUP_REMOVED lines=30> */
.L_x_5519:
[----:B------:R-:W-:Y:S05]  /*14b610*/  BSYNC.RECONVERGENT B0 ;  /* 0x0000000000007941 */ /* 0x000fea0003800200 */
.L_x_5518:
        /* <DEDUP_REMOVED lines=30> */
.L_x_5521:
[----:B------:R-:W-:Y:S05]  /*14b800*/  BSYNC.RECONVERGENT B0 ;  /* 0x0000000000007941 */ /* 0x000fea0003800200 */
.L_x_5520:
        /* <DEDUP_REMOVED lines=30> */
.L_x_5523:
[----:B------:R-:W-:Y:S05]  /*14b9f0*/  BSYNC.RECONVERGENT B0 ;  /* 0x0000000000007941 */ /* 0x000fea0003800200 */
.L_x_5522:
        /* <DEDUP_REMOVED lines=18> */
.L_x_5525:
[----:B------:R-:W-:Y:S05]  /*14bb20*/  BRA `(.L_x_5526) ;  /* 0x0000000800847947 */ /* 0x000fea0003800000 */
.L_x_5493:
        /* <DEDUP_REMOVED lines=80> */
.L_x_5528:
[----:B------:R-:W-:Y:S01]  /*14c030*/  IMAD.MOV.U32 R8, RZ, RZ, 0x0 ;  /* 0x00000000ff087424 */ /* 0x000fe200078e00ff */
[----:B------:R-:W-:Y:S02]  /*14c040*/  MOV R9, 0x7ff00000 ;  /* 0x7ff0000000097802 */ /* 0x000fe40000000f00 */
[----:B------:R-:W-:-:S04]  /*14c050*/  LOP3.LUT P0, RZ, R7, 0x7fffffff, RZ, 0xc0, !PT ;  /* 0x7fffffff07ff7812 */ /* 0x000fc8000780c0ff */
[----:B------:R-:W-:-:S10]  /*14c060*/  DFMA R8, R6, R8, +INF ;  /* 0x7ff000000608742b */ /* 0x000fd40000000008 */
[----:B------:R-:W-:Y:S02]  /*14c070*/  FSEL R6, R8, RZ, P0 ;  /* 0x000000ff08067208 */ /* 0x000fe40000000000 */
[----:B------:R-:W-:-:S07]  /*14c080*/  FSEL R7, R9, -QNAN , P0 ;  /* 0xfff0000009077808 */ /* 0x000fce0000000000 */
.L_x_5529:
[----:B------:R-:W-:Y:S05]  /*14c090*/  BSYNC.RECONVERGENT B0 ;  /* 0x0000000000007941 */ /* 0x000fea0003800200 */
.L_x_5527:
        /* <DEDUP_REMOVED lines=61> */
.L_x_5531:
[----:B------:R-:W-:Y:S05]  /*14c470*/  BSYNC.RECONVERGENT B0 ;  /* 0x0000000000007941 */ /* 0x000fea0003800200 */
.L_x_5530:
[----:B------:R-:W-:Y:S01]  /*14c480*/  DMUL R32, R32, R2 ;  /* 0x0000000220207228 */ /* 0x000fe20000000000 */
[----:B------:R-:W-:Y:S10]  /*14c490*/  BRA `(.L_x_5526) ;  /* 0x0000000000287947 */ /* 0x000ff40003800000 */
.L_x_5490:
        /* <DEDUP_REMOVED lines=10> */
.L_x_5526:
[----:B------:R-:W-:Y:S05]  /*14c540*/  BSYNC.RECONVERGENT B8 ;  /* 0x0000000000087941 */ /* 0x000fea0003800200 */
.L_x_5489:
[----:B------:R-:W-:Y:S01]  /*14c550*/  DADD R32, -R32, 1 ;  /* 0x3ff0000020207429 */ /* 0x000fe20000000100 */
[----:B------:R-:W-:Y:S10]  /*14c560*/  BRA `(.L_x_5532) ;  /* 0x00000020001c7947 */ /* 0x000ff40003800000 */
.L_x_5488:
        /* <DEDUP_REMOVED lines=75> */
.L_x_5534:
[----:B------:R-:W-:Y:S05]  /*14ca20*/  BSYNC.RECONVERGENT B0 ;  /* 0x0000000000007941 */ /* 0x000fea0003800200 */
.L_x_5533:
        /* <DEDUP_REMOVED lines=9> */
.L_x_5554:
        /* <DEDUP_REMOVED lines=30> */
.L_x_5538:
[----:B------:R-:W-:Y:S05]  /*14cca0*/  BSYNC.RECONVERGENT B1 ;  /* 0x0000000000017941 */ /* 0x000fea0003800200 */
.L_x_5537:
        /* <DEDUP_REMOVED lines=24> */
.L_x_5540:
[----:B------:R-:W-:Y:S05]  /*14ce30*/  BSYNC.RECONVERGENT B1 ;  /* 0x0000000000017941 */ /* 0x000fea0003800200 */
.L_x_5539:
        /* <DEDUP_REMOVED lines=42> */
.L_x_5543:
[----:B------:R-:W-:Y:S05]  /*14d0e0*/  BSYNC.RECONVERGENT B1 ;  /* 0x0000000000017941 */ /* 0x000fea0003800200 */
.L_x_5542:
        /* <DEDUP_REMOVED lines=24> */
.L_x_5545:
[----:B------:R-:W-:Y:S05]  /*14d270*/  BSYNC.RECONVERGENT B1 ;  /* 0x0000000000017941 */ /* 0x000fea0003800200 */
.L_x_5544:
        /* <DEDUP_REMOVED lines=42> */
.L_x_5547:
[----:B------:R-:W-:Y:S05]  /*14d520*/  BSYNC.RECONVERGENT B1 ;  /* 0x0000000000017941 */ /* 0x000fea0003800200 */
.L_x_5546:
        /* <DEDUP_REMOVED lines=24> */
.L_x_5549:
[----:B------:R-:W-:Y:S05]  /*14d6b0*/  BSYNC.RECONVERGENT B1 ;  /* 0x0000000000017941 */ /* 0x000fea0003800200 */
.L_x_5548:
        /* <DEDUP_REMOVED lines=42> */
.L_x_5551:
[----:B------:R-:W-:Y:S05]  /*14d960*/  BSYNC.RECONVERGENT B1 ;  /* 0x0000000000017941 */ /* 0x000fea0003800200 */
.L_x_5550:
        /* <DEDUP_REMOVED lines=25> */
.L_x_5553:
[----:B------:R-:W-:Y:S05]  /*14db00*/  BSYNC.RECONVERGENT B1 ;  /* 0x0000000000017941 */ /* 0x000fea0003800200 */
.L_x_5552:
        /* <DEDUP_REMOVED lines=14> */
.L_x_5536:
        /* <DEDUP_REMOVED lines=8> */
.L_x_5541:
[----:B------:R-:W-:Y:S05]  /*14dc70*/  BSYNC.RECONVERGENT B8 ;  /* 0x0000000000087941 */ /* 0x000fea0003800200 */
.L_x_5535:
        /* <DEDUP_REMOVED lines=80> */
.L_x_5556:
[----:B------:R-:W-:Y:S01]  /*14e180*/  MOV R4, 0x0 ;  /* 0x0000000000047802 */ /* 0x000fe20000000f00 */
[----:B------:R-:W-:Y:S01]  /*14e190*/  IMAD.MOV.U32 R5, RZ, RZ, 0x7ff00000 ;  /* 0x7ff00000ff057424 */ /* 0x000fe200078e00ff */
[----:B------:R-:W-:-:S05]  /*14e1a0*/  LOP3.LUT P0, RZ, R3, 0x7fffffff, RZ, 0xc0, !PT ;  /* 0x7fffffff03ff7812 */ /* 0x000fca000780c0ff */
[----:B------:R-:W-:-:S10]  /*14e1b0*/  DFMA R4, R2, R4, +INF ;  /* 0x7ff000000204742b */ /* 0x000fd40000000004 */
[----:B------:R-:W-:Y:S02]  /*14e1c0*/  FSEL R2, R4, RZ, P0 ;  /* 0x000000ff04027208 */ /* 0x000fe40000000000 */
[----:B------:R-:W-:-:S07]  /*14e1d0*/  FSEL R3, R5, -QNAN , P0 ;  /* 0xfff0000005037808 */ /* 0x000fce0000000000 */
.L_x_5557:
[----:B------:R-:W-:Y:S05]  /*14e1e0*/  BSYNC.RECONVERGENT B0 ;  /* 0x0000000000007941 */ /* 0x000fea0003800200 */
.L_x_5555:
        /* <DEDUP_REMOVED lines=61> */
.L_x_5559:
[----:B------:R-:W-:Y:S05]  /*14e5c0*/  BSYNC.RECONVERGENT B0 ;  /* 0x0000000000007941 */ /* 0x000fea0003800200 */
.L_x_5558:
[----:B------:R-:W-:-:S11]  /*14e5d0*/  DMUL R32, R32, R58 ;  /* 0x0000003a20207228 */ /* 0x000fd60000000000 */
.L_x_5532:
[----:B------:R-:W-:Y:S05]  /*14e5e0*/  BSYNC.RECONVERGENT B7 ;  /* 0x0000000000077941 */ /* 0x000fea0003800200 */
.L_x_5487:
        /* <DEDUP_REMOVED lines=13> */
.L_x_5561:
[----:B------:R-:W-:Y:S05]  /*14e6c0*/  BSYNC.RECONVERGENT B0 ;  /* 0x0000000000007941 */ /* 0x000fea0003800200 */
.L_x_5560:
        /* <DEDUP_REMOVED lines=27> */
.L_x_5563:
[----:B------:R-:W-:Y:S05]  /*14e880*/  BSYNC.RECONVERGENT B0 ;  /* 0x0000000000007941 */ /* 0x000fea0003800200 */
.L_x_5562:
        /* <DEDUP_REMOVED lines=152> */
.L_x_5564:
[----:B------:R-:W-:Y:S04]  /*14f210*/  BSSY.RECONVERGENT B0, `(.L_x_5565) ;  /* 0x0000007000007945 */ /* 0x000fe80003800200 */
[----:B------:R-:W-:Y:S05]  /*14f220*/  @P0 BRA P1, `(.L_x_5566) ;  /* 0x0000000000140947 */ /* 0x000fea0000800000 */
[----:B------:R-:W-:Y:S01]  /*14f230*/  IMAD.MOV.U32 R13, RZ, RZ, R11 ;  /* 0x000000ffff0d7224 */ /* 0x000fe200078e000b */
[----:B------:R-:W-:Y:S01]  /*14f240*/  MOV R8, R96 ;  /* 0x0000006000087202 */ /* 0x000fe20000000f00 */
[----:B------:R-:W-:Y:S01]  /*14f250*/  IMAD.MOV.U32 R9, RZ, RZ, R97 ;  /* 0x000000ffff097224 */ /* 0x000fe200078e0061 */
[----:B------:R-:W-:-:S07]  /*14f260*/  MOV R11, 0x14f280 ;  /* 0x0014f280000b7802 */ /* 0x000fce0000000f00 */
[----:B------:R-:W-:Y:S05]  /*14f270*/  CALL.REL.NOINC `($__internal_1_$__cuda_sm20_div_rn_f64_full) ;  /* 0x0000059400287944 */ /* 0x000fea0003c00000 */
.L_x_5566:
[----:B------:R-:W-:Y:S05]  /*14f280*/  BSYNC.RECONVERGENT B0 ;  /* 0x0000000000007941 */ /* 0x000fea0003800200 */
.L_x_5565:
        /* <DEDUP_REMOVED lines=12> */
.L_x_5568:
[----:B------:R-:W-:Y:S05]  /*14f350*/  BSYNC.RECONVERGENT B7 ;  /* 0x0000000000077941 */ /* 0x000fea0003800200 */
.L_x_5567:
        /* <DEDUP_REMOVED lines=69> */
.L_x_5606:
        /* <DEDUP_REMOVED lines=23> */
.L_x_5574:
[----:B------:R-:W-:Y:S05]  /*14f920*/  BSYNC.RECONVERGENT B0 ;  /* 0x0000000000007941 */ /* 0x000fea0003800200 */
.L_x_5573:
        /* <DEDUP_REMOVED lines=30> */
.L_x_5577:
[----:B------:R-:W-:Y:S05]  /*14fb10*/  BSYNC.RECONVERGENT B0 ;  /* 0x0000000000007941 */ /* 0x000fea0003800200 */
.L_x_5576:
        /* <DEDUP_REMOVED lines=30> */
.L_x_5579:
[----:B------:R-:W-:Y:S05]  /*14fd00*/  BSYNC.RECONVERGENT B0 ;  /* 0x0000000000007941 */ /* 0x000fea0003800200 */
.L_x_5578:
        /* <DEDUP_REMOVED lines=30> */
.L_x_5581:
[----:B------:R-:W-:Y:S05]  /*14fef0*/  BSYNC.RECONVERGENT B0 ;  /* 0x0000000000007941 */ /* 0x000fea0003800200 */
.L_x_5580:
        /* <DEDUP_REMOVED lines=30> */
.L_x_5583:
[----:B------:R-:W-:Y:S05]  /*1500e0*/  BSYNC.RECONVERGENT B0 ;  /* 0x0000000000007941 */ /* 0x000fea0003800200 */
.L_x_5582:
        /* <DEDUP_REMOVED lines=30> */
.L_x_5585:
[----:B------:R-:W-:Y:S05]  /*1502d0*/  BSYNC.RECONVERGENT B0 ;  /* 0x0000000000007941 */ /* 0x000fea0003800200 */
.L_x_5584:
        /* <DEDUP_REMOVED lines=30> */
.L_x_5587:
[----:B------:R-:W-:Y:S05]  /*1504c0*/  BSYNC.RECONVERGENT B0 ;  /* 0x0000000000007941 */ /* 0x000fea0003800200 */
.L_x_5586:
        /* <DEDUP_REMOVED lines=30> */
.L_x_5589:
[----:B------:R-:W-:Y:S05]  /*1506b0*/  BSYNC.RECONVERGENT B0 ;  /* 0x0000000000007941 */ /* 0x000fea0003800200 */
.L_x_5588:
        /* <DEDUP_REMOVED lines=30> */
.L_x_5591:
[----:B------:R-:W-:Y:S05]  /*1508a0*/  BSYNC.RECONVERGENT B0 ;  /* 0x0000000000007941 */ /* 0x000fea0003800200 */
.L_x_5590:
        /* <DEDUP_REMOVED lines=30> */
.L_x_5593:
[----:B------:R-:W-:Y:S05]  /*150a90*/  BSYNC.RECONVERGENT B0 ;  /* 0x0000000000007941 */ /* 0x000fea0003800200 */
.L_x_5592:
        /* <DEDUP_REMOVED lines=30> */
.L_x_5595:
[----:B------:R-:W-:Y:S05]  /*150c80*/  BSYNC.RECONVERGENT B0 ;  /* 0x0000000000007941 */ /* 0x000fea0003800200 */
.L_x_5594:
        /* <DEDUP_REMOVED lines=30> */
.L_x_5597:
[----:B------:R-:W-:Y:S05]  /*150e70*/  BSYNC.RECONVERGENT B0 ;  /* 0x0000000000007941 */ /* 0x000fea0003800200 */
.L_x_5596:
        /* <DEDUP_REMOVED lines=30> */
.L_x_5599:
[----:B------:R-:W-:Y:S05]  /*151060*/  BSYNC.RECONVERGENT B0 ;  /* 0x0000000000007941 */ /* 0x000fea0003800200 */
.L_x_5598:
        /* <DEDUP_REMOVED lines=30> */
.L_x_5601:
[----:B------:R-:W-:Y:S05]  /*151250*/  BSYNC.RECONVERGENT B0 ;  /* 0x0000000000007941 */ /* 0x000fea0003800200 */
.L_x_5600:
        /* <DEDUP_REMOVED lines=30> */
.L_x_5603:
[----:B------:R-:W-:Y:S05]  /*151440*/  BSYNC.RECONVERGENT B0 ;  /* 0x0000000000007941 */ /* 0x000fea0003800200 */
.L_x_5602:
        /* <DEDUP_REMOVED lines=30> */
.L_x_5605:
[----:B------:R-:W-:Y:S05]  /*151630*/  BSYNC.RECONVERGENT B0 ;  /* 0x0000000000007941 */ /* 0x000fea0003800200 */
.L_x_5604:
        /* <DEDUP_REMOVED lines=18> */
.L_x_5607:
[----:B------:R-:W-:Y:S05]  /*151760*/  BRA `(.L_x_5608) ;  /* 0x0000000800847947 */ /* 0x000fea0003800000 */
.L_x_5575:
        /* <DEDUP_REMOVED lines=80> */
.L_x_5610:
[----:B------:R-:W-:Y:S01]  /*151c70*/  IMAD.MOV.U32 R8, RZ, RZ, 0x0 ;  /* 0x00000000ff087424 */ /* 0x000fe200078e00ff */
[----:B------:R-:W-:Y:S01]  /*151c80*/  LOP3.LUT P0, RZ, R7, 0x7fffffff, RZ, 0xc0, !PT ;  /* 0x7fffffff07ff7812 */ /* 0x000fe2000780c0ff */
[----:B------:R-:W-:-:S06]  /*151c90*/  IMAD.MOV.U32 R9, RZ, RZ, 0x7ff00000 ;  /* 0x7ff00000ff097424 */ /* 0x000fcc00078e00ff */
[----:B------:R-:W-:-:S10]  /*151ca0*/  DFMA R8, R6, R8, +INF ;  /* 0x7ff000000608742b */ /* 0x000fd40000000008 */
[----:B------:R-:W-:Y:S02]  /*151cb0*/  FSEL R6, R8, RZ, P0 ;  /* 0x000000ff08067208 */ /* 0x000fe40000000000 */
[----:B------:R-:W-:-:S07]  /*151cc0*/  FSEL R7, R9, -QNAN , P0 ;  /* 0xfff0000009077808 */ /* 0x000fce0000000000 */
.L_x_5611:
[----:B------:R-:W-:Y:S05]  /*151cd0*/  BSYNC.RECONVERGENT B0 ;  /* 0x0000000000007941 */ /* 0x000fea0003800200 */
.L_x_5609:
        /* <DEDUP_REMOVED lines=61> */
.L_x_5613:
[----:B------:R-:W-:Y:S05]  /*1520b0*/  BSYNC.RECONVERGENT B0 ;  /* 0x0000000000007941 */ /* 0x000fea0003800200 */
.L_x_5612:
[----:B------:R-:W-:Y:S01]  /*1520c0*/  DMUL R32, R32, R2 ;  /* 0x0000000220207228 */ /* 0x000fe20000000000 */
[----:B------:R-:W-:Y:S10]  /*1520d0*/  BRA `(.L_x_5608) ;  /* 0x0000000000287947 */ /* 0x000ff40003800000 */
.L_x_5572:
        /* <DEDUP_REMOVED lines=10> */
.L_x_5608:
[----:B------:R-:W-:Y:S05]  /*152180*/  BSYNC.RECONVERGENT B8 ;  /* 0x0000000000087941 */ /* 0x000fea0003800200 */
.L_x_5571:
[----:B------:R-:W-:Y:S01]  /*152190*/  DADD R20, -R32, 1 ;  /* 0x3ff0000020147429 */ /* 0x000fe20000000100 */
[----:B------:R-:W-:Y:S10]  /*1521a0*/  BRA `(.L_x_5614) ;  /* 0x00000020001c7947 */ /* 0x000ff40003800000 */
.L_x_5570:
        /* <DEDUP_REMOVED lines=75> */
.L_x_5616:
[----:B------:R-:W-:Y:S05]  /*152660*/  BSYNC.RECONVERGENT B0 ;  /* 0x0000000000007941 */ /* 0x000fea0003800200 */
.L_x_5615:
        /* <DEDUP_REMOVED lines=9> */
.L_x_5636:
        /* <DEDUP_REMOVED lines=30> */
.L_x_5620:
[----:B------:R-:W-:Y:S05]  /*1528e0*/  BSYNC.RECONVERGENT B1 ;  /* 0x0000000000017941 */ /* 0x000fea0003800200 */
.L_x_5619:
        /* <DEDUP_REMOVED lines=24> */
.L_x_5622:
[----:B------:R-:W-:Y:S05]  /*152a70*/  BSYNC.RECONVERGENT B1 ;  /* 0x0000000000017941 */ /* 0x000fea0003800200 */
.L_x_5621:
        /* <DEDUP_REMOVED lines=42> */
.L_x_5625:
[----:B------:R-:W-:Y:S05]  /*152d20*/  BSYNC.RECONVERGENT B1 ;  /* 0x0000000000017941 */ /* 0x000fea0003800200 */
.L_x_5624:
        /* <DEDUP_REMOVED lines=24> */
.L_x_5627:
[----:B------:R-:W-:Y:S05]  /*152eb0*/  BSYNC.RECONVERGENT B1 ;  /* 0x0000000000017941 */ /* 0x000fea0003800200 */
.L_x_5626:
        /* <DEDUP_REMOVED lines=42> */
.L_x_5629:
[----:B------:R-:W-:Y:S05]  /*153160*/  BSYNC.RECONVERGENT B1 ;  /* 0x0000000000017941 */ /* 0x000fea0003800200 */
.L_x_5628:
        /* <DEDUP_REMOVED lines=24> */
.L_x_5631:
[----:B------:R-:W-:Y:S05]  /*1532f0*/  BSYNC.RECONVERGENT B1 ;  /* 0x0000000000017941 */ /* 0x000fea0003800200 */
.L_x_5630:
        /* <DEDUP_REMOVED lines=42> */
.L_x_5633:
[----:B------:R-:W-:Y:S05]  /*1535a0*/  BSYNC.RECONVERGENT B1 ;  /* 0x0000000000017941 */ /* 0x000fea0003800200 */
.L_x_5632:
        /* <DEDUP_REMOVED lines=25> */
.L_x_5635:
[----:B------:R-:W-:Y:S05]  /*153740*/  BSYNC.RECONVERGENT B1 ;  /* 0x0000000000017941 */ /* 0x000fea0003800200 */
.L_x_5634:
        /* <DEDUP_REMOVED lines=14> */
.L_x_5618:
        /* <DEDUP_REMOVED lines=8> */
.L_x_5623:
[----:B------:R-:W-:Y:S05]  /*1538b0*/  BSYNC.RECONVERGENT B8 ;  /* 0x0000000000087941 */ /* 0x000fea0003800200 */
.L_x_5617:
        /* <DEDUP_REMOVED lines=80> */
.L_x_5638:
[----:B------:R-:W-:Y:S01]  /*153dc0*/  IMAD.MOV.U32 R4, RZ, RZ, 0x0 ;  /* 0x00000000ff047424 */ /* 0x000fe200078e00ff */
[----:B------:R-:W-:Y:S02]  /*153dd0*/  MOV R5, 0x7ff00000 ;  /* 0x7ff0000000057802 */ /* 0x000fe40000000f00 */
[----:B------:R-:W-:-:S04]  /*153de0*/  LOP3.LUT P0, RZ, R3, 0x7fffffff, RZ, 0xc0, !PT ;  /* 0x7fffffff03ff7812 */ /* 0x000fc8000780c0ff */
[----:B------:R-:W-:-:S10]  /*153df0*/  DFMA R4, R2, R4, +INF ;  /* 0x7ff000000204742b */ /* 0x000fd40000000004 */
[----:B------:R-:W-:Y:S02]  /*153e00*/  FSEL R2, R4, RZ, P0 ;  /* 0x000000ff04027208 */ /* 0x000fe40000000000 */
[----:B------:R-:W-:-:S07]  /*153e10*/  FSEL R3, R5, -QNAN , P0 ;  /* 0xfff0000005037808 */ /* 0x000fce0000000000 */
.L_x_5639:
[----:B------:R-:W-:Y:S05]  /*153e20*/  BSYNC.RECONVERGENT B0 ;  /* 0x0000000000007941 */ /* 0x000fea0003800200 */
.L_x_5637:
        /* <DEDUP_REMOVED lines=61> */
.L_x_5641:
[----:B------:R-:W-:Y:S05]  /*154200*/  BSYNC.RECONVERGENT B0 ;  /* 0x0000000000007941 */ /* 0x000fea0003800200 */
.L_x_5640:
[----:B------:R-:W-:-:S11]  /*154210*/  DMUL R20, R20, R60 ;  /* 0x0000003c14147228 */ /* 0x000fd60000000000 */
.L_x_5614:
[----:B------:R-:W-:Y:S05]  /*154220*/  BSYNC.RECONVERGENT B7 ;  /* 0x0000000000077941 */ /* 0x000fea0003800200 */
.L_x_5569:
        /* <DEDUP_REMOVED lines=9> */
.L_x_5642:
        /* <DEDUP_REMOVED lines=15> */
.L_x_5644:
[----:B------:R-:W-:Y:S05]  /*1543b0*/  BSYNC.RECONVERGENT B0 ;  /* 0x0000000000007941 */ /* 0x000fea0003800200 */
.L_x_5643:
        /* <DEDUP_REMOVED lines=9> */
.L_x_5645:
        /* <DEDUP_REMOVED lines=21> */
.L_x_5647:
[----:B------:R-:W-:Y:S05]  /*1545a0*/  BSYNC.RECONVERGENT B0 ;  /* 0x0000000000007941 */ /* 0x000fea0003800200 */
.L_x_5646:
        /* <DEDUP_REMOVED lines=8> */
.L_x_5648:
        /* <DEDUP_REMOVED lines=15> */
.L_x_5650:
[----:B------:R-:W-:Y:S05]  /*154720*/  BSYNC.RECONVERGENT B0 ;  /* 0x0000000000007941 */ /* 0x000fea0003800200 */
.L_x_5649:
        /* <DEDUP_REMOVED lines=11> */
.L_x_5652:
[----:B------:R-:W-:Y:S05]  /*1547e0*/  BSYNC.RECONVERGENT B0 ;  /* 0x0000000000007941 */ /* 0x000fea0003800200 */
.L_x_5651:
        /* <DEDUP_REMOVED lines=25> */
[----:B------:R-:W-:Y:S01]  /*154980*/  @!P0 IMAD.MOV.U32 R32, RZ, RZ, 0x0 ;  /* 0x00000000ff208424 */ /* 0x000fe200078e00ff */
[----:B------:R-:W-:-:S07]  /*154990*/  @!P0 MOV R33, 0x7ff00000 ;  /* 0x7ff0000000218802 */ /* 0x000fce0000000f00 */
.L_x_5654:
[----:B------:R-:W-:Y:S05]  /*1549a0*/  BSYNC.RECONVERGENT B0 ;  /* 0x0000000000007941 */ /* 0x000fea0003800200 */
.L_x_5653:
        /* <DEDUP_REMOVED lines=20> */
.L_x_5656:
[----:B------:R-:W-:Y:S05]  /*154af0*/  BSYNC.RECONVERGENT B0 ;  /* 0x0000000000007941 */ /* 0x000fea0003800200 */
.L_x_5655:
        /* <DEDUP_REMOVED lines=21> */
[----:B------:R-:W-:Y:S01]  /*154c50*/  MOV R3, 0x3e928af3 ;  /* 0x3e928af300037802 */ /* 0x000fe20000000f00 */
        /* <DEDUP_REMOVED lines=47> */
.L_x_5658:
[----:B------:R-:W-:Y:S05]  /*154f50*/  BSYNC.RECONVERGENT B0 ;  /* 0x0000000000007941 */ /* 0x000fea0003800200 */
.L_x_5657:
        /* <DEDUP_REMOVED lines=28> */
.L_x_5660:
[----:B------:R-:W-:Y:S05]  /*155120*/  BSYNC.RECONVERGENT B0 ;  /* 0x0000000000007941 */ /* 0x000fea0003800200 */
.L_x_5659:
[----:B------:R-:W-:Y:S01]  /*155130*/  DFMA R110, R4, R70, R110 ;  /* 0x00000046046e722b */ /* 0x000fe2000000006e */
[----:B------:R-:W-:Y:S10]  /*155140*/  BRA `(.L_x_5661) ;  /* 0x000000cc00c07947 */ /* 0x000ff40003800000 */
.L_x_5433:
        /* <DEDUP_REMOVED lines=8> */
.L_x_5662:
        /* <DEDUP_REMOVED lines=19> */
.L_x_5664:
[----:B------:R-:W-:Y:S05]  /*155300*/  BSYNC.RECONVERGENT B0 ;  /* 0x0000000000007941 */ /* 0x000fea0003800200 */
.L_x_5663:
        /* <DEDUP_REMOVED lines=11> */
.L_x_5666:
[----:B------:R-:W-:Y:S05]  /*1553c0*/  BSYNC.RECONVERGENT B0 ;  /* 0x0000000000007941 */ /* 0x000fea0003800200 */
.L_x_5665:
[----:B------:R-:W-:Y:S01]  /*1553d0*/  IMAD.MOV.U32 R2, RZ, RZ, 0x55555555 ;  /* 0x55555555ff027424 */ /* 0x000fe200078e00ff */
[----:B------:R-:W-:Y:S01]  /*1553e0*/  MOV R3, 0x3fc55555 ;  /* 0x3fc5555500037802 */ /* 0x000fe20000000f00 */
        /* <DEDUP_REMOVED lines=14> */
.L_x_5668:
[----:B------:R-:W-:Y:S05]  /*1554d0*/  BSYNC.RECONVERGENT B0 ;  /* 0x0000000000007941 */ /* 0x000fea0003800200 */
.L_x_5667:
        /* <DEDUP_REMOVED lines=11> */
.L_x_5670:
[----:B------:R-:W-:Y:S05]  /*155590*/  BSYNC.RECONVERGENT B0 ;  /* 0x0000000000007941 */ /* 0x000fea0003800200 */
.L_x_5669:
        /* <DEDUP_REMOVED lines=27> */
.L_x_5672:
[----:B------:R-:W-:Y:S05]  /*155750*/  BSYNC.RECONVERGENT B0 ;  /* 0x0000000000007941 */ /* 0x000fea0003800200 */
.L_x_5671:
        /* <DEDUP_REMOVED lines=130> */
.L_x_5673:
        /* <DEDUP_REMOVED lines=17> */
.L_x_5675:
[----:B------:R-:W-:Y:S05]  /*156090*/  BSYNC.RECONVERGENT B0 ;  /* 0x0000000000007941 */ /* 0x000fea0003800200 */
.L_x_5674:
        /* <DEDUP_REMOVED lines=17> */
.L_x_5677:
[----:B------:R-:W-:Y:S05]  /*1561b0*/  BSYNC.RECONVERGENT B0 ;  /* 0x0000000000007941 */ /* 0x000fea0003800200 */
.L_x_5676:
        /* <DEDUP_REMOVED lines=14> */
.L_x_5679:
[----:B------:R-:W-:Y:S05]  /*1562a0*/  BSYNC.RECONVERGENT B0 ;  /* 0x0000000000007941 */ /* 0x000fea0003800200 */
.L_x_5678:
        /* <DEDUP_REMOVED lines=16> */
.L_x_5681:
[----:B------:R-:W-:Y:S05]  /*1563b0*/  BSYNC.RECONVERGENT B7 ;  /* 0x0000000000077941 */ /* 0x000fea0003800200 */
.L_x_5680:
        /* <DEDUP_REMOVED lines=69> */
.L_x_5719:
        /* <DEDUP_REMOVED lines=23> */
.L_x_5687:
[----:B------:R-:W-:Y:S05]  /*156980*/  BSYNC.RECONVERGENT B0 ;  /* 0x0000000000007941 */ /* 0x000fea0003800200 */
.L_x_5686:
        /* <DEDUP_REMOVED lines=30> */
.L_x_5690:
[----:B------:R-:W-:Y:S05]  /*156b70*/  BSYNC.RECONVERGENT B0 ;  /* 0x0000000000007941 */ /* 0x000fea0003800200 */
.L_x_5689:
        /* <DEDUP_REMOVED lines=30> */
.L_x_5692:
[----:B------:R-:W-:Y:S05]  /*156d60*/  BSYNC.RECONVERGENT B0 ;  /* 0x0000000000007941 */ /* 0x000fea0003800200 */
.L_x_5691:
        /* <DEDUP_REMOVED lines=30> */
.L_x_5694:
[----:B------:R-:W-:Y:S05]  /*156f50*/  BSYNC.RECONVERGENT B0 ;  /* 0x0000000000007941 */ /* 0x000fea0003800200 */
.L_x_5693:
        /* <DEDUP_REMOVED lines=30> */
.L_x_5696:
[----:B------:R-:W-:Y:S05]  /*157140*/  BSYNC.RECONVERGENT B0 ;  /* 0x0000000000007941 */ /* 0x000fea0003800200 */
.L_x_5695:
        /* <DEDUP_REMOVED lines=30> */
.L_x_5698:
[----:B------:R-:W-:Y:S05]  /*157330*/  BSYNC.RECONVERGENT B0 ;  /* 0x0000000000007941 */ /* 0x000fea0003800200 */
.L_x_5697:
        /* <DEDUP_REMOVED lines=30> */
.L_x_5700:
[----:B------:R-:W-:Y:S05]  /*157520*/  BSYNC.RECONVERGENT B0 ;  /* 0x0000000000007941 */ /* 0x000fea0003800200 */
.L_x_5699:
        /* <DEDUP_REMOVED lines=30> */
.L_x_5702:
[----:B------:R-:W-:Y:S05]  /*157710*/  BSYNC.RECONVERGENT B0 ;  /* 0x0000000000007941 */ /* 0x000fea0003800200 */
.L_x_5701:
        /* <DEDUP_REMOVED lines=30> */
.L_x_5704:
[----:B------:R-:W-:Y:S05]  /*157900*/  BSYNC.RECONVERGENT B0 ;  /* 0x0000000000007941 */ /* 0x000fea0003800200 */
.L_x_5703:
        /* <DEDUP_REMOVED lines=30> */
.L_x_5706:
[----:B------:R-:W-:Y:S05]  /*157af0*/  BSYNC.RECONVERGENT B0 ;  /* 0x0000000000007941 */ /* 0x000fea0003800200 */
.L_x_5705:
        /* <DEDUP_REMOVED lines=30> */
.L_x_5708:
[----:B------:R-:W-:Y:S05]  /*157ce0*/  BSYNC.RECONVERGENT B0 ;  /* 0x0000000000007941 */ /* 0x000fea0003800200 */
.L_x_5707:
        /* <DEDUP_REMOVED lines=30> */
.L_x_5710:
[----:B------:R-:W-:Y:S05]  /*157ed0*/  BSYNC.RECONVERGENT B0 ;  /* 0x0000000000007941 */ /* 0x000fea0003800200 */
.L_x_5709:
        /* <DEDUP_REMOVED lines=30> */
.L_x_5712:
[----:B------:R-:W-:Y:S05]  /*1580c0*/  BSYNC.RECONVERGENT B0 ;  /* 0x0000000000007941 */ /* 0x000fea0003800200 */
.L_x_5711:
        /* <DEDUP_REMOVED lines=30> */
.L_x_5714:
[----:B------:R-:W-:Y:S05]  /*1582b0*/  BSYNC.RECONVERGENT B0 ;  /* 0x0000000000007941 */ /* 0x000fea0003800200 */
.L_x_5713:
        /* <DEDUP_REMOVED lines=30> */
.L_x_5716:
[----:B------:R-:W-:Y:S05]  /*1584a0*/  BSYNC.RECONVERGENT B0 ;  /* 0x0000000000007941 */ /* 0x000fea0003800200 */
.L_x_5715:
        /* <DEDUP_REMOVED lines=30> */
.L_x_5718:
[----:B------:R-:W-:Y:S05]  /*158690*/  BSYNC.RECONVERGENT B0 ;  /* 0x0000000000007941 */ /* 0x000fea0003800200 */
.L_x_5717:
        /* <DEDUP_REMOVED lines=18> */
.L_x_5720:
[----:B------:R-:W-:Y:S05]  /*1587c0*/  BRA `(.L_x_5721) ;  /* 0x0000000800847947 */ /* 0x000fea0003800000 */
.L_x_5688:
        /* <DEDUP_REMOVED lines=80> */
.L_x_5723:
[----:B------:R-:W-:Y:S01]  /*158cd0*/  IMAD.MOV.U32 R8, RZ, RZ, 0x0 ;  /* 0x00000000ff087424 */ /* 0x000fe200078e00ff */
[----:B------:R-:W-:Y:S01]  /*158ce0*/  LOP3.LUT P0, RZ, R7, 0x7fffffff, RZ, 0xc0, !PT ;  /* 0x7fffffff07ff7812 */ /* 0x000fe2000780c0ff */
[----:B------:R-:W-:-:S06]  /*158cf0*/  IMAD.MOV.U32 R9, RZ, RZ, 0x7ff00000 ;  /* 0x7ff00000ff097424 */ /* 0x000fcc00078e00ff */
[----:B------:R-:W-:-:S10]  /*158d00*/  DFMA R8, R6, R8, +INF ;  /* 0x7ff000000608742b */ /* 0x000fd40000000008 */
[----:B------:R-:W-:Y:S02]  /*158d10*/  FSEL R6, R8, RZ, P0 ;  /* 0x000000ff08067208 */ /* 0x000fe40000000000 */
[----:B------:R-:W-:-:S07]  /*158d20*/  FSEL R7, R9, -QNAN , P0 ;  /* 0xfff0000009077808 */ /* 0x000fce0000000000 */
.L_x_5724:
[----:B------:R-:W-:Y:S05]  /*158d30*/  BSYNC.RECONVERGENT B0 ;  /* 0x0000000000007941 */ /* 0x000fea0003800200 */
.L_x_5722:
        /* <DEDUP_REMOVED lines=61> */
.L_x_5726:
[----:B------:R-:W-:Y:S05]  /*159110*/  BSYNC.RECONVERGENT B0 ;  /* 0x0000000000007941 */ /* 0x000fea0003800200 */
.L_x_5725:
[----:B------:R-:W-:Y:S01]  /*159120*/  DMUL R32, R32, R2 ;  /* 0x0000000220207228 */ /* 0x000fe20000000000 */
[----:B------:R-:W-:Y:S10]  /*159130*/  BRA `(.L_x_5721) ;  /* 0x0000000000287947 */ /* 0x000ff40003800000 */
.L_x_5685:
        /* <DEDUP_REMOVED lines=10> */
.L_x_5721:
[----:B------:R-:W-:Y:S05]  /*1591e0*/  BSYNC.RECONVERGENT B8 ;  /* 0x0000000000087941 */ /* 0x000fea0003800200 */
.L_x_5684:
[----:B------:R-:W-:Y:S01]  /*1591f0*/  DADD R32, -R32, 1 ;  /* 0x3ff0000020207429 */ /* 0x000fe20000000100 */
[----:B------:R-:W-:Y:S10]  /*159200*/  BRA `(.L_x_5727) ;  /* 0x00000020001c7947 */ /* 0x000ff40003800000 */
.L_x_5683:
        /* <DEDUP_REMOVED lines=8> */
[----:B------:R-:W-:Y:S01]  /*159290*/  MOV R20, 0xfefa39ef ;  /* 0xfefa39ef00147802 */ /* 0x000fe20000000f00 */
[----:B------:R-:W-:Y:S01]  /*1592a0*/  IMAD.MOV.U32 R21, RZ, RZ, 0x3fe62e42 ;  /* 0x3fe62e42ff157424 */ /* 0x000fe200078e00ff */
[----:B------:R-:W-:Y:S01]  /*1592b0*/  MOV R33, 0x3fe62e42 ;  /* 0x3fe62e4200217802 */ /* 0x000fe20000000f00 */
[----:B------:R-:W-:Y:S01]  /*1592c0*/  IMAD.MOV.U32 R32, RZ, RZ, -0x105c611 ;  /* 0xfefa39efff207424 */ /* 0x000fe200078e00ff */
[----:B------:R-:W-:Y:S01]  /*1592d0*/  BSSY.RECONVERGENT B0, `(.L_x_5728) ;  /* 0x000003f000007945 */ /* 0x000fe20003800200 */
        /* <DEDUP_REMOVED lines=62> */
.L_x_5729:
[----:B------:R-:W-:Y:S05]  /*1596c0*/  BSYNC.RECONVERGENT B0 ;  /* 0x0000000000007941 */ /* 0x000fea0003800200 */
.L_x_5728:
        /* <DEDUP_REMOVED lines=9> */
.L_x_5749:
        /* <DEDUP_REMOVED lines=30> */
.L_x_5733:
[----:B------:R-:W-:Y:S05]  /*159940*/  BSYNC.RECONVERGENT B1 ;  /* 0x0000000000017941 */ /* 0x000fea0003800200 */
.L_x_5732:
        /* <DEDUP_REMOVED lines=24> */
.L_x_5735:
[----:B------:R-:W-:Y:S05]  /*159ad0*/  BSYNC.RECONVERGENT B1 ;  /* 0x0000000000017941 */ /* 0x000fea0003800200 */
.L_x_5734:
        /* <DEDUP_REMOVED lines=42> */
.L_x_5738:
[----:B------:R-:W-:Y:S05]  /*159d80*/  BSYNC.RECONVERGENT B1 ;  /* 0x0000000000017941 */ /* 0x000fea0003800200 */
.L_x_5737:
        /* <DEDUP_REMOVED lines=24> */
.L_x_5740:
[----:B------:R-:W-:Y:S05]  /*159f10*/  BSYNC.RECONVERGENT B1 ;  /* 0x0000000000017941 */ /* 0x000fea0003800200 */
.L_x_5739:
        /* <DEDUP_REMOVED lines=42> */
.L_x_5742:
[----:B------:R-:W-:Y:S05]  /*15a1c0*/  BSYNC.RECONVERGENT B1 ;  /* 0x0000000000017941 */ /* 0x000fea0003800200 */
.L_x_5741:
        /* <DEDUP_REMOVED lines=24> */
.L_x_5744:
[----:B------:R-:W-:Y:S05]  /*15a350*/  BSYNC.RECONVERGENT B1 ;  /* 0x0000000000017941 */ /* 0x000fea0003800200 */
.L_x_5743:
        /* <DEDUP_REMOVED lines=42> */
.L_x_5746:
[----:B------:R-:W-:Y:S05]  /*15a600*/  BSYNC.RECONVERGENT B1 ;  /* 0x0000000000017941 */ /* 0x000fea0003800200 */
.L_x_5745:
        /* <DEDUP_REMOVED lines=25> */
.L_x_5748:
[----:B------:R-:W-:Y:S05]  /*15a7a0*/  BSYNC.RECONVERGENT B1 ;  /* 0x0000000000017941 */ /* 0x000fea0003800200 */
.L_x_5747:
        /* <DEDUP_REMOVED lines=14> */
.L_x_5731:
        /* <DEDUP_REMOVED lines=8> */
.L_x_5736:
[----:B------:R-:W-:Y:S05]  /*15a910*/  BSYNC.RECONVERGENT B8 ;  /* 0x0000000000087941 */ /* 0x000fea0003800200 */
.L_x_5730:
        /* <DEDUP_REMOVED lines=80> */
.L_x_5751:
[----:B------:R-:W-:Y:S01]  /*15ae20*/  IMAD.MOV.U32 R4, RZ, RZ, 0x0 ;  /* 0x00000000ff047424 */ /* 0x000fe200078e00ff */
[----:B------:R-:W-:Y:S02]  /*15ae30*/  MOV R5, 0x7ff00000 ;  /* 0x7ff0000000057802 */ /* 0x000fe40000000f00 */
[----:B------:R-:W-:-:S04]  /*15ae40*/  LOP3.LUT P0, RZ, R3, 0x7fffffff, RZ, 0xc0, !PT ;  /* 0x7fffffff03ff7812 */ /* 0x000fc8000780c0ff */
[----:B------:R-:W-:-:S10]  /*15ae50*/  DFMA R4, R2, R4, +INF ;  /* 0x7ff000000204742b */ /* 0x000fd40000000004 */
[----:B------:R-:W-:Y:S02]  /*15ae60*/  FSEL R2, R4, RZ, P0 ;  /* 0x000000ff04027208 */ /* 0x000fe40000000000 */
[----:B------:R-:W-:-:S07]  /*15ae70*/  FSEL R3, R5, -QNAN , P0 ;  /* 0xfff0000005037808 */ /* 0x000fce0000000000 */
.L_x_5752:
[----:B------:R-:W-:Y:S05]  /*15ae80*/  BSYNC.RECONVERGENT B0 ;  /* 0x0000000000007941 */ /* 0x000fea0003800200 */
.L_x_5750:
        /* <DEDUP_REMOVED lines=61> */
.L_x_5754:
[----:B------:R-:W-:Y:S05]  /*15b260*/  BSYNC.RECONVERGENT B0 ;  /* 0x0000000000007941 */ /* 0x000fea0003800200 */
.L_x_5753:
[----:B------:R-:W-:-:S11]  /*15b270*/  DMUL R32, R32, R60 ;  /* 0x0000003c20207228 */ /* 0x000fd60000000000 */
.L_x_5727:
[----:B------:R-:W-:Y:S05]  /*15b280*/  BSYNC.RECONVERGENT B7 ;  /* 0x0000000000077941 */ /* 0x000fea0003800200 */
.L_x_5682:
        /* <DEDUP_REMOVED lines=13> */
.L_x_5756:
[----:B------:R-:W-:Y:S05]  /*15b360*/  BSYNC.RECONVERGENT B0 ;  /* 0x0000000000007941 */ /* 0x000fea0003800200 */
.L_x_5755:
[----:B------:R-:W0:Y:S01]  /*15b370*/  MUFU.RCP64H R5, 2.28125 ;  /* 0x4002400000057908 */ /* 0x000e220000001800 */
[----:B------:R-:W-:Y:S01]  /*15b380*/  MOV R2, 0x0 ;  /* 0x0000000000027802 */ /* 0x000fe20000000f00 */
[----:B------:R-:W-:Y:S01]  /*15b390*/  IMAD.MOV.U32 R3, RZ, RZ, 0x40024000 ;  /* 0x40024000ff037424 */ /* 0x000fe200078e00ff */
[----:B------:R-:W-:Y:S01]  /*15b3a0*/  MOV R11, 0x400144d2 ;  /* 0x400144d2000b7802 */ /* 0x000fe20000000f00 */
[----:B------:R-:W-:Y:S01]  /*15b3b0*/  IMAD.MOV.U32 R4, RZ, RZ, RZ ;  /* 0x000000ffff047224 */ /* 0x000fe200078e00ff */
[----:B------:R-:W-:Y:S01]  /*15b3c0*/  BSSY.RECONVERGENT B0, `(.L_x_5757) ;  /* 0x0000016000007945 */ /* 0x000fe20003800200 */
[----:B------:R-:W-:Y:S02]  /*15b3d0*/  IMAD.MOV.U32 R10, RZ, RZ, 0x72c13e0f ;  /* 0x72c13e0fff0a7424 */ /* 0x000fe400078e00ff */
        /* <DEDUP_REMOVED lines=20> */
.L_x_5758:
[----:B------:R-:W-:Y:S05]  /*15b520*/  BSYNC.RECONVERGENT B0 ;  /* 0x0000000000007941 */ /* 0x000fea0003800200 */
.L_x_5757:
        /* <DEDUP_REMOVED lines=66> */
[----:B------:R-:W-:Y:S01]  /*15b950*/  MOV R60, 0x0 ;  /* 0x00000000003c7802 */ /* 0x000fe20000000f00 */
[----:B------:R-:W-:Y:S02]  /*15b960*/  IMAD.MOV.U32 R61, RZ, RZ, 0x40150000 ;  /* 0x40150000ff3d7424 */ /* 0x000fe400078e00ff */
[----:B------:R-:W-:Y:S02]  /*15b970*/  DADD R2, R8, -R2 ;  /* 0x0000000008027229 */ /* 0x000fe40000000802 */
[C---:B------:R-:W-:Y:S02]  /*15b980*/  DADD R8, -R32.reuse, R4 ;  /* 0x0000000020087229 */ /* 0x040fe40000000104 */
[----:B------:R-:W-:Y:S01]  /*15b990*/  DFMA R62, R32, R62, R64 ;  /* 0x0000003e203e722b */ /* 0x000fe20000000040 */
[----:B------:R-:W-:Y:S01]  /*15b9a0*/  IMAD.MOV.U32 R4, RZ, RZ, 0x3b39803f ;  /* 0x3b39803fff047424 */ /* 0x000fe200078e00ff */
[----:B------:R-:W-:Y:S01]  /*15b9b0*/  MOV R33, R97 ;  /* 0x0000006100217202 */ /* 0x000fe20000000f00 */
[----:B------:R-:W-:-:S02]  /*15b9c0*/  IMAD.MOV.U32 R5, RZ, RZ, 0x3c7abc9e ;  /* 0x3c7abc9eff057424 */ /* 0x000fc400078e00ff */
[----:B------:R-:W-:-:S03]  /*15b9d0*/  IMAD.MOV.U32 R32, RZ, RZ, R96 ;  /* 0x000000ffff207224 */ /* 0x000fc600078e0060 */
[----:B------:R-:W-:Y:S02]  /*15b9e0*/  DADD R8, R62, -R8 ;  /* 0x000000003e087229 */ /* 0x000fe40000000808 */
[----:B------:R-:W-:-:S06]  /*15b9f0*/  DFMA R2, R4, UR6, R2 ;  /* 0x0000000604027c2b */ /* 0x000fcc0008000002 */
[----:B------:R-:W-:Y:S02]  /*15ba00*/  DFMA R8, R4, UR8, R8 ;  /* 0x0000000804087c2b */ /* 0x000fe40008000008 */
[----:B------:R-:W-:Y:S01]  /*15ba10*/  DADD R2, R14, R2 ;  /* 0x000000000e027229 */ /* 0x000fe20000000002 */
[----:B------:R-:W-:Y:S01]  /*15ba20*/  MOV R4, 0xfca213ea ;  /* 0xfca213ea00047802 */ /* 0x000fe20000000f00 */
[----:B------:R-:W-:-:S04]  /*15ba30*/  IMAD.MOV.U32 R5, RZ, RZ, 0x3e928af3 ;  /* 0x3e928af3ff057424 */ /* 0x000fc800078e00ff */
        /* <DEDUP_REMOVED lines=71> */
.L_x_5759:
[----:B------:R-:W-:Y:S04]  /*15beb0*/  BSSY.RECONVERGENT B0, `(.L_x_5760) ;  /* 0x0000007000007945 */ /* 0x000fe80003800200 */
[----:B------:R-:W-:Y:S05]  /*15bec0*/  @P0 BRA P1, `(.L_x_5761) ;  /* 0x0000000000140947 */ /* 0x000fea0000800000 */
[----:B------:R-:W-:Y:S01]  /*15bed0*/  IMAD.MOV.U32 R13, RZ, RZ, R11 ;  /* 0x000000ffff0d7224 */ /* 0x000fe200078e000b */
[----:B------:R-:W-:Y:S01]  /*15bee0*/  MOV R9, R97 ;  /* 0x0000006100097202 */ /* 0x000fe20000000f00 */
[----:B------:R-:W-:Y:S01]  /*15bef0*/  IMAD.MOV.U32 R8, RZ, RZ, R96 ;  /* 0x000000ffff087224 */ /* 0x000fe200078e0060 */
[----:B------:R-:W-:-:S07]  /*15bf00*/  MOV R11, 0x15bf20 ;  /* 0x0015bf20000b7802 */ /* 0x000fce0000000f00 */
[----:B------:R-:W-:Y:S05]  /*15bf10*/  CALL.REL.NOINC `($__internal_1_$__cuda_sm20_div_rn_f64_full) ;  /* 0x000004c800007944 */ /* 0x000fea0003c00000 */
.L_x_5761:
[----:B------:R-:W-:Y:S05]  /*15bf20*/  BSYNC.RECONVERGENT B0 ;  /* 0x0000000000007941 */ /* 0x000fea0003800200 */
.L_x_5760:
        /* <DEDUP_REMOVED lines=12> */
.L_x_5763:
[----:B------:R-:W-:Y:S05]  /*15bff0*/  BSYNC.RECONVERGENT B7 ;  /* 0x0000000000077941 */ /* 0x000fea0003800200 */
.L_x_5762:
        /* <DEDUP_REMOVED lines=56> */
[----:B------:R-:W-:Y:S01]  /*15c380*/  MOV R2, 0x3b39803f ;  /* 0x3b39803f00027802 */ /* 0x000fe20000000f00 */
[----:B------:R-:W-:-:S06]  /*15c390*/  IMAD.MOV.U32 R3, RZ, RZ, 0x3c7abc9e ;  /* 0x3c7abc9eff037424 */ /* 0x000fcc00078e00ff */
[----:B------:R-:W-:-:S08]  /*15c3a0*/  DADD R8, R8, -R14 ;  /* 0x0000000008087229 */ /* 0x000fd0000000080e */
[----:B------:R-:W-:-:S08]  /*15c3b0*/  DFMA R2, R2, UR8, R8 ;  /* 0x0000000802027c2b */ /* 0x000fd00008000008 */
[----:B------:R-:W-:Y:S01]  /*15c3c0*/  DADD R4, R12, R2 ;  /* 0x000000000c047229 */ /* 0x000fe20000000002 */
[----:B------:R-:W-:Y:S10]  /*15c3d0*/  @!P0 BRA `(.L_x_5767) ;  /* 0x0000002800688947 */ /* 0x000ff40003800000 */
[----:B------:R-:W-:Y:S01]  /*15c3e0*/  IMAD.MOV.U32 R0, RZ, RZ, 0x1 ;  /* 0x00000001ff007424 */ /* 0x000fe200078e00ff */
[----:B------:R-:W-:Y:S01]  /*15c3f0*/  MOV R7, 0x3fcaf286 ;  /* 0x3fcaf28600077802 */ /* 0x000fe20000000f00 */
[----:B------:R-:W-:Y:S01]  /*15c400*/  IMAD.MOV.U32 R6, RZ, RZ, -0x435e50d8 ;  /* 0xbca1af28ff067424 */ /* 0x000fe200078e00ff */
[----:B------:R-:W-:Y:S01]  /*15c410*/  MOV R3, 0x3fcaf286 ;  /* 0x3fcaf28600037802 */ /* 0x000fe20000000f00 */
[----:B------:R-:W-:Y:S02]  /*15c420*/  IMAD.MOV.U32 R14, RZ, RZ, 0x0 ;  /* 0x00000000ff0e7424 */ /* 0x000fe400078e00ff */
[----:B------:R-:W-:Y:S02]  /*15c430*/  IMAD.MOV.U32 R15, RZ, RZ, 0x40130000 ;  /* 0x40130000ff0f7424 */ /* 0x000fe400078e00ff */
[----:B------:R-:W-:-:S07]  /*15c440*/  IMAD.MOV.U32 R2, RZ, RZ, -0x435e50d8 ;  /* 0xbca1af28ff027424 */ /* 0x000fce00078e00ff */
.L_x_5801:
        /* <DEDUP_REMOVED lines=23> */
.L_x_5769:
[----:B------:R-:W-:Y:S05]  /*15c5c0*/  BSYNC.RECONVERGENT B0 ;  /* 0x0000000000007941 */ /* 0x000fea0003800200 */
.L_x_5768:
        /* <DEDUP_REMOVED lines=30> */
.L_x_5772:
[----:B------:R-:W-:Y:S05]  /*15c7b0*/  BSYNC.RECONVERGENT B0 ;  /* 0x0000000000007941 */ /* 0x000fea0003800200 */
.L_x_5771:
        /* <DEDUP_REMOVED lines=30> */
.L_x_5774:
[----:B------:R-:W-:Y:S05]  /*15c9a0*/  BSYNC.RECONVERGENT B0 ;  /* 0x0000000000007941 */ /* 0x000fea0003800200 */
.L_x_5773:
        /* <DEDUP_REMOVED lines=30> */
.L_x_5776:
[----:B------:R-:W-:Y:S05]  /*15cb90*/  BSYNC.RECONVERGENT B0 ;  /* 0x0000000000007941 */ /* 0x000fea0003800200 */
.L_x_5775:
        /* <DEDUP_REMOVED lines=30> */
.L_x_5778:
[----:B------:R-:W-:Y:S05]  /*15cd80*/  BSYNC.RECONVERGENT B0 ;  /* 0x0000000000007941 */ /* 0x000fea0003800200 */
.L_x_5777:
        /* <DEDUP_REMOVED lines=30> */
.L_x_5780:
[----:B------:R-:W-:Y:S05]  /*15cf70*/  BSYNC.RECONVERGENT B0 ;  /* 0x0000000000007941 */ /* 0x000fea0003800200 */
.L_x_5779:
        /* <DEDUP_REMOVED lines=30> */
.L_x_5782:
[----:B------:R-:W-:Y:S05]  /*15d160*/  BSYNC.RECONVERGENT B0 ;  /* 0x0000000000007941 */ /* 0x000fea0003800200 */
.L_x_5781:
        /* <DEDUP_REMOVED lines=30> */
.L_x_5784:
[----:B------:R-:W-:Y:S05]  /*15d350*/  BSYNC.RECONVERGENT B0 ;  /* 0x0000000000007941 */ /* 0x000fea0003800200 */
.L_x_5783:
        /* <DEDUP_REMOVED lines=30> */
.L_x_5786:
[----:B------:R-:W-:Y:S05]  /*15d540*/  BSYNC.RECONVERGENT B0 ;  /* 0x0000000000007941 */ /* 0x000fea0003800200 */
.L_x_5785:
        /* <DEDUP_REMOVED lines=30> */
.L_x_5788:
[----:B------:R-:W-:Y:S05]  /*15d730*/  BSYNC.RECONVERGENT B0 ;  /* 0x0000000000007941 */ /* 0x000fea0003800200 */
.L_x_5787:
        /* <DEDUP_REMOVED lines=30> */
.L_x_5790:
[----:B------:R-:W-:Y:S05]  /*15d920*/  BSYNC.RECONVERGENT B0 ;  /* 0x0000000000007941 */ /* 0x000fea0003800200 */
.L_x_5789:
        /* <DEDUP_REMOVED lines=30> */
.L_x_5792:
[----:B------:R-:W-:Y:S05]  /*15db10*/  BSYNC.RECONVERGENT B0 ;  /* 0x0000000000007941 */ /* 0x000fea0003800200 */
.L_x_5791:
        /* <DEDUP_REMOVED lines=30> */
.L_x_5794:
[----:B------:R-:W-:Y:S05]  /*15dd00*/  BSYNC.RECONVERGENT B0 ;  /* 0x0000000000007941 */ /* 0x000fea0003800200 */
.L_x_5793:
        /* <DEDUP_REMOVED lines=30> */
.L_x_5796:
[----:B------:R-:W-:Y:S05]  /*15def0*/  BSYNC.RECONVERGENT B0 ;  /* 0x0000000000007941 */ /* 0x000fea0003800200 */
.L_x_5795:
        /* <DEDUP_REMOVED lines=30> */
.L_x_5798:
[----:B------:R-:W-:Y:S05]  /*15e0e0*/  BSYNC.RECONVERGENT B0 ;  /* 0x0000000000007941 */ /* 0x000fea0003800200 */
.L_x_5797:
        /* <DEDUP_REMOVED lines=30> */
.L_x_5800:
[----:B------:R-:W-:Y:S05]  /*15e2d0*/  BSYNC.RECONVERGENT B0 ;  /* 0x0000000000007941 */ /* 0x000fea0003800200 */
.L_x_5799:
        /* <DEDUP_REMOVED lines=18> */
.L_x_5802:
[----:B------:R-:W-:Y:S05]  /*15e400*/  BRA `(.L_x_5803) ;  /* 0x0000000800847947 */ /* 0x000fea0003800000 */
.L_x_5770:
        /* <DEDUP_REMOVED lines=80> */
.L_x_5805:
[----:B------:R-:W-:Y:S01]  /*15e910*/  IMAD.MOV.U32 R8, RZ, RZ, 0x0 ;  /* 0x00000000ff087424 */ /* 0x000fe200078e00ff */
[----:B------:R-:W-:Y:S01]  /*15e920*/  LOP3.LUT P0, RZ, R7, 0x7fffffff, RZ, 0xc0, !PT ;  /* 0x7fffffff07ff7812 */ /* 0x000fe2000780c0ff */
[----:B------:R-:W-:-:S06]  /*15e930*/  IMAD.MOV.U32 R9, RZ, RZ, 0x7ff00000 ;  /* 0x7ff00000ff097424 */ /* 0x000fcc00078e00ff */
[----:B------:R-:W-:-:S10]  /*15e940*/  DFMA R8, R6, R8, +INF ;  /* 0x7ff000000608742b */ /* 0x000fd40000000008 */
[----:B------:R-:W-:Y:S02]  /*15e950*/  FSEL R6, R8, RZ, P0 ;  /* 0x000000ff08067208 */ /* 0x000fe40000000000 */
[----:B------:R-:W-:-:S07]  /*15e960*/  FSEL R7, R9, -QNAN , P0 ;  /* 0xfff0000009077808 */ /* 0x000fce0000000000 */
.L_x_5806:
[----:B------:R-:W-:Y:S05]  /*15e970*/  BSYNC.RECONVERGENT B0 ;  /* 0x0000000000007941 */ /* 0x000fea0003800200 */
.L_x_5804:
        /* <DEDUP_REMOVED lines=61> */
.L_x_5808:
[----:B------:R-:W-:Y:S05]  /*15ed50*/  BSYNC.RECONVERGENT B0 ;  /* 0x0000000000007941 */ /* 0x000fea0003800200 */
.L_x_5807:
[----:B------:R-:W-:Y:S01]  /*15ed60*/  DMUL R32, R32, R2 ;  /* 0x0000000220207228 */ /* 0x000fe20000000000 */
[----:B------:R-:W-:Y:S10]  /*15ed70*/  BRA `(.L_x_5803) ;  /* 0x0000000000287947 */ /* 0x000ff40003800000 */
.L_x_5767:
        /* <DEDUP_REMOVED lines=10> */
.L_x_5803:
[----:B------:R-:W-:Y:S05]  /*15ee20*/  BSYNC.RECONVERGENT B8 ;  /* 0x0000000000087941 */ /* 0x000fea0003800200 */
.L_x_5766:
[----:B------:R-:W-:Y:S01]  /*15ee30*/  DADD R20, -R32, 1 ;  /* 0x3ff0000020147429 */ /* 0x000fe20000000100 */
[----:B------:R-:W-:Y:S10]  /*15ee40*/  BRA `(.L_x_5809) ;  /* 0x00000020001c7947 */ /* 0x000ff40003800000 */
.L_x_5765:
        /* <DEDUP_REMOVED lines=75> */
.L_x_5811:
[----:B------:R-:W-:Y:S05]  /*15f300*/  BSYNC.RECONVERGENT B0 ;  /* 0x0000000000007941 */ /* 0x000fea0003800200 */
.L_x_5810:
        /* <DEDUP_REMOVED lines=9> */
.L_x_5831:
        /* <DEDUP_REMOVED lines=30> */
.L_x_5815:
[----:B------:R-:W-:Y:S05]  /*15f580*/  BSYNC.RECONVERGENT B1 ;  /* 0x0000000000017941 */ /* 0x000fea0003800200 */
.L_x_5814:
        /* <DEDUP_REMOVED lines=24> */
.L_x_5817:
[----:B------:R-:W-:Y:S05]  /*15f710*/  BSYNC.RECONVERGENT B1 ;  /* 0x0000000000017941 */ /* 0x000fea0003800200 */
.L_x_5816:
        /* <DEDUP_REMOVED lines=42> */
.L_x_5820:
[----:B------:R-:W-:Y:S05]  /*15f9c0*/  BSYNC.RECONVERGENT B1 ;  /* 0x0000000000017941 */ /* 0x000fea0003800200 */
.L_x_5819:
        /* <DEDUP_REMOVED lines=24> */
.L_x_5822:
[----:B------:R-:W-:Y:S05]  /*15fb50*/  BSYNC.RECONVERGENT B1 ;  /* 0x0000000000017941 */ /* 0x000fea0003800200 */
.L_x_5821:
        /* <DEDUP_REMOVED lines=42> */
.L_x_5824:
[----:B------:R-:W-:Y:S05]  /*15fe00*/  BSYNC.RECONVERGENT B1 ;  /* 0x0000000000017941 */ /* 0x000fea0003800200 */
.L_x_5823:
        /* <DEDUP_REMOVED lines=24> */
.L_x_5826:
[----:B------:R-:W-:Y:S05]  /*15ff90*/  BSYNC.RECONVERGENT B1 ;  /* 0x0000000000017941 */ /* 0x000fea0003800200 */
.L_x_5825:
        /* <DEDUP_REMOVED lines=42> */
.L_x_5828:
[----:B------:R-:W-:Y:S05]  /*160240*/  BSYNC.RECONVERGENT B1 ;  /* 0x0000000000017941 */ /* 0x000fea0003800200 */
.L_x_5827:
        /* <DEDUP_REMOVED lines=25> */
.L_x_5830:
[----:B------:R-:W-:Y:S05]  /*1603e0*/  BSYNC.RECONVERGENT B1 ;  /* 0x0000000000017941 */ /* 0x000fea0003800200 */
.L_x_5829:
        /* <DEDUP_REMOVED lines=14> */
.L_x_5813:
        /* <DEDUP_REMOVED lines=8> */
.L_x_5818:
[----:B------:R-:W-:Y:S05]  /*160550*/  BSYNC.RECONVERGENT B8 ;  /* 0x0000000000087941 */ /* 0x000fea0003800200 */
.L_x_5812:
        /* <DEDUP_REMOVED lines=80> */
.L_x_5833:
[----:B------:R-:W-:Y:S01]  /*160a60*/  IMAD.MOV.U32 R4, RZ, RZ, 0x0 ;  /* 0x00000000ff047424 */ /* 0x000fe200078e00ff */
[----:B------:R-:W-:Y:S01]  /*160a70*/  LOP3.LUT P0, RZ, R3, 0x7fffffff, RZ, 0xc0, !PT ;  /* 0x7fffffff03ff7812 */ /* 0x000fe2000780c0ff */
[----:B------:R-:W-:-:S06]  /*160a80*/  IMAD.MOV.U32 R5, RZ, RZ, 0x7ff00000 ;  /* 0x7ff00000ff057424 */ /* 0x000fcc00078e00ff */
[----:B------:R-:W-:-:S10]  /*160a90*/  DFMA R4, R2, R4, +INF ;  /* 0x7ff000000204742b */ /* 0x000fd40000000004 */
[----:B------:R-:W-:Y:S02]  /*160aa0*/  FSEL R2, R4, RZ, P0 ;  /* 0x000000ff04027208 */ /* 0x000fe40000000000 */
[----:B------:R-:W-:-:S07]  /*160ab0*/  FSEL R3, R5, -QNAN , P0 ;  /* 0xfff0000005037808 */ /* 0x000fce0000000000 */
.L_x_5834:
[----:B------:R-:W-:Y:S05]  /*160ac0*/  BSYNC.RECONVERGENT B0 ;  /* 0x0000000000007941 */ /* 0x000fea0003800200 */
.L_x_5832:
        /* <DEDUP_REMOVED lines=61> */
.L_x_5836:
[----:B------:R-:W-:Y:S05]  /*160ea0*/  BSYNC.RECONVERGENT B0 ;  /* 0x0000000000007941 */ /* 0x000fea0003800200 */
.L_x_5835:
[----:B------:R-:W-:-:S11]  /*160eb0*/  DMUL R20, R20, R70 ;  /* 0x0000004614147228 */ /* 0x000fd60000000000 */
.L_x_5809:
[----:B------:R-:W-:Y:S05]  /*160ec0*/  BSYNC.RECONVERGENT B7 ;  /* 0x0000000000077941 */ /* 0x000fea0003800200 */
.L_x_5764:
        /* <DEDUP_REMOVED lines=9> */
.L_x_5837:
        /* <DEDUP_REMOVED lines=15> */
.L_x_5839:
[----:B------:R-:W-:Y:S05]  /*161050*/  BSYNC.RECONVERGENT B0 ;  /* 0x0000000000007941 */ /* 0x000fea0003800200 */
.L_x_5838:
        /* <DEDUP_REMOVED lines=9> */
.L_x_5840:
        /* <DEDUP_REMOVED lines=21> */
.L_x_5842:
[----:B------:R-:W-:Y:S05]  /*161240*/  BSYNC.RECONVERGENT B0 ;  /* 0x0000000000007941 */ /* 0x000fea0003800200 */
.L_x_5841:
        /* <DEDUP_REMOVED lines=8> */
.L_x_5843:
        /* <DEDUP_REMOVED lines=15> */
.L_x_5845:
[----:B------:R-:W-:Y:S05]  /*1613c0*/  BSYNC.RECONVERGENT B0 ;  /* 0x0000000000007941 */ /* 0x000fea0003800200 */
.L_x_5844:
        /* <DEDUP_REMOVED lines=11> */
.L_x_5847:
[----:B------:R-:W-:Y:S05]  /*161480*/  BSYNC.RECONVERGENT B0 ;  /* 0x0000000000007941 */ /* 0x000fea0003800200 */
.L_x_5846:
        /* <DEDUP_REMOVED lines=27> */
.L_x_5849:
[----:B------:R-:W-:Y:S05]  /*161640*/  BSYNC.RECONVERGENT B0 ;  /* 0x0000000000007941 */ /* 0x000fea0003800200 */
.L_x_5848:
        /* <DEDUP_REMOVED lines=20> */
.L_x_5851:
[----:B------:R-:W-:Y:S05]  /*161790*/  BSYNC.RECONVERGENT B0 ;  /* 0x0000000000007941 */ /* 0x000fea0003800200 */
.L_x_5850:
[----:B------:R-:W-:Y:S01]  /*1617a0*/  DMUL R54, R36, -R54 ;  /* 0x8000003624367228 */ /* 0x000fe20000000000 */
[----:B------:R-:W-:Y:S01]  /*1617b0*/  MOV R10, 0x652b82fe ;  /* 0x652b82fe000a7802 */ /* 0x000fe20000000f00 */
[----:B------:R-:W-:Y:S01]  /*1617c0*/  IMAD.MOV.U32 R11, RZ, RZ, 0x3ff71547 ;  /* 0x3ff71547ff0b7424 */ /* 0x000fe200078e00ff */
[----:B------:R-:W-:Y:S01]  /*1617d0*/  UMOV UR4, 0xfefa39ef ;  /* 0xfefa39ef00047882 */ /* 0x000fe20000000000 */
[----:B------:R-:W-:Y:S01]  /*1617e0*/  UMOV UR5, 0x3fe62e42 ;  /* 0x3fe62e4200057882 */ /* 0x000fe20000000000 */
[----:B------:R-:W-:Y:S01]  /*1617f0*/  BSSY.RECONVERGENT B0, `(.L_x_5852) ;  /* 0x0000038000007945 */ /* 0x000fe20003800200 */
[----:B------:R-:W-:Y:S02]  /*161800*/  DMUL R4, R4, R8 ;  /* 0x0000000804047228 */ /* 0x000fe40000000000 */
[----:B------:R-:W-:Y:S01]  /*161810*/  DFMA R10, R54, R10, 6.75539944105574400000e+15 ;  /* 0x43380000360a742b */ /* 0x000fe2000000000a */
[----:B------:R-:W-:Y:S01]  /*161820*/  IMAD.MOV.U32 R8, RZ, RZ, RZ ;  /* 0x000000ffff087224 */ /* 0x000fe200078e00ff */
        /* <DEDUP_REMOVED lines=52> */
.L_x_5853:
[----:B------:R-:W-:Y:S05]  /*161b70*/  BSYNC.RECONVERGENT B0 ;  /* 0x0000000000007941 */ /* 0x000fea0003800200 */
.L_x_5852:
[----:B------:R-:W-:Y:S01]  /*161b80*/  BSSY.RECONVERGENT B0, `(.L_x_5854) ;  /* 0x0000006000007945 */ /* 0x000fe20003800200 */
[----:B------:R-:W-:Y:S01]  /*161b90*/  IMAD.MOV.U32 R9, RZ, RZ, 0x40240000 ;  /* 0x40240000ff097424 */ /* 0x000fe200078e00ff */
[----:B------:R-:W-:Y:S01]  /*161ba0*/  MOV R6, 0xc03c0000 ;  /* 0xc03c000000067802 */ /* 0x000fe20000000f00 */
[----:B------:R-:W-:Y:S01]  /*161bb0*/  IMAD.MOV.U32 R7, RZ, RZ, RZ ;  /* 0x000000ffff077224 */ /* 0x000fe200078e00ff */
[----:B------:R-:W-:-:S07]  /*161bc0*/  MOV R10, 0x161be0 ;  /* 0x00161be0000a7802 */ /* 0x000fce0000000f00 */
[----:B------:R-:W-:Y:S05]  /*161bd0*/  CALL.REL.NOINC `($_Z23cooling_function_singledddd$__internal_accurate_pow) ;  /* 0x0000047400287944 */ /* 0x000fea0003c00000 */
[----:B------:R-:W-:Y:S05]  /*161be0*/  BSYNC.RECONVERGENT B0 ;  /* 0x0000000000007941 */ /* 0x000fea0003800200 */
.L_x_5854:
        /* <DEDUP_REMOVED lines=33> */
[----:B------:R-:W-:Y:S01]  /*161e00*/  IMAD.MOV.U32 R110, RZ, RZ, R8 ;  /* 0x000000ffff6e7224 */ /* 0x000fe200078e0008 */
[----:B------:R-:W-:-:S07]  /*161e10*/  MOV R111, R9 ;  /* 0x00000009006f7202 */ /* 0x000fce0000000f00 */
.L_x_5856:
[----:B------:R-:W-:Y:S05]  /*161e20*/  BSYNC.RECONVERGENT B0 ;  /* 0x0000000000007941 */ /* 0x000fea0003800200 */
.L_x_5855:
        /* <DEDUP_REMOVED lines=32> */
.L_x_5858:
[----:B------:R-:W-:Y:S05]  /*162030*/  BSYNC.RECONVERGENT B0 ;  /* 0x0000000000007941 */ /* 0x000fea0003800200 */
.L_x_5857:
[----:B------:R-:W-:-:S11]  /*162040*/  DFMA R110, R4, R110, R8 ;  /* 0x0000006e046e722b */ /* 0x000fd60000000008 */
.L_x_5661:
[----:B------:R-:W-:Y:S05]  /*162050*/  BSYNC.RECONVERGENT B6 ;  /* 0x0000000000067941 */ /* 0x000fea0003800200 */
.L_x_5432:
        /* <DEDUP_REMOVED lines=9> */
.L_x_5862:
        /* <DEDUP_REMOVED lines=23> */
[----:B------:R-:W-:Y:S01]  /*162260*/  IMAD.MOV.U32 R15, RZ, RZ, R7 ;  /* 0x000000ffff0f7224 */ /* 0x000fe200078e0007 */
[----:B------:R-:W-:Y:S01]  /*162270*/  MOV R0, 0x1622a0 ;  /* 0x001622a000007802 */ /* 0x000fe20000000f00 */
[----:B------:R-:W-:-:S07]  /*162280*/  IMAD.MOV.U32 R20, RZ, RZ, R32 ;  /* 0x000000ffff147224 */ /* 0x000fce00078e0020 */
[----:B------:R-:W-:Y:S05]  /*162290*/  CALL.REL.NOINC `($_Z23cooling_function_singledddd$_Z7trans_fddddd) ;  /* 0x000003f4005c7944 */ /* 0x000fea0003c00000 */
[----:B------:R-:W-:Y:S05]  /*1622a0*/  BSYNC.RECONVERGENT B2 ;  /* 0x0000000000027941 */ /* 0x000fea0003800200 */
.L_x_5860:
        /* <DEDUP_REMOVED lines=16> */
.L_x_5861:
[----:B------:R-:W-:Y:S05]  /*1623b0*/  @P1 BRA `(.L_x_5862) ;  /* 0xfffffffc004c1947 */ /* 0x000fea000383ffff */
[----:B------:R-:W-:Y:S05]  /*1623c0*/  BSYNC.RECONVERGENT B0 ;  /* 0x0000000000007941 */ /* 0x000fea0003800200 */
.L_x_5859:
        /* <DEDUP_REMOVED lines=11> */
.L_x_5889:
        /* <DEDUP_REMOVED lines=23> */
.L_x_5865:
[----:B------:R-:W-:Y:S05]  /*1625f0*/  BSYNC.RECONVERGENT B1 ;  /* 0x0000000000017941 */ /* 0x000fea0003800200 */
.L_x_5864:
        /* <DEDUP_REMOVED lines=15> */
.L_x_5866:
        /* <DEDUP_REMOVED lines=32> */
.L_x_5869:
[----:B------:R-:W-:Y:S05]  /*1628f0*/  BSYNC.RECONVERGENT B1 ;  /* 0x0000000000017941 */ /* 0x000fea0003800200 */
.L_x_5868:
        /* <DEDUP_REMOVED lines=15> */
.L_x_5870:
        /* <DEDUP_REMOVED lines=32> */
.L_x_5872:
[----:B------:R-:W-:Y:S05]  /*162bf0*/  BSYNC.RECONVERGENT B1 ;  /* 0x0000000000017941 */ /* 0x000fea0003800200 */
.L_x_5871:
        /* <DEDUP_REMOVED lines=15> */
.L_x_5873:
        /* <DEDUP_REMOVED lines=32> */
.L_x_5875:
[----:B------:R-:W-:Y:S05]  /*162ef0*/  BSYNC.RECONVERGENT B1 ;  /* 0x0000000000017941 */ /* 0x000fea0003800200 */
.L_x_5874:
        /* <DEDUP_REMOVED lines=15> */
.L_x_5876:
        /* <DEDUP_REMOVED lines=32> */
.L_x_5878:
[----:B------:R-:W-:Y:S05]  /*1631f0*/  BSYNC.RECONVERGENT B1 ;  /* 0x0000000000017941 */ /* 0x000fea0003800200 */
.L_x_5877:
        /* <DEDUP_REMOVED lines=15> */
.L_x_5879:
        /* <DEDUP_REMOVED lines=32> */
.L_x_5881:
[----:B------:R-:W-:Y:S05]  /*1634f0*/  BSYNC.RECONVERGENT B1 ;  /* 0x0000000000017941 */ /* 0x000fea0003800200 */
.L_x_5880:
        /* <DEDUP_REMOVED lines=15> */
.L_x_5882:
        /* <DEDUP_REMOVED lines=32> */
.L_x_5884:
[----:B------:R-:W-:Y:S05]  /*1637f0*/  BSYNC.RECONVERGENT B1 ;  /* 0x0000000000017941 */ /* 0x000fea0003800200 */
.L_x_5883:
        /* <DEDUP_REMOVED lines=15> */
.L_x_5885:
        /* <DEDUP_REMOVED lines=8> */
[----:B------:R-:W-:Y:S01]  /*163970*/  MOV R2, 0x1 ;  /* 0x0000000100027802 */ /* 0x000fe20000000f00 */
[----:B------:R-:W-:Y:S01]  /*163980*/  IMAD.MOV.U32 R21, RZ, RZ, R7 ;  /* 0x000000ffff157224 */ /* 0x000fe200078e0007 */
[----:B------:R-:W-:Y:S01]  /*163990*/  DADD R52, -R54, R52 ;  /* 0x0000000036347229 */ /* 0x000fe20000000134 */
[----:B------:R-:W-:Y:S04]  /*1639a0*/  BSSY.RECONVERGENT B1, `(.L_x_5886) ;  /* 0x0000015000017945 */ /* 0x000fe80003800200 */
        /* <DEDUP_REMOVED lines=20> */
.L_x_5887:
[----:B------:R-:W-:Y:S05]  /*163af0*/  BSYNC.RECONVERGENT B1 ;  /* 0x0000000000017941 */ /* 0x000fea0003800200 */
.L_x_5886:
        /* <DEDUP_REMOVED lines=15> */
.L_x_5888:
        /* <DEDUP_REMOVED lines=13> */
.L_x_5867:
[----:B------:R-:W-:Y:S05]  /*163cc0*/  BSYNC.RECONVERGENT B0 ;  /* 0x0000000000007941 */ /* 0x000fea0003800200 */
.L_x_5863:
        /* <DEDUP_REMOVED lines=24> */
[----:B------:R-:W-:Y:S01]  /*163e50*/  IMAD.MOV.U32 R52, RZ, RZ, R8 ;  /* 0x000000ffff347224 */ /* 0x000fe200078e0008 */
[----:B------:R-:W-:-:S07]  /*163e60*/  MOV R53, R9 ;  /* 0x0000000900357202 */ /* 0x000fce0000000f00 */
.L_x_5891:
[----:B------:R-:W-:Y:S05]  /*163e70*/  BSYNC.RECONVERGENT B0 ;  /* 0x0000000000007941 */ /* 0x000fea0003800200 */
.L_x_5890:
        /* <DEDUP_REMOVED lines=79> */
.L_x_5893:
[----:B------:R-:W-:Y:S01]  /*164370*/  IMAD.MOV.U32 R4, RZ, RZ, 0x0 ;  /* 0x00000000ff047424 */ /* 0x000fe200078e00ff */
[----:B------:R-:W-:Y:S01]  /*164380*/  LOP3.LUT P0, RZ, R3, 0x7fffffff, RZ, 0xc0, !PT ;  /* 0x7fffffff03ff7812 */ /* 0x000fe2000780c0ff */
[----:B------:R-:W-:-:S06]  /*164390*/  IMAD.MOV.U32 R5, RZ, RZ, 0x7ff00000 ;  /* 0x7ff00000ff057424 */ /* 0x000fcc00078e00ff */
[----:B------:R-:W-:-:S10]  /*1643a0*/  DFMA R4, R2, R4, +INF ;  /* 0x7ff000000204742b */ /* 0x000fd40000000004 */
[----:B------:R-:W-:Y:S02]  /*1643b0*/  FSEL R2, R4, RZ, P0 ;  /* 0x000000ff04027208 */ /* 0x000fe40000000000 */
[----:B------:R-:W-:-:S07]  /*1643c0*/  FSEL R3, R5, -QNAN , P0 ;  /* 0xfff0000005037808 */ /* 0x000fce0000000000 */
.L_x_5894:
[----:B------:R-:W-:Y:S05]  /*1643d0*/  BSYNC.RECONVERGENT B0 ;  /* 0x0000000000007941 */ /* 0x000fea0003800200 */
.L_x_5892:
[----:B------:R-:W0:Y:S01]  /*1643e0*/  MUFU.RCP64H R5, R87 ;  /* 0x0000005700057308 */ /* 0x000e220000001800 */
[----:B------:R-:W-:Y:S01]  /*1643f0*/  MOV R4, 0x1 ;  /* 0x0000000100047802 */ /* 0x000fe20000000f00 */
[----:B------:R-:W-:Y:S01]  /*164400*/  BSSY.RECONVERGENT B0, `(.L_x_5895) ;  /* 0x0000014000007945 */ /* 0x000fe20003800200 */
[----:B------:R-:W-:Y:S01]  /*164410*/  FSETP.GEU.AND P1, PT, |R3|, 6.5827683646048100446e-37, PT ;  /* 0x036000000300780b */ /* 0x000fe20003f2e200 */
        /* <DEDUP_REMOVED lines=18> */
.L_x_5896:
[----:B------:R-:W-:Y:S05]  /*164540*/  BSYNC.RECONVERGENT B0 ;  /* 0x0000000000007941 */ /* 0x000fea0003800200 */
.L_x_5895:
        /* <DEDUP_REMOVED lines=15> */
.L_x_5898:
[----:B------:R-:W-:Y:S05]  /*164640*/  BSYNC.RECONVERGENT B6 ;  /* 0x0000000000067941 */ /* 0x000fea0003800200 */
.L_x_5897:
        /* <DEDUP_REMOVED lines=84> */
.L_x_5902:
[----:B------:R-:W-:Y:S01]  /*164b90*/  MOV R6, 0x0 ;  /* 0x0000000000067802 */ /* 0x000fe20000000f00 */
[----:B------:R-:W-:Y:S01]  /*164ba0*/  IMAD.MOV.U32 R7, RZ, RZ, 0x7ff00000 ;  /* 0x7ff00000ff077424 */ /* 0x000fe200078e00ff */
[----:B------:R-:W-:-:S05]  /*164bb0*/  LOP3.LUT P0, RZ, R5, 0x7fffffff, RZ, 0xc0, !PT ;  /* 0x7fffffff05ff7812 */ /* 0x000fca000780c0ff */
[----:B------:R-:W-:-:S10]  /*164bc0*/  DFMA R6, R4, R6, +INF ;  /* 0x7ff000000406742b */ /* 0x000fd40000000006 */
[----:B------:R-:W-:Y:S02]  /*164bd0*/  FSEL R4, R6, RZ, P0 ;  /* 0x000000ff06047208 */ /* 0x000fe40000000000 */
[----:B------:R-:W-:-:S07]  /*164be0*/  FSEL R5, R7, -QNAN , P0 ;  /* 0xfff0000007057808 */ /* 0x000fce0000000000 */
.L_x_5903:
[----:B------:R-:W-:Y:S05]  /*164bf0*/  BSYNC.RECONVERGENT B0 ;  /* 0x0000000000007941 */ /* 0x000fea0003800200 */
.L_x_5901:
        /* <DEDUP_REMOVED lines=24> */
.L_x_5905:
[----:B------:R-:W-:Y:S05]  /*164d80*/  BSYNC.RECONVERGENT B0 ;  /* 0x0000000000007941 */ /* 0x000fea0003800200 */
.L_x_5904:
        /* <DEDUP_REMOVED lines=28> */
.L_x_5907:
[----:B------:R-:W-:Y:S05]  /*164f50*/  BSYNC.RECONVERGENT B0 ;  /* 0x0000000000007941 */ /* 0x000fea0003800200 */
.L_x_5906:
        /* <DEDUP_REMOVED lines=24> */
.L_x_5909:
[----:B------:R-:W-:Y:S05]  /*1650e0*/  BSYNC.RECONVERGENT B0 ;  /* 0x0000000000007941 */ /* 0x000fea0003800200 */
.L_x_5908:
        /* <DEDUP_REMOVED lines=26> */
.L_x_5911:
[----:B------:R-:W-:Y:S05]  /*165290*/  BSYNC.RECONVERGENT B0 ;  /* 0x0000000000007941 */ /* 0x000fea0003800200 */
.L_x_5910:
        /* <DEDUP_REMOVED lines=24> */
.L_x_5913:
[----:B------:R-:W-:Y:S05]  /*165420*/  BSYNC.RECONVERGENT B0 ;  /* 0x0000000000007941 */ /* 0x000fea0003800200 */
.L_x_5912:
        /* <DEDUP_REMOVED lines=25> */
.L_x_5915:
[----:B------:R-:W-:Y:S05]  /*1655c0*/  BSYNC.RECONVERGENT B0 ;  /* 0x0000000000007941 */ /* 0x000fea0003800200 */
.L_x_5914:
        /* <DEDUP_REMOVED lines=25> */
.L_x_5917:
[----:B------:R-:W-:Y:S05]  /*165760*/  BSYNC.RECONVERGENT B0 ;  /* 0x0000000000007941 */ /* 0x000fea0003800200 */
.L_x_5916:
        /* <DEDUP_REMOVED lines=78> */
.L_x_5919:
[----:B------:R-:W-:Y:S01]  /*165c50*/  IMAD.MOV.U32 R6, RZ, RZ, 0x0 ;  /* 0x00000000ff067424 */ /* 0x000fe200078e00ff */
[----:B------:R-:W-:Y:S01]  /*165c60*/  LOP3.LUT P0, RZ, R5, 0x7fffffff, RZ, 0xc0, !PT ;  /* 0x7fffffff05ff7812 */ /* 0x000fe2000780c0ff */
[----:B------:R-:W-:-:S06]  /*165c70*/  IMAD.MOV.U32 R7, RZ, RZ, 0x7ff00000 ;  /* 0x7ff00000ff077424 */ /* 0x000fcc00078e00ff */
[----:B------:R-:W-:-:S10]  /*165c80*/  DFMA R6, R4, R6, +INF ;  /* 0x7ff000000406742b */ /* 0x000fd40000000006 */
[----:B------:R-:W-:Y:S02]  /*165c90*/  FSEL R4, R6, RZ, P0 ;  /* 0x000000ff06047208 */ /* 0x000fe40000000000 */
[----:B------:R-:W-:-:S07]  /*165ca0*/  FSEL R5, R7, -QNAN , P0 ;  /* 0xfff0000007057808 */ /* 0x000fce0000000000 */
.L_x_5920:
[----:B------:R-:W-:Y:S05]  /*165cb0*/  BSYNC.RECONVERGENT B0 ;  /* 0x0000000000007941 */ /* 0x000fea0003800200 */
.L_x_5918:
        /* <DEDUP_REMOVED lines=14> */
.L_x_5923:
[----:B------:R-:W-:Y:S05]  /*165da0*/  BRA `(.L_x_5922) ;  /* 0x0000005c00247947 */ /* 0x000fea0003800000 */
.L_x_5921:
        /* <DEDUP_REMOVED lines=16> */
.L_x_5925:
[----:B------:R-:W-:Y:S05]  /*165eb0*/  BSYNC.RECONVERGENT B0 ;  /* 0x0000000000007941 */ /* 0x000fea0003800200 */
.L_x_5924:
[----:B------:R-:W-:Y:S01]  /*165ec0*/  IMAD.MOV.U32 R20, RZ, RZ, R8 ;  /* 0x000000ffff147224 */ /* 0x000fe200078e0008 */
[----:B------:R-:W-:Y:S01]  /*165ed0*/  MOV R6, R8 ;  /* 0x0000000800067202 */ /* 0x000fe20000000f00 */
[--C-:B------:R-:W-:Y:S01]  /*165ee0*/  IMAD.MOV.U32 R21, RZ, RZ, R9.reuse ;  /* 0x000000ffff157224 */ /* 0x100fe200078e0009 */
[----:B------:R-:W-:Y:S01]  /*165ef0*/  MOV R33, R57 ;  /* 0x0000003900217202 */ /* 0x000fe20000000f00 */
[----:B------:R-:W-:Y:S02]  /*165f00*/  IMAD.MOV.U32 R7, RZ, RZ, R9 ;  /* 0x000000ffff077224 */ /* 0x000fe400078e0009 */
[----:B------:R-:W-:Y:S02]  /*165f10*/  IMAD.MOV.U32 R0, RZ, RZ, 0x1 ;  /* 0x00000001ff007424 */ /* 0x000fe400078e00ff */
[----:B------:R-:W-:-:S07]  /*165f20*/  IMAD.MOV.U32 R32, RZ, RZ, R56 ;  /* 0x000000ffff207224 */ /* 0x000fce00078e0038 */
.L_x_5959:
        /* <DEDUP_REMOVED lines=22> */
.L_x_5927:
[----:B------:R-:W-:Y:S05]  /*166090*/  BSYNC.RECONVERGENT B0 ;  /* 0x0000000000007941 */ /* 0x000fea0003800200 */
.L_x_5926:
        /* <DEDUP_REMOVED lines=29> */
.L_x_5930:
[----:B------:R-:W-:Y:S05]  /*166270*/  BSYNC.RECONVERGENT B0 ;  /* 0x0000000000007941 */ /* 0x000fea0003800200 */
.L_x_5929:
        /* <DEDUP_REMOVED lines=29> */
.L_x_5932:
[----:B------:R-:W-:Y:S05]  /*166450*/  BSYNC.RECONVERGENT B0 ;  /* 0x0000000000007941 */ /* 0x000fea0003800200 */
.L_x_5931:
        /* <DEDUP_REMOVED lines=29> */
.L_x_5934:
[----:B------:R-:W-:Y:S05]  /*166630*/  BSYNC.RECONVERGENT B0 ;  /* 0x0000000000007941 */ /* 0x000fea0003800200 */
.L_x_5933:
        /* <DEDUP_REMOVED lines=29> */
.L_x_5936:
[----:B------:R-:W-:Y:S05]  /*166810*/  BSYNC.RECONVERGENT B0 ;  /* 0x0000000000007941 */ /* 0x000fea0003800200 */
.L_x_5935:
        /* <DEDUP_REMOVED lines=29> */
.L_x_5938:
[----:B------:R-:W-:Y:S05]  /*1669f0*/  BSYNC.RECONVERGENT B0 ;  /* 0x0000000000007941 */ /* 0x000fea0003800200 */
.L_x_5937:
        /* <DEDUP_REMOVED lines=29> */
.L_x_5940:
[----:B------:R-:W-:Y:S05]  /*166bd0*/  BSYNC.RECONVERGENT B0 ;  /* 0x0000000000007941 */ /* 0x000fea0003800200 */
.L_x_5939:
        /* <DEDUP_REMOVED lines=29> */
.L_x_5942:
[----:B------:R-:W-:Y:S05]  /*166db0*/  BSYNC.RECONVERGENT B0 ;  /* 0x0000000000007941 */ /* 0x000fea0003800200 */
.L_x_5941:
        /* <DEDUP_REMOVED lines=29> */
.L_x_5944:
[----:B------:R-:W-:Y:S05]  /*166f90*/  BSYNC.RECONVERGENT B0 ;  /* 0x0000000000007941 */ /* 0x000fea0003800200 */
.L_x_5943:
        /* <DEDUP_REMOVED lines=29> */
.L_x_5946:
[----:B------:R-:W-:Y:S05]  /*167170*/  BSYNC.RECONVERGENT B0 ;  /* 0x0000000000007941 */ /* 0x000fea0003800200 */
.L_x_5945:
        /* <DEDUP_REMOVED lines=29> */
.L_x_5948:
[----:B------:R-:W-:Y:S05]  /*167350*/  BSYNC.RECONVERGENT B0 ;  /* 0x0000000000007941 */ /* 0x000fea0003800200 */
.L_x_5947:
        /* <DEDUP_REMOVED lines=29> */
.L_x_5950:
[----:B------:R-:W-:Y:S05]  /*167530*/  BSYNC.RECONVERGENT B0 ;  /* 0x0000000000007941 */ /* 0x000fea0003800200 */
.L_x_5949:
        /* <DEDUP_REMOVED lines=29> */
.L_x_5952:
[----:B------:R-:W-:Y:S05]  /*167710*/  BSYNC.RECONVERGENT B0 ;  /* 0x0000000000007941 */ /* 0x000fea0003800200 */
.L_x_5951:
        /* <DEDUP_REMOVED lines=29> */
.L_x_5954:
[----:B------:R-:W-:Y:S05]  /*1678f0*/  BSYNC.RECONVERGENT B0 ;  /* 0x0000000000007941 */ /* 0x000fea0003800200 */
.L_x_5953:
        /* <DEDUP_REMOVED lines=29> */
.L_x_5956:
[----:B------:R-:W-:Y:S05]  /*167ad0*/  BSYNC.RECONVERGENT B0 ;  /* 0x0000000000007941 */ /* 0x000fea0003800200 */
.L_x_5955:
        /* <DEDUP_REMOVED lines=29> */
.L_x_5958:
[----:B------:R-:W-:Y:S05]  /*167cb0*/  BSYNC.RECONVERGENT B0 ;  /* 0x0000000000007941 */ /* 0x000fea0003800200 */
.L_x_5957:
        /* <DEDUP_REMOVED lines=18> */
.L_x_5960:
[----:B------:R-:W-:Y:S05]  /*167de0*/  BRA `(.L_x_5922) ;  /* 0x0000003c00147947 */ /* 0x000fea0003800000 */
.L_x_5928:
        /* <DEDUP_REMOVED lines=77> */
.L_x_5962:
[----:B------:R-:W-:Y:S01]  /*1682c0*/  IMAD.MOV.U32 R8, RZ, RZ, 0x0 ;  /* 0x00000000ff087424 */ /* 0x000fe200078e00ff */
[----:B------:R-:W-:Y:S01]  /*1682d0*/  LOP3.LUT P0, RZ, R15, 0x7fffffff, RZ, 0xc0, !PT ;  /* 0x7fffffff0fff7812 */ /* 0x000fe2000780c0ff */
[----:B------:R-:W-:-:S06]  /*1682e0*/  IMAD.MOV.U32 R9, RZ, RZ, 0x7ff00000 ;  /* 0x7ff00000ff097424 */ /* 0x000fcc00078e00ff */
[----:B------:R-:W-:-:S10]  /*1682f0*/  DFMA R8, R14, R8, +INF ;  /* 0x7ff000000e08742b */ /* 0x000fd40000000008 */
[----:B------:R-:W-:Y:S02]  /*168300*/  FSEL R8, R8, RZ, P0 ;  /* 0x000000ff08087208 */ /* 0x000fe40000000000 */
[----:B------:R-:W-:-:S07]  /*168310*/  FSEL R9, R9, -QNAN , P0 ;  /* 0xfff0000009097808 */ /* 0x000fce0000000000 */
.L_x_5963:
[----:B------:R-:W-:Y:S05]  /*168320*/  BSYNC.RECONVERGENT B0 ;  /* 0x0000000000007941 */ /* 0x000fea0003800200 */
.L_x_5961:
[----:B------:R-:W-:Y:S01]  /*168330*/  DMUL R10, R84, R34 ;  /* 0x00000022540a7228 */ /* 0x000fe20000000000 */
[----:B------:R-:W-:Y:S01]  /*168340*/  UMOV UR4, 0xfefa39ef ;  /* 0xfefa39ef00047882 */ /* 0x000fe20000000000 */
[----:B------:R-:W-:Y:S01]  /*168350*/  DADD R2, R2, -R4 ;  /* 0x0000000002027229 */ /* 0x000fe20000000804 */
[----:B------:R-:W-:Y:S01]  /*168360*/  UMOV UR5, 0x3fe62e42 ;  /* 0x3fe62e4200057882 */ /* 0x000fe20000000000 */
[----:B------:R-:W-:Y:S04]  /*168370*/  BSSY.RECONVERGENT B0, `(.L_x_5964) ;  /* 0x000003a000007945 */ /* 0x000fe80003800200 */
[----:B------:R-:W-:Y:S01]  /*168380*/  DFMA R8, R56, R8, -R10 ;  /* 0x000000083808722b */ /* 0x000fe2000000080a */
[----:B------:R-:W-:Y:S01]  /*168390*/  MOV R10, 0x652b82fe ;  /* 0x652b82fe000a7802 */ /* 0x000fe20000000f00 */
[----:B------:R-:W-:-:S06]  /*1683a0*/  IMAD.MOV.U32 R11, RZ, RZ, 0x3ff71547 ;  /* 0x3ff71547ff0b7424 */ /* 0x000fcc00078e00ff */
        /* <DEDUP_REMOVED lines=54> */
.L_x_5965:
[----:B------:R-:W-:Y:S05]  /*168710*/  BSYNC.RECONVERGENT B0 ;  /* 0x0000000000007941 */ /* 0x000fea0003800200 */
.L_x_5964:
[----:B------:R-:W-:Y:S01]  /*168720*/  DMUL R60, R60, R6 ;  /* 0x000000063c3c7228 */ /* 0x000fe20000000000 */
[----:B------:R-:W-:Y:S10]  /*168730*/  BRA `(.L_x_5922) ;  /* 0x0000003000c07947 */ /* 0x000ff40003800000 */
.L_x_5900:
        /* <DEDUP_REMOVED lines=80> */
.L_x_5967:
[----:B------:R-:W-:Y:S01]  /*168c40*/  IMAD.MOV.U32 R4, RZ, RZ, 0x0 ;  /* 0x00000000ff047424 */ /* 0x000fe200078e00ff */
[----:B------:R-:W-:Y:S01]  /*168c50*/  LOP3.LUT P0, RZ, R3, 0x7fffffff, RZ, 0xc0, !PT ;  /* 0x7fffffff03ff7812 */ /* 0x000fe2000780c0ff */
[----:B------:R-:W-:-:S06]  /*168c60*/  IMAD.MOV.U32 R5, RZ, RZ, 0x7ff00000 ;  /* 0x7ff00000ff057424 */ /* 0x000fcc00078e00ff */
[----:B------:R-:W-:-:S10]  /*168c70*/  DFMA R4, R2, R4, +INF ;  /* 0x7ff000000204742b */ /* 0x000fd40000000004 */
[----:B------:R-:W-:Y:S02]  /*168c80*/  FSEL R70, R4, RZ, P0 ;  /* 0x000000ff04467208 */ /* 0x000fe40000000000 */
[----:B------:R-:W-:-:S07]  /*168c90*/  FSEL R71, R5, -QNAN , P0 ;  /* 0xfff0000005477808 */ /* 0x000fce0000000000 */
.L_x_5968:
[----:B------:R-:W-:Y:S05]  /*168ca0*/  BSYNC.RECONVERGENT B0 ;  /* 0x0000000000007941 */ /* 0x000fea0003800200 */
.L_x_5966:
        /* <DEDUP_REMOVED lines=24> */
.L_x_5970:
[----:B------:R-:W-:Y:S05]  /*168e30*/  BSYNC.RECONVERGENT B0 ;  /* 0x0000000000007941 */ /* 0x000fea0003800200 */
.L_x_5969:
        /* <DEDUP_REMOVED lines=28> */
.L_x_5972:
[----:B------:R-:W-:Y:S05]  /*169000*/  BSYNC.RECONVERGENT B0 ;  /* 0x0000000000007941 */ /* 0x000fea0003800200 */
.L_x_5971:
        /* <DEDUP_REMOVED lines=24> */
.L_x_5974:
[----:B------:R-:W-:Y:S05]  /*169190*/  BSYNC.RECONVERGENT B0 ;  /* 0x0000000000007941 */ /* 0x000fea0003800200 */
.L_x_5973:
        /* <DEDUP_REMOVED lines=26> */
.L_x_5976:
[----:B------:R-:W-:Y:S05]  /*169340*/  BSYNC.RECONVERGENT B0 ;  /* 0x0000000000007941 */ /* 0x000fea0003800200 */
.L_x_5975:
        /* <DEDUP_REMOVED lines=24> */
.L_x_5978:
[----:B------:R-:W-:Y:S05]  /*1694d0*/  BSYNC.RECONVERGENT B0 ;  /* 0x0000000000007941 */ /* 0x000fea0003800200 */
.L_x_5977:
        /* <DEDUP_REMOVED lines=25> */
.L_x_5980:
[----:B------:R-:W-:Y:S05]  /*169670*/  BSYNC.RECONVERGENT B0 ;  /* 0x0000000000007941 */ /* 0x000fea0003800200 */
.L_x_5979:
        /* <DEDUP_REMOVED lines=25> */
.L_x_5982:
[----:B------:R-:W-:Y:S05]  /*169810*/  BSYNC.RECONVERGENT B0 ;  /* 0x0000000000007941 */ /* 0x000fea0003800200 */
.L_x_5981:
        /* <DEDUP_REMOVED lines=78> */
.L_x_5984:
[----:B------:R-:W-:Y:S01]  /*169d00*/  MOV R4, 0x0 ;  /* 0x0000000000047802 */ /* 0x000fe20000000f00 */
[----:B------:R-:W-:Y:S01]  /*169d10*/  IMAD.MOV.U32 R5, RZ, RZ, 0x7ff00000 ;  /* 0x7ff00000ff057424 */ /* 0x000fe200078e00ff */
[----:B------:R-:W-:-:S05]  /*169d20*/  LOP3.LUT P0, RZ, R3, 0x7fffffff, RZ, 0xc0, !PT ;  /* 0x7fffffff03ff7812 */ /* 0x000fca000780c0ff */
[----:B------:R-:W-:-:S10]  /*169d30*/  DFMA R4, R2, R4, +INF ;  /* 0x7ff000000204742b */ /* 0x000fd40000000004 */
[----:B------:R-:W-:Y:S02]  /*169d40*/  FSEL R2, R4, RZ, P0 ;  /* 0x000000ff04027208 */ /* 0x000fe40000000000 */
[----:B------:R-:W-:-:S07]  /*169d50*/  FSEL R3, R5, -QNAN , P0 ;  /* 0xfff0000005037808 */ /* 0x000fce0000000000 */
.L_x_5985:
[----:B------:R-:W-:Y:S05]  /*169d60*/  BSYNC.RECONVERGENT B0 ;  /* 0x0000000000007941 */ /* 0x000fea0003800200 */
.L_x_5983:
        /* <DEDUP_REMOVED lines=21> */
.L_x_5987:
[----:B------:R-:W-:Y:S05]  /*169ec0*/  BSYNC.RECONVERGENT B0 ;  /* 0x0000000000007941 */ /* 0x000fea0003800200 */
.L_x_5986:
        /* <DEDUP_REMOVED lines=9> */
.L_x_6007:
        /* <DEDUP_REMOVED lines=30> */
.L_x_5991:
[----:B------:R-:W-:Y:S05]  /*16a140*/  BSYNC.RECONVERGENT B1 ;  /* 0x0000000000017941 */ /* 0x000fea0003800200 */
.L_x_5990:
        /* <DEDUP_REMOVED lines=24> */
.L_x_5993:
[----:B------:R-:W-:Y:S05]  /*16a2d0*/  BSYNC.RECONVERGENT B1 ;  /* 0x0000000000017941 */ /* 0x000fea0003800200 */
.L_x_5992:
        /* <DEDUP_REMOVED lines=42> */
.L_x_5996:
[----:B------:R-:W-:Y:S05]  /*16a580*/  BSYNC.RECONVERGENT B1 ;  /* 0x0000000000017941 */ /* 0x000fea0003800200 */
.L_x_5995:
        /* <DEDUP_REMOVED lines=24> */
.L_x_5998:
[----:B------:R-:W-:Y:S05]  /*16a710*/  BSYNC.RECONVERGENT B1 ;  /* 0x0000000000017941 */ /* 0x000fea0003800200 */
.L_x_5997:
        /* <DEDUP_REMOVED lines=42> */
.L_x_6000:
[----:B------:R-:W-:Y:S05]  /*16a9c0*/  BSYNC.RECONVERGENT B1 ;  /* 0x0000000000017941 */ /* 0x000fea0003800200 */
.L_x_5999:
        /* <DEDUP_REMOVED lines=24> */
.L_x_6002:
[----:B------:R-:W-:Y:S05]  /*16ab50*/  BSYNC.RECONVERGENT B1 ;  /* 0x0000000000017941 */ /* 0x000fea0003800200 */
.L_x_6001:
        /* <DEDUP_REMOVED lines=42> */
.L_x_6004:
[----:B------:R-:W-:Y:S05]  /*16ae00*/  BSYNC.RECONVERGENT B1 ;  /* 0x0000000000017941 */ /* 0x000fea0003800200 */
.L_x_6003:
        /* <DEDUP_REMOVED lines=25> */
.L_x_6006:
[----:B------:R-:W-:Y:S05]  /*16afa0*/  BSYNC.RECONVERGENT B1 ;  /* 0x0000000000017941 */ /* 0x000fea0003800200 */
.L_x_6005:
        /* <DEDUP_REMOVED lines=14> */
.L_x_5989:
        /* <DEDUP_REMOVED lines=8> */
.L_x_5994:
[----:B------:R-:W-:Y:S05]  /*16b110*/  BSYNC.RECONVERGENT B7 ;  /* 0x0000000000077941 */ /* 0x000fea0003800200 */
.L_x_5988:
[----:B------:R-:W-:Y:S01]  /*16b120*/  ISETP.GT.AND P0, PT, R55, 0xfffff, PT ;  /* 0x000fffff3700780c */ /* 0x000fe20003f04270 */
[----:B------:R-:W-:Y:S01]  /*16b130*/  IMAD.MOV.U32 R0, RZ, RZ, R55 ;  /* 0x000000ffff007224 */ /* 0x000fe200078e0037 */
[----:B------:R-:W-:Y:S01]  /*16b140*/  BSSY.RECONVERGENT B0, `(.L_x_6008) ;  /* 0x0000050000007945 */ /* 0x000fe20003800200 */
[----:B------:R-:W-:Y:S02]  /*16b150*/  IMAD.MOV.U32 R2, RZ, RZ, R54 ;  /* 0x000000ffff027224 */ /* 0x000fe400078e0036 */
[----:B------:R-:W-:-:S08]  /*16b160*/  IMAD.MOV.U32 R15, RZ, RZ, -0x3ff ;  /* 0xfffffc01ff0f7424 */ /* 0x000fd000078e00ff */
[----:B------:R-:W-:Y:S01]  /*16b170*/  @!P0 DMUL R54, R54, 1.80143985094819840000e+16 ;  /* 0x4350000036368828 */ /* 0x000fe20000000000 */
[----:B------:R-:W-:-:S09]  /*16b180*/  @!P0 IMAD.MOV.U32 R15, RZ, RZ, -0x435 ;  /* 0xfffffbcbff0f8424 */ /* 0x000fd200078e00ff */
        /* <DEDUP_REMOVED lines=69> */
.L_x_6009:
[----:B------:R-:W-:Y:S01]  /*16b5e0*/  MOV R2, 0x0 ;  /* 0x0000000000027802 */ /* 0x000fe20000000f00 */
[----:B------:R-:W-:Y:S01]  /*16b5f0*/  IMAD.MOV.U32 R3, RZ, RZ, 0x7ff00000 ;  /* 0x7ff00000ff037424 */ /* 0x000fe200078e00ff */
[----:B------:R-:W-:-:S05]  /*16b600*/  LOP3.LUT P0, RZ, R55, 0x7fffffff, RZ, 0xc0, !PT ;  /* 0x7fffffff37ff7812 */ /* 0x000fca000780c0ff */
[----:B------:R-:W-:-:S10]  /*16b610*/  DFMA R2, R54, R2, +INF ;  /* 0x7ff000003602742b */ /* 0x000fd40000000002 */
[----:B------:R-:W-:Y:S02]  /*16b620*/  FSEL R2, R2, RZ, P0 ;  /* 0x000000ff02027208 */ /* 0x000fe40000000000 */
[----:B------:R-:W-:-:S07]  /*16b630*/  FSEL R3, R3, -QNAN , P0 ;  /* 0xfff0000003037808 */ /* 0x000fce0000000000 */
.L_x_6010:
[----:B------:R-:W-:Y:S05]  /*16b640*/  BSYNC.RECONVERGENT B0 ;  /* 0x0000000000007941 */ /* 0x000fea0003800200 */
.L_x_6008:
        /* <DEDUP_REMOVED lines=61> */
.L_x_6012:
[----:B------:R-:W-:Y:S05]  /*16ba20*/  BSYNC.RECONVERGENT B0 ;  /* 0x0000000000007941 */ /* 0x000fea0003800200 */
.L_x_6011:
[----:B------:R-:W-:-:S11]  /*16ba30*/  DFMA R60, R2, -R60, 1 ;  /* 0x3ff00000023c742b */ /* 0x000fd6000000083c */
.L_x_5922:
[----:B------:R-:W-:Y:S05]  /*16ba40*/  BSYNC.RECONVERGENT B6 ;  /* 0x0000000000067941 */ /* 0x000fea0003800200 */
.L_x_5899:
        /* <DEDUP_REMOVED lines=16> */
.L_x_6014:
[----:B------:R-:W-:Y:S05]  /*16bb50*/  BSYNC.RECONVERGENT B6 ;  /* 0x0000000000067941 */ /* 0x000fea0003800200 */
.L_x_6013:
        /* <DEDUP_REMOVED lines=83> */
.L_x_6018:
[----:B------:R-:W-:Y:S01]  /*16c090*/  IMAD.MOV.U32 R4, RZ, RZ, 0x0 ;  /* 0x00000000ff047424 */ /* 0x000fe200078e00ff */
[----:B------:R-:W-:Y:S01]  /*16c0a0*/  LOP3.LUT P0, RZ, R3, 0x7fffffff, RZ, 0xc0, !PT ;  /* 0x7fffffff03ff7812 */ /* 0x000fe2000780c0ff */
[----:B------:R-:W-:-:S06]  /*16c0b0*/  IMAD.MOV.U32 R5, RZ, RZ, 0x7ff00000 ;  /* 0x7ff00000ff057424 */ /* 0x000fcc00078e00ff */
[----:B------:R-:W-:-:S10]  /*16c0c0*/  DFMA R4, R2, R4, +INF ;  /* 0x7ff000000204742b */ /* 0x000fd40000000004 */
[----:B------:R-:W-:Y:S02]  /*16c0d0*/  FSEL R2, R4, RZ, P0 ;  /* 0x000000ff04027208 */ /* 0x000fe40000000000 */
[----:B------:R-:W-:-:S07]  /*16c0e0*/  FSEL R3, R5, -QNAN , P0 ;  /* 0xfff0000005037808 */ /* 0x000fce0000000000 */
.L_x_6019:
[----:B------:R-:W-:Y:S05]  /*16c0f0*/  BSYNC.RECONVERGENT B0 ;  /* 0x0000000000007941 */ /* 0x000fea0003800200 */
.L_x_6017:
        /* <DEDUP_REMOVED lines=24> */
.L_x_6021:
[----:B------:R-:W-:Y:S05]  /*16c280*/  BSYNC.RECONVERGENT B0 ;  /* 0x0000000000007941 */ /* 0x000fea0003800200 */
.L_x_6020:
        /* <DEDUP_REMOVED lines=28> */
.L_x_6023:
[----:B------:R-:W-:Y:S05]  /*16c450*/  BSYNC.RECONVERGENT B0 ;  /* 0x0000000000007941 */ /* 0x000fea0003800200 */
.L_x_6022:
        /* <DEDUP_REMOVED lines=24> */
.L_x_6025:
[----:B------:R-:W-:Y:S05]  /*16c5e0*/  BSYNC.RECONVERGENT B0 ;  /* 0x0000000000007941 */ /* 0x000fea0003800200 */
.L_x_6024:
        /* <DEDUP_REMOVED lines=26> */
.L_x_6027:
[----:B------:R-:W-:Y:S05]  /*16c790*/  BSYNC.RECONVERGENT B0 ;  /* 0x0000000000007941 */ /* 0x000fea0003800200 */
.L_x_6026:
        /* <DEDUP_REMOVED lines=24> */
.L_x_6029:
[----:B------:R-:W-:Y:S05]  /*16c920*/  BSYNC.RECONVERGENT B0 ;  /* 0x0000000000007941 */ /* 0x000fea0003800200 */
.L_x_6028:
        /* <DEDUP_REMOVED lines=25> */
.L_x_6031:
[----:B------:R-:W-:Y:S05]  /*16cac0*/  BSYNC.RECONVERGENT B0 ;  /* 0x0000000000007941 */ /* 0x000fea0003800200 */
.L_x_6030:
        /* <DEDUP_REMOVED lines=25> */
.L_x_6033:
[----:B------:R-:W-:Y:S05]  /*16cc60*/  BSYNC.RECONVERGENT B0 ;  /* 0x0000000000007941 */ /* 0x000fea0003800200 */
.L_x_6032:
        /* <DEDUP_REMOVED lines=78> */
.L_x_6035:
[----:B------:R-:W-:Y:S01]  /*16d150*/  MOV R6, 0x0 ;  /* 0x0000000000067802 */ /* 0x000fe20000000f00 */
[----:B------:R-:W-:Y:S01]  /*16d160*/  IMAD.MOV.U32 R7, RZ, RZ, 0x7ff00000 ;  /* 0x7ff00000ff077424 */ /* 0x000fe200078e00ff */
[----:B------:R-:W-:-:S05]  /*16d170*/  LOP3.LUT P0, RZ, R5, 0x7fffffff, RZ, 0xc0, !PT ;  /* 0x7fffffff05ff7812 */ /* 0x000fca000780c0ff */
[----:B------:R-:W-:-:S10]  /*16d180*/  DFMA R6, R4, R6, +INF ;  /* 0x7ff000000406742b */ /* 0x000fd40000000006 */
[----:B------:R-:W-:Y:S02]  /*16d190*/  FSEL R4, R6, RZ, P0 ;  /* 0x000000ff06047208 */ /* 0x000fe40000000000 */
[----:B------:R-:W-:-:S07]  /*16d1a0*/  FSEL R5, R7, -QNAN , P0 ;  /* 0xfff0000007057808 */ /* 0x000fce0000000000 */
.L_x_6036:
[----:B------:R-:W-:Y:S05]  /*16d1b0*/  BSYNC.RECONVERGENT B0 ;  /* 0x0000000000007941 */ /* 0x000fea0003800200 */
.L_x_6034:
        /* <DEDUP_REMOVED lines=13> */
.L_x_6039:
[----:B------:R-:W-:Y:S05]  /*16d290*/  BRA `(.L_x_6038) ;  /* 0x0000005c00307947 */ /* 0x000fea0003800000 */
.L_x_6037:
        /* <DEDUP_REMOVED lines=16> */
.L_x_6041:
[----:B------:R-:W-:Y:S05]  /*16d3a0*/  BSYNC.RECONVERGENT B0 ;  /* 0x0000000000007941 */ /* 0x000fea0003800200 */
.L_x_6040:
[----:B------:R-:W-:Y:S01]  /*16d3b0*/  HFMA2 R0, -RZ, RZ, 0, 5.9604644775390625e-08 ;  /* 0x00000001ff007431 */ /* 0x000fe200000001ff */
[----:B------:R-:W-:Y:S01]  /*16d3c0*/  MOV R14, R8 ;  /* 0x00000008000e7202 */ /* 0x000fe20000000f00 */
[--C-:B------:R-:W-:Y:S02]  /*16d3d0*/  IMAD.MOV.U32 R15, RZ, RZ, R9.reuse ;  /* 0x000000ffff0f7224 */ /* 0x100fe400078e0009 */
[----:B------:R-:W-:Y:S02]  /*16d3e0*/  IMAD.MOV.U32 R6, RZ, RZ, R8 ;  /* 0x000000ffff067224 */ /* 0x000fe400078e0008 */
[----:B------:R-:W-:Y:S02]  /*16d3f0*/  IMAD.MOV.U32 R7, RZ, RZ, R9 ;  /* 0x000000ffff077224 */ /* 0x000fe400078e0009 */
[----:B------:R-:W-:Y:S02]  /*16d400*/  IMAD.MOV.U32 R20, RZ, RZ, R56 ;  /* 0x000000ffff147224 */ /* 0x000fe400078e0038 */
[----:B------:R-:W-:-:S07]  /*16d410*/  IMAD.MOV.U32 R21, RZ, RZ, R57 ;  /* 0x000000ffff157224 */ /* 0x000fce00078e0039 */
.L_x_6075:
        /* <DEDUP_REMOVED lines=22> */
.L_x_6043:
[----:B------:R-:W-:Y:S05]  /*16d580*/  BSYNC.RECONVERGENT B0 ;  /* 0x0000000000007941 */ /* 0x000fea0003800200 */
.L_x_6042:
        /* <DEDUP_REMOVED lines=29> */
.L_x_6046:
[----:B------:R-:W-:Y:S05]  /*16d760*/  BSYNC.RECONVERGENT B0 ;  /* 0x0000000000007941 */ /* 0x000fea0003800200 */
.L_x_6045:
        /* <DEDUP_REMOVED lines=29> */
.L_x_6048:
[----:B------:R-:W-:Y:S05]  /*16d940*/  BSYNC.RECONVERGENT B0 ;  /* 0x0000000000007941 */ /* 0x000fea0003800200 */
.L_x_6047:
        /* <DEDUP_REMOVED lines=29> */
.L_x_6050:
[----:B------:R-:W-:Y:S05]  /*16db20*/  BSYNC.RECONVERGENT B0 ;  /* 0x0000000000007941 */ /* 0x000fea0003800200 */
.L_x_6049:
        /* <DEDUP_REMOVED lines=29> */
.L_x_6052:
[----:B------:R-:W-:Y:S05]  /*16dd00*/  BSYNC.RECONVERGENT B0 ;  /* 0x0000000000007941 */ /* 0x000fea0003800200 */
.L_x_6051:
        /* <DEDUP_REMOVED lines=29> */
.L_x_6054:
[----:B------:R-:W-:Y:S05]  /*16dee0*/  BSYNC.RECONVERGENT B0 ;  /* 0x0000000000007941 */ /* 0x000fea0003800200 */
.L_x_6053:
        /* <DEDUP_REMOVED lines=29> */
.L_x_6056:
[----:B------:R-:W-:Y:S05]  /*16e0c0*/  BSYNC.RECONVERGENT B0 ;  /* 0x0000000000007941 */ /* 0x000fea0003800200 */
.L_x_6055:
        /* <DEDUP_REMOVED lines=29> */
.L_x_6058:
[----:B------:R-:W-:Y:S05]  /*16e2a0*/  BSYNC.RECONVERGENT B0 ;  /* 0x0000000000007941 */ /* 0x000fea0003800200 */
.L_x_6057:
        /* <DEDUP_REMOVED lines=29> */
.L_x_6060:
[----:B------:R-:W-:Y:S05]  /*16e480*/  BSYNC.RECONVERGENT B0 ;  /* 0x0000000000007941 */ /* 0x000fea0003800200 */
.L_x_6059:
        /* <DEDUP_REMOVED lines=29> */
.L_x_6062:
[----:B------:R-:W-:Y:S05]  /*16e660*/  BSYNC.RECONVERGENT B0 ;  /* 0x0000000000007941 */ /* 0x000fea0003800200 */
.L_x_6061:
        /* <DEDUP_REMOVED lines=29> */
.L_x_6064:
[----:B------:R-:W-:Y:S05]  /*16e840*/  BSYNC.RECONVERGENT B0 ;  /* 0x0000000000007941 */ /* 0x000fea0003800200 */
.L_x_6063:
        /* <DEDUP_REMOVED lines=29> */
.L_x_6066:
[----:B------:R-:W-:Y:S05]  /*16ea20*/  BSYNC.RECONVERGENT B0 ;  /* 0x0000000000007941 */ /* 0x000fea0003800200 */
.L_x_6065:
        /* <DEDUP_REMOVED lines=29> */
.L_x_6068:
[----:B------:R-:W-:Y:S05]  /*16ec00*/  BSYNC.RECONVERGENT B0 ;  /* 0x0000000000007941 */ /* 0x000fea0003800200 */
.L_x_6067:
        /* <DEDUP_REMOVED lines=29> */
.L_x_6070:
[----:B------:R-:W-:Y:S05]  /*16ede0*/  BSYNC.RECONVERGENT B0 ;  /* 0x0000000000007941 */ /* 0x000fea0003800200 */
.L_x_6069:
        /* <DEDUP_REMOVED lines=29> */
.L_x_6072:
[----:B------:R-:W-:Y:S05]  /*16efc0*/  BSYNC.RECONVERGENT B0 ;  /* 0x0000000000007941 */ /* 0x000fea0003800200 */
.L_x_6071:
        /* <DEDUP_REMOVED lines=29> */
.L_x_6074:
[----:B------:R-:W-:Y:S05]  /*16f1a0*/  BSYNC.RECONVERGENT B0 ;  /* 0x0000000000007941 */ /* 0x000fea0003800200 */
.L_x_6073:
        /* <DEDUP_REMOVED lines=18> */
.L_x_6076:
[----:B------:R-:W-:Y:S05]  /*16f2d0*/  BRA `(.L_x_6038) ;  /* 0x0000003c00207947 */ /* 0x000fea0003800000 */
.L_x_6044:
        /* <DEDUP_REMOVED lines=23> */
[----:B------:R-:W-:Y:S01]  /*16f450*/  IMAD.MOV.U32 R55, RZ, RZ, 0x43300000 ;  /* 0x43300000ff377424 */ /* 0x000fe200078e00ff */
[----:B------:R-:W-:Y:S01]  /*16f460*/  LEA.HI R27, R0, R27, RZ, 0xc ;  /* 0x0000001b001b7211 */ /* 0x000fe200078f60ff */
[----:B------:R-:W-:Y:S01]  /*16f470*/  UMOV UR6, 0x80000000 ;  /* 0x8000000000067882 */ /* 0x000fe20000000000 */
[----:B------:R-:W-:-:S09]  /*16f480*/  UMOV UR7, 0x43300000 ;  /* 0x4330000000077882 */ /* 0x000fd20000000000 */
[----:B------:R-:W-:Y:S01]  /*16f490*/  @P0 IADD3 R11, PT, PT, R9, -0x100000, RZ ;  /* 0xfff00000090b0810 */ /* 0x000fe20007ffe0ff */
[----:B------:R-:W-:-:S04]  /*16f4a0*/  @P0 VIADD R27, R27, 0x1 ;  /* 0x000000011b1b0836 */ /* 0x000fc80000000000 */
        /* <DEDUP_REMOVED lines=50> */
.L_x_6078:
[----:B------:R-:W-:Y:S01]  /*16f7d0*/  IMAD.MOV.U32 R10, RZ, RZ, 0x0 ;  /* 0x00000000ff0a7424 */ /* 0x000fe200078e00ff */
[----:B------:R-:W-:Y:S02]  /*16f7e0*/  MOV R11, 0x7ff00000 ;  /* 0x7ff00000000b7802 */ /* 0x000fe40000000f00 */
[----:B------:R-:W-:-:S04]  /*16f7f0*/  LOP3.LUT P0, RZ, R9, 0x7fffffff, RZ, 0xc0, !PT ;  /* 0x7fffffff09ff7812 */ /* 0x000fc8000780c0ff */
[----:B------:R-:W-:-:S10]  /*16f800*/  DFMA R10, R8, R10, +INF ;  /* 0x7ff00000080a742b */ /* 0x000fd4000000000a */
[----:B------:R-:W-:Y:S02]  /*16f810*/  FSEL R8, R10, RZ, P0 ;  /* 0x000000ff0a087208 */ /* 0x000fe40000000000 */
[----:B------:R-:W-:-:S07]  /*16f820*/  FSEL R9, R11, -QNAN , P0 ;  /* 0xfff000000b097808 */ /* 0x000fce0000000000 */
.L_x_6079:
[----:B------:R-:W-:Y:S05]  /*16f830*/  BSYNC.RECONVERGENT B0 ;  /* 0x0000000000007941 */ /* 0x000fea0003800200 */
.L_x_6077:
        /* <DEDUP_REMOVED lines=61> */
.L_x_6081:
[----:B------:R-:W-:Y:S05]  /*16fc10*/  BSYNC.RECONVERGENT B0 ;  /* 0x0000000000007941 */ /* 0x000fea0003800200 */
.L_x_6080:
[----:B------:R-:W-:Y:S01]  /*16fc20*/  DMUL R54, R54, R6 ;  /* 0x0000000636367228 */ /* 0x000fe20000000000 */
[----:B------:R-:W-:Y:S10]  /*16fc30*/  BRA `(.L_x_6038) ;  /* 0x0000003000c87947 */ /* 0x000ff40003800000 */
.L_x_6016:
        /* <DEDUP_REMOVED lines=80> */
.L_x_6083:
[----:B------:R-:W-:Y:S01]  /*170140*/  IMAD.MOV.U32 R4, RZ, RZ, 0x0 ;  /* 0x00000000ff047424 */ /* 0x000fe200078e00ff */
[----:B------:R-:W-:Y:S02]  /*170150*/  MOV R5, 0x7ff00000 ;  /* 0x7ff0000000057802 */ /* 0x000fe40000000f00 */
[----:B------:R-:W-:-:S04]  /*170160*/  LOP3.LUT P0, RZ, R3, 0x7fffffff, RZ, 0xc0, !PT ;  /* 0x7fffffff03ff7812 */ /* 0x000fc8000780c0ff */
[----:B------:R-:W-:-:S10]  /*170170*/  DFMA R4, R2, R4, +INF ;  /* 0x7ff000000204742b */ /* 0x000fd40000000004 */
[----:B------:R-:W-:Y:S02]  /*170180*/  FSEL R4, R4, RZ, P0 ;  /* 0x000000ff04047208 */ /* 0x000fe40000000000 */
[----:B------:R-:W-:-:S07]  /*170190*/  FSEL R5, R5, -QNAN , P0 ;  /* 0xfff0000005057808 */ /* 0x000fce0000000000 */
.L_x_6084:
[----:B------:R-:W-:Y:S05]  /*1701a0*/  BSYNC.RECONVERGENT B0 ;  /* 0x0000000000007941 */ /* 0x000fea0003800200 */
.L_x_6082:
        /* <DEDUP_REMOVED lines=24> */
.L_x_6086:
[----:B------:R-:W-:Y:S05]  /*170330*/  BSYNC.RECONVERGENT B0 ;  /* 0x0000000000007941 */ /* 0x000fea0003800200 */
.L_x_6085:
        /* <DEDUP_REMOVED lines=28> */
.L_x_6088:
[----:B------:R-:W-:Y:S05]  /*170500*/  BSYNC.RECONVERGENT B0 ;  /* 0x0000000000007941 */ /* 0x000fea0003800200 */
.L_x_6087:
        /* <DEDUP_REMOVED lines=24> */
.L_x_6090:
[----:B------:R-:W-:Y:S05]  /*170690*/  BSYNC.RECONVERGENT B0 ;  /* 0x0000000000007941 */ /* 0x000fea0003800200 */
.L_x_6089:
        /* <DEDUP_REMOVED lines=26> */
.L_x_6092:
[----:B------:R-:W-:Y:S05]  /*170840*/  BSYNC.RECONVERGENT B0 ;  /* 0x0000000000007941 */ /* 0x000fea0003800200 */
.L_x_6091:
        /* <DEDUP_REMOVED lines=24> */
.L_x_6094:
[----:B------:R-:W-:Y:S05]  /*1709d0*/  BSYNC.RECONVERGENT B0 ;  /* 0x0000000000007941 */ /* 0x000fea0003800200 */
.L_x_6093:
        /* <DEDUP_REMOVED lines=25> */
.L_x_6096:
[----:B------:R-:W-:Y:S05]  /*170b70*/  BSYNC.RECONVERGENT B0 ;  /* 0x0000000000007941 */ /* 0x000fea0003800200 */
.L_x_6095:
        /* <DEDUP_REMOVED lines=25> */
.L_x_6098:
[----:B------:R-:W-:Y:S05]  /*170d10*/  BSYNC.RECONVERGENT B0 ;  /* 0x0000000000007941 */ /* 0x000fea0003800200 */
.L_x_6097:
        /* <DEDUP_REMOVED lines=78> */
.L_x_6100:
[----:B------:R-:W-:Y:S01]  /*171200*/  IMAD.MOV.U32 R6, RZ, RZ, 0x0 ;  /* 0x00000000ff067424 */ /* 0x000fe200078e00ff */
[----:B------:R-:W-:Y:S01]  /*171210*/  LOP3.LUT P0, RZ, R3, 0x7fffffff, RZ, 0xc0, !PT ;  /* 0x7fffffff03ff7812 */ /* 0x000fe2000780c0ff */
[----:B------:R-:W-:-:S06]  /*171220*/  IMAD.MOV.U32 R7, RZ, RZ, 0x7ff00000 ;  /* 0x7ff00000ff077424 */ /* 0x000fcc00078e00ff */
[----:B------:R-:W-:-:S10]  /*171230*/  DFMA R6, R2, R6, +INF ;  /* 0x7ff000000206742b */ /* 0x000fd40000000006 */
[----:B------:R-:W-:Y:S02]  /*171240*/  FSEL R58, R6, RZ, P0 ;  /* 0x000000ff063a7208 */ /* 0x000fe40000000000 */
[----:B------:R-:W-:-:S07]  /*171250*/  FSEL R59, R7, -QNAN , P0 ;  /* 0xfff00000073b7808 */ /* 0x000fce0000000000 */
.L_x_6101:
[----:B------:R-:W-:Y:S05]  /*171260*/  BSYNC.RECONVERGENT B0 ;  /* 0x0000000000007941 */ /* 0x000fea0003800200 */
.L_x_6099:
        /* <DEDUP_REMOVED lines=21> */
.L_x_6103:
[----:B------:R-:W-:Y:S05]  /*1713c0*/  BSYNC.RECONVERGENT B0 ;  /* 0x0000000000007941 */ /* 0x000fea0003800200 */
.L_x_6102:
        /* <DEDUP_REMOVED lines=9> */
.L_x_6123:
        /* <DEDUP_REMOVED lines=30> */
.L_x_6107:
[----:B------:R-:W-:Y:S05]  /*171640*/  BSYNC.RECONVERGENT B1 ;  /* 0x0000000000017941 */ /* 0x000fea0003800200 */
.L_x_6106:
        /* <DEDUP_REMOVED lines=24> */
.L_x_6109:
[----:B------:R-:W-:Y:S05]  /*1717d0*/  BSYNC.RECONVERGENT B1 ;  /* 0x0000000000017941 */ /* 0x000fea0003800200 */
.L_x_6108:
        /* <DEDUP_REMOVED lines=42> */
.L_x_6112:
[----:B------:R-:W-:Y:S05]  /*171a80*/  BSYNC.RECONVERGENT B1 ;  /* 0x0000000000017941 */ /* 0x000fea0003800200 */
.L_x_6111:
        /* <DEDUP_REMOVED lines=24> */
.L_x_6114:
[----:B------:R-:W-:Y:S05]  /*171c10*/  BSYNC.RECONVERGENT B1 ;  /* 0x0000000000017941 */ /* 0x000fea0003800200 */
.L_x_6113:
        /* <DEDUP_REMOVED lines=42> */
.L_x_6116:
[----:B------:R-:W-:Y:S05]  /*171ec0*/  BSYNC.RECONVERGENT B1 ;  /* 0x0000000000017941 */ /* 0x000fea0003800200 */
.L_x_6115:
        /* <DEDUP_REMOVED lines=24> */
.L_x_6118:
[----:B------:R-:W-:Y:S05]  /*172050*/  BSYNC.RECONVERGENT B1 ;  /* 0x0000000000017941 */ /* 0x000fea0003800200 */
.L_x_6117:
        /* <DEDUP_REMOVED lines=42> */
.L_x_6120:
[----:B------:R-:W-:Y:S05]  /*172300*/  BSYNC.RECONVERGENT B1 ;  /* 0x0000000000017941 */ /* 0x000fea0003800200 */
.L_x_6119:
        /* <DEDUP_REMOVED lines=25> */
.L_x_6122:
[----:B------:R-:W-:Y:S05]  /*1724a0*/  BSYNC.RECONVERGENT B1 ;  /* 0x0000000000017941 */ /* 0x000fea0003800200 */
.L_x_6121:
        /* <DEDUP_REMOVED lines=14> */
.L_x_6105:
        /* <DEDUP_REMOVED lines=8> */
.L_x_6110:
[----:B------:R-:W-:Y:S05]  /*172610*/  BSYNC.RECONVERGENT B7 ;  /* 0x0000000000077941 */ /* 0x000fea0003800200 */
.L_x_6104:
        /* <DEDUP_REMOVED lines=79> */
.L_x_6125:
[----:B------:R-:W-:Y:S01]  /*172b10*/  MOV R4, 0x0 ;  /* 0x0000000000047802 */ /* 0x000fe20000000f00 */
[----:B------:R-:W-:Y:S01]  /*172b20*/  IMAD.MOV.U32 R5, RZ, RZ, 0x7ff00000 ;  /* 0x7ff00000ff057424 */ /* 0x000fe200078e00ff */
[----:B------:R-:W-:-:S05]  /*172b30*/  LOP3.LUT P0, RZ, R3, 0x7fffffff, RZ, 0xc0, !PT ;  /* 0x7fffffff03ff7812 */ /* 0x000fca000780c0ff */
[----:B------:R-:W-:-:S10]  /*172b40*/  DFMA R4, R2, R4, +INF ;  /* 0x7ff000000204742b */ /* 0x000fd40000000004 */
[----:B------:R-:W-:Y:S02]  /*172b50*/  FSEL R2, R4, RZ, P0 ;  /* 0x000000ff04027208 */ /* 0x000fe40000000000 */
[----:B------:R-:W-:-:S07]  /*172b60*/  FSEL R3, R5, -QNAN , P0 ;  /* 0xfff0000005037808 */ /* 0x000fce0000000000 */
.L_x_6126:
[----:B------:R-:W-:Y:S05]  /*172b70*/  BSYNC.RECONVERGENT B0 ;  /* 0x0000000000007941 */ /* 0x000fea0003800200 */
.L_x_6124:
        /* <DEDUP_REMOVED lines=60> */
.L_x_6128:
[----:B------:R-:W-:Y:S05]  /*172f40*/  BSYNC.RECONVERGENT B0 ;  /* 0x0000000000007941 */ /* 0x000fea0003800200 */
.L_x_6127:
[----:B------:R-:W-:-:S11]  /*172f50*/  DFMA R54, R2, -R54, 1 ;  /* 0x3ff000000236742b */ /* 0x000fd60000000836 */
.L_x_6038:
[----:B------:R-:W-:Y:S05]  /*172f60*/  BSYNC.RECONVERGENT B6 ;  /* 0x0000000000067941 */ /* 0x000fea0003800200 */
.L_x_6015:
[----:B------:R-:W-:Y:S01]  /*172f70*/  DSETP.NEU.AND P0, PT, R60, RZ, PT ;  /* 0x000000ff3c00722a */ /* 0x000fe20003f0d000 */
[----:B------:R-:W-:Y:S01]  /*172f80*/  BSSY.RECONVERGENT B0, `(.L_x_6129) ;  /* 0x0000020000007945 */ /* 0x000fe20003800200 */
[----:B------:R-:W-:-:S12]  /*172f90*/  DMUL R4, R54, R52 ;  /* 0x0000003436047228 */ /* 0x000fd80000000000 */
[----:B------:R-:W-:Y:S05]  /*172fa0*/  @!P0 BRA `(.L_x_6130) ;  /* 0x0000000000748947 */ /* 0x000fea0003800000 */
[----:B------:R-:W-:Y:S01]  /*172fb0*/  DADD R2, R84, -1 ;  /* 0xbff0000054027429 */ /* 0x000fe20000000000 */
[----:B------:R-:W-:Y:S01]  /*172fc0*/  BSSY.RECONVERGENT B1, `(.L_x_6131) ;  /* 0x0000008000017945 */ /* 0x000fe20003800200 */
[----:B------:R-:W-:Y:S01]  /*172fd0*/  IMAD.MOV.U32 R8, RZ, RZ, -0x74eba897 ;  /* 0x8b145769ff087424 */ /* 0x000fe200078e00ff */
[----:B------:R-:W-:Y:S02]  /*172fe0*/  MOV R9, 0x4005bf0a ;  /* 0x4005bf0a00097802 */ /* 0x000fe40000000f00 */
[----:B------:R-:W-:-:S03]  /*172ff0*/  MOV R10, 0x173040 ;  /* 0x00173040000a7802 */ /* 0x000fc60000000f00 */
[----:B------:R-:W-:-:S10]  /*173000*/  DMUL R2, R34, R2 ;  /* 0x0000000222027228 */ /* 0x000fd40000000000 */
[----:B------:R-:W-:Y:S02]  /*173010*/  IMAD.MOV.U32 R7, RZ, RZ, R2 ;  /* 0x000000ffff077224 */ /* 0x000fe400078e0002 */
[----:B------:R-:W-:-:S07]  /*173020*/  IMAD.MOV.U32 R6, RZ, RZ, R3 ;  /* 0x000000ffff067224 */ /* 0x000fce00078e0003 */
[----:B------:R-:W-:Y:S05]  /*173030*/  CALL.REL.NOINC `($_Z23cooling_function_singledddd$__internal_accurate_pow) ;  /* 0x0000036000107944 */ /* 0x000fea0003c00000 */
[----:B------:R-:W-:Y:S05]  /*173040*/  BSYNC.RECONVERGENT B1 ;  /* 0x0000000000017941 */ /* 0x000fea0003800200 */
.L_x_6131:
        /* <DEDUP_REMOVED lines=15> */
.L_x_6133:
[----:B------:R-:W-:Y:S05]  /*173140*/  BSYNC.RECONVERGENT B1 ;  /* 0x0000000000017941 */ /* 0x000fea0003800200 */
.L_x_6132:
[----:B------:R-:W-:Y:S02]  /*173150*/  FSEL R2, R32, RZ, P2 ;  /* 0x000000ff20027208 */ /* 0x000fe40001000000 */
[----:B------:R-:W-:-:S06]  /*173160*/  FSEL R3, R33, 1.875, P2 ;  /* 0x3ff0000021037808 */ /* 0x000fcc0001000000 */
[----:B------:R-:W-:-:S11]  /*173170*/  DFMA R4, R60, R2, R4 ;  /* 0x000000023c04722b */ /* 0x000fd60000000004 */
.L_x_6130:
[----:B------:R-:W-:Y:S05]  /*173180*/  BSYNC.RECONVERGENT B0 ;  /* 0x0000000000007941 */ /* 0x000fea0003800200 */
.L_x_6129:
[----:B------:R-:W-:Y:S01]  /*173190*/  IMAD.MOV.U32 R2, RZ, RZ, R46 ;  /* 0x000000ffff027224 */ /* 0x000fe200078e002e */
[----:B------:R-:W-:Y:S01]  /*1731a0*/  DFMA R110, R4, R110, R140 ;  /* 0x0000006e046e722b */ /* 0x000fe2000000008c */
[----:B------:R-:W-:Y:S01]  /*1731b0*/  IMAD.MOV.U32 R3, RZ, RZ, R47 ;  /* 0x000000ffff037224 */ /* 0x000fe200078e002f */
[----:B------:R-:W-:Y:S01]  /*1731c0*/  UMOV UR4, 0x5bc98409 ;  /* 0x5bc9840900047882 */ /* 0x000fe20000000000 */
[----:B------:R-:W-:Y:S01]  /*1731d0*/  UMOV UR5, 0x3ae9bbd2 ;  /* 0x3ae9bbd200057882 */ /* 0x000fe20000000000 */
[----:B------:R-:W-:Y:S01]  /*1731e0*/  MOV R4, R50 ;  /* 0x0000003200047202 */ /* 0x000fe20000000f00 */
[----:B------:R-:W-:Y:S01]  /*1731f0*/  IMAD.MOV.U32 R5, RZ, RZ, R51 ;  /* 0x000000ffff057224 */ /* 0x000fe200078e0033 */
[----:B------:R-:W-:Y:S01]  /*173200*/  BSSY.RECONVERGENT B0, `(.L_x_6134) ;  /* 0x000003c000007945 */ /* 0x000fe20003800200 */
[----:B------:R-:W-:Y:S01]  /*173210*/  DADD R2, R2, R2 ;  /* 0x0000000002027229 */ /* 0x000fe20000000002 */
[----:B------:R-:W-:Y:S01]  /*173220*/  IMAD.MOV.U32 R14, RZ, RZ, 0x0 ;  /* 0x00000000ff0e7424 */ /* 0x000fe200078e00ff */
[----:B------:R-:W-:Y:S01]  /*173230*/  DMUL R110, R142, R110 ;  /* 0x0000006e8e6e7228 */ /* 0x000fe20000000000 */
[----:B------:R-:W-:Y:S01]  /*173240*/  IMAD.MOV.U32 R15, RZ, RZ, 0x40240000 ;  /* 0x40240000ff0f7424 */ /* 0x000fe200078e00ff */
[----:B------:R-:W-:Y:S01]  /*173250*/  MOV R20, 0x0 ;  /* 0x0000000000147802 */ /* 0x000fe20000000f00 */
[----:B------:R-:W-:Y:S01]  /*173260*/  IMAD.MOV.U32 R21, RZ, RZ, 0x40340000 ;  /* 0x40340000ff157424 */ /* 0x000fe200078e00ff */
[----:B------:R-:W-:Y:S01]  /*173270*/  MOV R52, R108 ;  /* 0x0000006c00347202 */ /* 0x000fe20000000f00 */
[----:B------:R-:W-:Y:S01]  /*173280*/  IMAD.MOV.U32 R6, RZ, RZ, R106 ;  /* 0x000000ffff067224 */ /* 0x000fe200078e006a */
[----:B------:R-:W-:Y:S01]  /*173290*/  DMUL R2, R2, UR4 ;  /* 0x0000000402027c28 */ /* 0x000fe20008000000 */
[----:B------:R-:W-:-:S02]  /*1732a0*/  IMAD.MOV.U32 R7, RZ, RZ, R107 ;  /* 0x000000ffff077224 */ /* 0x000fc400078e006b */
[----:B------:R-:W-:-:S05]  /*1732b0*/  IMAD.MOV.U32 R53, RZ, RZ, R109 ;  /* 0x000000ffff357224 */ /* 0x000fca00078e006d */
[----:B------:R-:W-:-:S08]  /*1732c0*/  DFMA R110, R2, R4, R110 ;  /* 0x00000004026e722b */ /* 0x000fd0000000006e */
[----:B------:R-:W-:-:S08]  /*1732d0*/  DMUL R110, R110, 3 ;  /* 0x400800006e6e7828 */ /* 0x000fd00000000000 */
[----:B------:R-:W-:-:S11]  /*1732e0*/  DFMA R144, R110, 0.5, R144 ;  /* 0x3fe000006e90782b */ /* 0x000fd60000000090 */
.L_x_6137:
        /* <DEDUP_REMOVED lines=28> */
.L_x_6135:
        /* <DEDUP_REMOVED lines=16> */
.L_x_6136:
[----:B------:R-:W-:Y:S05]  /*1735b0*/  @P1 BRA `(.L_x_6137) ;  /* 0xfffffffc004c1947 */ /* 0x000fea000383ffff */
[----:B------:R-:W-:Y:S05]  /*1735c0*/  BSYNC.RECONVERGENT B0 ;  /* 0x0000000000007941 */ /* 0x000fea0003800200 */
.L_x_6134:
        /* <DEDUP_REMOVED lines=11> */
.L_x_6164:
        /* <DEDUP_REMOVED lines=23> */
.L_x_6140:
[----:B------:R-:W-:Y:S05]  /*1737f0*/  BSYNC.RECONVERGENT B1 ;  /* 0x0000000000017941 */ /* 0x000fea0003800200 */
.L_x_6139:
        /* <DEDUP_REMOVED lines=15> */
.L_x_6141:
        /* <DEDUP_REMOVED lines=32> */
.L_x_6144:
[----:B------:R-:W-:Y:S05]  /*173af0*/  BSYNC.RECONVERGENT B1 ;  /* 0x0000000000017941 */ /* 0x000fea0003800200 */
.L_x_6143:
        /* <DEDUP_REMOVED lines=15> */
.L_x_6145:
        /* <DEDUP_REMOVED lines=32> */
.L_x_6147:
[----:B------:R-:W-:Y:S05]  /*173df0*/  BSYNC.RECONVERGENT B1 ;  /* 0x0000000000017941 */ /* 0x000fea0003800200 */
.L_x_6146:
        /* <DEDUP_REMOVED lines=15> */
.L_x_6148:
        /* <DEDUP_REMOVED lines=32> */
.L_x_6150:
[----:B------:R-:W-:Y:S05]  /*1740f0*/  BSYNC.RECONVERGENT B1 ;  /* 0x0000000000017941 */ /* 0x000fea0003800200 */
.L_x_6149:
        /* <DEDUP_REMOVED lines=15> */
.L_x_6151:
        /* <DEDUP_REMOVED lines=32> */
.L_x_6153:
[----:B------:R-:W-:Y:S05]  /*1743f0*/  BSYNC.RECONVERGENT B1 ;  /* 0x0000000000017941 */ /* 0x000fea0003800200 */
.L_x_6152:
        /* <DEDUP_REMOVED lines=15> */
.L_x_6154:
        /* <DEDUP_REMOVED lines=32> */
.L_x_6156:
[----:B------:R-:W-:Y:S05]  /*1746f0*/  BSYNC.RECONVERGENT B1 ;  /* 0x0000000000017941 */ /* 0x000fea0003800200 */
.L_x_6155:
        /* <DEDUP_REMOVED lines=15> */
.L_x_6157:
        /* <DEDUP_REMOVED lines=32> */
.L_x_6159:
[----:B------:R-:W-:Y:S05]  /*1749f0*/  BSYNC.RECONVERGENT B1 ;  /* 0x0000000000017941 */ /* 0x000fea0003800200 */
.L_x_6158:
        /* <DEDUP_REMOVED lines=15> */
.L_x_6160:
        /* <DEDUP_REMOVED lines=32> */
.L_x_6162:
[----:B------:R-:W-:Y:S05]  /*174cf0*/  BSYNC.RECONVERGENT B1 ;  /* 0x0000000000017941 */ /* 0x000fea0003800200 */
.L_x_6161:
        /* <DEDUP_REMOVED lines=15> */
.L_x_6163:
        /* <DEDUP_REMOVED lines=13> */
.L_x_6142:
[----:B------:R-:W-:Y:S05]  /*174ec0*/  BSYNC.RECONVERGENT B0 ;  /* 0x0000000000007941 */ /* 0x000fea0003800200 */
.L_x_6138:
        /* <DEDUP_REMOVED lines=23> */
.L_x_6166:
[----:B------:R-:W-:Y:S05]  /*175040*/  BSYNC.RECONVERGENT B6 ;  /* 0x0000000000067941 */ /* 0x000fea0003800200 */
.L_x_6165:
        /* <DEDUP_REMOVED lines=11> */
.L_x_6169:
[----:B------:R-:W-:Y:S01]  /*175100*/  IMAD.MOV.U32 R2, RZ, RZ, R50 ;  /* 0x000000ffff027224 */ /* 0x000fe200078e0032 */
[----:B------:R-:W-:Y:S01]  /*175110*/  MOV R4, 0x1 ;  /* 0x0000000100047802 */ /* 0x000fe20000000f00 */
[----:B------:R-:W-:Y:S01]  /*175120*/  IMAD.MOV.U32 R3, RZ, RZ, R51 ;  /* 0x000000ffff037224 */ /* 0x000fe200078e0033 */
[----:B------:R-:W-:Y:S01]  /*175130*/  DADD R8, -RZ, -R32 ;  /* 0x00000000ff087229 */ /* 0x000fe20000000920 */
[----:B------:R-:W-:Y:S01]  /*175140*/  ISETP.GE.AND P3, PT, R53, RZ, PT ;  /* 0x000000ff3500720c */ /* 0x000fe20003f66270 */
[----:B------:R-:W-:Y:S01]  /*175150*/  BSSY.RECONVERGENT B0, `(.L_x_6170) ;  /* 0x0000017000007945 */ /* 0x000fe20003800200 */
[----:B------:R-:W-:Y:S02]  /*175160*/  DSETP.NEU.AND P2, PT, R52, 1, PT ;  /* 0x3ff000003400742a */ /* 0x000fe40003f4d000 */
[----:B------:R-:W-:-:S05]  /*175170*/  DMUL R2, R2, 3 ;  /* 0x4008000002027828 */ /* 0x000fca0000000000 */
[----:B------:R-:W-:-:S03]  /*175180*/  FSEL R9, R9, R33, !P3 ;  /* 0x0000002109097208 */ /* 0x000fc60005800000 */
[----:B------:R-:W-:Y:S02]  /*175190*/  DMUL R10, R126, R2 ;  /* 0x000000027e0a7228 */ /* 0x000fe40000000000 */
[----:B------:R-:W-:-:S04]  /*1751a0*/  DADD R2, R52, 3 ;  /* 0x4008000034027429 */ /* 0x000fc80000000000 */
[----:B------:R-:W0:Y:S06]  /*1751b0*/  MUFU.RCP64H R5, R11 ;  /* 0x0000000b00057308 */ /* 0x000e2c0000001800 */
[----:B------:R-:W-:Y:S02]  /*1751c0*/  LOP3.LUT R2, R3, 0x7ff00000, RZ, 0xc0, !PT ;  /* 0x7ff0000003027812 */ /* 0x000fe400078ec0ff */
[----:B------:R-:W-:Y:S02]  /*1751d0*/  FSEL R3, R8, R32, !P3 ;  /* 0x0000002008037208 */ /* 0x000fe40005800000 */
[----:B------:R-:W-:-:S02]  /*1751e0*/  ISETP.NE.AND P0, PT, R2, 0x7ff00000, PT ;  /* 0x7ff000000200780c */ /* 0x000fc40003f05270 */
[----:B------:R-:W-:Y:S02]  /*1751f0*/  FSEL R2, R3, RZ, P1 ;  /* 0x000000ff03027208 */ /* 0x000fe40000800000 */
[----:B------:R-:W-:Y:S01]  /*175200*/  FSEL R3, R53, R9, !P1 ;  /* 0x0000000935037208 */ /* 0x000fe20004800000 */
[----:B0-----:R-:W-:-:S08]  /*175210*/  DFMA R6, -R10, R4, 1 ;  /* 0x3ff000000a06742b */ /* 0x001fd00000000104 */
[----:B------:R-:W-:-:S08]  /*175220*/  DFMA R6, R6, R6, R6 ;  /* 0x000000060606722b */ /* 0x000fd00000000006 */
[----:B------:R-:W-:Y:S01]  /*175230*/  DFMA R6, R4, R6, R4 ;  /* 0x000000060406722b */ /* 0x000fe20000000004 */
[----:B------:R-:W-:Y:S10]  /*175240*/  @P0 BRA `(.L_x_6171) ;  /* 0x00000000001c0947 */ /* 0x000ff40003800000 */
[----:B------:R-:W-:-:S14]  /*175250*/  DSETP.NAN.AND P0, PT, R52, R52, PT ;  /* 0x000000343400722a */ /* 0x000fdc0003f08000 */
[----:B------:R-:W-:Y:S01]  /*175260*/  @P0 DADD R2, R52, 3 ;  /* 0x4008000034020429 */ /* 0x000fe20000000000 */
[----:B------:R-:W-:Y:S10]  /*175270*/  @P0 BRA `(.L_x_6171) ;  /* 0x0000000000100947 */ /* 0x000ff40003800000 */
[----:B------:R-:W-:-:S14]  /*175280*/  DSETP.NEU.AND P0, PT, |R52|, +INF , PT ;  /* 0x7ff000003400742a */ /* 0x000fdc0003f0d200 */
[----:B------:R-:W-:Y:S02]  /*175290*/  @!P0 IMAD.MOV.U32 R0, RZ, RZ, -0x100000 ;  /* 0xfff00000ff008424 */ /* 0x000fe400078e00ff */
[----:B------:R-:W-:-:S03]  /*1752a0*/  @!P0 IMAD.MOV.U32 R2, RZ, RZ, RZ ;  /* 0x000000ffff028224 */ /* 0x000fc600078e00ff */
[----:B------:R-:W-:-:S07]  /*1752b0*/  @!P0 SEL R3, R0, 0x7ff00000, !P3 ;  /* 0x7ff0000000038807 */ /* 0x000fce0005800000 */
.L_x_6171:
[----:B------:R-:W-:Y:S05]  /*1752c0*/  BSYNC.RECONVERGENT B0 ;  /* 0x0000000000007941 */ /* 0x000fea0003800200 */
.L_x_6170:
[----:B------:R-:W-:Y:S01]  /*1752d0*/  IMAD.MOV.U32 R4, RZ, RZ, R24 ;  /* 0x000000ffff047224 */ /* 0x000fe200078e0018 */
[----:B------:R-:W-:Y:S01]  /*1752e0*/  MOV R5, R25 ;  /* 0x0000001900057202 */ /* 0x000fe20000000f00 */
[----:B------:R-:W-:Y:S01]  /*1752f0*/  UMOV UR4, 0xac30d1b7 ;  /* 0xac30d1b700047882 */ /* 0x000fe20000000000 */
[----:B------:R-:W-:Y:S01]  /*175300*/  UMOV UR5, 0x3ccf412a ;  /* 0x3ccf412a00057882 */ /* 0x000fe20000000000 */
[----:B------:R-:W-:Y:S01]  /*175310*/  FSEL R2, R2, RZ, P2 ;  /* 0x000000ff02027208 */ /* 0x000fe20001000000 */
[----:B------:R-:W-:Y:S01]  /*175320*/  BSSY.RECONVERGENT B0, `(.L_x_6172) ;  /* 0x0000014000007945 */ /* 0x000fe20003800200 */
[----:B------:R-:W-:Y:S01]  /*175330*/  FSEL R3, R3, 1.875, P2 ;  /* 0x3ff0000003037808 */ /* 0x000fe20001000000 */
[----:B------:R-:W-:Y:S02]  /*175340*/  DMUL R8, R4, UR4 ;  /* 0x0000000404087c28 */ /* 0x000fe40008000000 */
[----:B------:R-:W-:Y:S02]  /*175350*/  DFMA R4, -R10, R6, 1 ;  /* 0x3ff000000a04742b */ /* 0x000fe40000000106 */
[----:B------:R-:W-:-:S04]  /*175360*/  DSETP.GTU.AND P1, PT, R44, 2, PT ;  /* 0x400000002c00742a */ /* 0x000fc80003f2c000 */
[----:B------:R-:W-:Y:S02]  /*175370*/  DMUL R8, R8, R2 ;  /* 0x0000000208087228 */ /* 0x000fe40000000000 */
[----:B------:R-:W-:-:S08]  /*175380*/  DFMA R4, R6, R4, R6 ;  /* 0x000000040604722b */ /* 0x000fd00000000006 */
[----:B------:R-:W-:Y:S01]  /*175390*/  DMUL R54, R8, R4 ;  /* 0x0000000408367228 */ /* 0x000fe20000000000 */
[----:B------:R-:W-:-:S07]  /*1753a0*/  FSETP.GEU.AND P2, PT, |R9|, 6.5827683646048100446e-37, PT ;  /* 0x036000000900780b */ /* 0x000fce0003f4e200 */
[----:B------:R-:W-:-:S08]  /*1753b0*/  DFMA R2, -R10, R54, R8 ;  /* 0x000000360a02722b */ /* 0x000fd00000000108 */
[----:B------:R-:W-:Y:S02]  /*1753c0*/  DFMA R54, R4, R2, R54 ;  /* 0x000000020436722b */ /* 0x000fe40000000036 */
[----:B------:R-:W-:-:S08]  /*1753d0*/  DADD R2, R44, +INF ;  /* 0x7ff000002c027429 */ /* 0x000fd00000000000 */
        /* <DEDUP_REMOVED lines=8> */
.L_x_6173:
[----:B------:R-:W-:Y:S05]  /*175460*/  BSYNC.RECONVERGENT B0 ;  /* 0x0000000000007941 */ /* 0x000fea0003800200 */
.L_x_6172:
[----:B------:R-:W-:Y:S01]  /*175470*/  BSSY.RECONVERGENT B0, `(.L_x_6174) ;  /* 0x0000007000007945 */ /* 0x000fe20003800200 */
[----:B------:R-:W-:Y:S01]  /*175480*/  MOV R8, RZ ;  /* 0x000000ff00087202 */ /* 0x000fe20000000f00 */
[----:B------:R-:W-:Y:S01]  /*175490*/  IMAD.MOV.U32 R9, RZ, RZ, 0x40240000 ;  /* 0x40240000ff097424 */ /* 0x000fe200078e00ff */
[----:B------:R-:W-:Y:S01]  /*1754a0*/  MOV R10, 0x1754e0 ;  /* 0x001754e0000a7802 */ /* 0x000fe20000000f00 */
[----:B------:R-:W-:Y:S02]  /*1754b0*/  IMAD.MOV.U32 R7, RZ, RZ, RZ ;  /* 0x000000ffff077224 */ /* 0x000fe400078e00ff */
[----:B------:R-:W-:-:S07]  /*1754c0*/  IMAD.MOV.U32 R6, RZ, RZ, -0x3fc40000 ;  /* 0xc03c0000ff067424 */ /* 0x000fce00078e00ff */
[----:B------:R-:W-:Y:S05]  /*1754d0*/  CALL.REL.NOINC `($_Z23cooling_function_singledddd$__internal_accurate_pow) ;  /* 0x0000033800e87944 */ /* 0x000fea0003c00000 */
[----:B------:R-:W-:Y:S05]  /*1754e0*/  BSYNC.RECONVERGENT B0 ;  /* 0x0000000000007941 */ /* 0x000fea0003800200 */
.L_x_6174:
[----:B------:R-:W-:Y:S01]  /*1754f0*/  UMOV UR4, 0x70a3d70a ;  /* 0x70a3d70a00047882 */ /* 0x000fe20000000000 */
[----:B------:R-:W-:Y:S01]  /*175500*/  UMOV UR5, 0x401b0a3d ;  /* 0x401b0a3d00057882 */ /* 0x000fe20000000000 */
[----:B------:R-:W-:Y:S01]  /*175510*/  BSSY.RECONVERGENT B0, `(.L_x_6175) ;  /* 0x0000093000007945 */ /* 0x000fe20003800200 */
[----:B------:R-:W-:-:S03]  /*175520*/  DMUL R4, R32, UR4 ;  /* 0x0000000420047c28 */ /* 0x000fc60008000000 */
[----:B------:R-:W-:Y:S08]  /*175530*/  @P1 BRA `(.L_x_6176) ;  /* 0x0000000400bc1947 */ /* 0x000ff00003800000 */
        /* <DEDUP_REMOVED lines=69> */
.L_x_6178:
[----:B------:R-:W-:Y:S05]  /*175990*/  BSYNC.RECONVERGENT B1 ;  /* 0x0000000000017941 */ /* 0x000fea0003800200 */
.L_x_6177:
[----:B------:R-:W-:Y:S04]  /*1759a0*/  BSSY.RECONVERGENT B1, `(.L_x_6179) ;  /* 0x0000025000017945 */ /* 0x000fe80003800200 */
[----:B------:R-:W-:Y:S05]  /*1759b0*/  @!P1 BRA `(.L_x_6180) ;  /* 0x00000000008c9947 */ /* 0x000fea0003800000 */
        /* <DEDUP_REMOVED lines=13> */
[----:B------:R-:W-:Y:S01]  /*175a90*/  IMAD.MOV.U32 R10, RZ, RZ, R2 ;  /* 0x000000ffff0a7224 */ /* 0x000fe200078e0002 */
[----:B------:R-:W-:-:S11]  /*175aa0*/  MOV R11, R3 ;  /* 0x00000003000b7202 */ /* 0x000fd60000000f00 */
[----:B------:R-:W-:Y:S02]  /*175ab0*/  @!P0 IMAD.MOV.U32 R10, RZ, RZ, R122 ;  /* 0x000000ffff0a8224 */ /* 0x000fe400078e007a */
[----:B------:R-:W-:-:S07]  /*175ac0*/  @!P0 IMAD.MOV.U32 R11, RZ, RZ, R123 ;  /* 0x000000ffff0b8224 */ /* 0x000fce00078e007b */
.L_x_6182:
[----:B------:R-:W-:Y:S05]  /*175ad0*/  BSYNC.RECONVERGENT B2 ;  /* 0x0000000000027941 */ /* 0x000fea0003800200 */
.L_x_6181:
        /* <DEDUP_REMOVED lines=14> */
.L_x_6184:
[----:B------:R-:W-:Y:S05]  /*175bc0*/  BSYNC.RECONVERGENT B2 ;  /* 0x0000000000027941 */ /* 0x000fea0003800200 */
.L_x_6183:
[----:B------:R-:W-:-:S10]  /*175bd0*/  DMUL R90, R138, R8 ;  /* 0x000000088a5a7228 */ /* 0x000fd40000000000 */
[----:B------:R-:W-:-:S07]  /*175be0*/  IMAD.MOV.U32 R92, RZ, RZ, R90 ;  /* 0x000000ffff5c7224 */ /* 0x000fce00078e005a */
.L_x_6180:
[----:B------:R-:W-:Y:S05]  /*175bf0*/  BSYNC.RECONVERGENT B1 ;  /* 0x0000000000017941 */ /* 0x000fea0003800200 */
.L_x_6179:
[----:B------:R-:W-:-:S06]  /*175c00*/  MOV R90, R92 ;  /* 0x0000005c005a7202 */ /* 0x000fcc0000000f00 */
[----:B------:R-:W-:Y:S01]  /*175c10*/  DFMA R68, -R6, R90, R68 ;  /* 0x0000005a0644722b */ /* 0x000fe20000000144 */
[----:B------:R-:W-:Y:S10]  /*175c20*/  BRA `(.L_x_6185) ;  /* 0x0000000000847947 */ /* 0x000ff40003800000 */
.L_x_6176:
        /* <DEDUP_REMOVED lines=14> */
[----:B------:R-:W-:Y:S01]  /*175d10*/  @!P0 MOV R6, R120 ;  /* 0x0000007800068202 */ /* 0x000fe20000000f00 */
[----:B------:R-:W-:-:S07]  /*175d20*/  @!P0 IMAD.MOV.U32 R7, RZ, RZ, R121 ;  /* 0x000000ffff078224 */ /* 0x000fce00078e0079 */
.L_x_6187:
[----:B------:R-:W-:Y:S05]  /*175d30*/  BSYNC.RECONVERGENT B1 ;  /* 0x0000000000017941 */ /* 0x000fea0003800200 */
.L_x_6186:
        /* <DEDUP_REMOVED lines=14> */
.L_x_6189:
[----:B------:R-:W-:Y:S05]  /*175e20*/  BSYNC.RECONVERGENT B1 ;  /* 0x0000000000017941 */ /* 0x000fea0003800200 */
.L_x_6188:
[----:B------:R-:W-:-:S11]  /*175e30*/  DMUL R68, R136, R8 ;  /* 0x0000000888447228 */ /* 0x000fd60000000000 */
.L_x_6185:
[----:B------:R-:W-:Y:S05]  /*175e40*/  BSYNC.RECONVERGENT B0 ;  /* 0x0000000000007941 */ /* 0x000fea0003800200 */
.L_x_6175:
[----:B------:R-:W-:Y:S01]  /*175e50*/  DSETP.GTU.AND P0, PT, R44, 2, PT ;  /* 0x400000002c00742a */ /* 0x000fe20003f0c000 */
[----:B------:R-:W-:-:S13]  /*175e60*/  BSSY.RECONVERGENT B0, `(.L_x_6190) ;  /* 0x000008f000007945 */ /* 0x000fda0003800200 */
[----:B------:R-:W-:Y:S05]  /*175e70*/  @P0 BRA `(.L_x_6191) ;  /* 0x0000000400b00947 */ /* 0x000fea0003800000 */
[----:B------:R-:W-:Y:S01]  /*175e80*/  ISETP.GT.U32.AND P0, PT, R28, 0x7feffffe, PT ;  /* 0x7feffffe1c00780c */ /* 0x000fe20003f04070 */
[----:B------:R-:W-:Y:S01]  /*175e90*/  BSSY.RECONVERGENT B1, `(.L_x_6192) ;  /* 0x0000041000017945 */ /* 0x000fe20003800200 */
[----:B------:R-:W-:-:S11]  /*175ea0*/  DSETP.GEU.AND P1, PT, R44, 3.75, PT ;  /* 0x400e00002c00742a */ /* 0x000fd60003f2e000 */
[----:B------:R-:W-:Y:S05]  /*175eb0*/  @P0 BRA `(.L_x_6193) ;  /* 0x0000000000f80947 */ /* 0x000fea0003800000 */
[----:B------:R-:W-:Y:S01]  /*175ec0*/  ISETP.GE.U32.AND P0, PT, R30, 0x3ff6a09f, PT ;  /* 0x3ff6a09f1e00780c */ /* 0x000fe20003f06070 */
[----:B------:R-:W-:Y:S01]  /*175ed0*/  IMAD.MOV.U32 R10, RZ, RZ, RZ ;  /* 0x000000ffff0a7224 */ /* 0x000fe200078e00ff */
[----:B------:R-:W-:Y:S01]  /*175ee0*/  MOV R20, 0x8b7a8b04 ;  /* 0x8b7a8b0400147802 */ /* 0x000fe20000000f00 */
[----:B------:R-:W-:Y:S01]  /*175ef0*/  IMAD.MOV.U32 R21, RZ, RZ, 0x3ed0ee25 ;  /* 0x3ed0ee25ff157424 */ /* 0x000fe200078e00ff */
[----:B------:R-:W-:Y:S01]  /*175f00*/  UMOV UR4, 0x3ae80f1e ;  /* 0x3ae80f1e00047882 */ /* 0x000fe20000000000 */
[----:B------:R-:W-:Y:S01]  /*175f10*/  UMOV UR5, 0x3eb1380b ;  /* 0x3eb1380b00057882 */ /* 0x000fe20000000000 */
[----:B------:R-:W-:Y:S01]  /*175f20*/  IMAD.MOV.U32 R23, RZ, RZ, 0x43300000 ;  /* 0x43300000ff177424 */ /* 0x000fe200078e00ff */
[----:B------:R-:W-:Y:S01]  /*175f30*/  UMOV UR6, 0x80000000 ;  /* 0x8000000000067882 */ /* 0x000fe20000000000 */
[----:B------:R-:W-:-:S05]  /*175f40*/  UMOV UR7, 0x43300000 ;  /* 0x4330000000077882 */ /* 0x000fca0000000000 */
[----:B------:R-:W-:Y:S02]  /*175f50*/  @P0 IMAD.MOV.U32 R30, RZ, RZ, R26 ;  /* 0x000000ffff1e0224 */ /* 0x000fe400078e001a */
[----:B------:R-:W-:-:S03]  /*175f60*/  @P0 VIADD R29, R29, 0x1 ;  /* 0x000000011d1d0836 */ /* 0x000fc60000000000 */
[-C--:B------:R-:W-:Y:S02]  /*175f70*/  LOP3.LUT R31, R31, R30.reuse, RZ, 0x3c, !PT ;  /* 0x0000001e1f1f7212 */ /* 0x080fe400078e3cff */
[----:B------:R-:W-:Y:S02]  /*175f80*/  LOP3.LUT R22, R29, 0x80000000, RZ, 0x3c, !PT ;  /* 0x800000001d167812 */ /* 0x000fe400078e3cff */
[----:B------:R-:W-:-:S04]  /*175f90*/  LOP3.LUT R30, R31, R30, RZ, 0x3c, !PT ;  /* 0x0000001e1f1e7212 */ /* 0x000fc800078e3cff */
[----:B------:R-:W-:Y:S01]  /*175fa0*/  LOP3.LUT R31, R31, R30, RZ, 0x3c, !PT ;  /* 0x0000001e1f1f7212 */ /* 0x000fe200078e3cff */
[----:B------:R-:W-:Y:S01]  /*175fb0*/  DADD R22, R22, -UR6 ;  /* 0x8000000616167e29 */ /* 0x000fe20008000000 */
[----:B------:R-:W-:Y:S01]  /*175fc0*/  UMOV UR6, 0xfefa39ef ;  /* 0xfefa39ef00067882 */ /* 0x000fe20000000000 */
[----:B------:R-:W-:-:S03]  /*175fd0*/  UMOV UR7, 0x3fe62e42 ;  /* 0x3fe62e4200077882 */ /* 0x000fc60000000000 */
[----:B------:R-:W-:-:S06]  /*175fe0*/  DADD R8, R30, 1 ;  /* 0x3ff000001e087429 */ /* 0x000fcc0000000000 */
[----:B------:R-:W0:Y:S02]  /*175ff0*/  MUFU.RCP64H R11, R9 ;  /* 0x00000009000b7308 */ /* 0x000e240000001800 */
[----:B0-----:R-:W-:-:S08]  /*176000*/  DFMA R6, -R8, R10, 1 ;  /* 0x3ff000000806742b */ /* 0x001fd0000000010a */
[----:B------:R-:W-:Y:S02]  /*176010*/  DFMA R12, R6, R6, R6 ;  /* 0x00000006060c722b */ /* 0x000fe40000000006 */
[----:B------:R-:W-:-:S06]  /*176020*/  DADD R6, R30, -1 ;  /* 0xbff000001e067429 */ /* 0x000fcc0000000000 */
        /* <DEDUP_REMOVED lines=39> */
.L_x_6193:
[----:B------:R-:W-:Y:S05]  /*1762a0*/  BSYNC.RECONVERGENT B1 ;  /* 0x0000000000017941 */ /* 0x000fea0003800200 */
.L_x_6192:
        /* <DEDUP_REMOVED lines=11> */
[----:B------:R-:W-:Y:S10]  /*176360*/  @!P0 BRA `(.L_x_6197) ;  /* 0x0000000000148947 */ /* 0x000ff40003800000 */
[----:B------:R-:W-:Y:S01]  /*176370*/  FSETP.GEU.AND P0, PT, |R45|, 4.2275390625, PT ;  /* 0x408748002d00780b */ /* 0x000fe20003f0e200 */
[----:B------:R-:W-:Y:S02]  /*176380*/  IMAD.MOV.U32 R114, RZ, RZ, R2 ;  /* 0x000000ffff727224 */ /* 0x000fe400078e0002 */
[----:B------:R-:W-:-:S10]  /*176390*/  IMAD.MOV.U32 R115, RZ, RZ, R3 ;  /* 0x000000ffff737224 */ /* 0x000fd400078e0003 */
[----:B------:R-:W-:Y:S01]  /*1763a0*/  @!P0 IMAD.MOV.U32 R114, RZ, RZ, R122 ;  /* 0x000000ffff728224 */ /* 0x000fe200078e007a */
[----:B------:R-:W-:-:S07]  /*1763b0*/  @!P0 MOV R115, R123 ;  /* 0x0000007b00738202 */ /* 0x000fce0000000f00 */
.L_x_6197:
[----:B------:R-:W-:Y:S05]  /*1763c0*/  BSYNC.RECONVERGENT B2 ;  /* 0x0000000000027941 */ /* 0x000fea0003800200 */
.L_x_6196:
[----:B------:R-:W-:Y:S01]  /*1763d0*/  IMAD.MOV.U32 R2, RZ, RZ, R114 ;  /* 0x000000ffff027224 */ /* 0x000fe200078e0072 */
[----:B------:R-:W-:Y:S01]  /*1763e0*/  FSETP.GEU.AND P1, PT, |R115|, 6.5827683646048100446e-37, PT ;  /* 0x036000007300780b */ /* 0x000fe20003f2e200 */
[----:B------:R-:W-:Y:S01]  /*1763f0*/  IMAD.MOV.U32 R3, RZ, RZ, R115 ;  /* 0x000000ffff037224 */ /* 0x000fe200078e0073 */
[----:B------:R-:W-:Y:S05]  /*176400*/  BSSY.RECONVERGENT B2, `(.L_x_6198) ;  /* 0x000000d000027945 */ /* 0x000fea0003800200 */
        /* <DEDUP_REMOVED lines=12> */
.L_x_6199:
[----:B------:R-:W-:Y:S05]  /*1764d0*/  BSYNC.RECONVERGENT B2 ;  /* 0x0000000000027941 */ /* 0x000fea0003800200 */
.L_x_6198:
[----:B------:R-:W-:-:S10]  /*1764e0*/  DMUL R92, R134, R8 ;  /* 0x00000008865c7228 */ /* 0x000fd40000000000 */
[----:B------:R-:W-:-:S07]  /*1764f0*/  IMAD.MOV.U32 R94, RZ, RZ, R92 ;  /* 0x000000ffff5e7224 */ /* 0x000fce00078e005c */
.L_x_6195:
[----:B------:R-:W-:Y:S05]  /*176500*/  BSYNC.RECONVERGENT B1 ;  /* 0x0000000000017941 */ /* 0x000fea0003800200 */
.L_x_6194:
[----:B------:R-:W-:-:S06]  /*176510*/  MOV R95, R93 ;  /* 0x0000005d005f7202 */ /* 0x000fcc0000000f00 */
[----:B------:R-:W-:Y:S01]  /*176520*/  DFMA R8, R40, R94, R38 ;  /* 0x0000005e2808722b */ /* 0x000fe20000000026 */
[----:B------:R-:W-:Y:S10]  /*176530*/  BRA `(.L_x_6200) ;  /* 0x0000000000847947 */ /* 0x000ff40003800000 */
.L_x_6191:
        /* <DEDUP_REMOVED lines=9> */
[----:B------:R-:W-:Y:S10]  /*1765d0*/  @!P0 BRA `(.L_x_6202) ;  /* 0x0000000000108947 */ /* 0x000ff40003800000 */
[----:B------:R-:W-:Y:S02]  /*1765e0*/  FSETP.GEU.AND P0, PT, |R118|, 4.2275390625, PT ;  /* 0x408748007600780b */ /* 0x000fe40003f0e200 */
[----:B------:R-:W-:-:S11]  /*1765f0*/  CS2R R112, SRZ ;  /* 0x0000000000707805 */ /* 0x000fd6000001ff00 */
[----:B------:R-:W-:Y:S02]  /*176600*/  @!P0 IMAD.MOV.U32 R112, RZ, RZ, R120 ;  /* 0x000000ffff708224 */ /* 0x000fe400078e0078 */
[----:B------:R-:W-:-:S07]  /*176610*/  @!P0 IMAD.MOV.U32 R113, RZ, RZ, R121 ;  /* 0x000000ffff718224 */ /* 0x000fce00078e0079 */
.L_x_6202:
[----:B------:R-:W-:Y:S05]  /*176620*/  BSYNC.RECONVERGENT B1 ;  /* 0x0000000000017941 */ /* 0x000fea0003800200 */
.L_x_6201:
[----:B------:R-:W-:Y:S01]  /*176630*/  MOV R2, R112 ;  /* 0x0000007000027202 */ /* 0x000fe20000000f00 */
[----:B------:R-:W-:Y:S01]  /*176640*/  IMAD.MOV.U32 R3, RZ, RZ, R113 ;  /* 0x000000ffff037224 */ /* 0x000fe200078e0071 */
[----:B------:R-:W-:Y:S01]  /*176650*/  FSETP.GEU.AND P1, PT, |R113|, 6.5827683646048100446e-37, PT ;  /* 0x036000007100780b */ /* 0x000fe20003f2e200 */
[----:B------:R-:W-:Y:S04]  /*176660*/  BSSY.RECONVERGENT B1, `(.L_x_6203) ;  /* 0x000000d000017945 */ /* 0x000fe80003800200 */
        /* <DEDUP_REMOVED lines=12> */
.L_x_6204:
[----:B------:R-:W-:Y:S05]  /*176730*/  BSYNC.RECONVERGENT B1 ;  /* 0x0000000000017941 */ /* 0x000fea0003800200 */
.L_x_6203:
[----:B------:R-:W-:-:S11]  /*176740*/  DMUL R8, R132, R8 ;  /* 0x0000000884087228 */ /* 0x000fd60000000000 */
.L_x_6200:
[----:B------:R-:W-:Y:S05]  /*176750*/  BSYNC.RECONVERGENT B0 ;  /* 0x0000000000007941 */ /* 0x000fea0003800200 */
.L_x_6190:
        /* <DEDUP_REMOVED lines=13> */
.L_x_6206:
[----:B------:R-:W-:Y:S05]  /*176830*/  BSYNC.RECONVERGENT B0 ;  /* 0x0000000000007941 */ /* 0x000fea0003800200 */
.L_x_6205:
        /* <DEDUP_REMOVED lines=14> */
.L_x_6208:
[----:B------:R-:W-:Y:S05]  /*176920*/  BSYNC.RECONVERGENT B0 ;  /* 0x0000000000007941 */ /* 0x000fea0003800200 */
.L_x_6207:
[----:B------:R-:W-:Y:S01]  /*176930*/  FSEL R2, R32, RZ, P1 ;  /* 0x000000ff20027208 */ /* 0x000fe20000800000 */
[----:B------:R-:W-:Y:S01]  /*176940*/  IMAD.MOV.U32 R8, RZ, RZ, R46 ;  /* 0x000000ffff087224 */ /* 0x000fe200078e002e */
[----:B------:R-:W-:Y:S01]  /*176950*/  FSEL R3, R33, 1.875, P1 ;  /* 0x3ff0000021037808 */ /* 0x000fe20000800000 */
[----:B------:R-:W-:Y:S01]  /*176960*/  IMAD.MOV.U32 R9, RZ, RZ, R47 ;  /* 0x000000ffff097224 */ /* 0x000fe200078e002f */
[----:B------:R-:W-:Y:S04]  /*176970*/  BSSY.RECONVERGENT B0, `(.L_x_6209) ;  /* 0x0000016000007945 */ /* 0x000fe80003800200 */
[----:B------:R-:W-:Y:S01]  /*176980*/  DMUL R10, R18, R2 ;  /* 0x00000002120a7228 */ /* 0x000fe20000000000 */
[----:B------:R-:W-:Y:S01]  /*176990*/  MOV R2, 0x1 ;  /* 0x0000000100027802 */ /* 0x000fe20000000f00 */
        /* <DEDUP_REMOVED lines=19> */
.L_x_6210:
[----:B------:R-:W-:Y:S05]  /*176ad0*/  BSYNC.RECONVERGENT B0 ;  /* 0x0000000000007941 */ /* 0x000fea0003800200 */
.L_x_6209:
        /* <DEDUP_REMOVED lines=12> */
.L_x_6212:
[----:B------:R-:W-:Y:S05]  /*176ba0*/  BSYNC.RECONVERGENT B0 ;  /* 0x0000000000007941 */ /* 0x000fea0003800200 */
.L_x_6211:
[----:B------:R-:W0:Y:S01]  /*176bb0*/  MUFU.RCP64H R5, 2.375 ;  /* 0x4003000000057908 */ /* 0x000e220000001800 */
[----:B------:R-:W-:Y:S01]  /*176bc0*/  MOV R2, 0x0 ;  /* 0x0000000000027802 */ /* 0x000fe20000000f00 */
[----:B------:R-:W-:Y:S01]  /*176bd0*/  IMAD.MOV.U32 R3, RZ, RZ, 0x40030000 ;  /* 0x40030000ff037424 */ /* 0x000fe200078e00ff */
[----:B------:R-:W-:Y:S01]  /*176be0*/  MOV R13, 0x3ffe2703 ;  /* 0x3ffe2703000d7802 */ /* 0x000fe20000000f00 */
[----:B------:R-:W-:Y:S01]  /*176bf0*/  IMAD.MOV.U32 R4, RZ, RZ, RZ ;  /* 0x000000ffff047224 */ /* 0x000fe200078e00ff */
[----:B------:R-:W-:Y:S01]  /*176c00*/  BSSY.RECONVERGENT B0, `(.L_x_6213) ;  /* 0x0000016000007945 */ /* 0x000fe20003800200 */
[----:B------:R-:W-:Y:S02]  /*176c10*/  IMAD.MOV.U32 R12, RZ, RZ, 0x5cf84b52 ;  /* 0x5cf84b52ff0c7424 */ /* 0x000fe400078e00ff */
        /* <DEDUP_REMOVED lines=20> */
.L_x_6214:
[----:B------:R-:W-:Y:S05]  /*176d60*/  BSYNC.RECONVERGENT B0 ;  /* 0x0000000000007941 */ /* 0x000fea0003800200 */
.L_x_6213:
[----:B------:R-:W-:Y:S01]  /*176d70*/  UMOV UR10, 0x307b4ae8 ;  /* 0x307b4ae8000a7882 */ /* 0x000fe20000000000 */
[----:B------:R-:W-:Y:S01]  /*176d80*/  UMOV UR11, 0x3fbd8fca ;  /* 0x3fbd8fca000b7882 */ /* 0x000fe20000000000 */
[----:B------:R-:W-:Y:S01]  /*176d90*/  DMUL R2, R4, R4 ;  /* 0x0000000404027228 */ /* 0x000fe20000000000 */
[----:B------:R-:W-:Y:S01]  /*176da0*/  MOV R10, 0x8b7a8b04 ;  /* 0x8b7a8b04000a7802 */ /* 0x000fe20000000f00 */
        /* <DEDUP_REMOVED lines=57> */
[----:B------:R-:W-:Y:S01]  /*177140*/  DMUL R28, R26, R28 ;  /* 0x0000001c1a1c7228 */ /* 0x000fe20000000000 */
[----:B------:R-:W-:Y:S01]  /*177150*/  MOV R26, 0x0 ;  /* 0x00000000001a7802 */ /* 0x000fe20000000f00 */
[----:B------:R-:W-:Y:S02]  /*177160*/  IMAD.MOV.U32 R27, RZ, RZ, 0x40180000 ;  /* 0x40180000ff1b7424 */ /* 0x000fe400078e00ff */
[----:B------:R-:W-:Y:S02]  /*177170*/  DADD R2, R10, -R2 ;  /* 0x000000000a027229 */ /* 0x000fe40000000802 */
[----:B------:R-:W-:-:S02]  /*177180*/  DADD R10, -R20, R4 ;  /* 0x00000000140a7229 */ /* 0x000fc40000000104 */
        /* <DEDUP_REMOVED lines=64> */
.L_x_6215:
        /* <DEDUP_REMOVED lines=12> */
[----:B------:R-:W-:Y:S02]  /*177650*/  MOV R6, 0x177680 ;  /* 0x0017768000067802 */ /* 0x000fe40000000f00 */
[----:B------:R-:W-:-:S07]  /*177660*/  IADD3 R7, PT, PT, R7, -0x100000, RZ ;  /* 0xfff0000007077810 */ /* 0x000fce0007ffe0ff */
[----:B------:R-:W-:Y:S05]  /*177670*/  CALL.REL.NOINC `($__internal_0_$__cuda_sm20_dblrcp_rn_slowpath_v3) ;  /* 0x0000030c00807944 */ /* 0x000fea0003c00000 */
[----:B------:R-:W-:Y:S02]  /*177680*/  IMAD.MOV.U32 R4, RZ, RZ, R8 ;  /* 0x000000ffff047224 */ /* 0x000fe400078e0008 */
[----:B------:R-:W-:-:S07]  /*177690*/  IMAD.MOV.U32 R5, RZ, RZ, R9 ;  /* 0x000000ffff057224 */ /* 0x000fce00078e0009 */
.L_x_6217:
[----:B------:R-:W-:Y:S05]  /*1776a0*/  BSYNC.RECONVERGENT B0 ;  /* 0x0000000000007941 */ /* 0x000fea0003800200 */
.L_x_6216:
        /* <DEDUP_REMOVED lines=15> */
.L_x_6219:
[----:B------:R-:W-:Y:S05]  /*1777a0*/  BSYNC.RECONVERGENT B0 ;  /* 0x0000000000007941 */ /* 0x000fea0003800200 */
.L_x_6218:
        /* <DEDUP_REMOVED lines=14> */
.L_x_6221:
[----:B------:R-:W-:Y:S05]  /*177890*/  BSYNC.RECONVERGENT B0 ;  /* 0x0000000000007941 */ /* 0x000fea0003800200 */
.L_x_6220:
        /* <DEDUP_REMOVED lines=14> */
.L_x_6223:
[----:B------:R-:W-:Y:S05]  /*177980*/  BSYNC.RECONVERGENT B7 ;  /* 0x0000000000077941 */ /* 0x000fea0003800200 */
.L_x_6222:
        /* <DEDUP_REMOVED lines=15> */
[----:B------:R-:W-:Y:S01]  /*177a80*/  MOV R12, 0x80000000 ;  /* 0x80000000000c7802 */ /* 0x000fe20000000f00 */
[----:B------:R-:W-:Y:S01]  /*177a90*/  IMAD.MOV.U32 R13, RZ, RZ, 0x43300000 ;  /* 0x43300000ff0d7424 */ /* 0x000fe200078e00ff */
        /* <DEDUP_REMOVED lines=58> */
.L_x_6261:
        /* <DEDUP_REMOVED lines=22> */
.L_x_6229:
[----:B------:R-:W-:Y:S05]  /*177fa0*/  BSYNC.RECONVERGENT B0 ;  /* 0x0000000000007941 */ /* 0x000fea0003800200 */
.L_x_6228:
        /* <DEDUP_REMOVED lines=29> */
.L_x_6232:
[----:B------:R-:W-:Y:S05]  /*178180*/  BSYNC.RECONVERGENT B0 ;  /* 0x0000000000007941 */ /* 0x000fea0003800200 */
.L_x_6231:
        /* <DEDUP_REMOVED lines=29> */
.L_x_6234:
[----:B------:R-:W-:Y:S05]  /*178360*/  BSYNC.RECONVERGENT B0 ;  /* 0x0000000000007941 */ /* 0x000fea0003800200 */
.L_x_6233:
        /* <DEDUP_REMOVED lines=29> */
.L_x_6236:
[----:B------:R-:W-:Y:S05]  /*178540*/  BSYNC.RECONVERGENT B0 ;  /* 0x0000000000007941 */ /* 0x000fea0003800200 */
.L_x_6235:
        /* <DEDUP_REMOVED lines=29> */
.L_x_6238:
[----:B------:R-:W-:Y:S05]  /*178720*/  BSYNC.RECONVERGENT B0 ;  /* 0x0000000000007941 */ /* 0x000fea0003800200 */
.L_x_6237:
        /* <DEDUP_REMOVED lines=29> */
.L_x_6240:
[----:B------:R-:W-:Y:S05]  /*178900*/  BSYNC.RECONVERGENT B0 ;  /* 0x0000000000007941 */ /* 0x000fea0003800200 */
.L_x_6239:
        /* <DEDUP_REMOVED lines=29> */
.L_x_6242:
[----:B------:R-:W-:Y:S05]  /*178ae0*/  BSYNC.RECONVERGENT B0 ;  /* 0x0000000000007941 */ /* 0x000fea0003800200 */
.L_x_6241:
        /* <DEDUP_REMOVED lines=29> */
.L_x_6244:
[----:B------:R-:W-:Y:S05]  /*178cc0*/  BSYNC.RECONVERGENT B0 ;  /* 0x0000000000007941 */ /* 0x000fea0003800200 */
.L_x_6243:
        /* <DEDUP_REMOVED lines=29> */
.L_x_6246:
[----:B------:R-:W-:Y:S05]  /*178ea0*/  BSYNC.RECONVERGENT B0 ;  /* 0x0000000000007941 */ /* 0x000fea0003800200 */
.L_x_6245:
        /* <DEDUP_REMOVED lines=29> */
.L_x_6248:
[----:B------:R-:W-:Y:S05]  /*179080*/  BSYNC.RECONVERGENT B0 ;  /* 0x0000000000007941 */ /* 0x000fea0003800200 */
.L_x_6247:
        /* <DEDUP_REMOVED lines=29> */
.L_x_6250:
[----:B------:R-:W-:Y:S05]  /*179260*/  BSYNC.RECONVERGENT B0 ;  /* 0x0000000000007941 */ /* 0x000fea0003800200 */
.L_x_6249:
        /* <DEDUP_REMOVED lines=29> */
.L_x_6252:
[----:B------:R-:W-:Y:S05]  /*179440*/  BSYNC.RECONVERGENT B0 ;  /* 0x0000000000007941 */ /* 0x000fea0003800200 */
.L_x_6251:
        /* <DEDUP_REMOVED lines=29> */
.L_x_6254:
[----:B------:R-:W-:Y:S05]  /*179620*/  BSYNC.RECONVERGENT B0 ;  /* 0x0000000000007941 */ /* 0x000fea0003800200 */
.L_x_6253:
        /* <DEDUP_REMOVED lines=29> */
.L_x_6256:
[----:B------:R-:W-:Y:S05]  /*179800*/  BSYNC.RECONVERGENT B0 ;  /* 0x0000000000007941 */ /* 0x000fea0003800200 */
.L_x_6255:
        /* <DEDUP_REMOVED lines=29> */
.L_x_6258:
[----:B------:R-:W-:Y:S05]  /*1799e0*/  BSYNC.RECONVERGENT B0 ;  /* 0x0000000000007941 */ /* 0x000fea0003800200 */
.L_x_6257:
        /* <DEDUP_REMOVED lines=29> */
.L_x_6260:
[----:B------:R-:W-:Y:S05]  /*179bc0*/  BSYNC.RECONVERGENT B0 ;  /* 0x0000000000007941 */ /* 0x000fea0003800200 */
.L_x_6259:
        /* <DEDUP_REMOVED lines=18> */
.L_x_6262:
[----:B------:R-:W-:Y:S05]  /*179cf0*/  BRA `(.L_x_6263) ;  /* 0x0000000800807947 */ /* 0x000fea0003800000 */
.L_x_6230:
        /* <DEDUP_REMOVED lines=79> */
.L_x_6265:
[----:B------:R-:W-:Y:S01]  /*17a1f0*/  IMAD.MOV.U32 R8, RZ, RZ, 0x0 ;  /* 0x00000000ff087424 */ /* 0x000fe200078e00ff */
[----:B------:R-:W-:Y:S01]  /*17a200*/  LOP3.LUT P0, RZ, R7, 0x7fffffff, RZ, 0xc0, !PT ;  /* 0x7fffffff07ff7812 */ /* 0x000fe2000780c0ff */
[----:B------:R-:W-:-:S06]  /*17a210*/  IMAD.MOV.U32 R9, RZ, RZ, 0x7ff00000 ;  /* 0x7ff00000ff097424 */ /* 0x000fcc00078e00ff */
[----:B------:R-:W-:-:S10]  /*17a220*/  DFMA R8, R6, R8, +INF ;  /* 0x7ff000000608742b */ /* 0x000fd40000000008 */
[----:B------:R-:W-:Y:S02]  /*17a230*/  FSEL R6, R8, RZ, P0 ;  /* 0x000000ff08067208 */ /* 0x000fe40000000000 */
[----:B------:R-:W-:-:S07]  /*17a240*/  FSEL R7, R9, -QNAN , P0 ;  /* 0xfff0000009077808 */ /* 0x000fce0000000000 */
.L_x_6266:
[----:B------:R-:W-:Y:S05]  /*17a250*/  BSYNC.RECONVERGENT B0 ;  /* 0x0000000000007941 */ /* 0x000fea0003800200 */
.L_x_6264:
[----:B------:R-:W-:Y:S01]  /*17a260*/  DADD R2, R26, -R2 ;  /* 0x000000001a027229 */ /* 0x000fe20000000802 */
[----:B------:R-:W-:Y:S01]  /*17a270*/  IMAD.MOV.U32 R10, RZ, RZ, 0x652b82fe ;  /* 0x652b82feff0a7424 */ /* 0x000fe200078e00ff */
[----:B------:R-:W-:Y:S01]  /*17a280*/  DFMA R6, R6, 5.5, -R16 ;  /* 0x401600000606782b */ /* 0x000fe20000000810 */
        /* <DEDUP_REMOVED lines=58> */
.L_x_6268:
[----:B------:R-:W-:Y:S05]  /*17a630*/  BSYNC.RECONVERGENT B0 ;  /* 0x0000000000007941 */ /* 0x000fea0003800200 */
.L_x_6267:
[----:B------:R-:W-:Y:S01]  /*17a640*/  DMUL R30, R30, R4 ;  /* 0x000000041e1e7228 */ /* 0x000fe20000000000 */
[----:B------:R-:W-:Y:S10]  /*17a650*/  BRA `(.L_x_6263) ;  /* 0x0000000000287947 */ /* 0x000ff40003800000 */
.L_x_6227:
        /* <DEDUP_REMOVED lines=10> */
.L_x_6263:
[----:B------:R-:W-:Y:S05]  /*17a700*/  BSYNC.RECONVERGENT B8 ;  /* 0x0000000000087941 */ /* 0x000fea0003800200 */
.L_x_6226:
[----:B------:R-:W-:Y:S01]  /*17a710*/  DADD R30, -R30, 1 ;  /* 0x3ff000001e1e7429 */ /* 0x000fe20000000100 */
[----:B------:R-:W-:Y:S10]  /*17a720*/  BRA `(.L_x_6269) ;  /* 0x0000002000307947 */ /* 0x000ff40003800000 */
.L_x_6225:
        /* <DEDUP_REMOVED lines=8> */
[----:B------:R-:W-:Y:S01]  /*17a7b0*/  UMOV UR8, 0x2d1b5154 ;  /* 0x2d1b515400087882 */ /* 0x000fe20000000000 */
[----:B------:R-:W-:Y:S01]  /*17a7c0*/  UMOV UR9, 0x3f3c71c7 ;  /* 0x3f3c71c700097882 */ /* 0x000fe20000000000 */
[----:B------:R-:W-:Y:S01]  /*17a7d0*/  IMAD.MOV.U32 R20, RZ, RZ, -0x80000000 ;  /* 0x80000000ff147424 */ /* 0x000fe200078e00ff */
[----:B------:R-:W-:Y:S01]  /*17a7e0*/  MOV R21, 0x43300000 ;  /* 0x4330000000157802 */ /* 0x000fe20000000f00 */
        /* <DEDUP_REMOVED lines=22> */
[----:B------:R-:W-:Y:S01]  /*17a950*/  DADD R2, R16, 1 ;  /* 0x3ff0000010027429 */ /* 0x000fe20000000000 */
        /* <DEDUP_REMOVED lines=46> */
.L_x_6271:
[----:B------:R-:W-:Y:S05]  /*17ac40*/  BSYNC.RECONVERGENT B0 ;  /* 0x0000000000007941 */ /* 0x000fea0003800200 */
.L_x_6270:
        /* <DEDUP_REMOVED lines=9> */
.L_x_6291:
        /* <DEDUP_REMOVED lines=30> */
.L_x_6275:
[----:B------:R-:W-:Y:S05]  /*17aec0*/  BSYNC.RECONVERGENT B1 ;  /* 0x0000000000017941 */ /* 0x000fea0003800200 */
.L_x_6274:
        /* <DEDUP_REMOVED lines=24> */
.L_x_6277:
[----:B------:R-:W-:Y:S05]  /*17b050*/  BSYNC.RECONVERGENT B1 ;  /* 0x0000000000017941 */ /* 0x000fea0003800200 */
.L_x_6276:
        /* <DEDUP_REMOVED lines=42> */
.L_x_6280:
[----:B------:R-:W-:Y:S05]  /*17b300*/  BSYNC.RECONVERGENT B1 ;  /* 0x0000000000017941 */ /* 0x000fea0003800200 */
.L_x_6279:
        /* <DEDUP_REMOVED lines=24> */
.L_x_6282:
[----:B------:R-:W-:Y:S05]  /*17b490*/  BSYNC.RECONVERGENT B1 ;  /* 0x0000000000017941 */ /* 0x000fea0003800200 */
.L_x_6281:
        /* <DEDUP_REMOVED lines=26> */
[----:B------:R-:W-:Y:S02]  /*17b640*/  DFMA R8, R10, R8, R10 ;  /* 0x000000080a08722b */ /* 0x000fe4000000000a */
[----:B------:R-:W-:Y:S02]  /*17b650*/  DFMA R32, R12, R20, R2 ;  /* 0x000000140c20722b */ /* 0x000fe40000000002 */
[----:B------:R-:W-:-:S04]  /*17b660*/  FSETP.GEU.AND P2, PT, |R21|, 6.5827683646048100446e-37, PT ;  /* 0x036000001500780b */ /* 0x000fc80003f4e200 */
[----:B------:R-:W-:Y:S02]  /*17b670*/  DMUL R4, R20, R8 ;  /* 0x0000000814047228 */ /* 0x000fe40000000000 */
[----:B------:R-:W-:-:S06]  /*17b680*/  DSETP.GEU.AND P1, PT, |R32|, UR4, PT ;  /* 0x0000000420007e2a */ /* 0x000fcc000bf2e200 */
        /* <DEDUP_REMOVED lines=11> */
.L_x_6284:
[----:B------:R-:W-:Y:S05]  /*17b740*/  BSYNC.RECONVERGENT B1 ;  /* 0x0000000000017941 */ /* 0x000fea0003800200 */
.L_x_6283:
        /* <DEDUP_REMOVED lines=24> */
.L_x_6286:
[----:B------:R-:W-:Y:S05]  /*17b8d0*/  BSYNC.RECONVERGENT B1 ;  /* 0x0000000000017941 */ /* 0x000fea0003800200 */
.L_x_6285:
        /* <DEDUP_REMOVED lines=42> */
.L_x_6288:
[----:B------:R-:W-:Y:S05]  /*17bb80*/  BSYNC.RECONVERGENT B1 ;  /* 0x0000000000017941 */ /* 0x000fea0003800200 */
.L_x_6287:
        /* <DEDUP_REMOVED lines=25> */
.L_x_6290:
[----:B------:R-:W-:Y:S05]  /*17bd20*/  BSYNC.RECONVERGENT B1 ;  /* 0x0000000000017941 */ /* 0x000fea0003800200 */
.L_x_6289:
        /* <DEDUP_REMOVED lines=14> */
.L_x_6273:
        /* <DEDUP_REMOVED lines=8> */
.L_x_6278:
[----:B------:R-:W-:Y:S05]  /*17be90*/  BSYNC.RECONVERGENT B8 ;  /* 0x0000000000087941 */ /* 0x000fea0003800200 */
.L_x_6272:
        /* <DEDUP_REMOVED lines=79> */
.L_x_6293:
[----:B------:R-:W-:Y:S01]  /*17c390*/  IMAD.MOV.U32 R4, RZ, RZ, 0x0 ;  /* 0x00000000ff047424 */ /* 0x000fe200078e00ff */
[----:B------:R-:W-:Y:S01]  /*17c3a0*/  LOP3.LUT P0, RZ, R3, 0x7fffffff, RZ, 0xc0, !PT ;  /* 0x7fffffff03ff7812 */ /* 0x000fe2000780c0ff */
[----:B------:R-:W-:-:S06]  /*17c3b0*/  IMAD.MOV.U32 R5, RZ, RZ, 0x7ff00000 ;  /* 0x7ff00000ff057424 */ /* 0x000fcc00078e00ff */
[----:B------:R-:W-:-:S10]  /*17c3c0*/  DFMA R4, R2, R4, +INF ;  /* 0x7ff000000204742b */ /* 0x000fd40000000004 */
[----:B------:R-:W-:Y:S02]  /*17c3d0*/  FSEL R2, R4, RZ, P0 ;  /* 0x000000ff04027208 */ /* 0x000fe40000000000 */
[----:B------:R-:W-:-:S07]  /*17c3e0*/  FSEL R3, R5, -QNAN , P0 ;  /* 0xfff0000005037808 */ /* 0x000fce0000000000 */
.L_x_6294:
[----:B------:R-:W-:Y:S05]  /*17c3f0*/  BSYNC.RECONVERGENT B0 ;  /* 0x0000000000007941 */ /* 0x000fea0003800200 */
.L_x_6292:
[----:B------:R-:W-:Y:S01]  /*17c400*/  DADD R6, R26, -R30 ;  /* 0x000000001a067229 */ /* 0x000fe2000000081e */
[----:B------:R-:W-:Y:S01]  /*17c410*/  MOV R8, 0x652b82fe ;  /* 0x652b82fe00087802 */ /* 0x000fe20000000f00 */
[----:B------:R-:W-:Y:S01]  /*17c420*/  DFMA R2, R2, 5.5, -R16 ;  /* 0x401600000202782b */ /* 0x000fe20000000810 */
        /* <DEDUP_REMOVED lines=58> */
.L_x_6296:
[----:B------:R-:W-:Y:S05]  /*17c7d0*/  BSYNC.RECONVERGENT B0 ;  /* 0x0000000000007941 */ /* 0x000fea0003800200 */
.L_x_6295:
[----:B------:R-:W-:-:S11]  /*17c7e0*/  DMUL R30, R30, R38 ;  /* 0x000000261e1e7228 */ /* 0x000fd60000000000 */
.L_x_6269:
[----:B------:R-:W-:Y:S05]  /*17c7f0*/  BSYNC.RECONVERGENT B7 ;  /* 0x0000000000077941 */ /* 0x000fea0003800200 */
.L_x_6224:
        /* <DEDUP_REMOVED lines=13> */
.L_x_6298:
[----:B------:R-:W-:Y:S05]  /*17c8d0*/  BSYNC.RECONVERGENT B0 ;  /* 0x0000000000007941 */ /* 0x000fea0003800200 */
.L_x_6297:
[C---:B------:R-:W-:Y:S01]  /*17c8e0*/  DADD R2, R36.reuse, 4.75 ;  /* 0x4013000024027429 */ /* 0x040fe20000000000 */
[----:B------:R-:W-:Y:S01]  /*17c8f0*/  BSSY.RECONVERGENT B0, `(.L_x_6299) ;  /* 0x000000b000007945 */ /* 0x000fe20003800200 */
[----:B------:R-:W-:-:S08]  /*17c900*/  DSETP.NEU.AND P1, PT, R36, 1, PT ;  /* 0x3ff000002400742a */ /* 0x000fd00003f2d000 */
[----:B------:R-:W-:-:S04]  /*17c910*/  LOP3.LUT R2, R3, 0x7ff00000, RZ, 0xc0, !PT ;  /* 0x7ff0000003027812 */ /* 0x000fc800078ec0ff */
[----:B------:R-:W-:-:S13]  /*17c920*/  ISETP.NE.AND P0, PT, R2, 0x7ff00000, PT ;  /* 0x7ff000000200780c */ /* 0x000fda0003f05270 */
[----:B------:R-:W-:Y:S05]  /*17c930*/  @P0 BRA `(.L_x_6300) ;  /* 0x0000000000180947 */ /* 0x000fea0003800000 */
[----:B------:R-:W-:-:S14]  /*17c940*/  DSETP.NAN.AND P0, PT, R36, R36, PT ;  /* 0x000000242400722a */ /* 0x000fdc0003f08000 */
[----:B------:R-:W-:Y:S01]  /*17c950*/  @P0 DADD R32, R36, 4.75 ;  /* 0x4013000024200429 */ /* 0x000fe20000000000 */
[----:B------:R-:W-:Y:S10]  /*17c960*/  @P0 BRA `(.L_x_6300) ;  /* 0x00000000000c0947 */ /* 0x000ff40003800000 */
[----:B------:R-:W-:-:S14]  /*17c970*/  DSETP.NEU.AND P0, PT, |R36|, +INF , PT ;  /* 0x7ff000002400742a */ /* 0x000fdc0003f0d200 */
[----:B------:R-:W-:Y:S01]  /*17c980*/  @!P0 IMAD.MOV.U32 R32, RZ, RZ, 0x0 ;  /* 0x00000000ff208424 */ /* 0x000fe200078e00ff */
[----:B------:R-:W-:-:S07]  /*17c990*/  @!P0 MOV R33, 0x7ff00000 ;  /* 0x7ff0000000218802 */ /* 0x000fce0000000f00 */
.L_x_6300:
[----:B------:R-:W-:Y:S05]  /*17c9a0*/  BSYNC.RECONVERGENT B0 ;  /* 0x0000000000007941 */ /* 0x000fea0003800200 */
.L_x_6299:
[----:B------:R-:W-:Y:S01]  /*17c9b0*/  FSEL R11, R33, 1.875, P1 ;  /* 0x3ff00000210b7808 */ /* 0x000fe20000800000 */
[----:B------:R-:W-:Y:S01]  /*17c9c0*/  IMAD.MOV.U32 R2, RZ, RZ, 0x1 ;  /* 0x00000001ff027424 */ /* 0x000fe200078e00ff */
[----:B------:R-:W-:Y:S01]  /*17c9d0*/  FSEL R10, R32, RZ, P1 ;  /* 0x000000ff200a7208 */ /* 0x000fe20000800000 */
[----:B------:R-:W-:Y:S01]  /*17c9e0*/  BSSY.RECONVERGENT B0, `(.L_x_6301) ;  /* 0x0000015000007945 */ /* 0x000fe20003800200 */
[----:B------:R-:W0:Y:S01]  /*17c9f0*/  MUFU.RCP64H R3, R11 ;  /* 0x0000000b00037308 */ /* 0x000e220000001800 */
[----:B------:R-:W-:-:S03]  /*17ca00*/  FSETP.GEU.AND P1, PT, |R97|, 6.5827683646048100446e-37, PT ;  /* 0x036000006100780b */ /* 0x000fc60003f2e200 */
[----:B0-----:R-:W-:-:S08]  /*17ca10*/  DFMA R4, -R10, R2, 1 ;  /* 0x3ff000000a04742b */ /* 0x001fd00000000102 */
[----:B------:R-:W-:-:S08]  /*17ca20*/  DFMA R4, R4, R4, R4 ;  /* 0x000000040404722b */ /* 0x000fd00000000004 */
[----:B------:R-:W-:-:S08]  /*17ca30*/  DFMA R4, R2, R4, R2 ;  /* 0x000000040204722b */ /* 0x000fd00000000002 */
[----:B------:R-:W-:-:S08]  /*17ca40*/  DFMA R2, -R10, R4, 1 ;  /* 0x3ff000000a02742b */ /* 0x000fd00000000104 */
[----:B------:R-:W-:Y:S01]  /*17ca50*/  DFMA R2, R4, R2, R4 ;  /* 0x000000020402722b */ /* 0x000fe20000000004 */
[----:B------:R-:W-:Y:S02]  /*17ca60*/  IMAD.MOV.U32 R4, RZ, RZ, R96 ;  /* 0x000000ffff047224 */ /* 0x000fe400078e0060 */
[----:B------:R-:W-:-:S06]  /*17ca70*/  IMAD.MOV.U32 R5, RZ, RZ, R97 ;  /* 0x000000ffff057224 */ /* 0x000fcc00078e0061 */
        /* <DEDUP_REMOVED lines=11> */
.L_x_6302:
[----:B------:R-:W-:Y:S05]  /*17cb30*/  BSYNC.RECONVERGENT B0 ;  /* 0x0000000000007941 */ /* 0x000fea0003800200 */
.L_x_6301:
[----:B------:R-:W0:Y:S01]  /*17cb40*/  MUFU.RCP64H R3, 2.28125 ;  /* 0x4002400000037908 */ /* 0x000e220000001800 */
[----:B------:R-:W-:Y:S01]  /*17cb50*/  IMAD.MOV.U32 R4, RZ, RZ, 0x0 ;  /* 0x00000000ff047424 */ /* 0x000fe200078e00ff */
[----:B------:R-:W-:Y:S01]  /*17cb60*/  MOV R5, 0x40024000 ;  /* 0x4002400000057802 */ /* 0x000fe20000000f00 */
[----:B------:R-:W-:Y:S01]  /*17cb70*/  IMAD.MOV.U32 R2, RZ, RZ, RZ ;  /* 0x000000ffff027224 */ /* 0x000fe200078e00ff */
[----:B------:R-:W-:Y:S01]  /*17cb80*/  MOV R6, RZ ;  /* 0x000000ff00067202 */ /* 0x000fe20000000f00 */
[----:B------:R-:W-:Y:S01]  /*17cb90*/  IMAD.MOV.U32 R10, RZ, RZ, 0x72c13e0f ;  /* 0x72c13e0fff0a7424 */ /* 0x000fe200078e00ff */
[----:B------:R-:W-:Y:S01]  /*17cba0*/  UMOV UR8, 0x2c13e0f0 ;  /* 0x2c13e0f000087882 */ /* 0x000fe20000000000 */
[----:B------:R-:W-:Y:S01]  /*17cbb0*/  IMAD.MOV.U32 R11, RZ, RZ, 0x400144d2 ;  /* 0x400144d2ff0b7424 */ /* 0x000fe200078e00ff */
[----:B------:R-:W1:Y:S01]  /*17cbc0*/  MUFU.RCP64H R7, 2.158603668212890625 ;  /* 0x400144d200077908 */ /* 0x000e620000001800 */
[----:B------:R-:W-:Y:S01]  /*17cbd0*/  UMOV UR9, 0x3fc44d27 ;  /* 0x3fc44d2700097882 */ /* 0x000fe20000000000 */
[----:B------:R-:W-:Y:S01]  /*17cbe0*/  UMOV UR4, 0x3ae80f1e ;  /* 0x3ae80f1e00047882 */ /* 0x000fe20000000000 */
[----:B------:R-:W-:Y:S01]  /*17cbf0*/  UMOV UR5, 0x3eb1380b ;  /* 0x3eb1380b00057882 */ /* 0x000fe20000000000 */
[----:B------:R-:W-:Y:S01]  /*17cc00*/  UMOV UR6, 0x0 ;  /* 0x0000000000067882 */ /* 0x000fe20000000000 */
[----:B------:R-:W-:Y:S01]  /*17cc10*/  UMOV UR7, 0x40080000 ;  /* 0x4008000000077882 */ /* 0x000fe20000000000 */
[----:B------:R-:W-:Y:S01]  /*17cc20*/  UMOV UR10, 0x0 ;  /* 0x00000000000a7882 */ /* 0x000fe20000000000 */
[----:B------:R-:W-:Y:S01]  /*17cc30*/  UMOV UR11, 0x3ff00000 ;  /* 0x3ff00000000b7882 */ /* 0x000fe20000000000 */
[----:B------:R-:W-:-:S02]  /*17cc40*/  DSETP.GEU.AND P2, PT, R16, RZ, PT ;  /* 0x000000ff1000722a */ /* 0x000fc40003f4e000 */
[----:B0-----:R-:W-:Y:S02]  /*17cc50*/  DFMA R4, R2, -R4, 1 ;  /* 0x3ff000000204742b */ /* 0x001fe40000000804 */
[----:B-1----:R-:W-:-:S06]  /*17cc60*/  DFMA R10, R6, -R10, 1 ;  /* 0x3ff00000060a742b */ /* 0x002fcc000000080a */
[----:B------:R-:W-:Y:S02]  /*17cc70*/  DFMA R4, R4, R4, R4 ;  /* 0x000000040404722b */ /* 0x000fe40000000004 */
[----:B------:R-:W-:-:S06]  /*17cc80*/  DFMA R10, R10, R10, R10 ;  /* 0x0000000a0a0a722b */ /* 0x000fcc000000000a */
[----:B------:R-:W-:Y:S02]  /*17cc90*/  DFMA R4, R2, R4, R2 ;  /* 0x000000040204722b */ /* 0x000fe40000000002 */
[----:B------:R-:W-:-:S06]  /*17cca0*/  DFMA R26, R6, R10, R6 ;  /* 0x0000000a061a722b */ /* 0x000fcc0000000006 */
[----:B------:R-:W-:Y:S01]  /*17ccb0*/  DMUL R2, R4, 0.28125 ;  /* 0x3fd2000004027828 */ /* 0x000fe20000000000 */
[----:B------:R-:W-:Y:S02]  /*17ccc0*/  IMAD.MOV.U32 R10, RZ, RZ, -0x748574fc ;  /* 0x8b7a8b04ff0a7424 */ /* 0x000fe400078e00ff */
[----:B------:R-:W-:Y:S01]  /*17ccd0*/  IMAD.MOV.U32 R11, RZ, RZ, 0x3ed0ee25 ;  /* 0x3ed0ee25ff0b7424 */ /* 0x000fe200078e00ff */
[----:B------:R-:W-:-:S04]  /*17cce0*/  DMUL R6, R26, UR8 ;  /* 0x000000081a067c28 */ /* 0x000fc80008000000 */
[----:B------:R-:W-:-:S04]  /*17ccf0*/  DFMA R2, R4, 0.28125, R2 ;  /* 0x3fd200000402782b */ /* 0x000fc80000000002 */
[----:B------:R-:W-:-:S04]  /*17cd00*/  DFMA R30, R26, UR8, R6 ;  /* 0x000000081a1e7c2b */ /* 0x000fc80008000006 */
[----:B------:R-:W-:-:S04]  /*17cd10*/  DMUL R6, R2, R2 ;  /* 0x0000000202067228 */ /* 0x000fc80000000000 */
[----:B------:R-:W-:-:S04]  /*17cd20*/  DMUL R32, R30, R30 ;  /* 0x0000001e1e207228 */ /* 0x000fc80000000000 */
[--C-:B------:R-:W-:Y:S02]  /*17cd30*/  DFMA R12, R6, UR4, R10.reuse ;  /* 0x00000004060c7c2b */ /* 0x100fe4000800000a */
[----:B------:R-:W-:Y:S02]  /*17cd40*/  DADD R20, -R30, UR8 ;  /* 0x000000081e147e29 */ /* 0x000fe40008000100 */
[----:B------:R-:W-:Y:S01]  /*17cd50*/  DFMA R10, R32, UR4, R10 ;  /* 0x00000004200a7c2b */ /* 0x000fe2000800000a */
[----:B------:R-:W-:Y:S01]  /*17cd60*/  UMOV UR4, 0x9f02676f ;  /* 0x9f02676f00047882 */ /* 0x000fe20000000000 */
[----:B------:R-:W-:Y:S02]  /*17cd70*/  UMOV UR5, 0x3ef3b266 ;  /* 0x3ef3b26600057882 */ /* 0x000fe40000000000 */
[----:B------:R-:W-:Y:S02]  /*17cd80*/  DFMA R12, R6, R12, UR4 ;  /* 0x00000004060c7e2b */ /* 0x000fe4000800000c */
[----:B------:R-:W-:-:S02]  /*17cd90*/  DADD R40, R20, R20 ;  /* 0x0000000014287229 */ /* 0x000fc40000000014 */
[----:B------:R-:W-:Y:S01]  /*17cda0*/  DFMA R14, R32, R10, UR4 ;  /* 0x00000004200e7e2b */ /* 0x000fe2000800000a */
[----:B------:R-:W-:Y:S01]  /*17cdb0*/  UMOV UR4, 0xa9ab0956 ;  /* 0xa9ab095600047882 */ /* 0x000fe20000000000 */
[----:B------:R-:W-:Y:S01]  /*17cdc0*/  UMOV UR5, 0x3f1745cb ;  /* 0x3f1745cb00057882 */ /* 0x000fe20000000000 */
[----:B------:R-:W-:Y:S01]  /*17cdd0*/  DADD R10, -R2, 0.28125 ;  /* 0x3fd20000020a7429 */ /* 0x000fe20000000100 */
[----:B------:R-:W-:Y:S01]  /*17cde0*/  IMAD.MOV.U32 R20, RZ, RZ, -0x105c611 ;  /* 0xfefa39efff147424 */ /* 0x000fe200078e00ff */
[----:B------:R-:W-:Y:S01]  /*17cdf0*/  DFMA R12, R6, R12, UR4 ;  /* 0x00000004060c7e2b */ /* 0x000fe2000800000c */
[----:B------:R-:W-:Y:S01]  /*17ce00*/  IMAD.MOV.U32 R21, RZ, RZ, 0x3fe62e42 ;  /* 0x3fe62e42ff157424 */ /* 0x000fe200078e00ff */
[----:B------:R-:W-:Y:S02]  /*17ce10*/  DFMA R40, -R30, UR8, R40 ;  /* 0x000000081e287c2b */ /* 0x000fe40008000128 */
[----:B------:R-:W-:Y:S01]  /*17ce20*/  DFMA R14, R32, R14, UR4 ;  /* 0x00000004200e7e2b */ /* 0x000fe2000800000e */
[----:B------:R-:W-:Y:S01]  /*17ce30*/  UMOV UR4, 0x2d1b5154 ;  /* 0x2d1b515400047882 */ /* 0x000fe20000000000 */
[----:B------:R-:W-:Y:S01]  /*17ce40*/  UMOV UR5, 0x3f3c71c7 ;  /* 0x3f3c71c700057882 */ /* 0x000fe20000000000 */
[----:B------:R-:W-:-:S02]  /*17ce50*/  DADD R10, R10, R10 ;  /* 0x000000000a0a7229 */ /* 0x000fc4000000000a */
[----:B------:R-:W-:Y:S02]  /*17ce60*/  DFMA R12, R6, R12, UR4 ;  /* 0x00000004060c7e2b */ /* 0x000fe4000800000c */
[----:B------:R-:W-:Y:S02]  /*17ce70*/  DMUL R40, R26, R40 ;  /* 0x000000281a287228 */ /* 0x000fe40000000000 */
[----:B------:R-:W-:Y:S01]  /*17ce80*/  DFMA R14, R32, R14, UR4 ;  /* 0x00000004200e7e2b */ /* 0x000fe2000800000e */
[----:B------:R-:W-:Y:S01]  /*17ce90*/  UMOV UR4, 0x923be72d ;  /* 0x923be72d00047882 */ /* 0x000fe20000000000 */
[----:B------:R-:W-:Y:S01]  /*17cea0*/  UMOV UR5, 0x3f624924 ;  /* 0x3f62492400057882 */ /* 0x000fe20000000000 */
[----:B------:R-:W-:Y:S01]  /*17ceb0*/  DFMA R10, -R2, 0.28125, R10 ;  /* 0x3fd20000020a782b */ /* 0x000fe2000000010a */
[----:B------:R-:W-:Y:S01]  /*17cec0*/  IMAD.MOV.U32 R26, RZ, RZ, 0x0 ;  /* 0x00000000ff1a7424 */ /* 0x000fe200078e00ff */
[----:B------:R-:W-:Y:S01]  /*17ced0*/  DFMA R12, R6, R12, UR4 ;  /* 0x00000004060c7e2b */ /* 0x000fe2000800000c */
[----:B------:R-:W-:-:S02]  /*17cee0*/  IMAD.MOV.U32 R27, RZ, RZ, 0x40150000 ;  /* 0x40150000ff1b7424 */ /* 0x000fc400078e00ff */
[----:B------:R-:W-:Y:S01]  /*17cef0*/  DFMA R14, R32, R14, UR4 ;  /* 0x00000004200e7e2b */ /* 0x000fe2000800000e */
[----:B------:R-:W-:Y:S01]  /*17cf00*/  UMOV UR4, 0x9999a3c4 ;  /* 0x9999a3c400047882 */ /* 0x000fe20000000000 */
[----:B------:R-:W-:Y:S01]  /*17cf10*/  UMOV UR5, 0x3f899999 ;  /* 0x3f89999900057882 */ /* 0x000fe20000000000 */
[----:B------:R-:W-:Y:S01]  /*17cf20*/  DMUL R10, R4, R10 ;  /* 0x0000000a040a7228 */ /* 0x000fe20000000000 */
[----:B------:R-:W-:Y:S01]  /*17cf30*/  HFMA2 R5, -RZ, RZ, 1.974609375, 0.0977783203125 ;  /* 0x3fe62e42ff057431 */ /* 0x000fe200000001ff */
[----:B------:R-:W-:Y:S01]  /*17cf40*/  DFMA R12, R6, R12, UR4 ;  /* 0x00000004060c7e2b */ /* 0x000fe2000800000c */
[----:B------:R-:W-:Y:S02]  /*17cf50*/  IMAD.MOV.U32 R4, RZ, RZ, -0x105c611 ;  /* 0xfefa39efff047424 */ /* 0x000fe400078e00ff */
[----:B------:R-:W-:Y:S01]  /*17cf60*/  DFMA R38, R32, R14, UR4 ;  /* 0x0000000420267e2b */ /* 0x000fe2000800000e */
[----:B------:R-:W-:Y:S01]  /*17cf70*/  UMOV UR4, 0x55555554 ;  /* 0x5555555400047882 */ /* 0x000fe20000000000 */
[----:B------:R-:W-:-:S02]  /*17cf80*/  UMOV UR5, 0x3fb55555 ;  /* 0x3fb5555500057882 */ /* 0x000fc40000000000 */
[----:B------:R-:W-:Y:S02]  /*17cf90*/  DFMA R14, R4, UR6, R2 ;  /* 0x00000006040e7c2b */ /* 0x000fe40008000002 */
[----:B------:R-:W-:Y:S02]  /*17cfa0*/  DFMA R12, R6, R12, UR4 ;  /* 0x00000004060c7e2b */ /* 0x000fe4000800000c */
[----:B------:R-:W-:Y:S02]  /*17cfb0*/  DFMA R42, R4, UR10, R30 ;  /* 0x0000000a042a7c2b */ /* 0x000fe4000800001e */
[----:B------:R-:W-:Y:S01]  /*17cfc0*/  DFMA R38, R32, R38, UR4 ;  /* 0x0000000420267e2b */ /* 0x000fe20008000026 */
[----:B------:R-:W-:Y:S01]  /*17cfd0*/  UMOV UR4, 0x3b39803f ;  /* 0x3b39803f00047882 */ /* 0x000fe20000000000 */
[----:B------:R-:W-:Y:S01]  /*17cfe0*/  DFMA R4, -R20, 3, R14 ;  /* 0x400800001404782b */ /* 0x000fe2000000010e */
[----:B------:R-:W-:Y:S01]  /*17cff0*/  UMOV UR5, 0x3c7abc9e ;  /* 0x3c7abc9e00057882 */ /* 0x000fe20000000000 */
[----:B------:R-:W-:-:S02]  /*17d000*/  DMUL R12, R6, R12 ;  /* 0x0000000c060c7228 */ /* 0x000fc40000000000 */
[----:B------:R-:W-:Y:S02]  /*17d010*/  DFMA R6, -R20, 1, R42 ;  /* 0x3ff000001406782b */ /* 0x000fe4000000012a */
[----:B------:R-:W-:Y:S02]  /*17d020*/  DMUL R38, R32, R38 ;  /* 0x0000002620267228 */ /* 0x000fe40000000000 */
[C---:B------:R-:W-:Y:S02]  /*17d030*/  DADD R4, -R2.reuse, R4 ;  /* 0x0000000002047229 */ /* 0x040fe40000000104 */
[----:B------:R-:W-:Y:S02]  /*17d040*/  DFMA R10, R2, R12, R10 ;  /* 0x0000000c020a722b */ /* 0x000fe4000000000a */
[C---:B------:R-:W-:Y:S01]  /*17d050*/  DADD R6, -R30.reuse, R6 ;  /* 0x000000001e067229 */ /* 0x040fe20000000106 */
[----:B------:R-:W-:Y:S01]  /*17d060*/  IMAD.MOV.U32 R2, RZ, RZ, 0x3b39803f ;  /* 0x3b39803fff027424 */ /* 0x000fe200078e00ff */
[----:B------:R-:W-:Y:S01]  /*17d070*/  DFMA R38, R30, R38, R40 ;  /* 0x000000261e26722b */ /* 0x000fe20000000028 */
[----:B------:R-:W-:-:S03]  /*17d080*/  MOV R3, 0x3c7abc9e ;  /* 0x3c7abc9e00037802 */ /* 0x000fc60000000f00 */
[----:B------:R-:W-:-:S04]  /*17d090*/  DADD R4, R10, -R4 ;  /* 0x000000000a047229 */ /* 0x000fc80000000804 */
[----:B------:R-:W-:-:S04]  /*17d0a0*/  DADD R6, R38, -R6 ;  /* 0x0000000026067229 */ /* 0x000fc80000000806 */
[----:B------:R-:W-:-:S04]  /*17d0b0*/  DFMA R4, R2, UR6, R4 ;  /* 0x0000000602047c2b */ /* 0x000fc80008000004 */
[----:B------:R-:W-:Y:S01]  /*17d0c0*/  DFMA R6, R2, UR10, R6 ;  /* 0x0000000a02067c2b */ /* 0x000fe20008000006 */
[----:B------:R-:W-:Y:S01]  /*17d0d0*/  IMAD.MOV.U32 R2, RZ, RZ, 0x652b82fe ;  /* 0x652b82feff027424 */ /* 0x000fe200078e00ff */
[----:B------:R-:W-:Y:S02]  /*17d0e0*/  MOV R3, 0x3ff71547 ;  /* 0x3ff7154700037802 */ /* 0x000fe40000000f00 */
[----:B------:R-:W-:-:S04]  /*17d0f0*/  DADD R4, R14, R4 ;  /* 0x000000000e047229 */ /* 0x000fc80000000004 */
[----:B------:R-:W-:-:S04]  /*17d100*/  DADD R6, R42, R6 ;  /* 0x000000002a067229 */ /* 0x000fc80000000006 */
[----:B------:R-:W-:-:S08]  /*17d110*/  DFMA R26, R4, -R26, 10.25 ;  /* 0x40248000041a742b */ /* 0x000fd0000000081a */
        /* <DEDUP_REMOVED lines=53> */
.L_x_6303:
[----:B------:R-:W-:Y:S01]  /*17d470*/  BSSY.RECONVERGENT B7, `(.L_x_6304) ;  /* 0x000000b000077945 */ /* 0x000fe20003800200 */
[----:B------:R-:W-:-:S03]  /*17d480*/  DMUL R30, R30, R8 ;  /* 0x000000081e1e7228 */ /* 0x000fc60000000000 */
[----:B------:R-:W-:Y:S08]  /*17d490*/  @P2 BRA `(.L_x_6305) ;  /* 0x0000000000202947 */ /* 0x000ff00003800000 */
        /* <DEDUP_REMOVED lines=8> */
.L_x_6305:
[----:B------:R-:W-:Y:S05]  /*17d520*/  BSYNC.RECONVERGENT B7 ;  /* 0x0000000000077941 */ /* 0x000fea0003800200 */
.L_x_6304:
        /* <DEDUP_REMOVED lines=37> */
[----:B------:R-:W-:Y:S01]  /*17d780*/  ULOP3.LUT UR4, UR4, 0x80000000, URZ, 0x3c, !UPT ;  /* 0x8000000004047892 */ /* 0x000fe2000f8e3cff */
[----:B------:R-:W-:Y:S01]  /*17d790*/  DFMA R2, R12, R2, UR8 ;  /* 0x000000080c027e2b */ /* 0x000fe20008000002 */
[----:B------:R-:W-:Y:S01]  /*17d7a0*/  UMOV UR8, 0x923be72d ;  /* 0x923be72d00087882 */ /* 0x000fe20000000000 */
[----:B------:R-:W-:-:S06]  /*17d7b0*/  UMOV UR9, 0x3f624924 ;  /* 0x3f62492400097882 */ /* 0x000fcc0000000000 */
[----:B------:R-:W-:Y:S02]  /*17d7c0*/  DFMA R4, R12, R2, UR8 ;  /* 0x000000080c047e2b */ /* 0x000fe40008000002 */
[----:B------:R-:W-:Y:S01]  /*17d7d0*/  DADD R2, -R14, UR4 ;  /* 0x000000040e027e29 */ /* 0x000fe20008000100 */
[----:B------:R-:W-:Y:S01]  /*17d7e0*/  UMOV UR4, 0x9999a3c4 ;  /* 0x9999a3c400047882 */ /* 0x000fe20000000000 */
[----:B------:R-:W-:Y:S01]  /*17d7f0*/  UMOV UR5, 0x3f899999 ;  /* 0x3f89999900057882 */ /* 0x000fe20000000000 */
[----:B------:R-:W-:-:S03]  /*17d800*/  DADD R14, R6, R6 ;  /* 0x00000000060e7229 */ /* 0x000fc60000000006 */
[----:B------:R-:W-:Y:S01]  /*17d810*/  DFMA R6, R12, R4, UR4 ;  /* 0x000000040c067e2b */ /* 0x000fe20008000004 */
[----:B------:R-:W-:Y:S01]  /*17d820*/  UMOV UR4, 0xfefa39ef ;  /* 0xfefa39ef00047882 */ /* 0x000fe20000000000 */
[----:B------:R-:W-:Y:S02]  /*17d830*/  UMOV UR5, 0x3fe62e42 ;  /* 0x3fe62e4200057882 */ /* 0x000fe40000000000 */
[----:B------:R-:W-:Y:S01]  /*17d840*/  DFMA R4, R2, UR4, R10 ;  /* 0x0000000402047c2b */ /* 0x000fe2000800000a */
[----:B------:R-:W-:Y:S01]  /*17d850*/  UMOV UR4, 0x55555554 ;  /* 0x5555555400047882 */ /* 0x000fe20000000000 */
[----:B------:R-:W-:Y:S01]  /*17d860*/  UMOV UR5, 0x3fb55555 ;  /* 0x3fb5555500057882 */ /* 0x000fe20000000000 */
[----:B------:R-:W-:Y:S02]  /*17d870*/  DFMA R20, -R10, UR6, R14 ;  /* 0x000000060a147c2b */ /* 0x000fe4000800010e */
[----:B------:R-:W-:Y:S01]  /*17d880*/  DFMA R14, R12, R6, UR4 ;  /* 0x000000040c0e7e2b */ /* 0x000fe20008000006 */
[----:B------:R-:W-:Y:S01]  /*17d890*/  UMOV UR4, 0xfefa39ef ;  /* 0xfefa39ef00047882 */ /* 0x000fe20000000000 */
[----:B------:R-:W-:-:S02]  /*17d8a0*/  UMOV UR5, 0x3fe62e42 ;  /* 0x3fe62e4200057882 */ /* 0x000fc40000000000 */
[----:B------:R-:W-:Y:S01]  /*17d8b0*/  DFMA R6, R2, -UR4, R4 ;  /* 0x8000000402067c2b */ /* 0x000fe20008000004 */
[----:B------:R-:W-:Y:S01]  /*17d8c0*/  UMOV UR4, 0x3b39803f ;  /* 0x3b39803f00047882 */ /* 0x000fe20000000000 */
[----:B------:R-:W-:Y:S01]  /*17d8d0*/  DMUL R20, R8, R20 ;  /* 0x0000001408147228 */ /* 0x000fe20000000000 */
[----:B------:R-:W-:Y:S01]  /*17d8e0*/  UMOV UR5, 0x3c7abc9e ;  /* 0x3c7abc9e00057882 */ /* 0x000fe20000000000 */
        /* <DEDUP_REMOVED lines=14> */
.L_x_6343:
        /* <DEDUP_REMOVED lines=22> */
.L_x_6311:
[----:B------:R-:W-:Y:S05]  /*17db30*/  BSYNC.RECONVERGENT B0 ;  /* 0x0000000000007941 */ /* 0x000fea0003800200 */
.L_x_6310:
        /* <DEDUP_REMOVED lines=29> */
.L_x_6314:
[----:B------:R-:W-:Y:S05]  /*17dd10*/  BSYNC.RECONVERGENT B0 ;  /* 0x0000000000007941 */ /* 0x000fea0003800200 */
.L_x_6313:
        /* <DEDUP_REMOVED lines=29> */
.L_x_6316:
[----:B------:R-:W-:Y:S05]  /*17def0*/  BSYNC.RECONVERGENT B0 ;  /* 0x0000000000007941 */ /* 0x000fea0003800200 */
.L_x_6315:
        /* <DEDUP_REMOVED lines=29> */
.L_x_6318:
[----:B------:R-:W-:Y:S05]  /*17e0d0*/  BSYNC.RECONVERGENT B0 ;  /* 0x0000000000007941 */ /* 0x000fea0003800200 */
.L_x_6317:
        /* <DEDUP_REMOVED lines=29> */
.L_x_6320:
[----:B------:R-:W-:Y:S05]  /*17e2b0*/  BSYNC.RECONVERGENT B0 ;  /* 0x0000000000007941 */ /* 0x000fea0003800200 */
.L_x_6319:
        /* <DEDUP_REMOVED lines=29> */
.L_x_6322:
[----:B------:R-:W-:Y:S05]  /*17e490*/  BSYNC.RECONVERGENT B0 ;  /* 0x0000000000007941 */ /* 0x000fea0003800200 */
.L_x_6321:
        /* <DEDUP_REMOVED lines=29> */
.L_x_6324:
[----:B------:R-:W-:Y:S05]  /*17e670*/  BSYNC.RECONVERGENT B0 ;  /* 0x0000000000007941 */ /* 0x000fea0003800200 */
.L_x_6323:
        /* <DEDUP_REMOVED lines=29> */
.L_x_6326:
[----:B------:R-:W-:Y:S05]  /*17e850*/  BSYNC.RECONVERGENT B0 ;  /* 0x0000000000007941 */ /* 0x000fea0003800200 */
.L_x_6325:
        /* <DEDUP_REMOVED lines=29> */
.L_x_6328:
[----:B------:R-:W-:Y:S05]  /*17ea30*/  BSYNC.RECONVERGENT B0 ;  /* 0x0000000000007941 */ /* 0x000fea0003800200 */
.L_x_6327:
        /* <DEDUP_REMOVED lines=29> */
.L_x_6330:
[----:B------:R-:W-:Y:S05]  /*17ec10*/  BSYNC.RECONVERGENT B0 ;  /* 0x0000000000007941 */ /* 0x000fea0003800200 */
.L_x_6329:
        /* <DEDUP_REMOVED lines=29> */
.L_x_6332:
[----:B------:R-:W-:Y:S05]  /*17edf0*/  BSYNC.RECONVERGENT B0 ;  /* 0x0000000000007941 */ /* 0x000fea0003800200 */
.L_x_6331:
        /* <DEDUP_REMOVED lines=29> */
.L_x_6334:
[----:B------:R-:W-:Y:S05]  /*17efd0*/  BSYNC.RECONVERGENT B0 ;  /* 0x0000000000007941 */ /* 0x000fea0003800200 */
.L_x_6333:
        /* <DEDUP_REMOVED lines=29> */
.L_x_6336:
[----:B------:R-:W-:Y:S05]  /*17f1b0*/  BSYNC.RECONVERGENT B0 ;  /* 0x0000000000007941 */ /* 0x000fea0003800200 */
.L_x_6335:
        /* <DEDUP_REMOVED lines=29> */
.L_x_6338:
[----:B------:R-:W-:Y:S05]  /*17f390*/  BSYNC.RECONVERGENT B0 ;  /* 0x0000000000007941 */ /* 0x000fea0003800200 */
.L_x_6337:
        /* <DEDUP_REMOVED lines=29> */
.L_x_6340:
[----:B------:R-:W-:Y:S05]  /*17f570*/  BSYNC.RECONVERGENT B0 ;  /* 0x0000000000007941 */ /* 0x000fea0003800200 */
.L_x_6339:
        /* <DEDUP_REMOVED lines=29> */
.L_x_6342:
[----:B------:R-:W-:Y:S05]  /*17f750*/  BSYNC.RECONVERGENT B0 ;  /* 0x0000000000007941 */ /* 0x000fea0003800200 */
.L_x_6341:
        /* <DEDUP_REMOVED lines=18> */
.L_x_6344:
[----:B------:R-:W-:Y:S05]  /*17f880*/  BRA `(.L_x_6345) ;  /* 0x0000000800807947 */ /* 0x000fea0003800000 */
.L_x_6312:
        /* <DEDUP_REMOVED lines=79> */
.L_x_6347:
[----:B------:R-:W-:Y:S01]  /*17fd80*/  MOV R8, 0x0 ;  /* 0x0000000000087802 */ /* 0x000fe20000000f00 */
[----:B------:R-:W-:Y:S01]  /*17fd90*/  IMAD.MOV.U32 R9, RZ, RZ, 0x7ff00000 ;  /* 0x7ff00000ff097424 */ /* 0x000fe200078e00ff */
[----:B------:R-:W-:-:S05]  /*17fda0*/  LOP3.LUT P0, RZ, R7, 0x7fffffff, RZ, 0xc0, !PT ;  /* 0x7fffffff07ff7812 */ /* 0x000fca000780c0ff */
[----:B------:R-:W-:-:S10]  /*17fdb0*/  DFMA R8, R6, R8, +INF ;  /* 0x7ff000000608742b */ /* 0x000fd40000000008 */
[----:B------:R-:W-:Y:S02]  /*17fdc0*/  FSEL R6, R8, RZ, P0 ;  /* 0x000000ff08067208 */ /* 0x000fe40000000000 */
[----:B------:R-:W-:-:S07]  /*17fdd0*/  FSEL R7, R9, -QNAN , P0 ;  /* 0xfff0000009077808 */ /* 0x000fce0000000000 */
.L_x_6348:
[----:B------:R-:W-:Y:S05]  /*17fde0*/  BSYNC.RECONVERGENT B0 ;  /* 0x0000000000007941 */ /* 0x000fea0003800200 */
.L_x_6346:
        /* <DEDUP_REMOVED lines=61> */
.L_x_6350:
[----:B------:R-:W-:Y:S05]  /*1801c0*/  BSYNC.RECONVERGENT B0 ;  /* 0x0000000000007941 */ /* 0x000fea0003800200 */
.L_x_6349:
[----:B------:R-:W-:Y:S01]  /*1801d0*/  DMUL R32, R32, R4 ;  /* 0x0000000420207228 */ /* 0x000fe20000000000 */
[----:B------:R-:W-:Y:S10]  /*1801e0*/  BRA `(.L_x_6345) ;  /* 0x0000000000287947 */ /* 0x000ff40003800000 */
.L_x_6309:
        /* <DEDUP_REMOVED lines=10> */
.L_x_6345:
[----:B------:R-:W-:Y:S05]  /*180290*/  BSYNC.RECONVERGENT B8 ;  /* 0x0000000000087941 */ /* 0x000fea0003800200 */
.L_x_6308:
[----:B------:R-:W-:Y:S01]  /*1802a0*/  DADD R16, -R32, 1 ;  /* 0x3ff0000020107429 */ /* 0x000fe20000000100 */
[----:B------:R-:W-:Y:S10]  /*1802b0*/  BRA `(.L_x_6351) ;  /* 0x00000020002c7947 */ /* 0x000ff40003800000 */
.L_x_6307:
        /* <DEDUP_REMOVED lines=10> */
[----:B------:R-:W-:Y:S01]  /*180360*/  DADD R10, R16, 1 ;  /* 0x3ff00000100a7429 */ /* 0x000fe20000000000 */
[----:B------:R-:W-:Y:S01]  /*180370*/  IMAD.MOV.U32 R20, RZ, RZ, -0x80000000 ;  /* 0x80000000ff147424 */ /* 0x000fe200078e00ff */
[----:B------:R-:W-:Y:S01]  /*180380*/  BSSY.RECONVERGENT B0, `(.L_x_6352) ;  /* 0x0000044000007945 */ /* 0x000fe20003800200 */
[----:B------:R-:W-:Y:S01]  /*180390*/  IMAD.MOV.U32 R21, RZ, RZ, 0x43300000 ;  /* 0x43300000ff157424 */ /* 0x000fe200078e00ff */
[----:B0-----:R-:W-:-:S04]  /*1803a0*/  DFMA R4, R2, -R4, 1 ;  /* 0x3ff000000204742b */ /* 0x001fc80000000804 */
[----:B------:R-:W-:-:S04]  /*1803b0*/  DADD R10, R10, -4.75 ;  /* 0xc01300000a0a7429 */ /* 0x000fc80000000000 */
        /* <DEDUP_REMOVED lines=21> */
[----:B------:R-:W-:Y:S01]  /*180510*/  ULEA.HI UR4, UR4, 0xfffffc01, URZ, 0xc ;  /* 0xfffffc0104047891 */ /* 0x000fe2000f8f60ff */
[----:B------:R-:W-:-:S03]  /*180520*/  DMUL R14, R4, R14 ;  /* 0x0000000e040e7228 */ /* 0x000fc60000000000 */
[----:B------:R-:W-:Y:S01]  /*180530*/  ULOP3.LUT UR4, UR4, 0x80000000, URZ, 0x3c, !UPT ;  /* 0x8000000004047892 */ /* 0x000fe2000f8e3cff */
[----:B------:R-:W-:Y:S01]  /*180540*/  DFMA R2, R8, R2, UR8 ;  /* 0x0000000808027e2b */ /* 0x000fe20008000002 */
[----:B------:R-:W-:Y:S01]  /*180550*/  UMOV UR8, 0x923be72d ;  /* 0x923be72d00087882 */ /* 0x000fe20000000000 */
[----:B------:R-:W-:-:S06]  /*180560*/  UMOV UR9, 0x3f624924 ;  /* 0x3f62492400097882 */ /* 0x000fcc0000000000 */
[----:B------:R-:W-:Y:S01]  /*180570*/  DFMA R12, R8, R2, UR8 ;  /* 0x00000008080c7e2b */ /* 0x000fe20008000002 */
[----:B------:R-:W-:Y:S01]  /*180580*/  UMOV UR8, 0x9999a3c4 ;  /* 0x9999a3c400087882 */ /* 0x000fe20000000000 */
[----:B------:R-:W-:Y:S01]  /*180590*/  UMOV UR9, 0x3f899999 ;  /* 0x3f89999900097882 */ /* 0x000fe20000000000 */
[----:B------:R-:W0:Y:S01]  /*1805a0*/  MUFU.RCP64H R3, R11 ;  /* 0x0000000b00037308 */ /* 0x000e220000001800 */
[----:B------:R-:W-:Y:S01]  /*1805b0*/  DADD R20, -R20, UR4 ;  /* 0x0000000414147e29 */ /* 0x000fe20008000100 */
[----:B------:R-:W-:Y:S01]  /*1805c0*/  UMOV UR4, 0x55555554 ;  /* 0x5555555400047882 */ /* 0x000fe20000000000 */
[----:B------:R-:W-:Y:S01]  /*1805d0*/  UMOV UR5, 0x3fb55555 ;  /* 0x3fb5555500057882 */ /* 0x000fe20000000000 */
[----:B------:R-:W-:Y:S01]  /*1805e0*/  IADD3 R2, PT, PT, R11, 0x300402, RZ ;  /* 0x003004020b027810 */ /* 0x000fe20007ffe0ff */
[----:B------:R-:W-:-:S03]  /*1805f0*/  DFMA R12, R8, R12, UR8 ;  /* 0x00000008080c7e2b */ /* 0x000fc6000800000c */
[----:B------:R-:W-:Y:S01]  /*180600*/  FSETP.GEU.AND P0, PT, |R2|, 5.8789094863358348022e-39, PT ;  /* 0x004004020200780b */ /* 0x000fe20003f0e200 */
[----:B------:R-:W-:-:S04]  /*180610*/  DFMA R38, R20, UR6, R6 ;  /* 0x0000000614267c2b */ /* 0x000fc80008000006 */
        /* <DEDUP_REMOVED lines=26> */
.L_x_6353:
[----:B------:R-:W-:Y:S05]  /*1807c0*/  BSYNC.RECONVERGENT B0 ;  /* 0x0000000000007941 */ /* 0x000fea0003800200 */
.L_x_6352:
        /* <DEDUP_REMOVED lines=9> */
.L_x_6373:
        /* <DEDUP_REMOVED lines=30> */
.L_x_6357:
[----:B------:R-:W-:Y:S05]  /*180a40*/  BSYNC.RECONVERGENT B1 ;  /* 0x0000000000017941 */ /* 0x000fea0003800200 */
.L_x_6356:
        /* <DEDUP_REMOVED lines=24> */
.L_x_6359:
[----:B------:R-:W-:Y:S05]  /*180bd0*/  BSYNC.RECONVERGENT B1 ;  /* 0x0000000000017941 */ /* 0x000fea0003800200 */
.L_x_6358:
        /* <DEDUP_REMOVED lines=42> */
.L_x_6362:
[----:B------:R-:W-:Y:S05]  /*180e80*/  BSYNC.RECONVERGENT B1 ;  /* 0x0000000000017941 */ /* 0x000fea0003800200 */
.L_x_6361:
        /* <DEDUP_REMOVED lines=24> */
.L_x_6364:
[----:B------:R-:W-:Y:S05]  /*181010*/  BSYNC.RECONVERGENT B1 ;  /* 0x0000000000017941 */ /* 0x000fea0003800200 */
.L_x_6363:
        /* <DEDUP_REMOVED lines=42> */
.L_x_6366:
[----:B------:R-:W-:Y:S05]  /*1812c0*/  BSYNC.RECONVERGENT B1 ;  /* 0x0000000000017941 */ /* 0x000fea0003800200 */
.L_x_6365:
        /* <DEDUP_REMOVED lines=24> */
.L_x_6368:
[----:B------:R-:W-:Y:S05]  /*181450*/  BSYNC.RECONVERGENT B1 ;  /* 0x0000000000017941 */ /* 0x000fea0003800200 */
.L_x_6367:
        /* <DEDUP_REMOVED lines=42> */
.L_x_6370:
[----:B------:R-:W-:Y:S05]  /*181700*/  BSYNC.RECONVERGENT B1 ;  /* 0x0000000000017941 */ /* 0x000fea0003800200 */
.L_x_6369:
        /* <DEDUP_REMOVED lines=25> */
.L_x_6372:
[----:B------:R-:W-:Y:S05]  /*1818a0*/  BSYNC.RECONVERGENT B1 ;  /* 0x0000000000017941 */ /* 0x000fea0003800200 */
.L_x_6371:
        /* <DEDUP_REMOVED lines=14> */
.L_x_6355:
        /* <DEDUP_REMOVED lines=8> */
.L_x_6360:
[----:B------:R-:W-:Y:S05]  /*181a10*/  BSYNC.RECONVERGENT B8 ;  /* 0x0000000000087941 */ /* 0x000fea0003800200 */
.L_x_6354:
        /* <DEDUP_REMOVED lines=79> */
.L_x_6375:
[----:B------:R-:W-:Y:S01]  /*181f10*/  IMAD.MOV.U32 R4, RZ, RZ, 0x0 ;  /* 0x00000000ff047424 */ /* 0x000fe200078e00ff */
[----:B------:R-:W-:Y:S01]  /*181f20*/  LOP3.LUT P0, RZ, R3, 0x7fffffff, RZ, 0xc0, !PT ;  /* 0x7fffffff03ff7812 */ /* 0x000fe2000780c0ff */
[----:B------:R-:W-:-:S06]  /*181f30*/  IMAD.MOV.U32 R5, RZ, RZ, 0x7ff00000 ;  /* 0x7ff00000ff057424 */ /* 0x000fcc00078e00ff */
[----:B------:R-:W-:-:S10]  /*181f40*/  DFMA R4, R2, R4, +INF ;  /* 0x7ff000000204742b */ /* 0x000fd40000000004 */
[----:B------:R-:W-:Y:S02]  /*181f50*/  FSEL R2, R4, RZ, P0 ;  /* 0x000000ff04027208 */ /* 0x000fe40000000000 */
[----:B------:R-:W-:-:S07]  /*181f60*/  FSEL R3, R5, -QNAN , P0 ;  /* 0xfff0000005037808 */ /* 0x000fce0000000000 */
.L_x_6376:
[----:B------:R-:W-:Y:S05]  /*181f70*/  BSYNC.RECONVERGENT B0 ;  /* 0x0000000000007941 */ /* 0x000fea0003800200 */
.L_x_6374:
        /* <DEDUP_REMOVED lines=61> */
.L_x_6378:
[----:B------:R-:W-:Y:S05]  /*182350*/  BSYNC.RECONVERGENT B0 ;  /* 0x0000000000007941 */ /* 0x000fea0003800200 */
.L_x_6377:
[----:B------:R-:W-:-:S11]  /*182360*/  DMUL R16, R16, R40 ;  /* 0x0000002810107228 */ /* 0x000fd60000000000 */
.L_x_6351:
[----:B------:R-:W-:Y:S05]  /*182370*/  BSYNC.RECONVERGENT B7 ;  /* 0x0000000000077941 */ /* 0x000fea0003800200 */
.L_x_6306:
[----:B------:R-:W-:Y:S01]  /*182380*/  DADD R8, -RZ, |R36| ;  /* 0x00000000ff087229 */ /* 0x000fe20000000524 */
[----:B------:R-:W-:Y:S01]  /*182390*/  BSSY.RECONVERGENT B0, `(.L_x_6379) ;  /* 0x0000007000007945 */ /* 0x000fe20003800200 */
[----:B------:R-:W-:Y:S01]  /*1823a0*/  DSETP.NEU.AND P1, PT, R36, RZ, PT ;  /* 0x000000ff2400722a */ /* 0x000fe20003f2d000 */
[----:B------:R-:W-:Y:S01]  /*1823b0*/  MOV R7, RZ ;  /* 0x000000ff00077202 */ /* 0x000fe20000000f00 */
[----:B------:R-:W-:Y:S01]  /*1823c0*/  DMUL R16, R30, R16 ;  /* 0x000000101e107228 */ /* 0x000fe20000000000 */
[----:B------:R-:W-:Y:S01]  /*1823d0*/  IMAD.MOV.U32 R6, RZ, RZ, 0x40100000 ;  /* 0x40100000ff067424 */ /* 0x000fe200078e00ff */
[----:B------:R-:W-:-:S10]  /*1823e0*/  MOV R10, 0x182400 ;  /* 0x00182400000a7802 */ /* 0x000fd40000000f00 */
[----:B------:R-:W-:Y:S05]  /*1823f0*/  CALL.REL.NOINC `($_Z23cooling_function_singledddd$__internal_accurate_pow) ;  /* 0x0000026c00207944 */ /* 0x000fea0003c00000 */
[----:B------:R-:W-:Y:S05]  /*182400*/  BSYNC.RECONVERGENT B0 ;  /* 0x0000000000007941 */ /* 0x000fea0003800200 */
.L_x_6379:
[C---:B------:R-:W-:Y:S01]  /*182410*/  DADD R2, R36.reuse, 4 ;  /* 0x4010000024027429 */ /* 0x040fe20000000000 */
[----:B------:R-:W-:Y:S01]  /*182420*/  BSSY.RECONVERGENT B0, `(.L_x_6380) ;  /* 0x000000c000007945 */ /* 0x000fe20003800200 */
[----:B------:R-:W-:Y:S01]  /*182430*/  DSETP.NEU.AND P2, PT, R36, 1, PT ;  /* 0x3ff000002400742a */ /* 0x000fe20003f4d000 */
[----:B------:R-:W-:-:S07]  /*182440*/  @!P1 CS2R R32, SRZ ;  /* 0x0000000000209805 */ /* 0x000fce000001ff00 */
        /* <DEDUP_REMOVED lines=9> */
.L_x_6381:
[----:B------:R-:W-:Y:S05]  /*1824e0*/  BSYNC.RECONVERGENT B0 ;  /* 0x0000000000007941 */ /* 0x000fea0003800200 */
.L_x_6380:
[----:B------:R-:W-:Y:S01]  /*1824f0*/  FSEL R11, R33, 1.875, P2 ;  /* 0x3ff00000210b7808 */ /* 0x000fe20001000000 */
[----:B------:R-:W-:Y:S01]  /*182500*/  IMAD.MOV.U32 R6, RZ, RZ, R98 ;  /* 0x000000ffff067224 */ /* 0x000fe200078e0062 */
[----:B------:R-:W-:Y:S01]  /*182510*/  FSEL R10, R32, RZ, P2 ;  /* 0x000000ff200a7208 */ /* 0x000fe20001000000 */
[----:B------:R-:W-:Y:S01]  /*182520*/  IMAD.MOV.U32 R7, RZ, RZ, R99 ;  /* 0x000000ffff077224 */ /* 0x000fe200078e0063 */
[----:B------:R-:W0:Y:S01]  /*182530*/  MUFU.RCP64H R3, R11 ;  /* 0x0000000b00037308 */ /* 0x000e220000001800 */
[----:B------:R-:W-:Y:S01]  /*182540*/  MOV R2, 0x1 ;  /* 0x0000000100027802 */ /* 0x000fe20000000f00 */
[----:B------:R-:W-:Y:S01]  /*182550*/  BSSY.RECONVERGENT B0, `(.L_x_6382) ;  /* 0x0000016000007945 */ /* 0x000fe20003800200 */
[----:B------:R-:W-:Y:S01]  /*182560*/  FSETP.GEU.AND P3, PT, |R99|, 6.5827683646048100446e-37, PT ;  /* 0x036000006300780b */ /* 0x000fe20003f6e200 */
[----:B------:R-:W-:Y:S01]  /*182570*/  DSETP.NEU.AND P2, PT, R36, RZ, PT ;  /* 0x000000ff2400722a */ /* 0x000fe20003f4d000 */
[----:B------:R-:W-:Y:S02]  /*182580*/  ISETP.GE.AND P1, PT, R37, RZ, PT ;  /* 0x000000ff2500720c */ /* 0x000fe40003f26270 */
        /* <DEDUP_REMOVED lines=18> */
.L_x_6383:
[----:B------:R-:W-:Y:S05]  /*1826b0*/  BSYNC.RECONVERGENT B0 ;  /* 0x0000000000007941 */ /* 0x000fea0003800200 */
.L_x_6382:
[----:B------:R-:W-:Y:S01]  /*1826c0*/  DADD R8, -RZ, |R36| ;  /* 0x00000000ff087229 */ /* 0x000fe20000000524 */
[----:B------:R-:W-:Y:S01]  /*1826d0*/  BSSY.RECONVERGENT B0, `(.L_x_6384) ;  /* 0x0000005000007945 */ /* 0x000fe20003800200 */
[----:B------:R-:W-:Y:S01]  /*1826e0*/  MOV R7, RZ ;  /* 0x000000ff00077202 */ /* 0x000fe20000000f00 */
[----:B------:R-:W-:Y:S01]  /*1826f0*/  IMAD.MOV.U32 R6, RZ, RZ, 0x40080000 ;  /* 0x40080000ff067424 */ /* 0x000fe200078e00ff */
[----:B------:R-:W-:-:S07]  /*182700*/  MOV R10, 0x182720 ;  /* 0x00182720000a7802 */ /* 0x000fce0000000f00 */
[----:B------:R-:W-:Y:S05]  /*182710*/  CALL.REL.NOINC `($_Z23cooling_function_singledddd$__internal_accurate_pow) ;  /* 0x0000026800587944 */ /* 0x000fea0003c00000 */
[----:B------:R-:W-:Y:S05]  /*182720*/  BSYNC.RECONVERGENT B0 ;  /* 0x0000000000007941 */ /* 0x000fea0003800200 */
.L_x_6384:
        /* <DEDUP_REMOVED lines=21> */
.L_x_6386:
[----:B------:R-:W-:Y:S05]  /*182880*/  BSYNC.RECONVERGENT B0 ;  /* 0x0000000000007941 */ /* 0x000fea0003800200 */
.L_x_6385:
        /* <DEDUP_REMOVED lines=8> */
.L_x_6387:
[----:B------:R-:W-:Y:S01]  /*182910*/  DADD R6, R36, 2 ;  /* 0x4000000024067429 */ /* 0x000fe20000000000 */
[----:B------:R-:W-:Y:S01]  /*182920*/  BSSY.RECONVERGENT B0, `(.L_x_6388) ;  /* 0x000000e000007945 */ /* 0x000fe20003800200 */
[----:B------:R-:W-:Y:S01]  /*182930*/  DSETP.NEU.AND P2, PT, R52, RZ, PT ;  /* 0x000000ff3400722a */ /* 0x000fe20003f4d000 */
[----:B------:R-:W-:Y:S02]  /*182940*/  IMAD.MOV.U32 R14, RZ, RZ, R32 ;  /* 0x000000ffff0e7224 */ /* 0x000fe400078e0020 */
[----:B------:R-:W-:Y:S01]  /*182950*/  IMAD.MOV.U32 R15, RZ, RZ, R33 ;  /* 0x000000ffff0f7224 */ /* 0x000fe200078e0021 */
[----:B------:R-:W-:-:S04]  /*182960*/  @!P1 CS2R R14, SRZ ;  /* 0x00000000000e9805 */ /* 0x000fc8000001ff00 */
        /* <DEDUP_REMOVED lines=9> */
.L_x_6389:
[----:B------:R-:W-:Y:S05]  /*182a00*/  BSYNC.RECONVERGENT B0 ;  /* 0x0000000000007941 */ /* 0x000fea0003800200 */
.L_x_6388:
        /* <DEDUP_REMOVED lines=11> */
.L_x_6391:
[----:B------:R-:W-:Y:S05]  /*182ac0*/  BSYNC.RECONVERGENT B0 ;  /* 0x0000000000007941 */ /* 0x000fea0003800200 */
.L_x_6390:
[----:B------:R-:W-:Y:S01]  /*182ad0*/  MOV R8, 0x55555555 ;  /* 0x5555555500087802 */ /* 0x000fe20000000f00 */
[----:B------:R-:W-:Y:S01]  /*182ae0*/  IMAD.MOV.U32 R9, RZ, RZ, 0x3fe55555 ;  /* 0x3fe55555ff097424 */ /* 0x000fe200078e00ff */
[----:B------:R-:W-:Y:S01]  /*182af0*/  DMUL R20, R36, -R18 ;  /* 0x8000001224147228 */ /* 0x000fe20000000000 */
[----:B------:R-:W-:Y:S01]  /*182b00*/  IMAD.MOV.U32 R26, RZ, RZ, 0x652b82fe ;  /* 0x652b82feff1a7424 */ /* 0x000fe200078e00ff */
[----:B------:R-:W-:Y:S01]  /*182b10*/  BSSY.RECONVERGENT B0, `(.L_x_6392) ;  /* 0x000000e000007945 */ /* 0x000fe20003800200 */
[----:B------:R-:W-:Y:S02]  /*182b20*/  IMAD.MOV.U32 R27, RZ, RZ, 0x3ff71547 ;  /* 0x3ff71547ff1b7424 */ /* 0x000fe400078e00ff */
[----:B------:R-:W-:-:S04]  /*182b30*/  DADD R6, R52, R8 ;  /* 0x0000000034067229 */ /* 0x000fc80000000008 */
[----:B------:R-:W-:-:S06]  /*182b40*/  DFMA R26, R20, R26, 6.75539944105574400000e+15 ;  /* 0x43380000141a742b */ /* 0x000fcc000000001a */
[----:B------:R-:W-:-:S04]  /*182b50*/  LOP3.LUT R6, R7, 0x7ff00000, RZ, 0xc0, !PT ;  /* 0x7ff0000007067812 */ /* 0x000fc800078ec0ff */
[----:B------:R-:W-:Y:S01]  /*182b60*/  ISETP.NE.AND P0, PT, R6, 0x7ff00000, PT ;  /* 0x7ff000000600780c */ /* 0x000fe20003f05270 */
[----:B------:R-:W-:-:S12]  /*182b70*/  DADD R6, R26, -6.75539944105574400000e+15 ;  /* 0xc33800001a067429 */ /* 0x000fd80000000000 */
[----:B------:R-:W-:Y:S05]  /*182b80*/  @P0 BRA `(.L_x_6393) ;  /* 0x0000000000180947 */ /* 0x000fea0003800000 */
[----:B------:R-:W-:-:S14]  /*182b90*/  DSETP.NAN.AND P0, PT, R52, R52, PT ;  /* 0x000000343400722a */ /* 0x000fdc0003f08000 */
[----:B------:R-:W-:Y:S01]  /*182ba0*/  @P0 DADD R10, R52, R8 ;  /* 0x00000000340a0229 */ /* 0x000fe20000000008 */
[----:B------:R-:W-:Y:S10]  /*182bb0*/  @P0 BRA `(.L_x_6393) ;  /* 0x00000000000c0947 */ /* 0x000ff40003800000 */
[----:B------:R-:W-:-:S14]  /*182bc0*/  DSETP.NEU.AND P0, PT, |R52|, +INF , PT ;  /* 0x7ff000003400742a */ /* 0x000fdc0003f0d200 */
[----:B------:R-:W-:Y:S01]  /*182bd0*/  @!P0 MOV R10, 0x0 ;  /* 0x00000000000a8802 */ /* 0x000fe20000000f00 */
[----:B------:R-:W-:-:S07]  /*182be0*/  @!P0 IMAD.MOV.U32 R11, RZ, RZ, 0x7ff00000 ;  /* 0x7ff00000ff0b8424 */ /* 0x000fce00078e00ff */
.L_x_6393:
[----:B------:R-:W-:Y:S05]  /*182bf0*/  BSYNC.RECONVERGENT B0 ;  /* 0x0000000000007941 */ /* 0x000fea0003800200 */
.L_x_6392:
[----:B------:R-:W-:Y:S01]  /*182c00*/  UMOV UR4, 0xfefa39ef ;  /* 0xfefa39ef00047882 */ /* 0x000fe20000000000 */
[----:B------:R-:W-:Y:S01]  /*182c10*/  UMOV UR5, 0x3fe62e42 ;  /* 0x3fe62e4200057882 */ /* 0x000fe20000000000 */
[----:B------:R-:W-:Y:S01]  /*182c20*/  DMUL R14, R14, 3 ;  /* 0x400800000e0e7828 */ /* 0x000fe20000000000 */
[----:B------:R-:W-:Y:S01]  /*182c30*/  BSSY.RECONVERGENT B0, `(.L_x_6394) ;  /* 0x0000042000007945 */ /* 0x000fe20003800200 */
[----:B------:R-:W-:Y:S01]  /*182c40*/  DFMA R8, R6, -UR4, R20 ;  /* 0x8000000406087c2b */ /* 0x000fe20008000014 */
[----:B------:R-:W-:Y:S01]  /*182c50*/  UMOV UR4, 0x3b39803f ;  /* 0x3b39803f00047882 */ /* 0x000fe20000000000 */
[----:B------:R-:W-:Y:S01]  /*182c60*/  UMOV UR5, 0x3c7abc9e ;  /* 0x3c7abc9e00057882 */ /* 0x000fe20000000000 */
[----:B------:R-:W-:Y:S02]  /*182c70*/  DSETP.NEU.AND P1, PT, R36, 1, PT ;  /* 0x3ff000002400742a */ /* 0x000fe40003f2d000 */
[----:B------:R-:W-:Y:S02]  /*182c80*/  DSETP.NEU.AND P0, PT, R52, 1, PT ;  /* 0x3ff000003400742a */ /* 0x000fe40003f0d000 */
[----:B------:R-:W-:-:S02]  /*182c90*/  DMUL R36, R36, 6 ;  /* 0x4018000024247828 */ /* 0x000fc40000000000 */
[----:B------:R-:W-:Y:S01]  /*182ca0*/  DFMA R8, R6, -UR4, R8 ;  /* 0x8000000406087c2b */ /* 0x000fe20008000008 */
[----:B------:R-:W-:Y:S01]  /*182cb0*/  UMOV UR4, 0x69ce2bdf ;  /* 0x69ce2bdf00047882 */ /* 0x000fe20000000000 */
[----:B------:R-:W-:Y:S01]  /*182cc0*/  IMAD.MOV.U32 R6, RZ, RZ, -0x35dec16 ;  /* 0xfca213eaff067424 */ /* 0x000fe200078e00ff */
[----:B------:R-:W-:Y:S01]  /*182cd0*/  UMOV UR5, 0x3e5ade15 ;  /* 0x3e5ade1500057882 */ /* 0x000fe20000000000 */
[----:B------:R-:W-:Y:S01]  /*182ce0*/  IMAD.MOV.U32 R7, RZ, RZ, 0x3e928af3 ;  /* 0x3e928af3ff077424 */ /* 0x000fe200078e00ff */
[----:B------:R-:W-:Y:S01]  /*182cf0*/  FSEL R12, R14, RZ, P1 ;  /* 0x000000ff0e0c7208 */ /* 0x000fe20000800000 */
[----:B------:R-:W-:Y:S01]  /*182d00*/  DADD R16, R28, R16 ;  /* 0x000000001c107229 */ /* 0x000fe20000000010 */
[----:B------:R-:W-:Y:S02]  /*182d10*/  FSEL R13, R15, 2.125, P1 ;  /* 0x400800000f0d7808 */ /* 0x000fe40000800000 */
[----:B------:R-:W-:Y:S01]  /*182d20*/  FSEL R14, R10, RZ, P0 ;  /* 0x000000ff0a0e7208 */ /* 0x000fe20000000000 */
[----:B------:R-:W-:Y:S01]  /*182d30*/  DFMA R6, R8, UR4, R6 ;  /* 0x0000000408067c2b */ /* 0x000fe20008000006 */
[----:B------:R-:W-:Y:S01]  /*182d40*/  UMOV UR4, 0x62401315 ;  /* 0x6240131500047882 */ /* 0x000fe20000000000 */
[----:B------:R-:W-:Y:S01]  /*182d50*/  UMOV UR5, 0x3ec71dee ;  /* 0x3ec71dee00057882 */ /* 0x000fe20000000000 */
[----:B------:R-:W-:-:S02]  /*182d60*/  FSEL R15, R11, 1.875, P0 ;  /* 0x3ff000000b0f7808 */ /* 0x000fc40000000000 */
[----:B------:R-:W-:-:S03]  /*182d70*/  FSETP.GEU.AND P0, PT, |R21|, 4.1917929649353027344, PT ;  /* 0x4086232b1500780b */ /* 0x000fc60003f0e200 */
        /* <DEDUP_REMOVED lines=20> */
[----:B------:R-:W-:Y:S01]  /*182ec0*/  DMUL R6, R12, R14 ;  /* 0x0000000e0c067228 */ /* 0x000fe20000000000 */
[----:B------:R-:W-:-:S05]  /*182ed0*/  UMOV UR5, 0x3fe00000 ;  /* 0x3fe0000000057882 */ /* 0x000fca0000000000 */
[----:B------:R-:W-:Y:S02]  /*182ee0*/  DFMA R10, R8, R10, UR4 ;  /* 0x00000004080a7e2b */ /* 0x000fe4000800000a */
[----:B------:R-:W-:-:S06]  /*182ef0*/  DFMA R4, R52, R4, R6 ;  /* 0x000000043404722b */ /* 0x000fcc0000000006 */
[----:B------:R-:W-:Y:S02]  /*182f00*/  DFMA R10, R8, R10, 1 ;  /* 0x3ff00000080a742b */ /* 0x000fe4000000000a */
[----:B------:R-:W-:-:S06]  /*182f10*/  DFMA R4, R36, R18, R4 ;  /* 0x000000122404722b */ /* 0x000fcc0000000004 */
[----:B------:R-:W-:Y:S02]  /*182f20*/  DFMA R10, R8, R10, 1 ;  /* 0x3ff00000080a742b */ /* 0x000fe4000000000a */
[----:B------:R-:W-:-:S08]  /*182f30*/  DADD R4, R4, 6 ;  /* 0x4018000004047429 */ /* 0x000fd00000000000 */
[----:B------:R-:W-:Y:S01]  /*182f40*/  DMUL R8, R4, R2 ;  /* 0x0000000204087228 */ /* 0x000fe20000000000 */
[----:B------:R-:W-:Y:S01]  /*182f50*/  LEA R3, R26, R11, 0x14 ;  /* 0x0000000b1a037211 */ /* 0x000fe200078ea0ff */
[----:B------:R-:W-:Y:S01]  /*182f60*/  IMAD.MOV.U32 R2, RZ, RZ, R10 ;  /* 0x000000ffff027224 */ /* 0x000fe200078e000a */
[----:B------:R-:W-:Y:S08]  /*182f70*/  @!P0 BRA `(.L_x_6395) ;  /* 0x0000000000348947 */ /* 0x000ff00003800000 */
[----:B------:R-:W-:Y:S01]  /*182f80*/  FSETP.GEU.AND P1, PT, |R21|, 4.2275390625, PT ;  /* 0x408748001500780b */ /* 0x000fe20003f2e200 */
[C---:B------:R-:W-:Y:S02]  /*182f90*/  DADD R2, R20.reuse, +INF ;  /* 0x7ff0000014027429 */ /* 0x040fe40000000000 */
[----:B------:R-:W-:-:S08]  /*182fa0*/  DSETP.GEU.AND P0, PT, R20, RZ, PT ;  /* 0x000000ff1400722a */ /* 0x000fd00003f0e000 */
[----:B------:R-:W-:Y:S02]  /*182fb0*/  FSEL R2, R2, RZ, P0 ;  /* 0x000000ff02027208 */ /* 0x000fe40000000000 */
[----:B------:R-:W-:Y:S02]  /*182fc0*/  @!P1 LEA.HI R0, R26, R26, RZ, 0x1 ;  /* 0x0000001a1a009211 */ /* 0x000fe400078f08ff */
[----:B------:R-:W-:Y:S02]  /*182fd0*/  @!P1 MOV R4, R10 ;  /* 0x0000000a00049202 */ /* 0x000fe40000000f00 */
[----:B------:R-:W-:Y:S02]  /*182fe0*/  @!P1 SHF.R.S32.HI R5, RZ, 0x1, R0 ;  /* 0x00000001ff059819 */ /* 0x000fe40000011400 */
[----:B------:R-:W-:-:S03]  /*182ff0*/  FSEL R3, R3, RZ, P0 ;  /* 0x000000ff03037208 */ /* 0x000fc60000000000 */
[----:B------:R-:W-:Y:S02]  /*183000*/  @!P1 IMAD.IADD R6, R26, 0x1, -R5 ;  /* 0x000000011a069824 */ /* 0x000fe400078e0a05 */
[----:B------:R-:W-:-:S03]  /*183010*/  @!P1 IMAD R5, R5, 0x100000, R11 ;  /* 0x0010000005059824 */ /* 0x000fc600078e020b */
[----:B------:R-:W-:Y:S01]  /*183020*/  @!P1 LEA R7, R6, 0x3ff00000, 0x14 ;  /* 0x3ff0000006079811 */ /* 0x000fe200078ea0ff */
[----:B------:R-:W-:-:S06]  /*183030*/  @!P1 IMAD.MOV.U32 R6, RZ, RZ, RZ ;  /* 0x000000ffff069224 */ /* 0x000fcc00078e00ff */
[----:B------:R-:W-:-:S11]  /*183040*/  @!P1 DMUL R2, R4, R6 ;  /* 0x0000000604029228 */ /* 0x000fd60000000000 */
.L_x_6395:
[----:B------:R-:W-:Y:S05]  /*183050*/  BSYNC.RECONVERGENT B0 ;  /* 0x0000000000007941 */ /* 0x000fea0003800200 */
.L_x_6394:
[----:B------:R-:W-:-:S08]  /*183060*/  DFMA R16, R8, R2, R16 ;  /* 0x000000020810722b */ /* 0x000fd00000000010 */
[----:B------:R-:W-:Y:S01]  /*183070*/  DFMA R28, R16, R22, R54 ;  /* 0x00000016101c722b */ /* 0x000fe20000000036 */
[----:B------:R-:W-:Y:S10]  /*183080*/  BRA `(.L_x_6396) ;  /* 0x000000cc00687947 */ /* 0x000ff40003800000 */
.L_x_6168:
        /* <DEDUP_REMOVED lines=8> */
.L_x_6397:
[----:B------:R-:W-:Y:S01]  /*183110*/  MOV R2, R50 ;  /* 0x0000003200027202 */ /* 0x000fe20000000f00 */
[----:B------:R-:W-:Y:S01]  /*183120*/  IMAD.MOV.U32 R3, RZ, RZ, R51 ;  /* 0x000000ffff037224 */ /* 0x000fe200078e0033 */
[C---:B------:R-:W-:Y:S01]  /*183130*/  DADD R8, R52.reuse, 3 ;  /* 0x4008000034087429 */ /* 0x040fe20000000000 */
[----:B------:R-:W-:Y:S01]  /*183140*/  ISETP.GE.AND P0, PT, R53, RZ, PT ;  /* 0x000000ff3500720c */ /* 0x000fe20003f06270 */
[----:B------:R-:W-:Y:S01]  /*183150*/  DADD R6, -RZ, -R32 ;  /* 0x00000000ff067229 */ /* 0x000fe20000000920 */
[----:B------:R-:W-:Y:S01]  /*183160*/  BSSY.RECONVERGENT B0, `(.L_x_6398) ;  /* 0x0000017000007945 */ /* 0x000fe20003800200 */
[----:B------:R-:W-:Y:S02]  /*183170*/  DSETP.NEU.AND P3, PT, R52, 1, PT ;  /* 0x3ff000003400742a */ /* 0x000fe40003f6d000 */
[----:B------:R-:W-:-:S04]  /*183180*/  DMUL R2, R2, 3 ;  /* 0x4008000002027828 */ /* 0x000fc80000000000 */
[----:B------:R-:W-:Y:S02]  /*183190*/  LOP3.LUT R8, R9, 0x7ff00000, RZ, 0xc0, !PT ;  /* 0x7ff0000009087812 */ /* 0x000fe400078ec0ff */
[----:B------:R-:W-:Y:S02]  /*1831a0*/  FSEL R32, R6, R32, !P0 ;  /* 0x0000002006207208 */ /* 0x000fe40004000000 */
[----:B------:R-:W-:Y:S01]  /*1831b0*/  DMUL R10, R126, R2 ;  /* 0x000000027e0a7228 */ /* 0x000fe20000000000 */
[----:B------:R-:W-:Y:S01]  /*1831c0*/  ISETP.NE.AND P2, PT, R8, 0x7ff00000, PT ;  /* 0x7ff000000800780c */ /* 0x000fe20003f45270 */
[----:B------:R-:W-:Y:S01]  /*1831d0*/  IMAD.MOV.U32 R2, RZ, RZ, 0x1 ;  /* 0x00000001ff027424 */ /* 0x000fe200078e00ff */
[----:B------:R-:W-:-:S03]  /*1831e0*/  FSEL R7, R7, R33, !P0 ;  /* 0x0000002107077208 */ /* 0x000fc60004000000 */
[----:B------:R-:W0:Y:S02]  /*1831f0*/  MUFU.RCP64H R3, R11 ;  /* 0x0000000b00037308 */ /* 0x000e240000001800 */
[----:B0-----:R-:W-:-:S08]  /*183200*/  DFMA R4, -R10, R2, 1 ;  /* 0x3ff000000a04742b */ /* 0x001fd00000000102 */
[----:B------:R-:W-:-:S08]  /*183210*/  DFMA R4, R4, R4, R4 ;  /* 0x000000040404722b */ /* 0x000fd00000000004 */
[----:B------:R-:W-:Y:S01]  /*183220*/  DFMA R4, R2, R4, R2 ;  /* 0x000000040204722b */ /* 0x000fe20000000002 */
[----:B------:R-:W-:Y:S02]  /*183230*/  FSEL R2, R32, RZ, P1 ;  /* 0x000000ff20027208 */ /* 0x000fe40000800000 */
[----:B------:R-:W-:Y:S01]  /*183240*/  FSEL R3, R53, R7, !P1 ;  /* 0x0000000735037208 */ /* 0x000fe20004800000 */
[----:B------:R-:W-:Y:S07]  /*183250*/  @P2 BRA `(.L_x_6399) ;  /* 0x00000000001c2947 */ /* 0x000fee0003800000 */
[----:B------:R-:W-:-:S14]  /*183260*/  DSETP.NAN.AND P1, PT, R52, R52, PT ;  /* 0x000000343400722a */ /* 0x000fdc0003f28000 */
[----:B------:R-:W-:Y:S01]  /*183270*/  @P1 DADD R2, R52, 3 ;  /* 0x4008000034021429 */ /* 0x000fe20000000000 */
[----:B------:R-:W-:Y:S10]  /*183280*/  @P1 BRA `(.L_x_6399) ;  /* 0x0000000000101947 */ /* 0x000ff40003800000 */
[----:B------:R-:W-:-:S14]  /*183290*/  DSETP.NEU.AND P1, PT, |R52|, +INF , PT ;  /* 0x7ff000003400742a */ /* 0x000fdc0003f2d200 */
[----:B------:R-:W-:Y:S01]  /*1832a0*/  @!P1 IMAD.MOV.U32 R0, RZ, RZ, -0x100000 ;  /* 0xfff00000ff009424 */ /* 0x000fe200078e00ff */
[----:B------:R-:W-:-:S04]  /*1832b0*/  @!P1 MOV R2, RZ ;  /* 0x000000ff00029202 */ /* 0x000fc80000000f00 */
[----:B------:R-:W-:-:S07]  /*1832c0*/  @!P1 SEL R3, R0, 0x7ff00000, !P0 ;  /* 0x7ff0000000039807 */ /* 0x000fce0004000000 */
.L_x_6399:
[----:B------:R-:W-:Y:S05]  /*1832d0*/  BSYNC.RECONVERGENT B0 ;  /* 0x0000000000007941 */ /* 0x000fea0003800200 */
.L_x_6398:
[----:B------:R-:W-:Y:S01]  /*1832e0*/  IMAD.MOV.U32 R6, RZ, RZ, R24 ;  /* 0x000000ffff067224 */ /* 0x000fe200078e0018 */
[----:B------:R-:W-:Y:S01]  /*1832f0*/  UMOV UR4, 0xac30d1b7 ;  /* 0xac30d1b700047882 */ /* 0x000fe20000000000 */
[----:B------:R-:W-:Y:S01]  /*183300*/  IMAD.MOV.U32 R7, RZ, RZ, R25 ;  /* 0x000000ffff077224 */ /* 0x000fe200078e0019 */
[----:B------:R-:W-:Y:S01]  /*183310*/  UMOV UR5, 0x3ccf412a ;  /* 0x3ccf412a00057882 */ /* 0x000fe20000000000 */
[----:B------:R-:W-:Y:S01]  /*183320*/  FSEL R2, R2, RZ, P3 ;  /* 0x000000ff02027208 */ /* 0x000fe20001800000 */
[----:B------:R-:W-:Y:S01]  /*183330*/  BSSY.RECONVERGENT B0, `(.L_x_6400) ;  /* 0x0000013000007945 */ /* 0x000fe20003800200 */
[----:B------:R-:W-:Y:S01]  /*183340*/  FSEL R3, R3, 1.875, P3 ;  /* 0x3ff0000003037808 */ /* 0x000fe20001800000 */
[----:B------:R-:W-:Y:S02]  /*183350*/  DSETP.NEU.AND P1, PT, R16, RZ, PT ;  /* 0x000000ff1000722a */ /* 0x000fe40003f2d000 */
        /* <DEDUP_REMOVED lines=16> */
.L_x_6401:
[----:B------:R-:W-:Y:S05]  /*183460*/  BSYNC.RECONVERGENT B0 ;  /* 0x0000000000007941 */ /* 0x000fea0003800200 */
.L_x_6400:
[----:B------:R-:W-:Y:S01]  /*183470*/  HFMA2 R7, -RZ, RZ, 0, 0 ;  /* 0x00000000ff077431 */ /* 0x000fe200000001ff */
[----:B------:R-:W-:Y:S01]  /*183480*/  BSSY.RECONVERGENT B0, `(.L_x_6402) ;  /* 0x0000006000007945 */ /* 0x000fe20003800200 */
[----:B------:R-:W-:Y:S01]  /*183490*/  IMAD.MOV.U32 R8, RZ, RZ, RZ ;  /* 0x000000ffff087224 */ /* 0x000fe200078e00ff */
[----:B------:R-:W-:Y:S01]  /*1834a0*/  MOV R10, 0x1834e0 ;  /* 0x001834e0000a7802 */ /* 0x000fe20000000f00 */
[----:B------:R-:W-:Y:S02]  /*1834b0*/  IMAD.MOV.U32 R9, RZ, RZ, 0x40240000 ;  /* 0x40240000ff097424 */ /* 0x000fe400078e00ff */
[----:B------:R-:W-:-:S07]  /*1834c0*/  IMAD.MOV.U32 R6, RZ, RZ, -0x3fc40000 ;  /* 0xc03c0000ff067424 */ /* 0x000fce00078e00ff */
[----:B------:R-:W-:Y:S05]  /*1834d0*/  CALL.REL.NOINC `($_Z23cooling_function_singledddd$__internal_accurate_pow) ;  /* 0x0000025800e87944 */ /* 0x000fea0003c00000 */
[----:B------:R-:W-:Y:S05]  /*1834e0*/  BSYNC.RECONVERGENT B0 ;  /* 0x0000000000007941 */ /* 0x000fea0003800200 */
.L_x_6402:
[----:B------:R-:W-:Y:S01]  /*1834f0*/  UMOV UR4, 0x70a3d70a ;  /* 0x70a3d70a00047882 */ /* 0x000fe20000000000 */
[----:B------:R-:W-:Y:S01]  /*183500*/  UMOV UR5, 0x401b0a3d ;  /* 0x401b0a3d00057882 */ /* 0x000fe20000000000 */
[----:B------:R-:W-:Y:S01]  /*183510*/  BSSY.RECONVERGENT B0, `(.L_x_6403) ;  /* 0x000000c000007945 */ /* 0x000fe20003800200 */
[----:B------:R-:W-:Y:S01]  /*183520*/  DMUL R2, R32, UR4 ;  /* 0x0000000420027c28 */ /* 0x000fe20008000000 */
[----:B------:R-:W-:Y:S02]  /*183530*/  @!P1 CS2R R32, SRZ ;  /* 0x0000000000209805 */ /* 0x000fe4000001ff00 */
[----:B------:R-:W-:Y:S08]  /*183540*/  @!P1 BRA `(.L_x_6404) ;  /* 0x0000000000209947 */ /* 0x000ff00003800000 */
        /* <DEDUP_REMOVED lines=8> */
.L_x_6404:
[----:B------:R-:W-:Y:S05]  /*1835d0*/  BSYNC.RECONVERGENT B0 ;  /* 0x0000000000007941 */ /* 0x000fea0003800200 */
.L_x_6403:
[----:B------:R-:W-:Y:S01]  /*1835e0*/  MOV R4, 0x55555555 ;  /* 0x5555555500047802 */ /* 0x000fe20000000f00 */
[----:B------:R-:W-:Y:S01]  /*1835f0*/  IMAD.MOV.U32 R5, RZ, RZ, 0x3fc55555 ;  /* 0x3fc55555ff057424 */ /* 0x000fe200078e00ff */
[----:B------:R-:W-:Y:S01]  /*183600*/  BSSY.RECONVERGENT B0, `(.L_x_6405) ;  /* 0x000000d000007945 */ /* 0x000fe20003800200 */
[----:B------:R-:W-:Y:S02]  /*183610*/  DSETP.NEU.AND P1, PT, R16, 1, PT ;  /* 0x3ff000001000742a */ /* 0x000fe40003f2d000 */
[----:B------:R-:W-:Y:S02]  /*183620*/  DADD R10, R128, R128 ;  /* 0x00000000800a7229 */ /* 0x000fe40000000080 */
        /* <DEDUP_REMOVED lines=10> */
.L_x_6406:
[----:B------:R-:W-:Y:S05]  /*1836d0*/  BSYNC.RECONVERGENT B0 ;  /* 0x0000000000007941 */ /* 0x000fea0003800200 */
.L_x_6405:
        /* <DEDUP_REMOVED lines=26> */
.L_x_6408:
[----:B------:R-:W-:Y:S05]  /*183880*/  BSYNC.RECONVERGENT B0 ;  /* 0x0000000000007941 */ /* 0x000fea0003800200 */
.L_x_6407:
        /* <DEDUP_REMOVED lines=12> */
.L_x_6410:
[----:B------:R-:W-:Y:S05]  /*183950*/  BSYNC.RECONVERGENT B0 ;  /* 0x0000000000007941 */ /* 0x000fea0003800200 */
.L_x_6409:
        /* <DEDUP_REMOVED lines=27> */
.L_x_6412:
[----:B------:R-:W-:Y:S05]  /*183b10*/  BSYNC.RECONVERGENT B0 ;  /* 0x0000000000007941 */ /* 0x000fea0003800200 */
.L_x_6411:
        /* <DEDUP_REMOVED lines=130> */
.L_x_6413:
        /* <DEDUP_REMOVED lines=17> */
.L_x_6415:
[----:B------:R-:W-:Y:S05]  /*184450*/  BSYNC.RECONVERGENT B0 ;  /* 0x0000000000007941 */ /* 0x000fea0003800200 */
.L_x_6414:
        /* <DEDUP_REMOVED lines=15> */
.L_x_6417:
[----:B------:R-:W-:Y:S05]  /*184550*/  BSYNC.RECONVERGENT B0 ;  /* 0x0000000000007941 */ /* 0x000fea0003800200 */
.L_x_6416:
        /* <DEDUP_REMOVED lines=14> */
.L_x_6419:
[----:B------:R-:W-:Y:S05]  /*184640*/  BSYNC.RECONVERGENT B0 ;  /* 0x0000000000007941 */ /* 0x000fea0003800200 */
.L_x_6418:
        /* <DEDUP_REMOVED lines=14> */
.L_x_6421:
[----:B------:R-:W-:Y:S05]  /*184730*/  BSYNC.RECONVERGENT B7 ;  /* 0x0000000000077941 */ /* 0x000fea0003800200 */
.L_x_6420:
        /* <DEDUP_REMOVED lines=75> */
.L_x_6459:
        /* <DEDUP_REMOVED lines=22> */
.L_x_6427:
[----:B------:R-:W-:Y:S05]  /*184d50*/  BSYNC.RECONVERGENT B0 ;  /* 0x0000000000007941 */ /* 0x000fea0003800200 */
.L_x_6426:
        /* <DEDUP_REMOVED lines=29> */
.L_x_6430:
[----:B------:R-:W-:Y:S05]  /*184f30*/  BSYNC.RECONVERGENT B0 ;  /* 0x0000000000007941 */ /* 0x000fea0003800200 */
.L_x_6429:
        /* <DEDUP_REMOVED lines=29> */
.L_x_6432:
[----:B------:R-:W-:Y:S05]  /*185110*/  BSYNC.RECONVERGENT B0 ;  /* 0x0000000000007941 */ /* 0x000fea0003800200 */
.L_x_6431:
        /* <DEDUP_REMOVED lines=29> */
.L_x_6434:
[----:B------:R-:W-:Y:S05]  /*1852f0*/  BSYNC.RECONVERGENT B0 ;  /* 0x0000000000007941 */ /* 0x000fea0003800200 */
.L_x_6433:
        /* <DEDUP_REMOVED lines=29> */
.L_x_6436:
[----:B------:R-:W-:Y:S05]  /*1854d0*/  BSYNC.RECONVERGENT B0 ;  /* 0x0000000000007941 */ /* 0x000fea0003800200 */
.L_x_6435:
        /* <DEDUP_REMOVED lines=29> */
.L_x_6438:
[----:B------:R-:W-:Y:S05]  /*1856b0*/  BSYNC.RECONVERGENT B0 ;  /* 0x0000000000007941 */ /* 0x000fea0003800200 */
.L_x_6437:
        /* <DEDUP_REMOVED lines=29> */
.L_x_6440:
[----:B------:R-:W-:Y:S05]  /*185890*/  BSYNC.RECONVERGENT B0 ;  /* 0x0000000000007941 */ /* 0x000fea0003800200 */
.L_x_6439:
        /* <DEDUP_REMOVED lines=29> */
.L_x_6442:
[----:B------:R-:W-:Y:S05]  /*185a70*/  BSYNC.RECONVERGENT B0 ;  /* 0x0000000000007941 */ /* 0x000fea0003800200 */
.L_x_6441:
        /* <DEDUP_REMOVED lines=29> */
.L_x_6444:
[----:B------:R-:W-:Y:S05]  /*185c50*/  BSYNC.RECONVERGENT B0 ;  /* 0x0000000000007941 */ /* 0x000fea0003800200 */
.L_x_6443:
        /* <DEDUP_REMOVED lines=29> */
.L_x_6446:
[----:B------:R-:W-:Y:S05]  /*185e30*/  BSYNC.RECONVERGENT B0 ;  /* 0x0000000000007941 */ /* 0x000fea0003800200 */
.L_x_6445:
        /* <DEDUP_REMOVED lines=29> */
.L_x_6448:
[----:B------:R-:W-:Y:S05]  /*186010*/  BSYNC.RECONVERGENT B0 ;  /* 0x0000000000007941 */ /* 0x000fea0003800200 */
.L_x_6447:
        /* <DEDUP_REMOVED lines=29> */
.L_x_6450:
[----:B------:R-:W-:Y:S05]  /*1861f0*/  BSYNC.RECONVERGENT B0 ;  /* 0x0000000000007941 */ /* 0x000fea0003800200 */
.L_x_6449:
        /* <DEDUP_REMOVED lines=29> */
.L_x_6452:
[----:B------:R-:W-:Y:S05]  /*1863d0*/  BSYNC.RECONVERGENT B0 ;  /* 0x0000000000007941 */ /* 0x000fea0003800200 */
.L_x_6451:
        /* <DEDUP_REMOVED lines=29> */
.L_x_6454:
[----:B------:R-:W-:Y:S05]  /*1865b0*/  BSYNC.RECONVERGENT B0 ;  /* 0x0000000000007941 */ /* 0x000fea0003800200 */
.L_x_6453:
        /* <DEDUP_REMOVED lines=29> */
.L_x_6456:
[----:B------:R-:W-:Y:S05]  /*186790*/  BSYNC.RECONVERGENT B0 ;  /* 0x0000000000007941 */ /* 0x000fea0003800200 */
.L_x_6455:
        /* <DEDUP_REMOVED lines=29> */
.L_x_6458:
[----:B------:R-:W-:Y:S05]  /*186970*/  BSYNC.RECONVERGENT B0 ;  /* 0x0000000000007941 */ /* 0x000fea0003800200 */
.L_x_6457:
        /* <DEDUP_REMOVED lines=18> */
.L_x_6460:
[----:B------:R-:W-:Y:S05]  /*186aa0*/  BRA `(.L_x_6461) ;  /* 0x0000000800807947 */ /* 0x000fea0003800000 */
.L_x_6428:
        /* <DEDUP_REMOVED lines=79> */
.L_x_6463:
[----:B------:R-:W-:Y:S01]  /*186fa0*/  IMAD.MOV.U32 R8, RZ, RZ, 0x0 ;  /* 0x00000000ff087424 */ /* 0x000fe200078e00ff */
[----:B------:R-:W-:Y:S01]  /*186fb0*/  LOP3.LUT P0, RZ, R7, 0x7fffffff, RZ, 0xc0, !PT ;  /* 0x7fffffff07ff7812 */ /* 0x000fe2000780c0ff */
[----:B------:R-:W-:-:S06]  /*186fc0*/  IMAD.MOV.U32 R9, RZ, RZ, 0x7ff00000 ;  /* 0x7ff00000ff097424 */ /* 0x000fcc00078e00ff */
[----:B------:R-:W-:-:S10]  /*186fd0*/  DFMA R8, R6, R8, +INF ;  /* 0x7ff000000608742b */ /* 0x000fd40000000008 */
[----:B------:R-:W-:Y:S02]  /*186fe0*/  FSEL R6, R8, RZ, P0 ;  /* 0x000000ff08067208 */ /* 0x000fe40000000000 */
[----:B------:R-:W-:-:S07]  /*186ff0*/  FSEL R7, R9, -QNAN , P0 ;  /* 0xfff0000009077808 */ /* 0x000fce0000000000 */
.L_x_6464:
[----:B------:R-:W-:Y:S05]  /*187000*/  BSYNC.RECONVERGENT B0 ;  /* 0x0000000000007941 */ /* 0x000fea0003800200 */
.L_x_6462:
        /* <DEDUP_REMOVED lines=61> */
.L_x_6466:
[----:B------:R-:W-:Y:S05]  /*1873e0*/  BSYNC.RECONVERGENT B0 ;  /* 0x0000000000007941 */ /* 0x000fea0003800200 */
.L_x_6465:
[----:B------:R-:W-:Y:S01]  /*1873f0*/  DMUL R32, R32, R4 ;  /* 0x0000000420207228 */ /* 0x000fe20000000000 */
[----:B------:R-:W-:Y:S10]  /*187400*/  BRA `(.L_x_6461) ;  /* 0x0000000000287947 */ /* 0x000ff40003800000 */
.L_x_6425:
        /* <DEDUP_REMOVED lines=10> */
.L_x_6461:
[----:B------:R-:W-:Y:S05]  /*1874b0*/  BSYNC.RECONVERGENT B8 ;  /* 0x0000000000087941 */ /* 0x000fea0003800200 */
.L_x_6424:
[----:B------:R-:W-:Y:S01]  /*1874c0*/  DADD R32, -R32, 1 ;  /* 0x3ff0000020207429 */ /* 0x000fe20000000100 */
[----:B------:R-:W-:Y:S10]  /*1874d0*/  BRA `(.L_x_6467) ;  /* 0x0000002000307947 */ /* 0x000ff40003800000 */
.L_x_6423:
        /* <DEDUP_REMOVED lines=81> */
.L_x_6469:
[----:B------:R-:W-:Y:S05]  /*1879f0*/  BSYNC.RECONVERGENT B0 ;  /* 0x0000000000007941 */ /* 0x000fea0003800200 */
.L_x_6468:
        /* <DEDUP_REMOVED lines=9> */
.L_x_6489:
        /* <DEDUP_REMOVED lines=30> */
.L_x_6473:
[----:B------:R-:W-:Y:S05]  /*187c70*/  BSYNC.RECONVERGENT B1 ;  /* 0x0000000000017941 */ /* 0x000fea0003800200 */
.L_x_6472:
        /* <DEDUP_REMOVED lines=24> */
.L_x_6475:
[----:B------:R-:W-:Y:S05]  /*187e00*/  BSYNC.RECONVERGENT B1 ;  /* 0x0000000000017941 */ /* 0x000fea0003800200 */
.L_x_6474:
        /* <DEDUP_REMOVED lines=42> */
.L_x_6478:
[----:B------:R-:W-:Y:S05]  /*1880b0*/  BSYNC.RECONVERGENT B1 ;  /* 0x0000000000017941 */ /* 0x000fea0003800200 */
.L_x_6477:
        /* <DEDUP_REMOVED lines=24> */
.L_x_6480:
[----:B------:R-:W-:Y:S05]  /*188240*/  BSYNC.RECONVERGENT B1 ;  /* 0x0000000000017941 */ /* 0x000fea0003800200 */
.L_x_6479:
        /* <DEDUP_REMOVED lines=42> */
.L_x_6482:
[----:B------:R-:W-:Y:S05]  /*1884f0*/  BSYNC.RECONVERGENT B1 ;  /* 0x0000000000017941 */ /* 0x000fea0003800200 */
.L_x_6481:
        /* <DEDUP_REMOVED lines=24> */
.L_x_6484:
[----:B------:R-:W-:Y:S05]  /*188680*/  BSYNC.RECONVERGENT B1 ;  /* 0x0000000000017941 */ /* 0x000fea0003800200 */
.L_x_6483:
        /* <DEDUP_REMOVED lines=42> */
.L_x_6486:
[----:B------:R-:W-:Y:S05]  /*188930*/  BSYNC.RECONVERGENT B1 ;  /* 0x0000000000017941 */ /* 0x000fea0003800200 */
.L_x_6485:
        /* <DEDUP_REMOVED lines=25> */
.L_x_6488:
[----:B------:R-:W-:Y:S05]  /*188ad0*/  BSYNC.RECONVERGENT B1 ;  /* 0x0000000000017941 */ /* 0x000fea0003800200 */
.L_x_6487:
        /* <DEDUP_REMOVED lines=14> */
.L_x_6471:
        /* <DEDUP_REMOVED lines=8> */
.L_x_6476:
[----:B------:R-:W-:Y:S05]  /*188c40*/  BSYNC.RECONVERGENT B8 ;  /* 0x0000000000087941 */ /* 0x000fea0003800200 */
.L_x_6470:
        /* <DEDUP_REMOVED lines=79> */
.L_x_6491:
[----:B------:R-:W-:Y:S01]  /*189140*/  IMAD.MOV.U32 R4, RZ, RZ, 0x0 ;  /* 0x00000000ff047424 */ /* 0x000fe200078e00ff */
[----:B------:R-:W-:Y:S01]  /*189150*/  LOP3.LUT P0, RZ, R3, 0x7fffffff, RZ, 0xc0, !PT ;  /* 0x7fffffff03ff7812 */ /* 0x000fe2000780c0ff */
[----:B------:R-:W-:-:S06]  /*189160*/  IMAD.MOV.U32 R5, RZ, RZ, 0x7ff00000 ;  /* 0x7ff00000ff057424 */ /* 0x000fcc00078e00ff */
[----:B------:R-:W-:-:S10]  /*189170*/  DFMA R4, R2, R4, +INF ;  /* 0x7ff000000204742b */ /* 0x000fd40000000004 */
[----:B------:R-:W-:Y:S02]  /*189180*/  FSEL R2, R4, RZ, P0 ;  /* 0x000000ff04027208 */ /* 0x000fe40000000000 */
[----:B------:R-:W-:-:S07]  /*189190*/  FSEL R3, R5, -QNAN , P0 ;  /* 0xfff0000005037808 */ /* 0x000fce0000000000 */
.L_x_6492:
[----:B------:R-:W-:Y:S05]  /*1891a0*/  BSYNC.RECONVERGENT B0 ;  /* 0x0000000000007941 */ /* 0x000fea0003800200 */
.L_x_6490:
        /* <DEDUP_REMOVED lines=61> */
.L_x_6494:
[----:B------:R-:W-:Y:S05]  /*189580*/  BSYNC.RECONVERGENT B0 ;  /* 0x0000000000007941 */ /* 0x000fea0003800200 */
.L_x_6493:
[----:B------:R-:W-:-:S11]  /*189590*/  DMUL R32, R32, R40 ;  /* 0x0000002820207228 */ /* 0x000fd60000000000 */
.L_x_6467:
[----:B------:R-:W-:Y:S05]  /*1895a0*/  BSYNC.RECONVERGENT B7 ;  /* 0x0000000000077941 */ /* 0x000fea0003800200 */
.L_x_6422:
        /* <DEDUP_REMOVED lines=13> */
.L_x_6496:
[----:B------:R-:W-:Y:S05]  /*189680*/  BSYNC.RECONVERGENT B0 ;  /* 0x0000000000007941 */ /* 0x000fea0003800200 */
.L_x_6495:
        /* <DEDUP_REMOVED lines=12> */
.L_x_6498:
[----:B------:R-:W-:Y:S05]  /*189750*/  BSYNC.RECONVERGENT B0 ;  /* 0x0000000000007941 */ /* 0x000fea0003800200 */
.L_x_6497:
        /* <DEDUP_REMOVED lines=24> */
.L_x_6500:
[----:B------:R-:W-:Y:S05]  /*1898e0*/  BSYNC.RECONVERGENT B0 ;  /* 0x0000000000007941 */ /* 0x000fea0003800200 */
.L_x_6499:
        /* <DEDUP_REMOVED lines=147> */
.L_x_6501:
        /* <DEDUP_REMOVED lines=11> */
.L_x_6503:
[----:B------:R-:W-:Y:S05]  /*18a2d0*/  BSYNC.RECONVERGENT B7 ;  /* 0x0000000000077941 */ /* 0x000fea0003800200 */
.L_x_6502:
        /* <DEDUP_REMOVED lines=24> */
[----:B------:R-:W-:-:S08]  /*18a460*/  DFMA R2, R4, UR6, R2 ;  /* 0x0000000604027c2b */ /* 0x000fd00008000002 */
        /* <DEDUP_REMOVED lines=9> */
[----:B------:R-:W-:-:S05]  /*18a500*/  DFMA R10, -R2, UR6, R10 ;  /* 0x00000006020a7c2b */ /* 0x000fca000800010a */
        /* <DEDUP_REMOVED lines=9> */
[----:B------:R-:W-:Y:S02]  /*18a5a0*/  DFMA R8, R6, R8, UR8 ;  /* 0x0000000806087e2b */ /* 0x000fe40008000008 */
[----:B------:R-:W-:Y:S01]  /*18a5b0*/  DADD R12, -R12, UR4 ;  /* 0x000000040c0c7e29 */ /* 0x000fe20008000100 */
[----:B------:R-:W-:Y:S01]  /*18a5c0*/  UMOV UR4, 0x9999a3c4 ;  /* 0x9999a3c400047882 */ /* 0x000fe20000000000 */
[----:B------:R-:W-:-:S04]  /*18a5d0*/  UMOV UR5, 0x3f899999 ;  /* 0x3f89999900057882 */ /* 0x000fc80000000000 */
[----:B------:R-:W-:Y:S01]  /*18a5e0*/  DFMA R8, R6, R8, UR4 ;  /* 0x0000000406087e2b */ /* 0x000fe20008000008 */
[----:B------:R-:W-:Y:S01]  /*18a5f0*/  UMOV UR4, 0xfefa39ef ;  /* 0xfefa39ef00047882 */ /* 0x000fe20000000000 */
[----:B------:R-:W-:Y:S02]  /*18a600*/  UMOV UR5, 0x3fe62e42 ;  /* 0x3fe62e4200057882 */ /* 0x000fe40000000000 */
[----:B------:R-:W-:Y:S01]  /*18a610*/  DFMA R14, R12, UR4, R2 ;  /* 0x000000040c0e7c2b */ /* 0x000fe20008000002 */
[----:B------:R-:W-:Y:S01]  /*18a620*/  UMOV UR4, 0x55555554 ;  /* 0x5555555400047882 */ /* 0x000fe20000000000 */
[----:B------:R-:W-:Y:S02]  /*18a630*/  UMOV UR5, 0x3fb55555 ;  /* 0x3fb5555500057882 */ /* 0x000fe40000000000 */
[----:B------:R-:W-:Y:S01]  /*18a640*/  DFMA R8, R6, R8, UR4 ;  /* 0x0000000406087e2b */ /* 0x000fe20008000008 */
[----:B------:R-:W-:Y:S01]  /*18a650*/  UMOV UR4, 0xfefa39ef ;  /* 0xfefa39ef00047882 */ /* 0x000fe20000000000 */
[----:B------:R-:W-:-:S02]  /*18a660*/  UMOV UR5, 0x3fe62e42 ;  /* 0x3fe62e4200057882 */ /* 0x000fc40000000000 */
        /* <DEDUP_REMOVED lines=17> */
.L_x_6541:
        /* <DEDUP_REMOVED lines=22> */
.L_x_6509:
[----:B------:R-:W-:Y:S05]  /*18a8e0*/  BSYNC.RECONVERGENT B0 ;  /* 0x0000000000007941 */ /* 0x000fea0003800200 */
.L_x_6508:
        /* <DEDUP_REMOVED lines=29> */
.L_x_6512:
[----:B------:R-:W-:Y:S05]  /*18aac0*/  BSYNC.RECONVERGENT B0 ;  /* 0x0000000000007941 */ /* 0x000fea0003800200 */
.L_x_6511:
        /* <DEDUP_REMOVED lines=29> */
.L_x_6514:
[----:B------:R-:W-:Y:S05]  /*18aca0*/  BSYNC.RECONVERGENT B0 ;  /* 0x0000000000007941 */ /* 0x000fea0003800200 */
.L_x_6513:
        /* <DEDUP_REMOVED lines=29> */
.L_x_6516:
[----:B------:R-:W-:Y:S05]  /*18ae80*/  BSYNC.RECONVERGENT B0 ;  /* 0x0000000000007941 */ /* 0x000fea0003800200 */
.L_x_6515:
        /* <DEDUP_REMOVED lines=29> */
.L_x_6518:
[----:B------:R-:W-:Y:S05]  /*18b060*/  BSYNC.RECONVERGENT B0 ;  /* 0x0000000000007941 */ /* 0x000fea0003800200 */
.L_x_6517:
        /* <DEDUP_REMOVED lines=29> */
.L_x_6520:
[----:B------:R-:W-:Y:S05]  /*18b240*/  BSYNC.RECONVERGENT B0 ;  /* 0x0000000000007941 */ /* 0x000fea0003800200 */
.L_x_6519:
        /* <DEDUP_REMOVED lines=29> */
.L_x_6522:
[----:B------:R-:W-:Y:S05]  /*18b420*/  BSYNC.RECONVERGENT B0 ;  /* 0x0000000000007941 */ /* 0x000fea0003800200 */
.L_x_6521:
        /* <DEDUP_REMOVED lines=29> */
.L_x_6524:
[----:B------:R-:W-:Y:S05]  /*18b600*/  BSYNC.RECONVERGENT B0 ;  /* 0x0000000000007941 */ /* 0x000fea0003800200 */
.L_x_6523:
        /* <DEDUP_REMOVED lines=29> */
.L_x_6526:
[----:B------:R-:W-:Y:S05]  /*18b7e0*/  BSYNC.RECONVERGENT B0 ;  /* 0x0000000000007941 */ /* 0x000fea0003800200 */
.L_x_6525:
        /* <DEDUP_REMOVED lines=29> */
.L_x_6528:
[----:B------:R-:W-:Y:S05]  /*18b9c0*/  BSYNC.RECONVERGENT B0 ;  /* 0x0000000000007941 */ /* 0x000fea0003800200 */
.L_x_6527:
        /* <DEDUP_REMOVED lines=29> */
.L_x_6530:
[----:B------:R-:W-:Y:S05]  /*18bba0*/  BSYNC.RECONVERGENT B0 ;  /* 0x0000000000007941 */ /* 0x000fea0003800200 */
.L_x_6529:
        /* <DEDUP_REMOVED lines=29> */
.L_x_6532:
[----:B------:R-:W-:Y:S05]  /*18bd80*/  BSYNC.RECONVERGENT B0 ;  /* 0x0000000000007941 */ /* 0x000fea0003800200 */
.L_x_6531:
        /* <DEDUP_REMOVED lines=29> */
.L_x_6534:
[----:B------:R-:W-:Y:S05]  /*18bf60*/  BSYNC.RECONVERGENT B0 ;  /* 0x0000000000007941 */ /* 0x000fea0003800200 */
.L_x_6533:
        /* <DEDUP_REMOVED lines=29> */
.L_x_6536:
[----:B------:R-:W-:Y:S05]  /*18c140*/  BSYNC.RECONVERGENT B0 ;  /* 0x0000000000007941 */ /* 0x000fea0003800200 */
.L_x_6535:
        /* <DEDUP_REMOVED lines=29> */
.L_x_6538:
[----:B------:R-:W-:Y:S05]  /*18c320*/  BSYNC.RECONVERGENT B0 ;  /* 0x0000000000007941 */ /* 0x000fea0003800200 */
.L_x_6537:
        /* <DEDUP_REMOVED lines=29> */
.L_x_6540:
[----:B------:R-:W-:Y:S05]  /*18c500*/  BSYNC.RECONVERGENT B0 ;  /* 0x0000000000007941 */ /* 0x000fea0003800200 */
.L_x_6539:
        /* <DEDUP_REMOVED lines=18> */
.L_x_6542:
[----:B------:R-:W-:Y:S05]  /*18c630*/  BRA `(.L_x_6543) ;  /* 0x0000000800807947 */ /* 0x000fea0003800000 */
.L_x_6510:
        /* <DEDUP_REMOVED lines=79> */
.L_x_6545:
[----:B------:R-:W-:Y:S01]  /*18cb30*/  MOV R8, 0x0 ;  /* 0x0000000000087802 */ /* 0x000fe20000000f00 */
[----:B------:R-:W-:Y:S01]  /*18cb40*/  IMAD.MOV.U32 R9, RZ, RZ, 0x7ff00000 ;  /* 0x7ff00000ff097424 */ /* 0x000fe200078e00ff */
[----:B------:R-:W-:-:S05]  /*18cb50*/  LOP3.LUT P0, RZ, R7, 0x7fffffff, RZ, 0xc0, !PT ;  /* 0x7fffffff07ff7812 */ /* 0x000fca000780c0ff */
[----:B------:R-:W-:-:S10]  /*18cb60*/  DFMA R8, R6, R8, +INF ;  /* 0x7ff000000608742b */ /* 0x000fd40000000008 */
[----:B------:R-:W-:Y:S02]  /*18cb70*/  FSEL R6, R8, RZ, P0 ;  /* 0x000000ff08067208 */ /* 0x000fe40000000000 */
[----:B------:R-:W-:-:S07]  /*18cb80*/  FSEL R7, R9, -QNAN , P0 ;  /* 0xfff0000009077808 */ /* 0x000fce0000000000 */
.L_x_6546:
[----:B------:R-:W-:Y:S05]  /*18cb90*/  BSYNC.RECONVERGENT B0 ;  /* 0x0000000000007941 */ /* 0x000fea0003800200 */
.L_x_6544:
        /* <DEDUP_REMOVED lines=61> */
.L_x_6548:
[----:B------:R-:W-:Y:S05]  /*18cf70*/  BSYNC.RECONVERGENT B0 ;  /* 0x0000000000007941 */ /* 0x000fea0003800200 */
.L_x_6547:
[----:B------:R-:W-:Y:S01]  /*18cf80*/  DMUL R32, R32, R4 ;  /* 0x0000000420207228 */ /* 0x000fe20000000000 */
[----:B------:R-:W-:Y:S10]  /*18cf90*/  BRA `(.L_x_6543) ;  /* 0x0000000000287947 */ /* 0x000ff40003800000 */
.L_x_6507:
        /* <DEDUP_REMOVED lines=10> */
.L_x_6543:
[----:B------:R-:W-:Y:S05]  /*18d040*/  BSYNC.RECONVERGENT B8 ;  /* 0x0000000000087941 */ /* 0x000fea0003800200 */
.L_x_6506:
[----:B------:R-:W-:Y:S01]  /*18d050*/  DADD R16, -R32, 1 ;  /* 0x3ff0000020107429 */ /* 0x000fe20000000100 */
[----:B------:R-:W-:Y:S10]  /*18d060*/  BRA `(.L_x_6549) ;  /* 0x00000020002c7947 */ /* 0x000ff40003800000 */
.L_x_6505:
        /* <DEDUP_REMOVED lines=80> */
.L_x_6551:
[----:B------:R-:W-:Y:S05]  /*18d570*/  BSYNC.RECONVERGENT B0 ;  /* 0x0000000000007941 */ /* 0x000fea0003800200 */
.L_x_6550:
        /* <DEDUP_REMOVED lines=9> */
.L_x_6571:
        /* <DEDUP_REMOVED lines=30> */
.L_x_6555:
[----:B------:R-:W-:Y:S05]  /*18d7f0*/  BSYNC.RECONVERGENT B1 ;  /* 0x0000000000017941 */ /* 0x000fea0003800200 */
.L_x_6554:
        /* <DEDUP_REMOVED lines=24> */
.L_x_6557:
[----:B------:R-:W-:Y:S05]  /*18d980*/  BSYNC.RECONVERGENT B1 ;  /* 0x0000000000017941 */ /* 0x000fea0003800200 */
.L_x_6556:
        /* <DEDUP_REMOVED lines=42> */
.L_x_6560:
[----:B------:R-:W-:Y:S05]  /*18dc30*/  BSYNC.RECONVERGENT B1 ;  /* 0x0000000000017941 */ /* 0x000fea0003800200 */
.L_x_6559:
        /* <DEDUP_REMOVED lines=24> */
.L_x_6562:
[----:B------:R-:W-:Y:S05]  /*18ddc0*/  BSYNC.RECONVERGENT B1 ;  /* 0x0000000000017941 */ /* 0x000fea0003800200 */
.L_x_6561:
        /* <DEDUP_REMOVED lines=42> */
.L_x_6564:
[----:B------:R-:W-:Y:S05]  /*18e070*/  BSYNC.RECONVERGENT B1 ;  /* 0x0000000000017941 */ /* 0x000fea0003800200 */
.L_x_6563:
        /* <DEDUP_REMOVED lines=24> */
.L_x_6566:
[----:B------:R-:W-:Y:S05]  /*18e200*/  BSYNC.RECONVERGENT B1 ;  /* 0x0000000000017941 */ /* 0x000fea0003800200 */
.L_x_6565:
        /* <DEDUP_REMOVED lines=42> */
.L_x_6568:
[----:B------:R-:W-:Y:S05]  /*18e4b0*/  BSYNC.RECONVERGENT B1 ;  /* 0x0000000000017941 */ /* 0x000fea0003800200 */
.L_x_6567:
        /* <DEDUP_REMOVED lines=25> */
.L_x_6570:
[----:B------:R-:W-:Y:S05]  /*18e650*/  BSYNC.RECONVERGENT B1 ;  /* 0x0000000000017941 */ /* 0x000fea0003800200 */
.L_x_6569:
        /* <DEDUP_REMOVED lines=14> */
.L_x_6553:
        /* <DEDUP_REMOVED lines=8> */
.L_x_6558:
[----:B------:R-:W-:Y:S05]  /*18e7c0*/  BSYNC.RECONVERGENT B8 ;  /* 0x0000000000087941 */ /* 0x000fea0003800200 */
.L_x_6552:
        /* <DEDUP_REMOVED lines=79> */
.L_x_6573:
[----:B------:R-:W-:Y:S01]  /*18ecc0*/  IMAD.MOV.U32 R4, RZ, RZ, 0x0 ;  /* 0x00000000ff047424 */ /* 0x000fe200078e00ff */
[----:B------:R-:W-:Y:S01]  /*18ecd0*/  LOP3.LUT P0, RZ, R3, 0x7fffffff, RZ, 0xc0, !PT ;  /* 0x7fffffff03ff7812 */ /* 0x000fe2000780c0ff */
[----:B------:R-:W-:-:S06]  /*18ece0*/  IMAD.MOV.U32 R5, RZ, RZ, 0x7ff00000 ;  /* 0x7ff00000ff057424 */ /* 0x000fcc00078e00ff */
[----:B------:R-:W-:-:S10]  /*18ecf0*/  DFMA R4, R2, R4, +INF ;  /* 0x7ff000000204742b */ /* 0x000fd40000000004 */
[----:B------:R-:W-:Y:S02]  /*18ed00*/  FSEL R2, R4, RZ, P0 ;  /* 0x000000ff04027208 */ /* 0x000fe40000000000 */
[----:B------:R-:W-:-:S07]  /*18ed10*/  FSEL R3, R5, -QNAN , P0 ;  /* 0xfff0000005037808 */ /* 0x000fce0000000000 */
.L_x_6574:
[----:B------:R-:W-:Y:S05]  /*18ed20*/  BSYNC.RECONVERGENT B0 ;  /* 0x0000000000007941 */ /* 0x000fea0003800200 */
.L_x_6572:
        /* <DEDUP_REMOVED lines=61> */
.L_x_6576:
[----:B------:R-:W-:Y:S05]  /*18f100*/  BSYNC.RECONVERGENT B0 ;  /* 0x0000000000007941 */ /* 0x000fea0003800200 */
.L_x_6575:
[----:B------:R-:W-:-:S11]  /*18f110*/  DMUL R16, R16, R42 ;  /* 0x0000002a10107228 */ /* 0x000fd60000000000 */
.L_x_6549:
[----:B------:R-:W-:Y:S05]  /*18f120*/  BSYNC.RECONVERGENT B7 ;  /* 0x0000000000077941 */ /* 0x000fea0003800200 */
.L_x_6504:
        /* <DEDUP_REMOVED lines=9> */
.L_x_6577:
        /* <DEDUP_REMOVED lines=13> */
.L_x_6579:
[----:B------:R-:W-:Y:S05]  /*18f290*/  BSYNC.RECONVERGENT B0 ;  /* 0x0000000000007941 */ /* 0x000fea0003800200 */
.L_x_6578:
        /* <DEDUP_REMOVED lines=28> */
.L_x_6581:
[----:B------:R-:W-:Y:S05]  /*18f460*/  BSYNC.RECONVERGENT B0 ;  /* 0x0000000000007941 */ /* 0x000fea0003800200 */
.L_x_6580:
[----:B------:R-:W-:Y:S01]  /*18f470*/  DADD R8, -RZ, |R36| ;  /* 0x00000000ff087229 */ /* 0x000fe20000000524 */
[----:B------:R-:W-:Y:S01]  /*18f480*/  BSSY.RECONVERGENT B0, `(.L_x_6582) ;  /* 0x0000005000007945 */ /* 0x000fe20003800200 */
[----:B------:R-:W-:Y:S01]  /*18f490*/  MOV R7, RZ ;  /* 0x000000ff00077202 */ /* 0x000fe20000000f00 */
[----:B------:R-:W-:Y:S01]  /*18f4a0*/  IMAD.MOV.U32 R6, RZ, RZ, 0x40080000 ;  /* 0x40080000ff067424 */ /* 0x000fe200078e00ff */
[----:B------:R-:W-:-:S07]  /*18f4b0*/  MOV R10, 0x18f4d0 ;  /* 0x0018f4d0000a7802 */ /* 0x000fce0000000f00 */
[----:B------:R-:W-:Y:S05]  /*18f4c0*/  CALL.REL.NOINC `($_Z23cooling_function_singledddd$__internal_accurate_pow) ;  /* 0x0000019800ec7944 */ /* 0x000fea0003c00000 */
[----:B------:R-:W-:Y:S05]  /*18f4d0*/  BSYNC.RECONVERGENT B0 ;  /* 0x0000000000007941 */ /* 0x000fea0003800200 */
.L_x_6582:
        /* <DEDUP_REMOVED lines=21> */
.L_x_6584:
[----:B------:R-:W-:Y:S05]  /*18f630*/  BSYNC.RECONVERGENT B0 ;  /* 0x0000000000007941 */ /* 0x000fea0003800200 */
.L_x_6583:
        /* <DEDUP_REMOVED lines=8> */
.L_x_6585:
        /* <DEDUP_REMOVED lines=15> */
.L_x_6587:
[----:B------:R-:W-:Y:S05]  /*18f7b0*/  BSYNC.RECONVERGENT B0 ;  /* 0x0000000000007941 */ /* 0x000fea0003800200 */
.L_x_6586:
        /* <DEDUP_REMOVED lines=11> */
.L_x_6589:
[----:B------:R-:W-:Y:S05]  /*18f870*/  BSYNC.RECONVERGENT B0 ;  /* 0x0000000000007941 */ /* 0x000fea0003800200 */
.L_x_6588:
        /* <DEDUP_REMOVED lines=18> */
.L_x_6591:
[----:B------:R-:W-:Y:S05]  /*18f9a0*/  BSYNC.RECONVERGENT B0 ;  /* 0x0000000000007941 */ /* 0x000fea0003800200 */
.L_x_6590:
        /* <DEDUP_REMOVED lines=69> */
.L_x_6593:
[----:B------:R-:W-:Y:S05]  /*18fe00*/  BSYNC.RECONVERGENT B0 ;  /* 0x0000000000007941 */ /* 0x000fea0003800200 */
.L_x_6592:
[----:B------:R-:W-:-:S08]  /*18fe10*/  DFMA R16, R8, R2, R16 ;  /* 0x000000020810722b */ /* 0x000fd00000000010 */
[----:B------:R-:W-:-:S11]  /*18fe20*/  DFMA R28, R16, R22, R28 ;  /* 0x00000016101c722b */ /* 0x000fd6000000001c */
.L_x_6396:
[----:B------:R-:W-:Y:S05]  /*18fe30*/  BSYNC.RECONVERGENT B6 ;  /* 0x0000000000067941 */ /* 0x000fea0003800200 */
.L_x_6167:
[----:B------:R-:W-:Y:S01]  /*18fe40*/  BSSY.RECONVERGENT B0, `(.L_x_6594) ;  /* 0x0000034000007945 */ /* 0x000fe20003800200 */
[----:B------:R-:W-:Y:S01]  /*18fe50*/  IMAD.MOV.U32 R14, RZ, RZ, 0x0 ;  /* 0x00000000ff0e7424 */ /* 0x000fe200078e00ff */
[----:B------:R-:W-:Y:S01]  /*18fe60*/  MOV R16, 0x0 ;  /* 0x0000000000107802 */ /* 0x000fe20000000f00 */
[----:B------:R-:W-:Y:S02]  /*18fe70*/  IMAD.MOV.U32 R15, RZ, RZ, 0x40240000 ;  /* 0x40240000ff0f7424 */ /* 0x000fe400078e00ff */
[----:B------:R-:W-:-:S07]  /*18fe80*/  IMAD.MOV.U32 R17, RZ, RZ, 0x40340000 ;  /* 0x40340000ff117424 */ /* 0x000fce00078e00ff */
.L_x_6597:
        /* <DEDUP_REMOVED lines=28> */
.L_x_6595:
        /* <DEDUP_REMOVED lines=16> */
.L_x_6596:
[----:B------:R-:W-:Y:S02]  /*190150*/  IMAD.MOV.U32 R106, RZ, RZ, R6 ;  /* 0x000000ffff6a7224 */ /* 0x000fe400078e0006 */
[----:B------:R-:W-:Y:S01]  /*190160*/  IMAD.MOV.U32 R107, RZ, RZ, R7 ;  /* 0x000000ffff6b7224 */ /* 0x000fe200078e0007 */
[----:B------:R-:W-:Y:S06]  /*190170*/  @P1 BRA `(.L_x_6597) ;  /* 0xfffffffc00441947 */ /* 0x000fec000383ffff */
[----:B------:R-:W-:Y:S05]  /*190180*/  BSYNC.RECONVERGENT B0 ;  /* 0x0000000000007941 */ /* 0x000fea0003800200 */
.L_x_6594:
[----:B------:R-:W-:Y:S01]  /*190190*/  DSETP.GEU.AND P0, PT, |R108|, |R106|, PT ;  /* 0x4000006a6c00722a */ /* 0x000fe20003f0e200 */
[----:B------:R-:W-:Y:S05]  /*1901a0*/  BSSY.RECONVERGENT B0, `(.L_x_6598) ;  /* 0x000018e000007945 */ /* 0x000fea0003800200 */
[----:B------:R-:W-:Y:S02]  /*1901b0*/  FSEL R20, R22, R26, !P0 ;  /* 0x0000001a16147208 */ /* 0x000fe40004000000 */
        /* <DEDUP_REMOVED lines=8> */
.L_x_6624:
        /* <DEDUP_REMOVED lines=23> */
.L_x_6600:
[----:B------:R-:W-:Y:S05]  /*1903b0*/  BSYNC.RECONVERGENT B1 ;  /* 0x0000000000017941 */ /* 0x000fea0003800200 */
.L_x_6599:
        /* <DEDUP_REMOVED lines=15> */
.L_x_6601:
        /* <DEDUP_REMOVED lines=32> */
.L_x_6604:
[----:B------:R-:W-:Y:S05]  /*1906b0*/  BSYNC.RECONVERGENT B1 ;  /* 0x0000000000017941 */ /* 0x000fea0003800200 */
.L_x_6603:
        /* <DEDUP_REMOVED lines=15> */
.L_x_6605:
        /* <DEDUP_REMOVED lines=32> */
.L_x_6607:
[----:B------:R-:W-:Y:S05]  /*1909b0*/  BSYNC.RECONVERGENT B1 ;  /* 0x0000000000017941 */ /* 0x000fea0003800200 */
.L_x_6606:
        /* <DEDUP_REMOVED lines=15> */
.L_x_6608:
        /* <DEDUP_REMOVED lines=32> */
.L_x_6610:
[----:B------:R-:W-:Y:S05]  /*190cb0*/  BSYNC.RECONVERGENT B1 ;  /* 0x0000000000017941 */ /* 0x000fea0003800200 */
.L_x_6609:
        /* <DEDUP_REMOVED lines=15> */
.L_x_6611:
        /* <DEDUP_REMOVED lines=32> */
.L_x_6613:
[----:B------:R-:W-:Y:S05]  /*190fb0*/  BSYNC.RECONVERGENT B1 ;  /* 0x0000000000017941 */ /* 0x000fea0003800200 */
.L_x_6612:
        /* <DEDUP_REMOVED lines=15> */
.L_x_6614:
        /* <DEDUP_REMOVED lines=32> */
.L_x_6616:
[----:B------:R-:W-:Y:S05]  /*1912b0*/  BSYNC.RECONVERGENT B1 ;  /* 0x0000000000017941 */ /* 0x000fea0003800200 */
.L_x_6615:
        /* <DEDUP_REMOVED lines=15> */
.L_x_6617:
        /* <DEDUP_REMOVED lines=32> */
.L_x_6619:
[----:B------:R-:W-:Y:S05]  /*1915b0*/  BSYNC.RECONVERGENT B1 ;  /* 0x0000000000017941 */ /* 0x000fea0003800200 */
.L_x_6618:
        /* <DEDUP_REMOVED lines=15> */
.L_x_6620:
        /* <DEDUP_REMOVED lines=32> */
.L_x_6622:
[----:B------:R-:W-:Y:S05]  /*1918b0*/  BSYNC.RECONVERGENT B1 ;  /* 0x0000000000017941 */ /* 0x000fea0003800200 */
.L_x_6621:
        /* <DEDUP_REMOVED lines=15> */
.L_x_6623:
        /* <DEDUP_REMOVED lines=13> */
.L_x_6602:
[----:B------:R-:W-:Y:S05]  /*191a80*/  BSYNC.RECONVERGENT B0 ;  /* 0x0000000000007941 */ /* 0x000fea0003800200 */
.L_x_6598:
        /* <DEDUP_REMOVED lines=26> */
.L_x_6626:
[----:B------:R-:W-:Y:S05]  /*191c30*/  BSYNC.RECONVERGENT B0 ;  /* 0x0000000000007941 */ /* 0x000fea0003800200 */
.L_x_6625:
        /* <DEDUP_REMOVED lines=79> */
.L_x_6628:
[----:B------:R-:W-:Y:S01]  /*192130*/  IMAD.MOV.U32 R4, RZ, RZ, 0x0 ;  /* 0x00000000ff047424 */ /* 0x000fe200078e00ff */
[----:B------:R-:W-:Y:S01]  /*192140*/  LOP3.LUT P0, RZ, R3, 0x7fffffff, RZ, 0xc0, !PT ;  /* 0x7fffffff03ff7812 */ /* 0x000fe2000780c0ff */
[----:B------:R-:W-:-:S06]  /*192150*/  IMAD.MOV.U32 R5, RZ, RZ, 0x7ff00000 ;  /* 0x7ff00000ff057424 */ /* 0x000fcc00078e00ff */
[----:B------:R-:W-:-:S10]  /*192160*/  DFMA R4, R2, R4, +INF ;  /* 0x7ff000000204742b */ /* 0x000fd40000000004 */
[----:B------:R-:W-:Y:S02]  /*192170*/  FSEL R2, R4, RZ, P0 ;  /* 0x000000ff04027208 */ /* 0x000fe40000000000 */
[----:B------:R-:W-:-:S07]  /*192180*/  FSEL R3, R5, -QNAN , P0 ;  /* 0xfff0000005037808 */ /* 0x000fce0000000000 */
.L_x_6629:
[----:B------:R-:W-:Y:S05]  /*192190*/  BSYNC.RECONVERGENT B0 ;  /* 0x0000000000007941 */ /* 0x000fea0003800200 */
.L_x_6627:
        /* <DEDUP_REMOVED lines=22> */
.L_x_6631:
[----:B------:R-:W-:Y:S05]  /*192300*/  BSYNC.RECONVERGENT B0 ;  /* 0x0000000000007941 */ /* 0x000fea0003800200 */
.L_x_6630:
        /* <DEDUP_REMOVED lines=13> */
.L_x_6633:
[----:B------:R-:W-:Y:S05]  /*1923e0*/  BSYNC.RECONVERGENT B6 ;  /* 0x0000000000067941 */ /* 0x000fea0003800200 */
.L_x_6632:
        /* <DEDUP_REMOVED lines=84> */
.L_x_6637:
[----:B------:R-:W-:Y:S01]  /*192930*/  IMAD.MOV.U32 R4, RZ, RZ, 0x0 ;  /* 0x00000000ff047424 */ /* 0x000fe200078e00ff */
[----:B------:R-:W-:Y:S02]  /*192940*/  MOV R5, 0x7ff00000 ;  /* 0x7ff0000000057802 */ /* 0x000fe40000000f00 */
[----:B------:R-:W-:-:S04]  /*192950*/  LOP3.LUT P0, RZ, R3, 0x7fffffff, RZ, 0xc0, !PT ;  /* 0x7fffffff03ff7812 */ /* 0x000fc8000780c0ff */
[----:B------:R-:W-:-:S10]  /*192960*/  DFMA R4, R2, R4, +INF ;  /* 0x7ff000000204742b */ /* 0x000fd40000000004 */
[----:B------:R-:W-:Y:S02]  /*192970*/  FSEL R4, R4, RZ, P0 ;  /* 0x000000ff04047208 */ /* 0x000fe40000000000 */
[----:B------:R-:W-:-:S07]  /*192980*/  FSEL R5, R5, -QNAN , P0 ;  /* 0xfff0000005057808 */ /* 0x000fce0000000000 */
.L_x_6638:
[----:B------:R-:W-:Y:S05]  /*192990*/  BSYNC.RECONVERGENT B0 ;  /* 0x0000000000007941 */ /* 0x000fea0003800200 */
.L_x_6636:
        /* <DEDUP_REMOVED lines=24> */
.L_x_6640:
[----:B------:R-:W-:Y:S05]  /*192b20*/  BSYNC.RECONVERGENT B0 ;  /* 0x0000000000007941 */ /* 0x000fea0003800200 */
.L_x_6639:
        /* <DEDUP_REMOVED lines=28> */
.L_x_6642:
[----:B------:R-:W-:Y:S05]  /*192cf0*/  BSYNC.RECONVERGENT B0 ;  /* 0x0000000000007941 */ /* 0x000fea0003800200 */
.L_x_6641:
        /* <DEDUP_REMOVED lines=24> */
.L_x_6644:
[----:B------:R-:W-:Y:S05]  /*192e80*/  BSYNC.RECONVERGENT B0 ;  /* 0x0000000000007941 */ /* 0x000fea0003800200 */
.L_x_6643:
        /* <DEDUP_REMOVED lines=26> */
.L_x_6646:
[----:B------:R-:W-:Y:S05]  /*193030*/  BSYNC.RECONVERGENT B0 ;  /* 0x0000000000007941 */ /* 0x000fea0003800200 */
.L_x_6645:
        /* <DEDUP_REMOVED lines=24> */
.L_x_6648:
[----:B------:R-:W-:Y:S05]  /*1931c0*/  BSYNC.RECONVERGENT B0 ;  /* 0x0000000000007941 */ /* 0x000fea0003800200 */
.L_x_6647:
        /* <DEDUP_REMOVED lines=25> */
.L_x_6650:
[----:B------:R-:W-:Y:S05]  /*193360*/  BSYNC.RECONVERGENT B0 ;  /* 0x0000000000007941 */ /* 0x000fea0003800200 */
.L_x_6649:
        /* <DEDUP_REMOVED lines=25> */
.L_x_6652:
[----:B------:R-:W-:Y:S05]  /*193500*/  BSYNC.RECONVERGENT B0 ;  /* 0x0000000000007941 */ /* 0x000fea0003800200 */
.L_x_6651:
        /* <DEDUP_REMOVED lines=78> */
.L_x_6654:
[----:B------:R-:W-:Y:S01]  /*1939f0*/  IMAD.MOV.U32 R6, RZ, RZ, 0x0 ;  /* 0x00000000ff067424 */ /* 0x000fe200078e00ff */
[----:B------:R-:W-:Y:S01]  /*193a00*/  LOP3.LUT P0, RZ, R3, 0x7fffffff, RZ, 0xc0, !PT ;  /* 0x7fffffff03ff7812 */ /* 0x000fe2000780c0ff */
[----:B------:R-:W-:-:S06]  /*193a10*/  IMAD.MOV.U32 R7, RZ, RZ, 0x7ff00000 ;  /* 0x7ff00000ff077424 */ /* 0x000fcc00078e00ff */
[----:B------:R-:W-:-:S10]  /*193a20*/  DFMA R6, R2, R6, +INF ;  /* 0x7ff000000206742b */ /* 0x000fd40000000006 */
[----:B------:R-:W-:Y:S02]  /*193a30*/  FSEL R2, R6, RZ, P0 ;  /* 0x000000ff06027208 */ /* 0x000fe40000000000 */
[----:B------:R-:W-:-:S07]  /*193a40*/  FSEL R3, R7, -QNAN , P0 ;  /* 0xfff0000007037808 */ /* 0x000fce0000000000 */
.L_x_6655:
[----:B------:R-:W-:Y:S05]  /*193a50*/  BSYNC.RECONVERGENT B0 ;  /* 0x0000000000007941 */ /* 0x000fea0003800200 */
.L_x_6653:
        /* <DEDUP_REMOVED lines=13> */
.L_x_6658:
[----:B------:R-:W-:Y:S05]  /*193b30*/  BRA `(.L_x_6657) ;  /* 0x0000005c00307947 */ /* 0x000fea0003800000 */
.L_x_6656:
        /* <DEDUP_REMOVED lines=16> */
.L_x_6660:
[----:B------:R-:W-:Y:S05]  /*193c40*/  BSYNC.RECONVERGENT B0 ;  /* 0x0000000000007941 */ /* 0x000fea0003800200 */
.L_x_6659:
[--C-:B------:R-:W-:Y:S01]  /*193c50*/  IMAD.MOV.U32 R14, RZ, RZ, R8.reuse ;  /* 0x000000ffff0e7224 */ /* 0x100fe200078e0008 */
[----:B------:R-:W-:Y:S01]  /*193c60*/  MOV R7, R9 ;  /* 0x0000000900077202 */ /* 0x000fe20000000f00 */
[----:B------:R-:W-:Y:S02]  /*193c70*/  IMAD.MOV.U32 R15, RZ, RZ, R9 ;  /* 0x000000ffff0f7224 */ /* 0x000fe400078e0009 */
[----:B------:R-:W-:Y:S02]  /*193c80*/  IMAD.MOV.U32 R6, RZ, RZ, R8 ;  /* 0x000000ffff067224 */ /* 0x000fe400078e0008 */
[----:B------:R-:W-:Y:S02]  /*193c90*/  IMAD.MOV.U32 R0, RZ, RZ, 0x1 ;  /* 0x00000001ff007424 */ /* 0x000fe400078e00ff */
[----:B------:R-:W-:Y:S02]  /*193ca0*/  IMAD.MOV.U32 R20, RZ, RZ, R24 ;  /* 0x000000ffff147224 */ /* 0x000fe400078e0018 */
[----:B------:R-:W-:-:S07]  /*193cb0*/  IMAD.MOV.U32 R21, RZ, RZ, R25 ;  /* 0x000000ffff157224 */ /* 0x000fce00078e0019 */
.L_x_6694:
        /* <DEDUP_REMOVED lines=22> */
.L_x_6662:
[----:B------:R-:W-:Y:S05]  /*193e20*/  BSYNC.RECONVERGENT B0 ;  /* 0x0000000000007941 */ /* 0x000fea0003800200 */
.L_x_6661:
        /* <DEDUP_REMOVED lines=29> */
.L_x_6665:
[----:B------:R-:W-:Y:S05]  /*194000*/  BSYNC.RECONVERGENT B0 ;  /* 0x0000000000007941 */ /* 0x000fea0003800200 */
.L_x_6664:
        /* <DEDUP_REMOVED lines=29> */
.L_x_6667:
[----:B------:R-:W-:Y:S05]  /*1941e0*/  BSYNC.RECONVERGENT B0 ;  /* 0x0000000000007941 */ /* 0x000fea0003800200 */
.L_x_6666:
        /* <DEDUP_REMOVED lines=29> */
.L_x_6669:
[----:B------:R-:W-:Y:S05]  /*1943c0*/  BSYNC.RECONVERGENT B0 ;  /* 0x0000000000007941 */ /* 0x000fea0003800200 */
.L_x_6668:
        /* <DEDUP_REMOVED lines=29> */
.L_x_6671:
[----:B------:R-:W-:Y:S05]  /*1945a0*/  BSYNC.RECONVERGENT B0 ;  /* 0x0000000000007941 */ /* 0x000fea0003800200 */
.L_x_6670:
        /* <DEDUP_REMOVED lines=29> */
.L_x_6673:
[----:B------:R-:W-:Y:S05]  /*194780*/  BSYNC.RECONVERGENT B0 ;  /* 0x0000000000007941 */ /* 0x000fea0003800200 */
.L_x_6672:
        /* <DEDUP_REMOVED lines=29> */
.L_x_6675:
[----:B------:R-:W-:Y:S05]  /*194960*/  BSYNC.RECONVERGENT B0 ;  /* 0x0000000000007941 */ /* 0x000fea0003800200 */
.L_x_6674:
        /* <DEDUP_REMOVED lines=29> */
.L_x_6677:
[----:B------:R-:W-:Y:S05]  /*194b40*/  BSYNC.RECONVERGENT B0 ;  /* 0x0000000000007941 */ /* 0x000fea0003800200 */
.L_x_6676:
        /* <DEDUP_REMOVED lines=29> */
.L_x_6679:
[----:B------:R-:W-:Y:S05]  /*194d20*/  BSYNC.RECONVERGENT B0 ;  /* 0x0000000000007941 */ /* 0x000fea0003800200 */
.L_x_6678:
        /* <DEDUP_REMOVED lines=29> */
.L_x_6681:
[----:B------:R-:W-:Y:S05]  /*194f00*/  BSYNC.RECONVERGENT B0 ;  /* 0x0000000000007941 */ /* 0x000fea0003800200 */
.L_x_6680:
        /* <DEDUP_REMOVED lines=29> */
.L_x_6683:
[----:B------:R-:W-:Y:S05]  /*1950e0*/  BSYNC.RECONVERGENT B0 ;  /* 0x0000000000007941 */ /* 0x000fea0003800200 */
.L_x_6682:
        /* <DEDUP_REMOVED lines=29> */
.L_x_6685:
[----:B------:R-:W-:Y:S05]  /*1952c0*/  BSYNC.RECONVERGENT B0 ;  /* 0x0000000000007941 */ /* 0x000fea0003800200 */
.L_x_6684:
        /* <DEDUP_REMOVED lines=29> */
.L_x_6687:
[----:B------:R-:W-:Y:S05]  /*1954a0*/  BSYNC.RECONVERGENT B0 ;  /* 0x0000000000007941 */ /* 0x000fea0003800200 */
.L_x_6686:
        /* <DEDUP_REMOVED lines=29> */
.L_x_6689:
[----:B------:R-:W-:Y:S05]  /*195680*/  BSYNC.RECONVERGENT B0 ;  /* 0x0000000000007941 */ /* 0x000fea0003800200 */
.L_x_6688:
        /* <DEDUP_REMOVED lines=29> */
.L_x_6691:
[----:B------:R-:W-:Y:S05]  /*195860*/  BSYNC.RECONVERGENT B0 ;  /* 0x0000000000007941 */ /* 0x000fea0003800200 */
.L_x_6690:
        /* <DEDUP_REMOVED lines=29> */
.L_x_6693:
[----:B------:R-:W-:Y:S05]  /*195a40*/  BSYNC.RECONVERGENT B0 ;  /* 0x0000000000007941 */ /* 0x000fea0003800200 */
.L_x_6692:
        /* <DEDUP_REMOVED lines=18> */
.L_x_6695:
[----:B------:R-:W-:Y:S05]  /*195b70*/  BRA `(.L_x_6657) ;  /* 0x0000003c00207947 */ /* 0x000fea0003800000 */
.L_x_6663:
        /* <DEDUP_REMOVED lines=79> */
.L_x_6697:
[----:B------:R-:W-:Y:S01]  /*196070*/  MOV R10, 0x0 ;  /* 0x00000000000a7802 */ /* 0x000fe20000000f00 */
[----:B------:R-:W-:Y:S01]  /*196080*/  IMAD.MOV.U32 R11, RZ, RZ, 0x7ff00000 ;  /* 0x7ff00000ff0b7424 */ /* 0x000fe200078e00ff */
[----:B------:R-:W-:-:S05]  /*196090*/  LOP3.LUT P0, RZ, R9, 0x7fffffff, RZ, 0xc0, !PT ;  /* 0x7fffffff09ff7812 */ /* 0x000fca000780c0ff */
[----:B------:R-:W-:-:S10]  /*1960a0*/  DFMA R10, R8, R10, +INF ;  /* 0x7ff00000080a742b */ /* 0x000fd4000000000a */
[----:B------:R-:W-:Y:S02]  /*1960b0*/  FSEL R8, R10, RZ, P0 ;  /* 0x000000ff0a087208 */ /* 0x000fe40000000000 */
[----:B------:R-:W-:-:S07]  /*1960c0*/  FSEL R9, R11, -QNAN , P0 ;  /* 0xfff000000b097808 */ /* 0x000fce0000000000 */
.L_x_6698:
[----:B------:R-:W-:Y:S05]  /*1960d0*/  BSYNC.RECONVERGENT B0 ;  /* 0x0000000000007941 */ /* 0x000fea0003800200 */
.L_x_6696:
        /* <DEDUP_REMOVED lines=61> */
.L_x_6700:
[----:B------:R-:W-:Y:S05]  /*1964b0*/  BSYNC.RECONVERGENT B0 ;  /* 0x0000000000007941 */ /* 0x000fea0003800200 */
.L_x_6699:
[----:B------:R-:W-:Y:S01]  /*1964c0*/  DMUL R26, R26, R6 ;  /* 0x000000061a1a7228 */ /* 0x000fe20000000000 */
[----:B------:R-:W-:Y:S10]  /*1964d0*/  BRA `(.L_x_6657) ;  /* 0x0000003000c87947 */ /* 0x000ff40003800000 */
.L_x_6635:
        /* <DEDUP_REMOVED lines=80> */
.L_x_6702:
[----:B------:R-:W-:Y:S01]  /*1969e0*/  MOV R4, 0x0 ;  /* 0x0000000000047802 */ /* 0x000fe20000000f00 */
[----:B------:R-:W-:Y:S01]  /*1969f0*/  IMAD.MOV.U32 R5, RZ, RZ, 0x7ff00000 ;  /* 0x7ff00000ff057424 */ /* 0x000fe200078e00ff */
[----:B------:R-:W-:-:S05]  /*196a00*/  LOP3.LUT P0, RZ, R3, 0x7fffffff, RZ, 0xc0, !PT ;  /* 0x7fffffff03ff7812 */ /* 0x000fca000780c0ff */
[----:B------:R-:W-:-:S10]  /*196a10*/  DFMA R4, R2, R4, +INF ;  /* 0x7ff000000204742b */ /* 0x000fd40000000004 */
[----:B------:R-:W-:Y:S02]  /*196a20*/  FSEL R30, R4, RZ, P0 ;  /* 0x000000ff041e7208 */ /* 0x000fe40000000000 */
[----:B------:R-:W-:-:S07]  /*196a30*/  FSEL R31, R5, -QNAN , P0 ;  /* 0xfff00000051f7808 */ /* 0x000fce0000000000 */
.L_x_6703:
[----:B------:R-:W-:Y:S05]  /*196a40*/  BSYNC.RECONVERGENT B0 ;  /* 0x0000000000007941 */ /* 0x000fea0003800200 */
.L_x_6701:
        /* <DEDUP_REMOVED lines=24> */
.L_x_6705:
[----:B------:R-:W-:Y:S05]  /*196bd0*/  BSYNC.RECONVERGENT B0 ;  /* 0x0000000000007941 */ /* 0x000fea0003800200 */
.L_x_6704:
        /* <DEDUP_REMOVED lines=28> */
.L_x_6707:
[----:B------:R-:W-:Y:S05]  /*196da0*/  BSYNC.RECONVERGENT B0 ;  /* 0x0000000000007941 */ /* 0x000fea0003800200 */
.L_x_6706:
        /* <DEDUP_REMOVED lines=24> */
.L_x_6709:
[----:B------:R-:W-:Y:S05]  /*196f30*/  BSYNC.RECONVERGENT B0 ;  /* 0x0000000000007941 */ /* 0x000fea0003800200 */
.L_x_6708:
        /* <DEDUP_REMOVED lines=26> */
.L_x_6711:
[----:B------:R-:W-:Y:S05]  /*1970e0*/  BSYNC.RECONVERGENT B0 ;  /* 0x0000000000007941 */ /* 0x000fea0003800200 */
.L_x_6710:
        /* <DEDUP_REMOVED lines=24> */
.L_x_6713:
[----:B------:R-:W-:Y:S05]  /*197270*/  BSYNC.RECONVERGENT B0 ;  /* 0x0000000000007941 */ /* 0x000fea0003800200 */
.L_x_6712:
        /* <DEDUP_REMOVED lines=25> */
.L_x_6715:
[----:B------:R-:W-:Y:S05]  /*197410*/  BSYNC.RECONVERGENT B0 ;  /* 0x0000000000007941 */ /* 0x000fea0003800200 */
.L_x_6714:
        /* <DEDUP_REMOVED lines=25> */
.L_x_6717:
[----:B------:R-:W-:Y:S05]  /*1975b0*/  BSYNC.RECONVERGENT B0 ;  /* 0x0000000000007941 */ /* 0x000fea0003800200 */
.L_x_6716:
        /* <DEDUP_REMOVED lines=78> */
.L_x_6719:
[----:B------:R-:W-:Y:S01]  /*197aa0*/  IMAD.MOV.U32 R4, RZ, RZ, 0x0 ;  /* 0x00000000ff047424 */ /* 0x000fe200078e00ff */
[----:B------:R-:W-:Y:S01]  /*197ab0*/  LOP3.LUT P0, RZ, R3, 0x7fffffff, RZ, 0xc0, !PT ;  /* 0x7fffffff03ff7812 */ /* 0x000fe2000780c0ff */
[----:B------:R-:W-:-:S06]  /*197ac0*/  IMAD.MOV.U32 R5, RZ, RZ, 0x7ff00000 ;  /* 0x7ff00000ff057424 */ /* 0x000fcc00078e00ff */
[----:B------:R-:W-:-:S10]  /*197ad0*/  DFMA R4, R2, R4, +INF ;  /* 0x7ff000000204742b */ /* 0x000fd40000000004 */
[----:B------:R-:W-:Y:S02]  /*197ae0*/  FSEL R2, R4, RZ, P0 ;  /* 0x000000ff04027208 */ /* 0x000fe40000000000 */
[----:B------:R-:W-:-:S07]  /*197af0*/  FSEL R3, R5, -QNAN , P0 ;  /* 0xfff0000005037808 */ /* 0x000fce0000000000 */
.L_x_6720:
[----:B------:R-:W-:Y:S05]  /*197b00*/  BSYNC.RECONVERGENT B0 ;  /* 0x0000000000007941 */ /* 0x000fea0003800200 */
.L_x_6718:
[----:B------:R-:W-:Y:S01]  /*197b10*/  DADD R4, R16, 1 ;  /* 0x3ff0000010047429 */ /* 0x000fe20000000000 */
        /* <DEDUP_REMOVED lines=20> */
.L_x_6722:
[----:B------:R-:W-:Y:S05]  /*197c60*/  BSYNC.RECONVERGENT B0 ;  /* 0x0000000000007941 */ /* 0x000fea0003800200 */
.L_x_6721:
        /* <DEDUP_REMOVED lines=9> */
.L_x_6742:
        /* <DEDUP_REMOVED lines=30> */
.L_x_6726:
[----:B------:R-:W-:Y:S05]  /*197ee0*/  BSYNC.RECONVERGENT B1 ;  /* 0x0000000000017941 */ /* 0x000fea0003800200 */
.L_x_6725:
        /* <DEDUP_REMOVED lines=24> */
.L_x_6728:
[----:B------:R-:W-:Y:S05]  /*198070*/  BSYNC.RECONVERGENT B1 ;  /* 0x0000000000017941 */ /* 0x000fea0003800200 */
.L_x_6727:
        /* <DEDUP_REMOVED lines=42> */
.L_x_6731:
[----:B------:R-:W-:Y:S05]  /*198320*/  BSYNC.RECONVERGENT B1 ;  /* 0x0000000000017941 */ /* 0x000fea0003800200 */
.L_x_6730:
        /* <DEDUP_REMOVED lines=24> */
.L_x_6733:
[----:B------:R-:W-:Y:S05]  /*1984b0*/  BSYNC.RECONVERGENT B1 ;  /* 0x0000000000017941 */ /* 0x000fea0003800200 */
.L_x_6732:
        /* <DEDUP_REMOVED lines=42> */
.L_x_6735:
[----:B------:R-:W-:Y:S05]  /*198760*/  BSYNC.RECONVERGENT B1 ;  /* 0x0000000000017941 */ /* 0x000fea0003800200 */
.L_x_6734:
        /* <DEDUP_REMOVED lines=24> */
.L_x_6737:
[----:B------:R-:W-:Y:S05]  /*1988f0*/  BSYNC.RECONVERGENT B1 ;  /* 0x0000000000017941 */ /* 0x000fea0003800200 */
.L_x_6736:
        /* <DEDUP_REMOVED lines=42> */
.L_x_6739:
[----:B------:R-:W-:Y:S05]  /*198ba0*/  BSYNC.RECONVERGENT B1 ;  /* 0x0000000000017941 */ /* 0x000fea0003800200 */
.L_x_6738:
        /* <DEDUP_REMOVED lines=25> */
.L_x_6741:
[----:B------:R-:W-:Y:S05]  /*198d40*/  BSYNC.RECONVERGENT B1 ;  /* 0x0000000000017941 */ /* 0x000fea0003800200 */
.L_x_6740:
        /* <DEDUP_REMOVED lines=14> */
.L_x_6724:
        /* <DEDUP_REMOVED lines=8> */
.L_x_6729:
[----:B------:R-:W-:Y:S05]  /*198eb0*/  BSYNC.RECONVERGENT B7 ;  /* 0x0000000000077941 */ /* 0x000fea0003800200 */
.L_x_6723:
        /* <DEDUP_REMOVED lines=79> */
.L_x_6744:
[----:B------:R-:W-:Y:S01]  /*1993b0*/  IMAD.MOV.U32 R4, RZ, RZ, 0x0 ;  /* 0x00000000ff047424 */ /* 0x000fe200078e00ff */
[----:B------:R-:W-:Y:S01]  /*1993c0*/  LOP3.LUT P0, RZ, R3, 0x7fffffff, RZ, 0xc0, !PT ;  /* 0x7fffffff03ff7812 */ /* 0x000fe2000780c0ff */
[----:B------:R-:W-:-:S06]  /*1993d0*/  IMAD.MOV.U32 R5, RZ, RZ, 0x7ff00000 ;  /* 0x7ff00000ff057424 */ /* 0x000fcc00078e00ff */
[----:B------:R-:W-:-:S10]  /*1993e0*/  DFMA R4, R2, R4, +INF ;  /* 0x7ff000000204742b */ /* 0x000fd40000000004 */
[----:B------:R-:W-:Y:S02]  /*1993f0*/  FSEL R2, R4, RZ, P0 ;  /* 0x000000ff04027208 */ /* 0x000fe40000000000 */
[----:B------:R-:W-:-:S07]  /*199400*/  FSEL R3, R5, -QNAN , P0 ;  /* 0xfff0000005037808 */ /* 0x000fce0000000000 */
.L_x_6745:
[----:B------:R-:W-:Y:S05]  /*199410*/  BSYNC.RECONVERGENT B0 ;  /* 0x0000000000007941 */ /* 0x000fea0003800200 */
.L_x_6743:
        /* <DEDUP_REMOVED lines=60> */
.L_x_6747:
[----:B------:R-:W-:Y:S05]  /*1997e0*/  BSYNC.RECONVERGENT B0 ;  /* 0x0000000000007941 */ /* 0x000fea0003800200 */
.L_x_6746:
[----:B------:R-:W-:-:S11]  /*1997f0*/  DFMA R26, R2, -R26, 1 ;  /* 0x3ff00000021a742b */ /* 0x000fd6000000081a */
.L_x_6657:
[----:B------:R-:W-:Y:S05]  /*199800*/  BSYNC.RECONVERGENT B6 ;  /* 0x0000000000067941 */ /* 0x000fea0003800200 */
.L_x_6634:
        /* <DEDUP_REMOVED lines=13> */
.L_x_6749:
[----:B------:R-:W-:Y:S05]  /*1998e0*/  BSYNC.RECONVERGENT B6 ;  /* 0x0000000000067941 */ /* 0x000fea0003800200 */
.L_x_6748:
        /* <DEDUP_REMOVED lines=83> */
.L_x_6753:
[----:B------:R-:W-:Y:S01]  /*199e20*/  IMAD.MOV.U32 R4, RZ, RZ, 0x0 ;  /* 0x00000000ff047424 */ /* 0x000fe200078e00ff */
[----:B------:R-:W-:Y:S02]  /*199e30*/  MOV R5, 0x7ff00000 ;  /* 0x7ff0000000057802 */ /* 0x000fe40000000f00 */
[----:B------:R-:W-:-:S04]  /*199e40*/  LOP3.LUT P0, RZ, R3, 0x7fffffff, RZ, 0xc0, !PT ;  /* 0x7fffffff03ff7812 */ /* 0x000fc8000780c0ff */
[----:B------:R-:W-:-:S10]  /*199e50*/  DFMA R4, R2, R4, +INF ;  /* 0x7ff000000204742b */ /* 0x000fd40000000004 */
[----:B------:R-:W-:Y:S02]  /*199e60*/  FSEL R4, R4, RZ, P0 ;  /* 0x000000ff04047208 */ /* 0x000fe40000000000 */
[----:B------:R-:W-:-:S07]  /*199e70*/  FSEL R5, R5, -QNAN , P0 ;  /* 0xfff0000005057808 */ /* 0x000fce0000000000 */
.L_x_6754:
[----:B------:R-:W-:Y:S05]  /*199e80*/  BSYNC.RECONVERGENT B0 ;  /* 0x0000000000007941 */ /* 0x000fea0003800200 */
.L_x_6752:
        /* <DEDUP_REMOVED lines=24> */
.L_x_6756:
[----:B------:R-:W-:Y:S05]  /*19a010*/  BSYNC.RECONVERGENT B0 ;  /* 0x0000000000007941 */ /* 0x000fea0003800200 */
.L_x_6755:
        /* <DEDUP_REMOVED lines=28> */
.L_x_6758:
[----:B------:R-:W-:Y:S05]  /*19a1e0*/  BSYNC.RECONVERGENT B0 ;  /* 0x0000000000007941 */ /* 0x000fea0003800200 */
.L_x_6757:
        /* <DEDUP_REMOVED lines=24> */
.L_x_6760:
[----:B------:R-:W-:Y:S05]  /*19a370*/  BSYNC.RECONVERGENT B0 ;  /* 0x0000000000007941 */ /* 0x000fea0003800200 */
.L_x_6759:
        /* <DEDUP_REMOVED lines=26> */
.L_x_6762:
[----:B------:R-:W-:Y:S05]  /*19a520*/  BSYNC.RECONVERGENT B0 ;  /* 0x0000000000007941 */ /* 0x000fea0003800200 */
.L_x_6761:
        /* <DEDUP_REMOVED lines=24> */
.L_x_6764:
[----:B------:R-:W-:Y:S05]  /*19a6b0*/  BSYNC.RECONVERGENT B0 ;  /* 0x0000000000007941 */ /* 0x000fea0003800200 */
.L_x_6763:
        /* <DEDUP_REMOVED lines=25> */
.L_x_6766:
[----:B------:R-:W-:Y:S05]  /*19a850*/  BSYNC.RECONVERGENT B0 ;  /* 0x0000000000007941 */ /* 0x000fea0003800200 */
.L_x_6765:
        /* <DEDUP_REMOVED lines=25> */
.L_x_6768:
[----:B------:R-:W-:Y:S05]  /*19a9f0*/  BSYNC.RECONVERGENT B0 ;  /* 0x0000000000007941 */ /* 0x000fea0003800200 */
.L_x_6767:
        /* <DEDUP_REMOVED lines=78> */
.L_x_6770:
[----:B------:R-:W-:Y:S01]  /*19aee0*/  IMAD.MOV.U32 R6, RZ, RZ, 0x0 ;  /* 0x00000000ff067424 */ /* 0x000fe200078e00ff */
[----:B------:R-:W-:Y:S01]  /*19aef0*/  LOP3.LUT P0, RZ, R3, 0x7fffffff, RZ, 0xc0, !PT ;  /* 0x7fffffff03ff7812 */ /* 0x000fe2000780c0ff */
[----:B------:R-:W-:-:S06]  /*19af00*/  IMAD.MOV.U32 R7, RZ, RZ, 0x7ff00000 ;  /* 0x7ff00000ff077424 */ /* 0x000fcc00078e00ff */
[----:B------:R-:W-:-:S10]  /*19af10*/  DFMA R6, R2, R6, +INF ;  /* 0x7ff000000206742b */ /* 0x000fd40000000006 */
[----:B------:R-:W-:Y:S02]  /*19af20*/  FSEL R2, R6, RZ, P0 ;  /* 0x000000ff06027208 */ /* 0x000fe40000000000 */
[----:B------:R-:W-:-:S07]  /*19af30*/  FSEL R3, R7, -QNAN , P0 ;  /* 0xfff0000007037808 */ /* 0x000fce0000000000 */
.L_x_6771:
[----:B------:R-:W-:Y:S05]  /*19af40*/  BSYNC.RECONVERGENT B0 ;  /* 0x0000000000007941 */ /* 0x000fea0003800200 */
.L_x_6769:
        /* <DEDUP_REMOVED lines=13> */
.L_x_6774:
[----:B------:R-:W-:Y:S05]  /*19b020*/  BRA `(.L_x_6773) ;  /* 0x0000005c00307947 */ /* 0x000fea0003800000 */
.L_x_6772:
        /* <DEDUP_REMOVED lines=16> */
.L_x_6776:
[----:B------:R-:W-:Y:S05]  /*19b130*/  BSYNC.RECONVERGENT B0 ;  /* 0x0000000000007941 */ /* 0x000fea0003800200 */
.L_x_6775:
[--C-:B------:R-:W-:Y:S01]  /*19b140*/  IMAD.MOV.U32 R14, RZ, RZ, R8.reuse ;  /* 0x000000ffff0e7224 */ /* 0x100fe200078e0008 */
[----:B------:R-:W-:Y:S01]  /*19b150*/  MOV R7, R9 ;  /* 0x0000000900077202 */ /* 0x000fe20000000f00 */
[----:B------:R-:W-:Y:S02]  /*19b160*/  IMAD.MOV.U32 R15, RZ, RZ, R9 ;  /* 0x000000ffff0f7224 */ /* 0x000fe400078e0009 */
[----:B------:R-:W-:Y:S02]  /*19b170*/  IMAD.MOV.U32 R6, RZ, RZ, R8 ;  /* 0x000000ffff067224 */ /* 0x000fe400078e0008 */
[----:B------:R-:W-:Y:S02]  /*19b180*/  IMAD.MOV.U32 R0, RZ, RZ, 0x1 ;  /* 0x00000001ff007424 */ /* 0x000fe400078e00ff */
[----:B------:R-:W-:Y:S02]  /*19b190*/  IMAD.MOV.U32 R20, RZ, RZ, R24 ;  /* 0x000000ffff147224 */ /* 0x000fe400078e0018 */
[----:B------:R-:W-:-:S07]  /*19b1a0*/  IMAD.MOV.U32 R21, RZ, RZ, R25 ;  /* 0x000000ffff157224 */ /* 0x000fce00078e0019 */
.L_x_6810:
        /* <DEDUP_REMOVED lines=22> */
.L_x_6778:
[----:B------:R-:W-:Y:S05]  /*19b310*/  BSYNC.RECONVERGENT B0 ;  /* 0x0000000000007941 */ /* 0x000fea0003800200 */
.L_x_6777:
        /* <DEDUP_REMOVED lines=29> */
.L_x_6781:
[----:B------:R-:W-:Y:S05]  /*19b4f0*/  BSYNC.RECONVERGENT B0 ;  /* 0x0000000000007941 */ /* 0x000fea0003800200 */
.L_x_6780:
        /* <DEDUP_REMOVED lines=29> */
.L_x_6783:
[----:B------:R-:W-:Y:S05]  /*19b6d0*/  BSYNC.RECONVERGENT B0 ;  /* 0x0000000000007941 */ /* 0x000fea0003800200 */
.L_x_6782:
        /* <DEDUP_REMOVED lines=29> */
.L_x_6785:
[----:B------:R-:W-:Y:S05]  /*19b8b0*/  BSYNC.RECONVERGENT B0 ;  /* 0x0000000000007941 */ /* 0x000fea0003800200 */
.L_x_6784:
        /* <DEDUP_REMOVED lines=29> */
.L_x_6787:
[----:B------:R-:W-:Y:S05]  /*19ba90*/  BSYNC.RECONVERGENT B0 ;  /* 0x0000000000007941 */ /* 0x000fea0003800200 */
.L_x_6786:
        /* <DEDUP_REMOVED lines=29> */
.L_x_6789:
[----:B------:R-:W-:Y:S05]  /*19bc70*/  BSYNC.RECONVERGENT B0 ;  /* 0x0000000000007941 */ /* 0x000fea0003800200 */
.L_x_6788:
        /* <DEDUP_REMOVED lines=29> */
.L_x_6791:
[----:B------:R-:W-:Y:S05]  /*19be50*/  BSYNC.RECONVERGENT B0 ;  /* 0x0000000000007941 */ /* 0x000fea0003800200 */
.L_x_6790:
        /* <DEDUP_REMOVED lines=29> */
.L_x_6793:
[----:B------:R-:W-:Y:S05]  /*19c030*/  BSYNC.RECONVERGENT B0 ;  /* 0x0000000000007941 */ /* 0x000fea0003800200 */
.L_x_6792:
        /* <DEDUP_REMOVED lines=29> */
.L_x_6795:
[----:B------:R-:W-:Y:S05]  /*19c210*/  BSYNC.RECONVERGENT B0 ;  /* 0x0000000000007941 */ /* 0x000fea0003800200 */
.L_x_6794:
        /* <DEDUP_REMOVED lines=29> */
.L_x_6797:
[----:B------:R-:W-:Y:S05]  /*19c3f0*/  BSYNC.RECONVERGENT B0 ;  /* 0x0000000000007941 */ /* 0x000fea0003800200 */
.L_x_6796:
        /* <DEDUP_REMOVED lines=29> */
.L_x_6799:
[----:B------:R-:W-:Y:S05]  /*19c5d0*/  BSYNC.RECONVERGENT B0 ;  /* 0x0000000000007941 */ /* 0x000fea0003800200 */
.L_x_6798:
        /* <DEDUP_REMOVED lines=29> */
.L_x_6801:
[----:B------:R-:W-:Y:S05]  /*19c7b0*/  BSYNC.RECONVERGENT B0 ;  /* 0x0000000000007941 */ /* 0x000fea0003800200 */
.L_x_6800:
        /* <DEDUP_REMOVED lines=29> */
.L_x_6803:
[----:B------:R-:W-:Y:S05]  /*19c990*/  BSYNC.RECONVERGENT B0 ;  /* 0x0000000000007941 */ /* 0x000fea0003800200 */
.L_x_6802:
        /* <DEDUP_REMOVED lines=29> */
.L_x_6805:
[----:B------:R-:W-:Y:S05]  /*19cb70*/  BSYNC.RECONVERGENT B0 ;  /* 0x0000000000007941 */ /* 0x000fea0003800200 */
.L_x_6804:
        /* <DEDUP_REMOVED lines=29> */
.L_x_6807:
[----:B------:R-:W-:Y:S05]  /*19cd50*/  BSYNC.RECONVERGENT B0 ;  /* 0x0000000000007941 */ /* 0x000fea0003800200 */
.L_x_6806:
        /* <DEDUP_REMOVED lines=29> */
.L_x_6809:
[----:B------:R-:W-:Y:S05]  /*19cf30*/  BSYNC.RECONVERGENT B0 ;  /* 0x0000000000007941 */ /* 0x000fea0003800200 */
.L_x_6808:
        /* <DEDUP_REMOVED lines=18> */
.L_x_6811:
[----:B------:R-:W-:Y:S05]  /*19d060*/  BRA `(.L_x_6773) ;  /* 0x0000003c00207947 */ /* 0x000fea0003800000 */
.L_x_6779:
        /* <DEDUP_REMOVED lines=79> */
.L_x_6813:
[----:B------:R-:W-:Y:S01]  /*19d560*/  MOV R10, 0x0 ;  /* 0x00000000000a7802 */ /* 0x000fe20000000f00 */
[----:B------:R-:W-:Y:S01]  /*19d570*/  IMAD.MOV.U32 R11, RZ, RZ, 0x7ff00000 ;  /* 0x7ff00000ff0b7424 */ /* 0x000fe200078e00ff */
[----:B------:R-:W-:-:S05]  /*19d580*/  LOP3.LUT P0, RZ, R9, 0x7fffffff, RZ, 0xc0, !PT ;  /* 0x7fffffff09ff7812 */ /* 0x000fca000780c0ff */
[----:B------:R-:W-:-:S10]  /*19d590*/  DFMA R10, R8, R10, +INF ;  /* 0x7ff00000080a742b */ /* 0x000fd4000000000a */
[----:B------:R-:W-:Y:S02]  /*19d5a0*/  FSEL R8, R10, RZ, P0 ;  /* 0x000000ff0a087208 */ /* 0x000fe40000000000 */
[----:B------:R-:W-:-:S07]  /*19d5b0*/  FSEL R9, R11, -QNAN , P0 ;  /* 0xfff000000b097808 */ /* 0x000fce0000000000 */
.L_x_6814:
[----:B------:R-:W-:Y:S05]  /*19d5c0*/  BSYNC.RECONVERGENT B0 ;  /* 0x0000000000007941 */ /* 0x000fea0003800200 */
.L_x_6812:
        /* <DEDUP_REMOVED lines=61> */
.L_x_6816:
[----:B------:R-:W-:Y:S05]  /*19d9a0*/  BSYNC.RECONVERGENT B0 ;  /* 0x0000000000007941 */ /* 0x000fea0003800200 */
.L_x_6815:
[----:B------:R-:W-:Y:S01]  /*19d9b0*/  DMUL R22, R22, R6 ;  /* 0x0000000616167228 */ /* 0x000fe20000000000 */
[----:B------:R-:W-:Y:S10]  /*19d9c0*/  BRA `(.L_x_6773) ;  /* 0x0000003000c87947 */ /* 0x000ff40003800000 */
.L_x_6751:
        /* <DEDUP_REMOVED lines=80> */
.L_x_6818:
[----:B------:R-:W-:Y:S01]  /*19ded0*/  MOV R4, 0x0 ;  /* 0x0000000000047802 */ /* 0x000fe20000000f00 */
[----:B------:R-:W-:Y:S01]  /*19dee0*/  IMAD.MOV.U32 R5, RZ, RZ, 0x7ff00000 ;  /* 0x7ff00000ff057424 */ /* 0x000fe200078e00ff */
[----:B------:R-:W-:-:S05]  /*19def0*/  LOP3.LUT P0, RZ, R3, 0x7fffffff, RZ, 0xc0, !PT ;  /* 0x7fffffff03ff7812 */ /* 0x000fca000780c0ff */
[----:B------:R-:W-:-:S10]  /*19df00*/  DFMA R4, R2, R4, +INF ;  /* 0x7ff000000204742b */ /* 0x000fd40000000004 */
[----:B------:R-:W-:Y:S02]  /*19df10*/  FSEL R26, R4, RZ, P0 ;  /* 0x000000ff041a7208 */ /* 0x000fe40000000000 */
[----:B------:R-:W-:-:S07]  /*19df20*/  FSEL R27, R5, -QNAN , P0 ;  /* 0xfff00000051b7808 */ /* 0x000fce0000000000 */
.L_x_6819:
[----:B------:R-:W-:Y:S05]  /*19df30*/  BSYNC.RECONVERGENT B0 ;  /* 0x0000000000007941 */ /* 0x000fea0003800200 */
.L_x_6817:
        /* <DEDUP_REMOVED lines=24> */
.L_x_6821:
[----:B------:R-:W-:Y:S05]  /*19e0c0*/  BSYNC.RECONVERGENT B0 ;  /* 0x0000000000007941 */ /* 0x000fea0003800200 */
.L_x_6820:
        /* <DEDUP_REMOVED lines=28> */
.L_x_6823:
[----:B------:R-:W-:Y:S05]  /*19e290*/  BSYNC.RECONVERGENT B0 ;  /* 0x0000000000007941 */ /* 0x000fea0003800200 */
.L_x_6822:
        /* <DEDUP_REMOVED lines=24> */
.L_x_6825:
[----:B------:R-:W-:Y:S05]  /*19e420*/  BSYNC.RECONVERGENT B0 ;  /* 0x0000000000007941 */ /* 0x000fea0003800200 */
.L_x_6824:
        /* <DEDUP_REMOVED lines=26> */
.L_x_6827:
[----:B------:R-:W-:Y:S05]  /*19e5d0*/  BSYNC.RECONVERGENT B0 ;  /* 0x0000000000007941 */ /* 0x000fea0003800200 */
.L_x_6826:
        /* <DEDUP_REMOVED lines=24> */
.L_x_6829:
[----:B------:R-:W-:Y:S05]  /*19e760*/  BSYNC.RECONVERGENT B0 ;  /* 0x0000000000007941 */ /* 0x000fea0003800200 */
.L_x_6828:
        /* <DEDUP_REMOVED lines=25> */
.L_x_6831:
[----:B------:R-:W-:Y:S05]  /*19e900*/  BSYNC.RECONVERGENT B0 ;  /* 0x0000000000007941 */ /* 0x000fea0003800200 */
.L_x_6830:
        /* <DEDUP_REMOVED lines=25> */
.L_x_6833:
[----:B------:R-:W-:Y:S05]  /*19eaa0*/  BSYNC.RECONVERGENT B0 ;  /* 0x0000000000007941 */ /* 0x000fea0003800200 */
.L_x_6832:
        /* <DEDUP_REMOVED lines=78> */
.L_x_6835:
[----:B------:R-:W-:Y:S01]  /*19ef90*/  IMAD.MOV.U32 R4, RZ, RZ, 0x0 ;  /* 0x00000000ff047424 */ /* 0x000fe200078e00ff */
[----:B------:R-:W-:Y:S01]  /*19efa0*/  LOP3.LUT P0, RZ, R3, 0x7fffffff, RZ, 0xc0, !PT ;  /* 0x7fffffff03ff7812 */ /* 0x000fe2000780c0ff */
[----:B------:R-:W-:-:S06]  /*19efb0*/  IMAD.MOV.U32 R5, RZ, RZ, 0x7ff00000 ;  /* 0x7ff00000ff057424 */ /* 0x000fcc00078e00ff */
[----:B------:R-:W-:-:S10]  /*19efc0*/  DFMA R4, R2, R4, +INF ;  /* 0x7ff000000204742b */ /* 0x000fd40000000004 */
[----:B------:R-:W-:Y:S02]  /*19efd0*/  FSEL R2, R4, RZ, P0 ;  /* 0x000000ff04027208 */ /* 0x000fe40000000000 */
[----:B------:R-:W-:-:S07]  /*19efe0*/  FSEL R3, R5, -QNAN , P0 ;  /* 0xfff0000005037808 */ /* 0x000fce0000000000 */
.L_x_6836:
[----:B------:R-:W-:Y:S05]  /*19eff0*/  BSYNC.RECONVERGENT B0 ;  /* 0x0000000000007941 */ /* 0x000fea0003800200 */
.L_x_6834:
[----:B------:R-:W-:Y:S01]  /*19f000*/  DADD R10, R34, 1 ;  /* 0x3ff00000220a7429 */ /* 0x000fe20000000000 */
        /* <DEDUP_REMOVED lines=20> */
.L_x_6838:
[----:B------:R-:W-:Y:S05]  /*19f150*/  BSYNC.RECONVERGENT B0 ;  /* 0x0000000000007941 */ /* 0x000fea0003800200 */
.L_x_6837:
        /* <DEDUP_REMOVED lines=9> */
.L_x_6858:
        /* <DEDUP_REMOVED lines=30> */
.L_x_6842:
[----:B------:R-:W-:Y:S05]  /*19f3d0*/  BSYNC.RECONVERGENT B1 ;  /* 0x0000000000017941 */ /* 0x000fea0003800200 */
.L_x_6841:
        /* <DEDUP_REMOVED lines=24> */
.L_x_6844:
[----:B------:R-:W-:Y:S05]  /*19f560*/  BSYNC.RECONVERGENT B1 ;  /* 0x0000000000017941 */ /* 0x000fea0003800200 */
.L_x_6843:
        /* <DEDUP_REMOVED lines=42> */
.L_x_6847:
[----:B------:R-:W-:Y:S05]  /*19f810*/  BSYNC.RECONVERGENT B1 ;  /* 0x0000000000017941 */ /* 0x000fea0003800200 */
.L_x_6846:
        /* <DEDUP_REMOVED lines=24> */
.L_x_6849:
[----:B------:R-:W-:Y:S05]  /*19f9a0*/  BSYNC.RECONVERGENT B1 ;  /* 0x0000000000017941 */ /* 0x000fea0003800200 */
.L_x_6848:
        /* <DEDUP_REMOVED lines=42> */
.L_x_6851:
[----:B------:R-:W-:Y:S05]  /*19fc50*/  BSYNC.RECONVERGENT B1 ;  /* 0x0000000000017941 */ /* 0x000fea0003800200 */
.L_x_6850:
        /* <DEDUP_REMOVED lines=24> */
.L_x_6853:
[----:B------:R-:W-:Y:S05]  /*19fde0*/  BSYNC.RECONVERGENT B1 ;  /* 0x0000000000017941 */ /* 0x000fea0003800200 */
.L_x_6852:
        /* <DEDUP_REMOVED lines=42> */
.L_x_6855:
[----:B------:R-:W-:Y:S05]  /*1a0090*/  BSYNC.RECONVERGENT B1 ;  /* 0x0000000000017941 */ /* 0x000fea0003800200 */
.L_x_6854:
        /* <DEDUP_REMOVED lines=25> */
.L_x_6857:
[----:B------:R-:W-:Y:S05]  /*1a0230*/  BSYNC.RECONVERGENT B1 ;  /* 0x0000000000017941 */ /* 0x000fea0003800200 */
.L_x_6856:
        /* <DEDUP_REMOVED lines=14> */
.L_x_6840:
        /* <DEDUP_REMOVED lines=8> */
.L_x_6845:
[----:B------:R-:W-:Y:S05]  /*1a03a0*/  BSYNC.RECONVERGENT B7 ;  /* 0x0000000000077941 */ /* 0x000fea0003800200 */
.L_x_6839:
        /* <DEDUP_REMOVED lines=79> */
.L_x_6860:
[----:B------:R-:W-:Y:S01]  /*1a08a0*/  IMAD.MOV.U32 R4, RZ, RZ, 0x0 ;  /* 0x00000000ff047424 */ /* 0x000fe200078e00ff */
[----:B------:R-:W-:Y:S01]  /*1a08b0*/  LOP3.LUT P0, RZ, R3, 0x7fffffff, RZ, 0xc0, !PT ;  /* 0x7fffffff03ff7812 */ /* 0x000fe2000780c0ff */
[----:B------:R-:W-:-:S06]  /*1a08c0*/  IMAD.MOV.U32 R5, RZ, RZ, 0x7ff00000 ;  /* 0x7ff00000ff057424 */ /* 0x000fcc00078e00ff */
[----:B------:R-:W-:-:S10]  /*1a08d0*/  DFMA R4, R2, R4, +INF ;  /* 0x7ff000000204742b */ /* 0x000fd40000000004 */
[----:B------:R-:W-:Y:S02]  /*1a08e0*/  FSEL R2, R4, RZ, P0 ;  /* 0x000000ff04027208 */ /* 0x000fe40000000000 */
[----:B------:R-:W-:-:S07]  /*1a08f0*/  FSEL R3, R5, -QNAN , P0 ;  /* 0xfff0000005037808 */ /* 0x000fce0000000000 */
.L_x_6861:
[----:B------:R-:W-:Y:S05]  /*1a0900*/  BSYNC.RECONVERGENT B0 ;  /* 0x0000000000007941 */ /* 0x000fea0003800200 */
.L_x_6859:
        /* <DEDUP_REMOVED lines=60> */
.L_x_6863:
[----:B------:R-:W-:Y:S05]  /*1a0cd0*/  BSYNC.RECONVERGENT B0 ;  /* 0x0000000000007941 */ /* 0x000fea0003800200 */
.L_x_6862:
[----:B------:R-:W-:-:S11]  /*1a0ce0*/  DFMA R22, R2, -R22, 1 ;  /* 0x3ff000000216742b */ /* 0x000fd60000000816 */
.L_x_6773:
[----:B------:R-:W-:Y:S05]  /*1a0cf0*/  BSYNC.RECONVERGENT B6 ;  /* 0x0000000000067941 */ /* 0x000fea0003800200 */
.L_x_6750:
        /* <DEDUP_REMOVED lines=14> */
.L_x_6866:
        /* <DEDUP_REMOVED lines=15> */
.L_x_6868:
[----:B------:R-:W-:Y:S05]  /*1a0ed0*/  BSYNC.RECONVERGENT B1 ;  /* 0x0000000000017941 */ /* 0x000fea0003800200 */
.L_x_6867:
[----:B------:R-:W-:Y:S02]  /*1a0ee0*/  FSEL R2, R32, RZ, P2 ;  /* 0x000000ff20027208 */ /* 0x000fe40001000000 */
[----:B------:R-:W-:-:S06]  /*1a0ef0*/  FSEL R3, R33, 1.875, P2 ;  /* 0x3ff0000021037808 */ /* 0x000fcc0001000000 */
[----:B------:R-:W-:-:S11]  /*1a0f00*/  DFMA R18, R16, R2, R18 ;  /* 0x000000021012722b */ /* 0x000fd60000000012 */
.L_x_6865:
[----:B------:R-:W-:Y:S05]  /*1a0f10*/  BSYNC.RECONVERGENT B0 ;  /* 0x0000000000007941 */ /* 0x000fea0003800200 */
.L_x_6864:
        /* <DEDUP_REMOVED lines=18> */
.L_x_6870:
[----:B------:R-:W-:Y:S05]  /*1a1040*/  BSYNC.RECONVERGENT B0 ;  /* 0x0000000000007941 */ /* 0x000fea0003800200 */
.L_x_6869:
        /* <DEDUP_REMOVED lines=21> */
.L_x_6872:
[----:B------:R-:W-:Y:S05]  /*1a11a0*/  BSYNC.RECONVERGENT B0 ;  /* 0x0000000000007941 */ /* 0x000fea0003800200 */
.L_x_6871:
        /* <DEDUP_REMOVED lines=78> */
.L_x_6874:
[----:B------:R-:W-:Y:S01]  /*1a1690*/  IMAD.MOV.U32 R4, RZ, RZ, 0x0 ;  /* 0x00000000ff047424 */ /* 0x000fe200078e00ff */
[----:B------:R-:W-:Y:S02]  /*1a16a0*/  MOV R5, 0x7ff00000 ;  /* 0x7ff0000000057802 */ /* 0x000fe40000000f00 */
[----:B------:R-:W-:-:S04]  /*1a16b0*/  LOP3.LUT P0, RZ, R3, 0x7fffffff, RZ, 0xc0, !PT ;  /* 0x7fffffff03ff7812 */ /* 0x000fc8000780c0ff */
[----:B------:R-:W-:-:S10]  /*1a16c0*/  DFMA R4, R2, R4, +INF ;  /* 0x7ff000000204742b */ /* 0x000fd40000000004 */
[----:B------:R-:W-:Y:S02]  /*1a16d0*/  FSEL R2, R4, RZ, P0 ;  /* 0x000000ff04027208 */ /* 0x000fe40000000000 */
[----:B------:R-:W-:-:S07]  /*1a16e0*/  FSEL R3, R5, -QNAN , P0 ;  /* 0xfff0000005037808 */ /* 0x000fce0000000000 */
.L_x_6875:
[----:B------:R-:W-:Y:S05]  /*1a16f0*/  BSYNC.RECONVERGENT B0 ;  /* 0x0000000000007941 */ /* 0x000fea0003800200 */
.L_x_6873:
[----:B------:R-:W-:Y:S01]  /*1a1700*/  UMOV UR4, 0xbaaafad3 ;  /* 0xbaaafad300047882 */ /* 0x000fe20000000000 */
[----:B------:R-:W-:Y:S01]  /*1a1710*/  UMOV UR5, 0x3c695355 ;  /* 0x3c69535500057882 */ /* 0x000fe20000000000 */
[----:B------:R-:W-:Y:S01]  /*1a1720*/  MOV R0, 0x0 ;  /* 0x0000000000007802 */ /* 0x000fe20000000f00 */
[----:B------:R-:W-:Y:S01]  /*1a1730*/  DMUL R4, R2, UR4 ;  /* 0x0000000402047c28 */ /* 0x000fe20008000000 */
[----:B------:R-:W-:Y:S01]  /*1a1740*/  UMOV UR4, 0x1526e50e ;  /* 0x1526e50e00047882 */ /* 0x000fe20000000000 */
[----:B------:R-:W-:Y:S01]  /*1a1750*/  UMOV UR5, 0x3fdbcb7b ;  /* 0x3fdbcb7b00057882 */ /* 0x000fe20000000000 */
[----:B------:R0:W1:Y:S01]  /*1a1760*/  LDC.64 R8, c[0x4][R0] ;  /* 0x0100000000087b82 */ /* 0x0000620000000a00 */
[----:B------:R-:W-:-:S04]  /*1a1770*/  IADD3 R6, P0, PT, R130, 0x20, RZ ;  /* 0x0000002082067810 */ /* 0x000fc80007f1e0ff */
[----:B------:R-:W-:Y:S01]  /*1a1780*/  DFMA R2, R2, UR4, R4 ;  /* 0x0000000402027c2b */ /* 0x000fe20008000004 */
[----:B------:R-:W2:Y:S01]  /*1a1790*/  LDCU.64 UR4, c[0x4][0xa0] ;  /* 0x01001400ff0477ac */ /* 0x000ea20008000a00 */
[----:B------:R-:W-:-:S05]  /*1a17a0*/  IMAD.X R7, RZ, RZ, R119, P0 ;  /* 0x000000ffff077224 */ /* 0x000fca00000e0677 */
[----:B------:R0:W-:Y:S01]  /*1a17b0*/  STL.64 [R1+0x20], R2 ;  /* 0x0000200201007387 */ /* 0x0001e20000100a00 */
[----:B--2---:R-:W-:Y:S02]  /*1a17c0*/  IMAD.U32 R4, RZ, RZ, UR4 ;  /* 0x00000004ff047e24 */ /* 0x004fe4000f8e00ff */
[----:B0-----:R-:W-:-:S07]  /*1a17d0*/  IMAD.U32 R5, RZ, RZ, UR5 ;  /* 0x00000005ff057e24 */ /* 0x001fce000f8e00ff */
[----:B------:R-:W-:-:S07]  /*1a17e0*/  LEPC R20, `(.L_x_6876) ;  /* 0x000000001014794e */ /* 0x000fce0000000000 */
[----:B-1----:R-:W-:Y:S05]  /*1a17f0*/  CALL.ABS.NOINC R8 ;  /* 0x0000000008007343 */ /* 0x002fea0003c00000 */
.L_x_6876:
[----:B------:R-:W-:Y:S05]  /*1a1800*/  EXIT ;  /* 0x000000000000794d */ /* 0x000fea0003800000 */
        .type           $_Z23cooling_function_singledddd$_Z7trans_fddddd,@function
        .size           $_Z23cooling_function_singledddd$_Z7trans_fddddd,($__internal_0_$__cuda_sm20_dblrcp_rn_slowpath_v3 - $_Z23cooling_function_singledddd$_Z7trans_fddddd)
$_Z23cooling_function_singledddd$_Z7trans_fddddd:
[----:B------:R-:W-:Y:S01]  /*1a1810*/  MOV R62, R8 ;  /* 0x00000008003e7202 */ /* 0x000fe20000000f00 */
[----:B------:R-:W-:Y:S01]  /*1a1820*/  IMAD.MOV.U32 R63, RZ, RZ, R9 ;  /* 0x000000ffff3f7224 */ /* 0x000fe200078e0009 */
[----:B------:R-:W-:Y:S01]  /*1a1830*/  UMOV UR4, 0x6f48c4d0 ;  /* 0x6f48c4d000047882 */ /* 0x000fe20000000000 */
[----:B------:R-:W-:Y:S01]  /*1a1840*/  UMOV UR5, 0x3ca3e5b3 ;  /* 0x3ca3e5b300057882 */ /* 0x000fe20000000000 */
[----:B------:R-:W-:Y:S01]  /*1a1850*/  BSSY.RECONVERGENT B1, `(.L_x_6877) ;  /* 0x0000010000017945 */ /* 0x000fe20003800200 */
[----:B------:R-:W-:Y:S01]  /*1a1860*/  IMAD.MOV.U32 R80, RZ, RZ, R10 ;  /* 0x000000ffff507224 */ /* 0x000fe200078e000a */
[----:B------:R-:W-:Y:S01]  /*1a1870*/  MOV R7, RZ ;  /* 0x000000ff00077202 */ /* 0x000fe20000000f00 */
[----:B------:R-:W-:Y:S01]  /*1a1880*/  DMUL R62, R62, UR4 ;  /* 0x000000043e3e7c28 */ /* 0x000fe20008000000 */
[----:B------:R-:W-:Y:S01]  /*1a1890*/  IMAD.MOV.U32 R8, RZ, RZ, -0xc600000 ;  /* 0xf3a00000ff087424 */ /* 0x000fe200078e00ff */
[----:B------:R-:W-:Y:S01]  /*1a18a0*/  MOV R58, R12 ;  /* 0x0000000c003a7202 */ /* 0x000fe20000000f00 */
[----:B------:R-:W-:Y:S01]  /*1a18b0*/  IMAD.MOV.U32 R9, RZ, RZ, 0x421beb9b ;  /* 0x421beb9bff097424 */ /* 0x000fe200078e00ff */
[----:B------:R-:W-:Y:S01]  /*1a18c0*/  MOV R60, R2 ;  /* 0x00000002003c7202 */ /* 0x000fe20000000f00 */
[----:B------:R-:W-:Y:S01]  /*1a18d0*/  IMAD.MOV.U32 R6, RZ, RZ, 0x40000000 ;  /* 0x40000000ff067424 */ /* 0x000fe200078e00ff */
[----:B------:R-:W-:Y:S01]  /*1a18e0*/  MOV R10, 0x1a1950 ;  /* 0x001a1950000a7802 */ /* 0x000fe20000000f00 */
[----:B------:R-:W-:-:S02]  /*1a18f0*/  IMAD.MOV.U32 R81, RZ, RZ, R11 ;  /* 0x000000ffff517224 */ /* 0x000fc400078e000b */
[----:B------:R-:W-:Y:S02]  /*1a1900*/  IMAD.MOV.U32 R59, RZ, RZ, R13 ;  /* 0x000000ffff3b7224 */ /* 0x000fe400078e000d */
[----:B------:R-:W-:Y:S02]  /*1a1910*/  IMAD.MOV.U32 R70, RZ, RZ, R4 ;  /* 0x000000ffff467224 */ /* 0x000fe400078e0004 */
[----:B------:R-:W-:Y:S02]  /*1a1920*/  IMAD.MOV.U32 R71, RZ, RZ, R5 ;  /* 0x000000ffff477224 */ /* 0x000fe400078e0005 */
[----:B------:R-:W-:-:S07]  /*1a1930*/  IMAD.MOV.U32 R61, RZ, RZ, R3 ;  /* 0x000000ffff3d7224 */ /* 0x000fce00078e0003 */
[----:B------:R-:W-:Y:S05]  /*1a1940*/  CALL.REL.NOINC `($_Z23cooling_function_singledddd$__internal_accurate_pow) ;  /* 0x0000007400cc7944 */ /* 0x000fea0003c00000 */
[----:B------:R-:W-:Y:S05]  /*1a1950*/  BSYNC.RECONVERGENT B1 ;  /* 0x0000000000017941 */ /* 0x000fea0003800200 */
.L_x_6877:
[----:B------:R-:W-:Y:S01]  /*1a1960*/  IMAD.MOV.U32 R6, RZ, RZ, R32 ;  /* 0x000000ffff067224 */ /* 0x000fe200078e0020 */
[----:B------:R-:W-:Y:S01]  /*1a1970*/  UMOV UR4, 0x6873bbd3 ;  /* 0x6873bbd300047882 */ /* 0x000fe20000000000 */
[----:B------:R-:W-:Y:S01]  /*1a1980*/  IMAD.MOV.U32 R7, RZ, RZ, R33 ;  /* 0x000000ffff077224 */ /* 0x000fe200078e0021 */
[----:B------:R-:W-:Y:S01]  /*1a1990*/  UMOV UR5, 0x3a520b01 ;  /* 0x3a520b0100057882 */ /* 0x000fe20000000000 */
[----:B------:R-:W-:Y:S01]  /*1a19a0*/  MOV R2, 0x1 ;  /* 0x0000000100027802 */ /* 0x000fe20000000f00 */
[----:B------:R-:W-:Y:S01]  /*1a19b0*/  BSSY.RECONVERGENT B1, `(.L_x_6878) ;  /* 0x0000017000017945 */ /* 0x000fe20003800200 */
[----:B------:R-:W-:Y:S02]  /*1a19c0*/  FSETP.GEU.AND P0, PT, |R63|, 6.5827683646048100446e-37, PT ;  /* 0x036000003f00780b */ /* 0x000fe40003f0e200 */
        /* <DEDUP_REMOVED lines=21> */
.L_x_6879:
[----:B------:R-:W-:Y:S05]  /*1a1b20*/  BSYNC.RECONVERGENT B1 ;  /* 0x0000000000017941 */ /* 0x000fea0003800200 */
.L_x_6878:
[----:B------:R-:W-:-:S14]  /*1a1b30*/  DSETP.GEU.AND P0, PT, R2, 0.5, PT ;  /* 0x3fe000000200742a */ /* 0x000fdc0003f0e000 */
[----:B------:R-:W-:Y:S05]  /*1a1b40*/  @P0 BRA `(.L_x_6880) ;  /* 0x0000001400780947 */ /* 0x000fea0003800000 */
[----:B------:R-:W-:Y:S01]  /*1a1b50*/  BSSY.RECONVERGENT B1, `(.L_x_6881) ;  /* 0x0000007000017945 */ /* 0x000fe20003800200 */
[----:B------:R-:W-:Y:S01]  /*1a1b60*/  IMAD.MOV.U32 R8, RZ, RZ, RZ ;  /* 0x000000ffff087224 */ /* 0x000fe200078e00ff */
[----:B------:R-:W-:Y:S01]  /*1a1b70*/  MOV R9, 0x40240000 ;  /* 0x4024000000097802 */ /* 0x000fe20000000f00 */
[----:B------:R-:W-:Y:S01]  /*1a1b80*/  IMAD.MOV.U32 R7, RZ, RZ, RZ ;  /* 0x000000ffff077224 */ /* 0x000fe200078e00ff */
[----:B------:R-:W-:Y:S01]  /*1a1b90*/  MOV R10, 0x1a1bc0 ;  /* 0x001a1bc0000a7802 */ /* 0x000fe20000000f00 */
[----:B------:R-:W-:-:S07]  /*1a1ba0*/  IMAD.MOV.U32 R6, RZ, RZ, -0x3fdc0000 ;  /* 0xc0240000ff067424 */ /* 0x000fce00078e00ff */
[----:B------:R-:W-:Y:S05]  /*1a1bb0*/  CALL.REL.NOINC `($_Z23cooling_function_singledddd$__internal_accurate_pow) ;  /* 0x0000007400307944 */ /* 0x000fea0003c00000 */
[----:B------:R-:W-:Y:S05]  /*1a1bc0*/  BSYNC.RECONVERGENT B1 ;  /* 0x0000000000017941 */ /* 0x000fea0003800200 */
.L_x_6881:
[----:B------:R-:W0:Y:S01]  /*1a1bd0*/  MUFU.RCP64H R5, R61 ;  /* 0x0000003d00057308 */ /* 0x000e220000001800 */
[----:B------:R-:W-:Y:S01]  /*1a1be0*/  IMAD.MOV.U32 R6, RZ, RZ, R32 ;  /* 0x000000ffff067224 */ /* 0x000fe200078e0020 */
[----:B------:R-:W-:Y:S01]  /*1a1bf0*/  MOV R7, R33 ;  /* 0x0000002100077202 */ /* 0x000fe20000000f00 */
[----:B------:R-:W-:Y:S01]  /*1a1c00*/  IMAD.MOV.U32 R4, RZ, RZ, 0x1 ;  /* 0x00000001ff047424 */ /* 0x000fe200078e00ff */
[----:B------:R-:W-:Y:S01]  /*1a1c10*/  UMOV UR4, 0x1eb851ec ;  /* 0x1eb851ec00047882 */ /* 0x000fe20000000000 */
[----:B------:R-:W-:Y:S01]  /*1a1c20*/  UMOV UR5, 0x4003eb85 ;  /* 0x4003eb8500057882 */ /* 0x000fe20000000000 */
[----:B------:R-:W-:Y:S02]  /*1a1c30*/  BSSY.RECONVERGENT B1, `(.L_x_6882) ;  /* 0x000001a000017945 */ /* 0x000fe40003800200 */
[----:B------:R-:W-:Y:S01]  /*1a1c40*/  DMUL R8, R6, UR4 ;  /* 0x0000000406087c28 */ /* 0x000fe20008000000 */
[----:B------:R-:W-:Y:S01]  /*1a1c50*/  UMOV UR4, 0x54442d18 ;  /* 0x54442d1800047882 */ /* 0x000fe20000000000 */
[----:B------:R-:W-:-:S06]  /*1a1c60*/  UMOV UR5, 0x400921fb ;  /* 0x400921fb00057882 */ /* 0x000fcc0000000000 */
[----:B------:R-:W-:Y:S02]  /*1a1c70*/  DMUL R8, R8, 12 ;  /* 0x4028000008087828 */ /* 0x000fe40000000000 */
[----:B0-----:R-:W-:-:S06]  /*1a1c80*/  DFMA R6, -R60, R4, 1 ;  /* 0x3ff000003c06742b */ /* 0x001fcc0000000104 */
[----:B------:R-:W-:Y:S02]  /*1a1c90*/  DMUL R8, R8, UR4 ;  /* 0x0000000408087c28 */ /* 0x000fe40008000000 */
[----:B------:R-:W-:-:S06]  /*1a1ca0*/  DFMA R6, R6, R6, R6 ;  /* 0x000000060606722b */ /* 0x000fcc0000000006 */
[----:B------:R-:W-:Y:S02]  /*1a1cb0*/  DMUL R8, R70, R8 ;  /* 0x0000000846087228 */ /* 0x000fe40000000000 */
[----:B------:R-:W-:-:S06]  /*1a1cc0*/  DFMA R4, R4, R6, R4 ;  /* 0x000000060404722b */ /* 0x000fcc0000000004 */
[----:B------:R-:W-:Y:S02]  /*1a1cd0*/  DMUL R8, R80, R8 ;  /* 0x0000000850087228 */ /* 0x000fe40000000000 */
[----:B------:R-:W-:-:S08]  /*1a1ce0*/  DFMA R6, -R60, R4, 1 ;  /* 0x3ff000003c06742b */ /* 0x000fd00000000104 */
[----:B------:R-:W-:Y:S01]  /*1a1cf0*/  DFMA R6, R4, R6, R4 ;  /* 0x000000060406722b */ /* 0x000fe20000000004 */
[----:B------:R-:W-:-:S07]  /*1a1d00*/  FSETP.GEU.AND P0, PT, |R9|, 6.5827683646048100446e-37, PT ;  /* 0x036000000900780b */ /* 0x000fce0003f0e200 */
        /* <DEDUP_REMOVED lines=10> */
[----:B------:R-:W-:Y:S01]  /*1a1db0*/  MOV R4, R8 ;  /* 0x0000000800047202 */ /* 0x000fe20000000f00 */
[----:B------:R-:W-:-:S07]  /*1a1dc0*/  IMAD.MOV.U32 R5, RZ, RZ, R9 ;  /* 0x000000ffff057224 */ /* 0x000fce00078e0009 */
.L_x_6883:
[----:B------:R-:W-:Y:S05]  /*1a1dd0*/  BSYNC.RECONVERGENT B1 ;  /* 0x0000000000017941 */ /* 0x000fea0003800200 */
.L_x_6882:
[----:B------:R-:W-:Y:S01]  /*1a1de0*/  DADD R8, -RZ, |R2| ;  /* 0x00000000ff087229 */ /* 0x000fe20000000502 */
[----:B------:R-:W-:Y:S01]  /*1a1df0*/  BSSY.RECONVERGENT B1, `(.L_x_6884) ;  /* 0x0000005000017945 */ /* 0x000fe20003800200 */
[----:B------:R-:W-:Y:S01]  /*1a1e00*/  IMAD.MOV.U32 R7, RZ, RZ, RZ ;  /* 0x000000ffff077224 */ /* 0x000fe200078e00ff */
[----:B------:R-:W-:Y:S01]  /*1a1e10*/  MOV R10, 0x1a1e40 ;  /* 0x001a1e40000a7802 */ /* 0x000fe20000000f00 */
[----:B------:R-:W-:-:S07]  /*1a1e20*/  IMAD.MOV.U32 R6, RZ, RZ, 0x40140000 ;  /* 0x40140000ff067424 */ /* 0x000fce00078e00ff */
[----:B------:R-:W-:Y:S05]  /*1a1e30*/  CALL.REL.NOINC `($_Z23cooling_function_singledddd$__internal_accurate_pow) ;  /* 0x0000007000907944 */ /* 0x000fea0003c00000 */
[----:B------:R-:W-:Y:S05]  /*1a1e40*/  BSYNC.RECONVERGENT B1 ;  /* 0x0000000000017941 */ /* 0x000fea0003800200 */
.L_x_6884:
[C---:B------:R-:W-:Y:S01]  /*1a1e50*/  DADD R6, R2.reuse, 5 ;  /* 0x4014000002067429 */ /* 0x040fe20000000000 */
[----:B------:R-:W-:Y:S01]  /*1a1e60*/  ISETP.GE.AND P3, PT, R3, RZ, PT ;  /* 0x000000ff0300720c */ /* 0x000fe20003f66270 */
[----:B------:R-:W-:Y:S01]  /*1a1e70*/  DSETP.NEU.AND P2, PT, R2, RZ, PT ;  /* 0x000000ff0200722a */ /* 0x000fe20003f4d000 */
[----:B------:R-:W-:Y:S07]  /*1a1e80*/  BSSY.RECONVERGENT B1, `(.L_x_6885) ;  /* 0x0000029000017945 */ /* 0x000fee0003800200 */
[----:B------:R-:W-:Y:S01]  /*1a1e90*/  LOP3.LUT R6, R7, 0x7ff00000, RZ, 0xc0, !PT ;  /* 0x7ff0000007067812 */ /* 0x000fe200078ec0ff */
[----:B------:R-:W-:-:S03]  /*1a1ea0*/  IMAD.MOV.U32 R7, RZ, RZ, R33 ;  /* 0x000000ffff077224 */ /* 0x000fc600078e0021 */
[----:B------:R-:W-:Y:S02]  /*1a1eb0*/  ISETP.NE.AND P0, PT, R6, 0x7ff00000, PT ;  /* 0x7ff000000600780c */ /* 0x000fe40003f05270 */
[----:B------:R-:W-:-:S06]  /*1a1ec0*/  MOV R6, R32 ;  /* 0x0000002000067202 */ /* 0x000fcc0000000f00 */
[----:B------:R-:W-:-:S05]  /*1a1ed0*/  DADD R6, -RZ, -R6 ;  /* 0x00000000ff067229 */ /* 0x000fca0000000906 */
[----:B------:R-:W-:-:S05]  /*1a1ee0*/  DSETP.NEU.OR P0, PT, |R2|, +INF , P0 ;  /* 0x7ff000000200742a */ /* 0x000fca000070d600 */
[----:B------:R-:W-:Y:S01]  /*1a1ef0*/  FSEL R6, R6, R32, !P3 ;  /* 0x0000002006067208 */ /* 0x000fe20005800000 */
[----:B------:R-:W-:Y:S01]  /*1a1f00*/  @!P2 IMAD.MOV.U32 R6, RZ, RZ, RZ ;  /* 0x000000ffff06a224 */ /* 0x000fe200078e00ff */
[----:B------:R-:W-:Y:S02]  /*1a1f10*/  FSEL R7, R7, R33, !P3 ;  /* 0x0000002107077208 */ /* 0x000fe40005800000 */
[----:B------:R-:W-:-:S05]  /*1a1f20*/  @!P2 MOV R7, R3 ;  /* 0x000000030007a202 */ /* 0x000fca0000000f00 */
[----:B------:R-:W-:Y:S02]  /*1a1f30*/  @!P0 IMAD.MOV.U32 R8, RZ, RZ, -0x100000 ;  /* 0xfff00000ff088424 */ /* 0x000fe400078e00ff */
[----:B------:R-:W-:-:S03]  /*1a1f40*/  @!P0 IMAD.MOV.U32 R6, RZ, RZ, RZ ;  /* 0x000000ffff068224 */ /* 0x000fc600078e00ff */
[----:B------:R-:W-:-:S05]  /*1a1f50*/  @!P0 SEL R8, R8, 0x7ff00000, !P3 ;  /* 0x7ff0000008088807 */ /* 0x000fca0005800000 */
[----:B------:R-:W-:Y:S01]  /*1a1f60*/  @!P0 IMAD.MOV.U32 R7, RZ, RZ, R8 ;  /* 0x000000ffff078224 */ /* 0x000fe200078e0008 */
[----:B------:R-:W-:-:S05]  /*1a1f70*/  DSETP.NEU.AND P0, PT, R2, 1, PT ;  /* 0x3ff000000200742a */ /* 0x000fca0003f0d000 */
[----:B------:R-:W-:-:S10]  /*1a1f80*/  DADD R6, R6, R6 ;  /* 0x0000000006067229 */ /* 0x000fd40000000006 */
[----:B------:R-:W-:Y:S02]  /*1a1f90*/  FSEL R3, R7, 2, P0 ;  /* 0x4000000007037808 */ /* 0x000fe40000000000 */
[----:B------:R-:W-:Y:S01]  /*1a1fa0*/  FSEL R2, R6, RZ, P0 ;  /* 0x000000ff06027208 */ /* 0x000fe20000000000 */
[----:B------:R-:W-:Y:S01]  /*1a1fb0*/  IMAD.MOV.U32 R6, RZ, RZ, 0x1 ;  /* 0x00000001ff067424 */ /* 0x000fe200078e00ff */
[----:B------:R-:W0:Y:S01]  /*1a1fc0*/  MUFU.RCP64H R7, R3 ;  /* 0x0000000300077308 */ /* 0x000e220000001800 */
        /* <DEDUP_REMOVED lines=20> */
.L_x_6886:
[----:B------:R-:W-:Y:S05]  /*1a2110*/  BSYNC.RECONVERGENT B1 ;  /* 0x0000000000017941 */ /* 0x000fea0003800200 */
.L_x_6885:
        /* <DEDUP_REMOVED lines=8> */
[----:B------:R-:W-:-:S05]  /*1a21a0*/  MOV R10, 0x1a21e0 ;  /* 0x001a21e0000a7802 */ /* 0x000fca0000000f00 */
[----:B------:R-:W-:Y:S02]  /*1a21b0*/  IMAD.MOV.U32 R8, RZ, RZ, R2 ;  /* 0x000000ffff087224 */ /* 0x000fe400078e0002 */
[----:B------:R-:W-:-:S07]  /*1a21c0*/  IMAD.MOV.U32 R9, RZ, RZ, R3 ;  /* 0x000000ffff097224 */ /* 0x000fce00078e0003 */
[----:B------:R-:W-:Y:S05]  /*1a21d0*/  CALL.REL.NOINC `($_Z23cooling_function_singledddd$__internal_accurate_pow) ;  /* 0x0000006c00a87944 */ /* 0x000fea0003c00000 */
[----:B------:R-:W-:Y:S02]  /*1a21e0*/  FSEL R2, R32, RZ, P2 ;  /* 0x000000ff20027208 */ /* 0x000fe40001000000 */
[----:B------:R-:W-:-:S07]  /*1a21f0*/  FSEL R3, R33, -QNAN , P2 ;  /* 0xfff8000021037808 */ /* 0x000fce0001000000 */
.L_x_6888:
[----:B------:R-:W-:Y:S05]  /*1a2200*/  BSYNC.RECONVERGENT B1 ;  /* 0x0000000000017941 */ /* 0x000fea0003800200 */
.L_x_6887:
        /* <DEDUP_REMOVED lines=13> */
.L_x_6890:
[----:B------:R-:W-:Y:S05]  /*1a22e0*/  BSYNC.RECONVERGENT B1 ;  /* 0x0000000000017941 */ /* 0x000fea0003800200 */
.L_x_6889:
        /* <DEDUP_REMOVED lines=8> */
[----:B------:R-:W-:Y:S06]  /*1a2370*/  BSSY.RECONVERGENT B1, `(.L_x_6891) ;  /* 0x0000039000017945 */ /* 0x000fec0003800200 */
[----:B------:R-:W-:-:S02]  /*1a2380*/  FSEL R2, R2, -208247.1875, P0 ;  /* 0xc84b5dcc02027808 */ /* 0x000fc40000000000 */
[----:B------:R-:W-:Y:S01]  /*1a2390*/  FSEL R3, R3, 1.9862374067306518555, P0 ;  /* 0x3ffe3d0703037808 */ /* 0x000fe20000000000 */
[----:B------:R-:W-:-:S03]  /*1a23a0*/  DSETP.NEU.AND P0, PT, R58, RZ, PT ;  /* 0x000000ff3a00722a */ /* 0x000fc60003f0d000 */
        /* <DEDUP_REMOVED lines=42> */
[C---:B------:R-:W-:Y:S02]  /*1a2650*/  DSETP.GEU.AND P3, PT, R2.reuse, RZ, PT ;  /* 0x000000ff0200722a */ /* 0x040fe40003f6e000 */
[----:B------:R-:W-:-:S10]  /*1a2660*/  DADD R2, R2, +INF ;  /* 0x7ff0000002027429 */ /* 0x000fd40000000000 */
[----:B------:R-:W-:Y:S02]  /*1a2670*/  @!P2 LEA.HI R7, R6, R6, RZ, 0x1 ;  /* 0x000000060607a211 */ /* 0x000fe400078f08ff */
[----:B------:R-:W-:Y:S01]  /*1a2680*/  FSEL R60, R2, RZ, P3 ;  /* 0x000000ff023c7208 */ /* 0x000fe20001800000 */
[----:B------:R-:W-:Y:S01]  /*1a2690*/  @!P2 IMAD.MOV.U32 R2, RZ, RZ, RZ ;  /* 0x000000ffff02a224 */ /* 0x000fe200078e00ff */
[----:B------:R-:W-:Y:S02]  /*1a26a0*/  @!P2 SHF.R.S32.HI R7, RZ, 0x1, R7 ;  /* 0x00000001ff07a819 */ /* 0x000fe40000011407 */
[----:B------:R-:W-:Y:S02]  /*1a26b0*/  FSEL R61, R3, RZ, P3 ;  /* 0x000000ff033d7208 */ /* 0x000fe40001800000 */
[----:B------:R-:W-:Y:S01]  /*1a26c0*/  @!P2 LEA R5, R7, R5, 0x14 ;  /* 0x000000050705a211 */ /* 0x000fe200078ea0ff */
[----:B------:R-:W-:-:S05]  /*1a26d0*/  @!P2 IMAD.IADD R7, R6, 0x1, -R7 ;  /* 0x000000010607a824 */ /* 0x000fca00078e0a07 */
[----:B------:R-:W-:-:S06]  /*1a26e0*/  @!P2 LEA R3, R7, 0x3ff00000, 0x14 ;  /* 0x3ff000000703a811 */ /* 0x000fcc00078ea0ff */
[----:B------:R-:W-:-:S11]  /*1a26f0*/  @!P2 DMUL R60, R4, R2 ;  /* 0x00000002043ca228 */ /* 0x000fd60000000000 */
.L_x_6892:
[----:B------:R-:W-:Y:S05]  /*1a2700*/  BSYNC.RECONVERGENT B1 ;  /* 0x0000000000017941 */ /* 0x000fea0003800200 */
.L_x_6891:
[----:B------:R-:W-:Y:S01]  /*1a2710*/  BSSY.RECONVERGENT B1, `(.L_x_6893) ;  /* 0x000000d000017945 */ /* 0x000fe20003800200 */
[----:B------:R-:W-:-:S03]  /*1a2720*/  @!P0 CS2R R2, SRZ ;  /* 0x0000000000028805 */ /* 0x000fc6000001ff00 */
[----:B------:R-:W-:Y:S05]  /*1a2730*/  @!P0 BRA `(.L_x_6894) ;  /* 0x0000000000288947 */ /* 0x000fea0003800000 */
[----:B------:R-:W-:Y:S01]  /*1a2740*/  DADD R2, -RZ, |R58| ;  /* 0x00000000ff027229 */ /* 0x000fe2000000053a */
[----:B------:R-:W-:Y:S01]  /*1a2750*/  ISETP.GE.AND P2, PT, R59, RZ, PT ;  /* 0x000000ff3b00720c */ /* 0x000fe20003f46270 */
[----:B------:R-:W-:Y:S01]  /*1a2760*/  IMAD.MOV.U32 R7, RZ, RZ, -0x55555555 ;  /* 0xaaaaaaabff077424 */ /* 0x000fe200078e00ff */
[----:B------:R-:W-:Y:S01]  /*1a2770*/  MOV R10, 0x1a27c0 ;  /* 0x001a27c0000a7802 */ /* 0x000fe20000000f00 */
[----:B------:R-:W-:-:S06]  /*1a2780*/  IMAD.MOV.U32 R6, RZ, RZ, 0x3ff2aaaa ;  /* 0x3ff2aaaaff067424 */ /* 0x000fcc00078e00ff */
[----:B------:R-:W-:Y:S01]  /*1a2790*/  IMAD.MOV.U32 R8, RZ, RZ, R2 ;  /* 0x000000ffff087224 */ /* 0x000fe200078e0002 */
[----:B------:R-:W-:-:S07]  /*1a27a0*/  MOV R9, R3 ;  /* 0x0000000300097202 */ /* 0x000fce0000000f00 */
[----:B------:R-:W-:Y:S05]  /*1a27b0*/  CALL.REL.NOINC `($_Z23cooling_function_singledddd$__internal_accurate_pow) ;  /* 0x0000006800307944 */ /* 0x000fea0003c00000 */
[----:B------:R-:W-:Y:S02]  /*1a27c0*/  FSEL R2, R32, RZ, P2 ;  /* 0x000000ff20027208 */ /* 0x000fe40001000000 */
[----:B------:R-:W-:-:S07]  /*1a27d0*/  FSEL R3, R33, -QNAN , P2 ;  /* 0xfff8000021037808 */ /* 0x000fce0001000000 */
.L_x_6894:
[----:B------:R-:W-:Y:S05]  /*1a27e0*/  BSYNC.RECONVERGENT B1 ;  /* 0x0000000000017941 */ /* 0x000fea0003800200 */
.L_x_6893:
[----:B------:R-:W-:Y:S02]  /*1a27f0*/  HFMA2 R7, -RZ, RZ, 1.986328125, -0.05206298828125 ;  /* 0x3ff2aaaaff077431 */ /* 0x000fe400000001ff */
[----:B------:R-:W-:Y:S01]  /*1a2800*/  IMAD.MOV.U32 R6, RZ, RZ, -0x55555555 ;  /* 0xaaaaaaabff067424 */ /* 0x000fe200078e00ff */
        /* <DEDUP_REMOVED lines=12> */
.L_x_6896:
[----:B------:R-:W-:Y:S05]  /*1a28d0*/  BSYNC.RECONVERGENT B1 ;  /* 0x0000000000017941 */ /* 0x000fea0003800200 */
.L_x_6895:
        /* <DEDUP_REMOVED lines=13> */
.L_x_6898:
[----:B------:R-:W-:Y:S05]  /*1a29b0*/  BSYNC.RECONVERGENT B1 ;  /* 0x0000000000017941 */ /* 0x000fea0003800200 */
.L_x_6897:
[----:B------:R-:W-:Y:S02]  /*1a29c0*/  HFMA2 R9, -RZ, RZ, 1.990234375, -0.05206298828125 ;  /* 0x3ff6aaaaff097431 */ /* 0x000fe400000001ff */
[----:B------:R-:W-:Y:S01]  /*1a29d0*/  IMAD.MOV.U32 R8, RZ, RZ, -0x55555555 ;  /* 0xaaaaaaabff087424 */ /* 0x000fe200078e00ff */
        /* <DEDUP_REMOVED lines=11> */
.L_x_6900:
[----:B------:R-:W-:Y:S05]  /*1a2a90*/  BSYNC.RECONVERGENT B1 ;  /* 0x0000000000017941 */ /* 0x000fea0003800200 */
.L_x_6899:
        /* <DEDUP_REMOVED lines=23> */
[----:B------:R-:W-:Y:S01]  /*1a2c10*/  MOV R10, R8 ;  /* 0x00000008000a7202 */ /* 0x000fe20000000f00 */
[----:B------:R-:W-:-:S07]  /*1a2c20*/  IMAD.MOV.U32 R11, RZ, RZ, R9 ;  /* 0x000000ffff0b7224 */ /* 0x000fce00078e0009 */
.L_x_6902:
[----:B------:R-:W-:Y:S05]  /*1a2c30*/  BSYNC.RECONVERGENT B1 ;  /* 0x0000000000017941 */ /* 0x000fea0003800200 */
.L_x_6901:
        /* <DEDUP_REMOVED lines=18> */
.L_x_6904:
[----:B------:R-:W-:Y:S05]  /*1a2d60*/  BSYNC.RECONVERGENT B1 ;  /* 0x0000000000017941 */ /* 0x000fea0003800200 */
.L_x_6903:
        /* <DEDUP_REMOVED lines=8> */
[----:B------:R-:W-:-:S06]  /*1a2df0*/  IMAD.MOV.U32 R6, RZ, RZ, 0x3ffaaaaa ;  /* 0x3ffaaaaaff067424 */ /* 0x000fcc00078e00ff */
[----:B------:R-:W-:Y:S01]  /*1a2e00*/  MOV R8, R2 ;  /* 0x0000000200087202 */ /* 0x000fe20000000f00 */
[----:B------:R-:W-:-:S07]  /*1a2e10*/  IMAD.MOV.U32 R9, RZ, RZ, R3 ;  /* 0x000000ffff097224 */ /* 0x000fce00078e0003 */
[----:B------:R-:W-:Y:S05]  /*1a2e20*/  CALL.REL.NOINC `($_Z23cooling_function_singledddd$__internal_accurate_pow) ;  /* 0x0000006000947944 */ /* 0x000fea0003c00000 */
[----:B------:R-:W-:Y:S02]  /*1a2e30*/  FSEL R2, R32, RZ, P2 ;  /* 0x000000ff20027208 */ /* 0x000fe40001000000 */
[----:B------:R-:W-:-:S07]  /*1a2e40*/  FSEL R3, R33, -QNAN , P2 ;  /* 0xfff8000021037808 */ /* 0x000fce0001000000 */
.L_x_6906:
[----:B------:R-:W-:Y:S05]  /*1a2e50*/  BSYNC.RECONVERGENT B1 ;  /* 0x0000000000017941 */ /* 0x000fea0003800200 */
.L_x_6905:
        /* <DEDUP_REMOVED lines=13> */
.L_x_6908:
[----:B------:R-:W-:Y:S05]  /*1a2f30*/  BSYNC.RECONVERGENT B1 ;  /* 0x0000000000017941 */ /* 0x000fea0003800200 */
.L_x_6907:
[----:B------:R-:W0:Y:S01]  /*1a2f40*/  MUFU.RCP64H R5, R3 ;  /* 0x0000000300057308 */ /* 0x000e220000001800 */
[----:B------:R-:W-:Y:S01]  /*1a2f50*/  MOV R4, 0x1 ;  /* 0x0000000100047802 */ /* 0x000fe20000000f00 */
        /* <DEDUP_REMOVED lines=21> */
[----:B------:R-:W-:Y:S02]  /*1a30b0*/  IMAD.MOV.U32 R4, RZ, RZ, R8 ;  /* 0x000000ffff047224 */ /* 0x000fe400078e0008 */
[----:B------:R-:W-:-:S07]  /*1a30c0*/  IMAD.MOV.U32 R5, RZ, RZ, R9 ;  /* 0x000000ffff057224 */ /* 0x000fce00078e0009 */
.L_x_6910:
[----:B------:R-:W-:Y:S05]  /*1a30d0*/  BSYNC.RECONVERGENT B1 ;  /* 0x0000000000017941 */ /* 0x000fea0003800200 */
.L_x_6909:
[----:B------:R-:W-:-:S10]  /*1a30e0*/  DADD R4, R80, R4 ;  /* 0x0000000050047229 */ /* 0x000fd40000000004 */
[----:B------:R-:W-:Y:S02]  /*1a30f0*/  FSEL R2, R4, 4.89373169128282429325e+23, P2 ;  /* 0x66cf41f204027808 */ /* 0x000fe40001000000 */
[----:B------:R-:W-:-:S06]  /*1a3100*/  FSEL R3, R5, 1.9914499521255493164, P2 ;  /* 0x3ffee7d505037808 */ /* 0x000fcc0001000000 */
[----:B------:R-:W-:Y:S01]  /*1a3110*/  DFMA R60, -R70, R2, R60 ;  /* 0x00000002463c722b */ /* 0x000fe2000000013c */
[----:B------:R-:W-:Y:S10]  /*1a3120*/  BRA `(.L_x_6911) ;  /* 0x0000005000c07947 */ /* 0x000ff40003800000 */
.L_x_6880:
        /* <DEDUP_REMOVED lines=8> */
.L_x_6912:
        /* <DEDUP_REMOVED lines=13> */
[----:B------:R-:W-:-:S08]  /*1a3280*/  DFMA R6, R6, R6, R6 ;  /* 0x000000060606722b */ /* 0x000fd00000000006 */
[----:B------:R-:W-:Y:S02]  /*1a3290*/  DFMA R4, R4, R6, R4 ;  /* 0x000000060404722b */ /* 0x000fe40000000004 */
[----:B------:R-:W-:-:S06]  /*1a32a0*/  DMUL R6, R70, R8 ;  /* 0x0000000846067228 */ /* 0x000fcc0000000000 */
        /* <DEDUP_REMOVED lines=18> */
.L_x_6914:
[----:B------:R-:W-:Y:S05]  /*1a33d0*/  BSYNC.RECONVERGENT B1 ;  /* 0x0000000000017941 */ /* 0x000fea0003800200 */
.L_x_6913:
        /* <DEDUP_REMOVED lines=18> */
.L_x_6916:
[----:B------:R-:W-:Y:S05]  /*1a3500*/  BSYNC.RECONVERGENT B1 ;  /* 0x0000000000017941 */ /* 0x000fea0003800200 */
.L_x_6915:
        /* <DEDUP_REMOVED lines=20> */
[----:B------:R-:W-:Y:S01]  /*1a3650*/  IMAD.MOV.U32 R4, RZ, RZ, R8 ;  /* 0x000000ffff047224 */ /* 0x000fe200078e0008 */
[----:B------:R-:W-:-:S07]  /*1a3660*/  MOV R5, R9 ;  /* 0x0000000900057202 */ /* 0x000fce0000000f00 */
.L_x_6918:
[----:B------:R-:W-:Y:S05]  /*1a3670*/  BSYNC.RECONVERGENT B1 ;  /* 0x0000000000017941 */ /* 0x000fea0003800200 */
.L_x_6917:
        /* <DEDUP_REMOVED lines=18> */
[----:B------:R-:W-:Y:S01]  /*1a37a0*/  UMOV UR4, 0x3ae80f1e ;  /* 0x3ae80f1e00047882 */ /* 0x000fe20000000000 */
[----:B------:R-:W-:Y:S01]  /*1a37b0*/  UMOV UR5, 0x3eb1380b ;  /* 0x3eb1380b00057882 */ /* 0x000fe20000000000 */
[----:B------:R-:W-:Y:S01]  /*1a37c0*/  UMOV UR6, 0x80000000 ;  /* 0x8000000000067882 */ /* 0x000fe20000000000 */
[----:B------:R-:W-:Y:S01]  /*1a37d0*/  LOP3.LUT R6, R6, 0x3ff00000, RZ, 0xfc, !PT ;  /* 0x3ff0000006067812 */ /* 0x000fe200078efcff */
[----:B------:R-:W-:-:S03]  /*1a37e0*/  UMOV UR7, 0x43300000 ;  /* 0x4330000000077882 */ /* 0x000fc60000000000 */
[----:B------:R-:W-:Y:S01]  /*1a37f0*/  ISETP.GE.U32.AND P0, PT, R6, 0x3ff6a09f, PT ;  /* 0x3ff6a09f0600780c */ /* 0x000fe20003f06070 */
[----:B------:R-:W-:Y:S02]  /*1a3800*/  IMAD.MOV.U32 R7, RZ, RZ, R6 ;  /* 0x000000ffff077224 */ /* 0x000fe400078e0006 */
[----:B------:R-:W-:-:S10]  /*1a3810*/  IMAD.MOV.U32 R6, RZ, RZ, R8 ;  /* 0x000000ffff067224 */ /* 0x000fd400078e0008 */
[----:B------:R-:W-:-:S05]  /*1a3820*/  @P0 VIADD R8, R7, 0xfff00000 ;  /* 0xfff0000007080836 */ /* 0x000fca0000000000 */
[----:B------:R-:W-:Y:S01]  /*1a3830*/  @P0 MOV R7, R8 ;  /* 0x0000000800070202 */ /* 0x000fe20000000f00 */
[----:B------:R-:W-:-:S05]  /*1a3840*/  IMAD.MOV.U32 R8, RZ, RZ, RZ ;  /* 0x000000ffff087224 */ /* 0x000fca00078e00ff */
[C---:B------:R-:W-:Y:S02]  /*1a3850*/  DADD R10, R6.reuse, 1 ;  /* 0x3ff00000060a7429 */ /* 0x040fe40000000000 */
[----:B------:R-:W-:-:S04]  /*1a3860*/  DADD R60, R6, -1 ;  /* 0xbff00000063c7429 */ /* 0x000fc80000000000 */
[----:B------:R-:W0:Y:S02]  /*1a3870*/  MUFU.RCP64H R9, R11 ;  /* 0x0000000b00097308 */ /* 0x000e240000001800 */
[----:B0-----:R-:W-:-:S08]  /*1a3880*/  DFMA R10, -R10, R8, 1 ;  /* 0x3ff000000a0a742b */ /* 0x001fd00000000108 */
[----:B------:R-:W-:Y:S01]  /*1a3890*/  DFMA R12, R10, R10, R10 ;  /* 0x0000000a0a0c722b */ /* 0x000fe2000000000a */
[----:B------:R-:W-:Y:S02]  /*1a38a0*/  IMAD.MOV.U32 R10, RZ, RZ, -0x748574fc ;  /* 0x8b7a8b04ff0a7424 */ /* 0x000fe400078e00ff */
[----:B------:R-:W-:-:S05]  /*1a38b0*/  IMAD.MOV.U32 R11, RZ, RZ, 0x3ed0ee25 ;  /* 0x3ed0ee25ff0b7424 */ /* 0x000fca00078e00ff */
[----:B------:R-:W-:-:S08]  /*1a38c0*/  DFMA R12, R8, R12, R8 ;  /* 0x0000000c080c722b */ /* 0x000fd00000000008 */
[----:B------:R-:W-:-:S08]  /*1a38d0*/  DMUL R6, R60, R12 ;  /* 0x0000000c3c067228 */ /* 0x000fd00000000000 */
[----:B------:R-:W-:-:S08]  /*1a38e0*/  DFMA R6, R60, R12, R6 ;  /* 0x0000000c3c06722b */ /* 0x000fd00000000006 */
[----:B------:R-:W-:-:S08]  /*1a38f0*/  DMUL R8, R6, R6 ;  /* 0x0000000606087228 */ /* 0x000fd00000000000 */
        /* <DEDUP_REMOVED lines=9> */
[----:B------:R-:W-:Y:S01]  /*1a3990*/  LEA.HI R10, R62, R63, RZ, 0xc ;  /* 0x0000003f3e0a7211 */ /* 0x000fe200078f60ff */
[----:B------:R-:W-:Y:S01]  /*1a39a0*/  DADD R62, R60, -R6 ;  /* 0x000000003c3e7229 */ /* 0x000fe20000000806 */
[----:B------:R-:W-:Y:S02]  /*1a39b0*/  IMAD.MOV.U32 R11, RZ, RZ, 0x43300000 ;  /* 0x43300000ff0b7424 */ /* 0x000fe400078e00ff */
[----:B------:R-:W-:Y:S01]  /*1a39c0*/  @P0 IADD3 R10, PT, PT, R10, 0x1, RZ ;  /* 0x000000010a0a0810 */ /* 0x000fe20007ffe0ff */
[----:B------:R-:W-:Y:S01]  /*1a39d0*/  DFMA R64, R8, R64, UR4 ;  /* 0x0000000408407e2b */ /* 0x000fe20008000040 */
[----:B------:R-:W-:Y:S01]  /*1a39e0*/  UMOV UR4, 0x923be72d ;  /* 0x923be72d00047882 */ /* 0x000fe20000000000 */
[----:B------:R-:W-:Y:S01]  /*1a39f0*/  UMOV UR5, 0x3f624924 ;  /* 0x3f62492400057882 */ /* 0x000fe20000000000 */
[----:B------:R-:W-:Y:S01]  /*1a3a00*/  LOP3.LUT R10, R10, 0x80000000, RZ, 0x3c, !PT ;  /* 0x800000000a0a7812 */ /* 0x000fe200078e3cff */
[----:B------:R-:W-:-:S04]  /*1a3a10*/  DADD R62, R62, R62 ;  /* 0x000000003e3e7229 */ /* 0x000fc8000000003e */
[----:B------:R-:W-:Y:S01]  /*1a3a20*/  DFMA R64, R8, R64, UR4 ;  /* 0x0000000408407e2b */ /* 0x000fe20008000040 */
[----:B------:R-:W-:Y:S01]  /*1a3a30*/  UMOV UR4, 0x9999a3c4 ;  /* 0x9999a3c400047882 */ /* 0x000fe20000000000 */
[----:B------:R-:W-:Y:S01]  /*1a3a40*/  UMOV UR5, 0x3f899999 ;  /* 0x3f89999900057882 */ /* 0x000fe20000000000 */
[----:B------:R-:W-:Y:S01]  /*1a3a50*/  DADD R10, R10, -UR6 ;  /* 0x800000060a0a7e29 */ /* 0x000fe20008000000 */
[----:B------:R-:W-:Y:S01]  /*1a3a60*/  UMOV UR6, 0xfefa39ef ;  /* 0xfefa39ef00067882 */ /* 0x000fe20000000000 */
[----:B------:R-:W-:Y:S01]  /*1a3a70*/  UMOV UR7, 0x3fe62e42 ;  /* 0x3fe62e4200077882 */ /* 0x000fe20000000000 */
[----:B------:R-:W-:Y:S02]  /*1a3a80*/  DFMA R60, R60, -R6, R62 ;  /* 0x800000063c3c722b */ /* 0x000fe4000000003e */
[----:B------:R-:W-:Y:S01]  /*1a3a90*/  DFMA R64, R8, R64, UR4 ;  /* 0x0000000408407e2b */ /* 0x000fe20008000040 */
[----:B------:R-:W-:Y:S01]  /*1a3aa0*/  UMOV UR4, 0x55555554 ;  /* 0x5555555400047882 */ /* 0x000fe20000000000 */
[----:B------:R-:W-:Y:S01]  /*1a3ab0*/  UMOV UR5, 0x3fb55555 ;  /* 0x3fb5555500057882 */ /* 0x000fe20000000000 */
[----:B------:R-:W-:-:S03]  /*1a3ac0*/  DFMA R74, R10, UR6, R6 ;  /* 0x000000060a4a7c2b */ /* 0x000fc60008000006 */
[----:B------:R-:W-:Y:S02]  /*1a3ad0*/  DMUL R60, R12, R60 ;  /* 0x0000003c0c3c7228 */ /* 0x000fe40000000000 */
        /* <DEDUP_REMOVED lines=13> */
.L_x_6922:
[----:B------:R-:W-:Y:S01]  /*1a3bb0*/  IMAD.MOV.U32 R8, RZ, RZ, 0x0 ;  /* 0x00000000ff087424 */ /* 0x000fe200078e00ff */
[----:B------:R-:W-:Y:S01]  /*1a3bc0*/  LOP3.LUT P0, RZ, R7, 0x7fffffff, RZ, 0xc0, !PT ;  /* 0x7fffffff07ff7812 */ /* 0x000fe2000780c0ff */
[----:B------:R-:W-:-:S06]  /*1a3bd0*/  IMAD.MOV.U32 R9, RZ, RZ, 0x7ff00000 ;  /* 0x7ff00000ff097424 */ /* 0x000fcc00078e00ff */
[----:B------:R-:W-:-:S10]  /*1a3be0*/  DFMA R8, R6, R8, +INF ;  /* 0x7ff000000608742b */ /* 0x000fd40000000008 */
[----:B------:R-:W-:Y:S02]  /*1a3bf0*/  FSEL R74, R8, RZ, P0 ;  /* 0x000000ff084a7208 */ /* 0x000fe40000000000 */
[----:B------:R-:W-:-:S07]  /*1a3c00*/  FSEL R75, R9, -QNAN , P0 ;  /* 0xfff00000094b7808 */ /* 0x000fce0000000000 */
.L_x_6923:
[----:B------:R-:W-:Y:S05]  /*1a3c10*/  BSYNC.RECONVERGENT B3 ;  /* 0x0000000000037941 */ /* 0x000fea0003800200 */
.L_x_6921:
        /* <DEDUP_REMOVED lines=26> */
[----:B------:R-:W-:Y:S01]  /*1a3dc0*/  IMAD.MOV.U32 R6, RZ, RZ, R8 ;  /* 0x000000ffff067224 */ /* 0x000fe200078e0008 */
[----:B------:R-:W-:-:S07]  /*1a3dd0*/  MOV R7, R9 ;  /* 0x0000000900077202 */ /* 0x000fce0000000f00 */
.L_x_6927:
[----:B------:R-:W-:Y:S05]  /*1a3de0*/  BSYNC.RECONVERGENT B5 ;  /* 0x0000000000057941 */ /* 0x000fea0003800200 */
.L_x_6926:
        /* <DEDUP_REMOVED lines=20> */
.L_x_6925:
[----:B------:R-:W-:Y:S01]  /*1a3f30*/  IMAD.MOV.U32 R12, RZ, RZ, 0x652b82fe ;  /* 0x652b82feff0c7424 */ /* 0x000fe200078e00ff */
[----:B------:R-:W-:Y:S01]  /*1a3f40*/  MOV R13, 0x3ff71547 ;  /* 0x3ff71547000d7802 */ /* 0x000fe20000000f00 */
[----:B------:R-:W-:Y:S01]  /*1a3f50*/  UMOV UR4, 0xfefa39ef ;  /* 0xfefa39ef00047882 */ /* 0x000fe20000000000 */
[----:B------:R-:W-:Y:S01]  /*1a3f60*/  UMOV UR5, 0x3fe62e42 ;  /* 0x3fe62e4200057882 */ /* 0x000fe20000000000 */
[----:B------:R-:W-:Y:S01]  /*1a3f70*/  IMAD.MOV.U32 R10, RZ, RZ, -0x35dec16 ;  /* 0xfca213eaff0a7424 */ /* 0x000fe200078e00ff */
[----:B------:R-:W-:Y:S01]  /*1a3f80*/  FSETP.GEU.AND P2, PT, |R33|, 4.1917929649353027344, PT ;  /* 0x4086232b2100780b */ /* 0x000fe20003f4e200 */
[----:B------:R-:W-:Y:S01]  /*1a3f90*/  IMAD.MOV.U32 R11, RZ, RZ, 0x3e928af3 ;  /* 0x3e928af3ff0b7424 */ /* 0x000fe200078e00ff */
[----:B------:R-:W-:Y:S01]  /*1a3fa0*/  DFMA R12, R32, R12, 6.75539944105574400000e+15 ;  /* 0x43380000200c742b */ /* 0x000fe2000000000c */
[----:B------:R-:W-:Y:S07]  /*1a3fb0*/  BSSY.RECONVERGENT B3, `(.L_x_6929) ;  /* 0x000003c000037945 */ /* 0x000fee0003800200 */
[----:B------:R-:W-:-:S08]  /*1a3fc0*/  DADD R6, R12, -6.75539944105574400000e+15 ;  /* 0xc33800000c067429 */ /* 0x000fd00000000000 */
[----:B------:R-:W-:Y:S01]  /*1a3fd0*/  DFMA R8, R6, -UR4, R32 ;  /* 0x8000000406087c2b */ /* 0x000fe20008000020 */
[----:B------:R-:W-:Y:S01]  /*1a3fe0*/  UMOV UR4, 0x3b39803f ;  /* 0x3b39803f00047882 */ /* 0x000fe20000000000 */
[----:B------:R-:W-:-:S06]  /*1a3ff0*/  UMOV UR5, 0x3c7abc9e ;  /* 0x3c7abc9e00057882 */ /* 0x000fcc0000000000 */
        /* <DEDUP_REMOVED lines=13> */
[----:B0-----:R-:W-:Y:S01]  /*1a40d0*/  DFMA R10, R6, -R32, 1 ;  /* 0x3ff00000060a742b */ /* 0x001fe20000000820 */
[----:B------:R-:W-:-:S05]  /*1a40e0*/  UMOV UR5, 0x3f2a01a0 ;  /* 0x3f2a01a000057882 */ /* 0x000fca0000000000 */
[----:B------:R-:W-:Y:S01]  /*1a40f0*/  DFMA R60, R8, R60, UR4 ;  /* 0x00000004083c7e2b */ /* 0x000fe2000800003c */
[----:B------:R-:W-:Y:S01]  /*1a4100*/  UMOV UR4, 0x1852b7af ;  /* 0x1852b7af00047882 */ /* 0x000fe20000000000 */
[----:B------:R-:W-:Y:S01]  /*1a4110*/  DFMA R10, R10, R10, R10 ;  /* 0x0000000a0a0a722b */ /* 0x000fe2000000000a */
[----:B------:R-:W-:-:S05]  /*1a4120*/  UMOV UR5, 0x3f56c16c ;  /* 0x3f56c16c00057882 */ /* 0x000fca0000000000 */
[----:B------:R-:W-:Y:S01]  /*1a4130*/  DFMA R60, R8, R60, UR4 ;  /* 0x00000004083c7e2b */ /* 0x000fe2000800003c */
[----:B------:R-:W-:Y:S01]  /*1a4140*/  UMOV UR4, 0x11122322 ;  /* 0x1112232200047882 */ /* 0x000fe20000000000 */
[----:B------:R-:W-:Y:S01]  /*1a4150*/  DFMA R6, R6, R10, R6 ;  /* 0x0000000a0606722b */ /* 0x000fe20000000006 */
[----:B------:R-:W-:-:S05]  /*1a4160*/  UMOV UR5, 0x3f811111 ;  /* 0x3f81111100057882 */ /* 0x000fca0000000000 */
[----:B------:R-:W-:Y:S01]  /*1a4170*/  DFMA R60, R8, R60, UR4 ;  /* 0x00000004083c7e2b */ /* 0x000fe2000800003c */
[----:B------:R-:W-:Y:S01]  /*1a4180*/  UMOV UR4, 0x555502a1 ;  /* 0x555502a100047882 */ /* 0x000fe20000000000 */
[----:B------:R-:W-:Y:S01]  /*1a4190*/  DFMA R10, R6, -R32, 1 ;  /* 0x3ff00000060a742b */ /* 0x000fe20000000820 */
[----:B------:R-:W-:-:S05]  /*1a41a0*/  UMOV UR5, 0x3fa55555 ;  /* 0x3fa5555500057882 */ /* 0x000fca0000000000 */
[----:B------:R-:W-:Y:S01]  /*1a41b0*/  DFMA R60, R8, R60, UR4 ;  /* 0x00000004083c7e2b */ /* 0x000fe2000800003c */
[----:B------:R-:W-:Y:S01]  /*1a41c0*/  UMOV UR4, 0x55555511 ;  /* 0x5555551100047882 */ /* 0x000fe20000000000 */
[----:B------:R-:W-:Y:S01]  /*1a41d0*/  DFMA R6, R6, R10, R6 ;  /* 0x0000000a0606722b */ /* 0x000fe20000000006 */
[----:B------:R-:W-:-:S05]  /*1a41e0*/  UMOV UR5, 0x3fc55555 ;  /* 0x3fc5555500057882 */ /* 0x000fca0000000000 */
[----:B------:R-:W-:Y:S01]  /*1a41f0*/  DFMA R60, R8, R60, UR4 ;  /* 0x00000004083c7e2b */ /* 0x000fe2000800003c */
[----:B------:R-:W-:Y:S01]  /*1a4200*/  UMOV UR4, 0xb ;  /* 0x0000000b00047882 */ /* 0x000fe20000000000 */
[----:B------:R-:W-:Y:S01]  /*1a4210*/  DMUL R10, R6, 3.75 ;  /* 0x400e0000060a7828 */ /* 0x000fe20000000000 */
[----:B------:R-:W-:-:S05]  /*1a4220*/  UMOV UR5, 0x3fe00000 ;  /* 0x3fe0000000057882 */ /* 0x000fca0000000000 */
[----:B------:R-:W-:Y:S02]  /*1a4230*/  DFMA R62, R8, R60, UR4 ;  /* 0x00000004083e7e2b */ /* 0x000fe4000800003c */
[----:B------:R-:W-:-:S06]  /*1a4240*/  DFMA R60, R10, -R32, 3.75 ;  /* 0x400e00000a3c742b */ /* 0x000fcc0000000820 */
[----:B------:R-:W-:Y:S02]  /*1a4250*/  DFMA R62, R8, R62, 1 ;  /* 0x3ff00000083e742b */ /* 0x000fe4000000003e */
[----:B------:R-:W-:-:S06]  /*1a4260*/  DFMA R6, R6, R60, R10 ;  /* 0x0000003c0606722b */ /* 0x000fcc000000000a */
[----:B------:R-:W-:-:S04]  /*1a4270*/  DFMA R8, R8, R62, 1 ;  /* 0x3ff000000808742b */ /* 0x000fc8000000003e */
[----:B------:R-:W-:-:S05]  /*1a4280*/  FFMA R10, RZ, R33, R7 ;  /* 0x00000021ff0a7223 */ /* 0x000fca0000000007 */
[----:B------:R-:W-:Y:S01]  /*1a4290*/  FSETP.GT.AND P0, PT, |R10|, 1.469367938527859385e-39, PT ;  /* 0x001000000a00780b */ /* 0x000fe20003f04200 */
[----:B------:R-:W-:Y:S01]  /*1a42a0*/  IMAD.MOV.U32 R60, RZ, RZ, R8 ;  /* 0x000000ffff3c7224 */ /* 0x000fe200078e0008 */
[----:B------:R-:W-:Y:S01]  /*1a42b0*/  LEA R61, R12, R9, 0x14 ;  /* 0x000000090c3d7211 */ /* 0x000fe200078ea0ff */
[----:B------:R-:W-:Y:S10]  /*1a42c0*/  @!P2 BRA `(.L_x_6930) ;  /* 0x000000000028a947 */ /* 0x000ff40003800000 */
[----:B------:R-:W-:Y:S01]  /*1a42d0*/  FSETP.GEU.AND P2, PT, |R33|, 4.2275390625, PT ;  /* 0x408748002100780b */ /* 0x000fe20003f4e200 */
[----:B------:R-:W-:-:S12]  /*1a42e0*/  DADD R60, R32, +INF ;  /* 0x7ff00000203c7429 */ /* 0x000fd80000000000 */
[----:B------:R-:W-:Y:S01]  /*1a42f0*/  @!P2 LEA.HI R13, R12, R12, RZ, 0x1 ;  /* 0x0000000c0c0da211 */ /* 0x000fe200078f08ff */
[----:B------:R-:W-:Y:S02]  /*1a4300*/  @!P2 IMAD.MOV.U32 R10, RZ, RZ, R8 ;  /* 0x000000ffff0aa224 */ /* 0x000fe400078e0008 */
[----:B------:R-:W-:Y:S01]  /*1a4310*/  @!P2 IMAD.MOV.U32 R8, RZ, RZ, RZ ;  /* 0x000000ffff08a224 */ /* 0x000fe200078e00ff */
[----:B------:R-:W-:-:S05]  /*1a4320*/  @!P2 SHF.R.S32.HI R13, RZ, 0x1, R13 ;  /* 0x00000001ff0da819 */ /* 0x000fca000001140d */
[----:B------:R-:W-:Y:S01]  /*1a4330*/  @!P2 IMAD R11, R13, 0x100000, R9 ;  /* 0x001000000d0ba824 */ /* 0x000fe200078e0209 */
[----:B------:R-:W-:-:S04]  /*1a4340*/  @!P2 IADD3 R13, PT, PT, R12, -R13, RZ ;  /* 0x8000000d0c0da210 */ /* 0x000fc80007ffe0ff */
[----:B------:R-:W-:-:S06]  /*1a4350*/  @!P2 LEA R9, R13, 0x3ff00000, 0x14 ;  /* 0x3ff000000d09a811 */ /* 0x000fcc00078ea0ff */
[----:B------:R-:W-:-:S11]  /*1a4360*/  @!P2 DMUL R60, R10, R8 ;  /* 0x000000080a3ca228 */ /* 0x000fd60000000000 */
.L_x_6930:
[----:B------:R-:W-:Y:S05]  /*1a4370*/  BSYNC.RECONVERGENT B3 ;  /* 0x0000000000037941 */ /* 0x000fea0003800200 */
.L_x_6929:
[----:B------:R-:W-:Y:S04]  /*1a4380*/  BSSY.RECONVERGENT B5, `(.L_x_6931) ;  /* 0x000000a000057945 */ /* 0x000fe80003800200 */
        /* <DEDUP_REMOVED lines=9> */
.L_x_6932:
[----:B------:R-:W-:Y:S05]  /*1a4420*/  BSYNC.RECONVERGENT B5 ;  /* 0x0000000000057941 */ /* 0x000fea0003800200 */
.L_x_6931:
        /* <DEDUP_REMOVED lines=12> */
[----:B------:R-:W-:Y:S01]  /*1a44f0*/  VIADD R65, R63, 0xfff00000 ;  /* 0xfff000003f417836 */ /* 0x000fe20000000000 */
[----:B------:R-:W-:-:S05]  /*1a4500*/  MOV R64, R62 ;  /* 0x0000003e00407202 */ /* 0x000fca0000000f00 */
[----:B------:R-:W-:-:S08]  /*1a4510*/  DFMA R66, R12, -R12, R32 ;  /* 0x8000000c0c42722b */ /* 0x000fd00000000020 */
[----:B------:R-:W-:Y:S01]  /*1a4520*/  DFMA R10, R66, R64, R12 ;  /* 0x00000040420a722b */ /* 0x000fe2000000000c */
[----:B------:R-:W-:Y:S10]  /*1a4530*/  @!P0 BRA `(.L_x_6934) ;  /* 0x0000000000308947 */ /* 0x000ff40003800000 */
        /* <DEDUP_REMOVED lines=8> */
[----:B------:R-:W-:-:S07]  /*1a45c0*/  IMAD.MOV.U32 R11, RZ, RZ, R32 ;  /* 0x000000ffff0b7224 */ /* 0x000fce00078e0020 */
[----:B------:R-:W-:Y:S05]  /*1a45d0*/  CALL.REL.NOINC `($__internal_2_$__cuda_sm20_dsqrt_rn_f64_mediumpath_v1) ;  /* 0x0000004400e07944 */ /* 0x000fea0003c00000 */
[----:B------:R-:W-:Y:S02]  /*1a45e0*/  IMAD.MOV.U32 R10, RZ, RZ, R62 ;  /* 0x000000ffff0a7224 */ /* 0x000fe400078e003e */
[----:B------:R-:W-:-:S07]  /*1a45f0*/  IMAD.MOV.U32 R11, RZ, RZ, R12 ;  /* 0x000000ffff0b7224 */ /* 0x000fce00078e000c */
.L_x_6934:
[----:B------:R-:W-:Y:S05]  /*1a4600*/  BSYNC.RECONVERGENT B5 ;  /* 0x0000000000057941 */ /* 0x000fea0003800200 */
.L_x_6933:
[----:B------:R-:W0:Y:S01]  /*1a4610*/  MUFU.RCP64H R9, R11 ;  /* 0x0000000b00097308 */ /* 0x000e220000001800 */
[----:B------:R-:W-:Y:S01]  /*1a4620*/  IMAD.MOV.U32 R8, RZ, RZ, 0x1 ;  /* 0x00000001ff087424 */ /* 0x000fe200078e00ff */
[----:B------:R-:W-:Y:S01]  /*1a4630*/  FSETP.GEU.AND P0, PT, |R61|, 6.5827683646048100446e-37, PT ;  /* 0x036000003d00780b */ /* 0x000fe20003f0e200 */
[----:B------:R-:W-:Y:S04]  /*1a4640*/  BSSY.RECONVERGENT B5, `(.L_x_6935) ;  /* 0x0000013000057945 */ /* 0x000fe80003800200 */
[----:B0-----:R-:W-:-:S08]  /*1a4650*/  DFMA R12, R8, -R10, 1 ;  /* 0x3ff00000080c742b */ /* 0x001fd0000000080a */
[----:B------:R-:W-:-:S08]  /*1a4660*/  DFMA R12, R12, R12, R12 ;  /* 0x0000000c0c0c722b */ /* 0x000fd0000000000c */
[----:B------:R-:W-:-:S08]  /*1a4670*/  DFMA R8, R8, R12, R8 ;  /* 0x0000000c0808722b */ /* 0x000fd00000000008 */
[----:B------:R-:W-:-:S08]  /*1a4680*/  DFMA R62, R8, -R10, 1 ;  /* 0x3ff00000083e742b */ /* 0x000fd0000000080a */
[----:B------:R-:W-:Y:S01]  /*1a4690*/  DFMA R62, R8, R62, R8 ;  /* 0x0000003e083e722b */ /* 0x000fe20000000008 */
[----:B------:R-:W-:Y:S01]  /*1a46a0*/  MOV R8, R60 ;  /* 0x0000003c00087202 */ /* 0x000fe20000000f00 */
[----:B------:R-:W-:-:S06]  /*1a46b0*/  IMAD.MOV.U32 R9, RZ, RZ, R61 ;  /* 0x000000ffff097224 */ /* 0x000fcc00078e003d */
        /* <DEDUP_REMOVED lines=11> */
.L_x_6936:
[----:B------:R-:W-:Y:S05]  /*1a4770*/  BSYNC.RECONVERGENT B5 ;  /* 0x0000000000057941 */ /* 0x000fea0003800200 */
.L_x_6935:
        /* <DEDUP_REMOVED lines=27> */
.L_x_6928:
[----:B------:R-:W-:Y:S05]  /*1a4930*/  BSYNC.RECONVERGENT B4 ;  /* 0x0000000000047941 */ /* 0x000fea0003800200 */
.L_x_6924:
[----:B------:R-:W-:Y:S01]  /*1a4940*/  DMUL R6, R32, R32 ;  /* 0x0000002020067228 */ /* 0x000fe20000000000 */
[----:B------:R-:W-:Y:S01]  /*1a4950*/  IMAD.MOV.U32 R10, RZ, RZ, -0x100e6afd ;  /* 0xeff19503ff0a7424 */ /* 0x000fe200078e00ff */
[----:B------:R-:W-:Y:S01]  /*1a4960*/  MOV R11, 0x3f1c2e33 ;  /* 0x3f1c2e33000b7802 */ /* 0x000fe20000000f00 */
        /* <DEDUP_REMOVED lines=21> */
.L_x_6920:
[----:B------:R-:W-:Y:S01]  /*1a4ac0*/  IMAD.MOV.U32 R74, RZ, RZ, 0x652b82fe ;  /* 0x652b82feff4a7424 */ /* 0x000fe200078e00ff */
[----:B------:R-:W-:Y:S01]  /*1a4ad0*/  UMOV UR4, 0xfefa39ef ;  /* 0xfefa39ef00047882 */ /* 0x000fe20000000000 */
[----:B------:R-:W-:Y:S01]  /*1a4ae0*/  IMAD.MOV.U32 R75, RZ, RZ, 0x3ff71547 ;  /* 0x3ff71547ff4b7424 */ /* 0x000fe200078e00ff */
[----:B------:R-:W-:Y:S01]  /*1a4af0*/  UMOV UR5, 0x3fe62e42 ;  /* 0x3fe62e4200057882 */ /* 0x000fe20000000000 */
[----:B------:R-:W-:Y:S01]  /*1a4b00*/  IMAD.MOV.U32 R60, RZ, RZ, 0x0 ;  /* 0x00000000ff3c7424 */ /* 0x000fe200078e00ff */
[----:B------:R-:W-:Y:S01]  /*1a4b10*/  BSSY.RECONVERGENT B3, `(.L_x_6938) ;  /* 0x0000047000037945 */ /* 0x000fe20003800200 */
[----:B------:R-:W-:Y:S02]  /*1a4b20*/  IMAD.MOV.U32 R61, RZ, RZ, 0x3fd80000 ;  /* 0x3fd80000ff3d7424 */ /* 0x000fe400078e00ff */
[----:B------:R-:W-:-:S08]  /*1a4b30*/  DFMA R74, R32, -R74, 6.75539944105574400000e+15 ;  /* 0x43380000204a742b */ /* 0x000fd0000000084a */
[----:B------:R-:W-:-:S08]  /*1a4b40*/  DADD R8, R74, -6.75539944105574400000e+15 ;  /* 0xc33800004a087429 */ /* 0x000fd00000000000 */
[----:B------:R-:W-:Y:S01]  /*1a4b50*/  DFMA R6, R8, -UR4, -R32 ;  /* 0x8000000408067c2b */ /* 0x000fe20008000820 */
        /* <DEDUP_REMOVED lines=16> */
[----:B------:R-:W0:Y:S01]  /*1a4c60*/  MUFU.RSQ64H R9, R33 ;  /* 0x0000002100097308 */ /* 0x000e220000001c00 */
[----:B------:R-:W-:-:S04]  /*1a4c70*/  VIADD R8, R33, 0xfcb00000 ;  /* 0xfcb0000021087836 */ /* 0x000fc80000000000 */
[----:B------:R-:W-:Y:S01]  /*1a4c80*/  DFMA R10, R6, R10, UR4 ;  /* 0x00000004060a7e2b */ /* 0x000fe2000800000a */
[----:B------:R-:W-:Y:S01]  /*1a4c90*/  UMOV UR4, 0x1852b7af ;  /* 0x1852b7af00047882 */ /* 0x000fe20000000000 */
[----:B------:R-:W-:Y:S01]  /*1a4ca0*/  UMOV UR5, 0x3f56c16c ;  /* 0x3f56c16c00057882 */ /* 0x000fe20000000000 */
[----:B------:R-:W-:-:S05]  /*1a4cb0*/  ISETP.GE.U32.AND P0, PT, R8, 0x7ca00000, PT ;  /* 0x7ca000000800780c */ /* 0x000fca0003f06070 */
[----:B------:R-:W-:Y:S01]  /*1a4cc0*/  DFMA R12, R6, R10, UR4 ;  /* 0x00000004060c7e2b */ /* 0x000fe2000800000a */
[----:B------:R-:W-:Y:S01]  /*1a4cd0*/  UMOV UR4, 0x11122322 ;  /* 0x1112232200047882 */ /* 0x000fe20000000000 */
[----:B------:R-:W-:Y:S01]  /*1a4ce0*/  UMOV UR5, 0x3f811111 ;  /* 0x3f81111100057882 */ /* 0x000fe20000000000 */
[----:B0-----:R-:W-:-:S05]  /*1a4cf0*/  DMUL R10, R8, R8 ;  /* 0x00000008080a7228 */ /* 0x001fca0000000000 */
[----:B------:R-:W-:Y:S01]  /*1a4d00*/  DFMA R12, R6, R12, UR4 ;  /* 0x00000004060c7e2b */ /* 0x000fe2000800000c */
[----:B------:R-:W-:Y:S01]  /*1a4d10*/  UMOV UR4, 0x555502a1 ;  /* 0x555502a100047882 */ /* 0x000fe20000000000 */
[----:B------:R-:W-:Y:S01]  /*1a4d20*/  UMOV UR5, 0x3fa55555 ;  /* 0x3fa5555500057882 */ /* 0x000fe20000000000 */
[----:B------:R-:W-:-:S05]  /*1a4d30*/  DFMA R10, -R10, R32, 1 ;  /* 0x3ff000000a0a742b */ /* 0x000fca0000000120 */
[----:B------:R-:W-:Y:S01]  /*1a4d40*/  DFMA R12, R6, R12, UR4 ;  /* 0x00000004060c7e2b */ /* 0x000fe2000800000c */
[----:B------:R-:W-:Y:S01]  /*1a4d50*/  UMOV UR4, 0x55555511 ;  /* 0x5555551100047882 */ /* 0x000fe20000000000 */
[----:B------:R-:W-:Y:S01]  /*1a4d60*/  UMOV UR5, 0x3fc55555 ;  /* 0x3fc5555500057882 */ /* 0x000fe20000000000 */
[----:B------:R-:W-:Y:S02]  /*1a4d70*/  DFMA R60, R10, R60, 0.5 ;  /* 0x3fe000000a3c742b */ /* 0x000fe4000000003c */
[----:B------:R-:W-:-:S03]  /*1a4d80*/  DMUL R64, R8, R10 ;  /* 0x0000000a08407228 */ /* 0x000fc60000000000 */
[----:B------:R-:W-:Y:S01]  /*1a4d90*/  DFMA R12, R6, R12, UR4 ;  /* 0x00000004060c7e2b */ /* 0x000fe2000800000c */
[----:B------:R-:W-:Y:S01]  /*1a4da0*/  UMOV UR4, 0xb ;  /* 0x0000000b00047882 */ /* 0x000fe20000000000 */
[----:B------:R-:W-:Y:S01]  /*1a4db0*/  DADD R10, -RZ, -R32 ;  /* 0x00000000ff0a7229 */ /* 0x000fe20000000920 */
[----:B------:R-:W-:Y:S02]  /*1a4dc0*/  UMOV UR5, 0x3fe00000 ;  /* 0x3fe0000000057882 */ /* 0x000fe40000000000 */
[----:B------:R-:W-:-:S03]  /*1a4dd0*/  DFMA R64, R60, R64, R8 ;  /* 0x000000403c40722b */ /* 0x000fc60000000008 */
[----:B------:R-:W-:-:S04]  /*1a4de0*/  DFMA R12, R6, R12, UR4 ;  /* 0x00000004060c7e2b */ /* 0x000fc8000800000c */
[----:B------:R-:W-:Y:S01]  /*1a4df0*/  MOV R66, R11 ;  /* 0x0000000b00427202 */ /* 0x000fe20000000f00 */
[----:B------:R-:W-:-:S03]  /*1a4e00*/  DMUL R62, R64, R32 ;  /* 0x00000020403e7228 */ /* 0x000fc60000000000 */
[----:B------:R-:W-:Y:S01]  /*1a4e10*/  DFMA R12, R6, R12, 1 ;  /* 0x3ff00000060c742b */ /* 0x000fe2000000000c */
[----:B------:R-:W-:Y:S01]  /*1a4e20*/  FSETP.GEU.AND P2, PT, |R66|, 4.1917929649353027344, PT ;  /* 0x4086232b4200780b */ /* 0x000fe20003f4e200 */
[----:B------:R-:W-:Y:S02]  /*1a4e30*/  VIADD R61, R65, 0xfff00000 ;  /* 0xfff00000413d7836 */ /* 0x000fe40000000000 */
[----:B------:R-:W-:Y:S01]  /*1a4e40*/  IMAD.MOV.U32 R60, RZ, RZ, R64 ;  /* 0x000000ffff3c7224 */ /* 0x000fe200078e0040 */
[----:B------:R-:W-:-:S03]  /*1a4e50*/  DFMA R72, R62, -R62, R32 ;  /* 0x8000003e3e48722b */ /* 0x000fc60000000020 */
[----:B------:R-:W-:-:S05]  /*1a4e60*/  DFMA R12, R6, R12, 1 ;  /* 0x3ff00000060c742b */ /* 0x000fca000000000c */
[----:B------:R-:W-:-:S05]  /*1a4e70*/  DFMA R10, R72, R60, R62 ;  /* 0x0000003c480a722b */ /* 0x000fca000000003e */
[----:B------:R-:W-:Y:S01]  /*1a4e80*/  IMAD R7, R74, 0x100000, R13 ;  /* 0x001000004a077824 */ /* 0x000fe200078e020d */
[----:B------:R-:W-:Y:S01]  /*1a4e90*/  MOV R6, R12 ;  /* 0x0000000c00067202 */ /* 0x000fe20000000f00 */
[----:B------:R-:W-:Y:S06]  /*1a4ea0*/  @!P2 BRA `(.L_x_6939) ;  /* 0x000000000034a947 */ /* 0x000fec0003800000 */
[----:B------:R-:W-:Y:S01]  /*1a4eb0*/  FSETP.GEU.AND P2, PT, |R66|, 4.2275390625, PT ;  /* 0x408748004200780b */ /* 0x000fe20003f4e200 */
[----:B------:R-:W-:-:S12]  /*1a4ec0*/  DSETP.GT.AND P3, PT, R32, RZ, PT ;  /* 0x000000ff2000722a */ /* 0x000fd80003f64000 */
[----:B------:R-:W-:Y:S01]  /*1a4ed0*/  @!P2 LEA.HI R6, R74, R74, RZ, 0x1 ;  /* 0x0000004a4a06a211 */ /* 0x000fe200078f08ff */
[----:B------:R-:W-:-:S03]  /*1a4ee0*/  @!P2 IMAD.MOV.U32 R66, RZ, RZ, R12 ;  /* 0x000000ffff42a224 */ /* 0x000fc600078e000c */
[----:B------:R-:W-:-:S05]  /*1a4ef0*/  @!P2 SHF.R.S32.HI R6, RZ, 0x1, R6 ;  /* 0x00000001ff06a819 */ /* 0x000fca0000011406 */
[----:B------:R-:W-:Y:S02]  /*1a4f00*/  @!P2 IMAD R67, R6, 0x100000, R13 ;  /* 0x001000000643a824 */ /* 0x000fe400078e020d */
[----:B------:R-:W-:Y:S01]  /*1a4f10*/  @!P2 IMAD.IADD R12, R74, 0x1, -R6 ;  /* 0x000000014a0ca824 */ /* 0x000fe200078e0a06 */
[----:B------:R-:W-:-:S04]  /*1a4f20*/  DADD R6, -R32, +INF ;  /* 0x7ff0000020067429 */ /* 0x000fc80000000100 */
[----:B------:R-:W-:Y:S02]  /*1a4f30*/  @!P2 LEA R13, R12, 0x3ff00000, 0x14 ;  /* 0x3ff000000c0da811 */ /* 0x000fe400078ea0ff */
[----:B------:R-:W-:-:S04]  /*1a4f40*/  @!P2 MOV R12, RZ ;  /* 0x000000ff000ca202 */ /* 0x000fc80000000f00 */
[----:B------:R-:W-:Y:S02]  /*1a4f50*/  FSEL R6, R6, RZ, !P3 ;  /* 0x000000ff06067208 */ /* 0x000fe40005800000 */
[----:B------:R-:W-:Y:S01]  /*1a4f60*/  FSEL R7, R7, RZ, !P3 ;  /* 0x000000ff07077208 */ /* 0x000fe20005800000 */
[----:B------:R-:W-:-:S11]  /*1a4f70*/  @!P2 DMUL R6, R66, R12 ;  /* 0x0000000c4206a228 */ /* 0x000fd60000000000 */
.L_x_6939:
[----:B------:R-:W-:Y:S05]  /*1a4f80*/  BSYNC.RECONVERGENT B3 ;  /* 0x0000000000037941 */ /* 0x000fea0003800200 */
.L_x_6938:
        /* <DEDUP_REMOVED lines=14> */
.L_x_6941:
[----:B------:R-:W-:Y:S05]  /*1a5070*/  BSYNC.RECONVERGENT B4 ;  /* 0x0000000000047941 */ /* 0x000fea0003800200 */
.L_x_6940:
        /* <DEDUP_REMOVED lines=20> */
.L_x_6943:
[----:B------:R-:W-:Y:S05]  /*1a51c0*/  BSYNC.RECONVERGENT B4 ;  /* 0x0000000000047941 */ /* 0x000fea0003800200 */
.L_x_6942:
        /* <DEDUP_REMOVED lines=21> */
.L_x_6937:
[----:B------:R-:W-:Y:S05]  /*1a5320*/  BSYNC.RECONVERGENT B1 ;  /* 0x0000000000017941 */ /* 0x000fea0003800200 */
.L_x_6919:
        /* <DEDUP_REMOVED lines=83> */
.L_x_6947:
[----:B------:R-:W-:Y:S01]  /*1a5860*/  IMAD.MOV.U32 R8, RZ, RZ, 0x0 ;  /* 0x00000000ff087424 */ /* 0x000fe200078e00ff */
[----:B------:R-:W-:Y:S01]  /*1a5870*/  LOP3.LUT P0, RZ, R7, 0x7fffffff, RZ, 0xc0, !PT ;  /* 0x7fffffff07ff7812 */ /* 0x000fe2000780c0ff */
[----:B------:R-:W-:-:S06]  /*1a5880*/  IMAD.MOV.U32 R9, RZ, RZ, 0x7ff00000 ;  /* 0x7ff00000ff097424 */ /* 0x000fcc00078e00ff */
[----:B------:R-:W-:-:S10]  /*1a5890*/  DFMA R8, R6, R8, +INF ;  /* 0x7ff000000608742b */ /* 0x000fd40000000008 */
[----:B------:R-:W-:Y:S02]  /*1a58a0*/  FSEL R74, R8, RZ, P0 ;  /* 0x000000ff084a7208 */ /* 0x000fe40000000000 */
[----:B------:R-:W-:-:S07]  /*1a58b0*/  FSEL R75, R9, -QNAN , P0 ;  /* 0xfff00000094b7808 */ /* 0x000fce0000000000 */
.L_x_6948:
[----:B------:R-:W-:Y:S05]  /*1a58c0*/  BSYNC.RECONVERGENT B3 ;  /* 0x0000000000037941 */ /* 0x000fea0003800200 */
.L_x_6946:
        /* <DEDUP_REMOVED lines=28> */
.L_x_6952:
[----:B------:R-:W-:Y:S05]  /*1a5a90*/  BSYNC.RECONVERGENT B5 ;  /* 0x0000000000057941 */ /* 0x000fea0003800200 */
.L_x_6951:
        /* <DEDUP_REMOVED lines=21> */
.L_x_6950:
        /* <DEDUP_REMOVED lines=14> */
[----:B------:R-:W-:Y:S01]  /*1a5cd0*/  MOV R8, RZ ;  /* 0x000000ff00087202 */ /* 0x000fe20000000f00 */
[----:B------:R-:W-:Y:S01]  /*1a5ce0*/  IMAD.MOV.U32 R9, RZ, RZ, 0x400e0000 ;  /* 0x400e0000ff097424 */ /* 0x000fe200078e00ff */
[----:B------:R-:W-:Y:S01]  /*1a5cf0*/  MOV R11, 0x1a5d30 ;  /* 0x001a5d30000b7802 */ /* 0x000fe20000000f00 */
[----:B------:R-:W-:Y:S02]  /*1a5d00*/  IMAD.MOV.U32 R10, RZ, RZ, R32 ;  /* 0x000000ffff0a7224 */ /* 0x000fe400078e0020 */
[----:B------:R-:W-:-:S07]  /*1a5d10*/  IMAD.MOV.U32 R13, RZ, RZ, R33 ;  /* 0x000000ffff0d7224 */ /* 0x000fce00078e0021 */
[----:B------:R-:W-:Y:S05]  /*1a5d20*/  CALL.REL.NOINC `($__internal_1_$__cuda_sm20_div_rn_f64_full) ;  /* 0x00000028007c7944 */ /* 0x000fea0003c00000 */
[----:B------:R-:W-:Y:S01]  /*1a5d30*/  MOV R6, R8 ;  /* 0x0000000800067202 */ /* 0x000fe20000000f00 */
[----:B------:R-:W-:-:S07]  /*1a5d40*/  IMAD.MOV.U32 R7, RZ, RZ, R9 ;  /* 0x000000ffff077224 */ /* 0x000fce00078e0009 */
.L_x_6955:
[----:B------:R-:W-:Y:S05]  /*1a5d50*/  BSYNC.RECONVERGENT B5 ;  /* 0x0000000000057941 */ /* 0x000fea0003800200 */
.L_x_6954:
[----:B------:R-:W-:Y:S01]  /*1a5d60*/  IMAD.MOV.U32 R76, RZ, RZ, 0x652b82fe ;  /* 0x652b82feff4c7424 */ /* 0x000fe200078e00ff */
[----:B------:R-:W-:Y:S01]  /*1a5d70*/  UMOV UR4, 0xfefa39ef ;  /* 0xfefa39ef00047882 */ /* 0x000fe20000000000 */
[----:B------:R-:W-:Y:S01]  /*1a5d80*/  IMAD.MOV.U32 R77, RZ, RZ, 0x3ff71547 ;  /* 0x3ff71547ff4d7424 */ /* 0x000fe200078e00ff */
[----:B------:R-:W-:Y:S01]  /*1a5d90*/  UMOV UR5, 0x3fe62e42 ;  /* 0x3fe62e4200057882 */ /* 0x000fe20000000000 */
[----:B------:R-:W0:Y:S01]  /*1a5da0*/  MUFU.RSQ64H R13, R33 ;  /* 0x00000021000d7308 */ /* 0x000e220000001c00 */
[----:B------:R-:W-:Y:S01]  /*1a5db0*/  IMAD.MOV.U32 R62, RZ, RZ, 0x4aa99c71 ;  /* 0x4aa99c71ff3e7424 */ /* 0x000fe200078e00ff */
[C---:B------:R-:W-:Y:S01]  /*1a5dc0*/  IADD3 R12, PT, PT, R33.reuse, -0x3500000, RZ ;  /* 0xfcb00000210c7810 */ /* 0x040fe20007ffe0ff */
[----:B------:R-:W-:Y:S01]  /*1a5dd0*/  IMAD.MOV.U32 R63, RZ, RZ, 0x3f924e3a ;  /* 0x3f924e3aff3f7424 */ /* 0x000fe200078e00ff */
[----:B------:R-:W-:Y:S01]  /*1a5de0*/  DFMA R76, R32, R76, 6.75539944105574400000e+15 ;  /* 0x43380000204c742b */ /* 0x000fe2000000004c */
[----:B------:R-:W-:Y:S01]  /*1a5df0*/  UMOV UR6, 0x11122322 ;  /* 0x1112232200067882 */ /* 0x000fe20000000000 */
[----:B------:R-:W-:Y:S01]  /*1a5e00*/  UMOV UR7, 0x3f811111 ;  /* 0x3f81111100077882 */ /* 0x000fe20000000000 */
[----:B------:R-:W-:Y:S01]  /*1a5e10*/  IMAD.MOV.U32 R64, RZ, RZ, 0x0 ;  /* 0x00000000ff407424 */ /* 0x000fe200078e00ff */
[----:B------:R-:W-:Y:S01]  /*1a5e20*/  FSETP.GEU.AND P2, PT, |R33|, 4.1917929649353027344, PT ;  /* 0x4086232b2100780b */ /* 0x000fe20003f4e200 */
[----:B------:R-:W-:Y:S01]  /*1a5e30*/  IMAD.MOV.U32 R65, RZ, RZ, 0x3fd80000 ;  /* 0x3fd80000ff417424 */ /* 0x000fe200078e00ff */
        /* <DEDUP_REMOVED lines=26> */
[----:B0-----:R-:W-:Y:S02]  /*1a5fe0*/  DMUL R10, R12, R12 ;  /* 0x0000000c0c0a7228 */ /* 0x001fe40000000000 */
[----:B------:R-:W-:Y:S01]  /*1a5ff0*/  DFMA R62, R6, -UR4, R62 ;  /* 0x80000004063e7c2b */ /* 0x000fe2000800003e */
[----:B------:R-:W-:Y:S01]  /*1a6000*/  UMOV UR4, 0xfe119350 ;  /* 0xfe11935000047882 */ /* 0x000fe20000000000 */
[----:B------:R-:W-:Y:S01]  /*1a6010*/  UMOV UR5, 0x3f9da5e2 ;  /* 0x3f9da5e200057882 */ /* 0x000fe20000000000 */
[----:B------:R-:W-:Y:S01]  /*1a6020*/  DFMA R60, R8, R60, UR6 ;  /* 0x00000006083c7e2b */ /* 0x000fe2000800003c */
[----:B------:R-:W-:Y:S01]  /*1a6030*/  UMOV UR6, 0xb ;  /* 0x0000000b00067882 */ /* 0x000fe20000000000 */
[----:B------:R-:W-:Y:S01]  /*1a6040*/  UMOV UR7, 0x3fe00000 ;  /* 0x3fe0000000077882 */ /* 0x000fe20000000000 */
[----:B------:R-:W-:-:S02]  /*1a6050*/  DFMA R10, -R10, R32, 1 ;  /* 0x3ff000000a0a742b */ /* 0x000fc40000000120 */
[----:B------:R-:W-:Y:S01]  /*1a6060*/  DFMA R62, R62, R6, -UR4 ;  /* 0x800000043e3e7e2b */ /* 0x000fe20008000006 */
        /* <DEDUP_REMOVED lines=10> */
[----:B------:R-:W-:Y:S01]  /*1a6110*/  DFMA R60, R8, R60, UR4 ;  /* 0x00000004083c7e2b */ /* 0x000fe2000800003c */
[----:B------:R-:W-:Y:S01]  /*1a6120*/  UMOV UR4, 0xaf1f3cdc ;  /* 0xaf1f3cdc00047882 */ /* 0x000fe20000000000 */
[----:B------:R-:W-:Y:S02]  /*1a6130*/  UMOV UR5, 0x3f852051 ;  /* 0x3f85205100057882 */ /* 0x000fe40000000000 */
[----:B------:R-:W-:Y:S01]  /*1a6140*/  DFMA R10, R62, R6, -UR4 ;  /* 0x800000043e0a7e2b */ /* 0x000fe20008000006 */
[----:B------:R-:W-:Y:S01]  /*1a6150*/  UMOV UR4, 0xd85a7496 ;  /* 0xd85a749600047882 */ /* 0x000fe20000000000 */
[----:B------:R-:W-:Y:S01]  /*1a6160*/  UMOV UR5, 0x3f5ad64f ;  /* 0x3f5ad64f00057882 */ /* 0x000fe20000000000 */
[----:B------:R-:W-:Y:S02]  /*1a6170*/  DFMA R66, R64, R66, R12 ;  /* 0x000000424042722b */ /* 0x000fe4000000000c */
[----:B------:R-:W-:-:S03]  /*1a6180*/  DFMA R60, R8, R60, UR6 ;  /* 0x00000006083c7e2b */ /* 0x000fc6000800003c */
[----:B------:R-:W-:Y:S01]  /*1a6190*/  DFMA R10, R10, R6, UR4 ;  /* 0x000000040a0a7e2b */ /* 0x000fe20008000006 */
[----:B------:R-:W-:Y:S01]  /*1a61a0*/  UMOV UR4, 0x56948c3f ;  /* 0x56948c3f00047882 */ /* 0x000fe20000000000 */
[----:B------:R-:W-:Y:S01]  /*1a61b0*/  UMOV UR5, 0x3f6da811 ;  /* 0x3f6da81100057882 */ /* 0x000fe20000000000 */
[----:B------:R-:W-:Y:S02]  /*1a61c0*/  DMUL R64, R66, R32 ;  /* 0x0000002042407228 */ /* 0x000fe40000000000 */
[----:B------:R-:W-:Y:S01]  /*1a61d0*/  DFMA R60, R8, R60, 1 ;  /* 0x3ff00000083c742b */ /* 0x000fe2000000003c */
[----:B------:R-:W-:Y:S01]  /*1a61e0*/  VIADD R63, R67, 0xfff00000 ;  /* 0xfff00000433f7836 */ /* 0x000fe20000000000 */
[----:B------:R-:W-:Y:S01]  /*1a61f0*/  MOV R62, R66 ;  /* 0x00000042003e7202 */ /* 0x000fe20000000f00 */
[----:B------:R-:W-:Y:S01]  /*1a6200*/  DFMA R10, R10, R6, -UR4 ;  /* 0x800000040a0a7e2b */ /* 0x000fe20008000006 */
[----:B------:R-:W-:Y:S01]  /*1a6210*/  UMOV UR4, 0xcd1cfebe ;  /* 0xcd1cfebe00047882 */ /* 0x000fe20000000000 */
[----:B------:R-:W-:Y:S01]  /*1a6220*/  UMOV UR5, 0x3fa46b2e ;  /* 0x3fa46b2e00057882 */ /* 0x000fe20000000000 */
[----:B------:R-:W-:-:S02]  /*1a6230*/  DFMA R72, R64, -R64, R32 ;  /* 0x800000404048722b */ /* 0x000fc40000000020 */
[----:B------:R-:W-:-:S03]  /*1a6240*/  DFMA R60, R8, R60, 1 ;  /* 0x3ff00000083c742b */ /* 0x000fc6000000003c */
[----:B------:R-:W-:Y:S01]  /*1a6250*/  DFMA R78, R10, R6, -UR4 ;  /* 0x800000040a4e7e2b */ /* 0x000fe20008000006 */
[----:B------:R-:W-:Y:S01]  /*1a6260*/  UMOV UR4, 0x3365de00 ;  /* 0x3365de0000047882 */ /* 0x000fe20000000000 */
[----:B------:R-:W-:Y:S01]  /*1a6270*/  UMOV UR5, 0x3fd98845 ;  /* 0x3fd9884500057882 */ /* 0x000fe20000000000 */
[----:B------:R-:W-:-:S04]  /*1a6280*/  DFMA R10, R72, R62, R64 ;  /* 0x0000003e480a722b */ /* 0x000fc80000000040 */
[----:B------:R-:W-:Y:S01]  /*1a6290*/  IMAD R9, R76, 0x100000, R61 ;  /* 0x001000004c097824 */ /* 0x000fe200078e023d */
[----:B------:R-:W-:Y:S01]  /*1a62a0*/  DFMA R78, R78, R6, UR4 ;  /* 0x000000044e4e7e2b */ /* 0x000fe20008000006 */
[----:B------:R-:W-:Y:S01]  /*1a62b0*/  IMAD.MOV.U32 R8, RZ, RZ, R60 ;  /* 0x000000ffff087224 */ /* 0x000fe200078e003c */
[----:B------:R-:W-:Y:S09]  /*1a62c0*/  @!P2 BRA `(.L_x_6957) ;  /* 0x000000000024a947 */ /* 0x000ff20003800000 */
[----:B------:R-:W-:Y:S01]  /*1a62d0*/  FSETP.GEU.AND P2, PT, |R33|, 4.2275390625, PT ;  /* 0x408748002100780b */ /* 0x000fe20003f4e200 */
[----:B------:R-:W-:-:S12]  /*1a62e0*/  DADD R8, R32, +INF ;  /* 0x7ff0000020087429 */ /* 0x000fd80000000000 */
[----:B------:R-:W-:-:S04]  /*1a62f0*/  @!P2 LEA.HI R6, R76, R76, RZ, 0x1 ;  /* 0x0000004c4c06a211 */ /* 0x000fc800078f08ff */
[----:B------:R-:W-:-:S05]  /*1a6300*/  @!P2 SHF.R.S32.HI R6, RZ, 0x1, R6 ;  /* 0x00000001ff06a819 */ /* 0x000fca0000011406 */
[----:B------:R-:W-:Y:S01]  /*1a6310*/  @!P2 IMAD R61, R6, 0x100000, R61 ;  /* 0x00100000063da824 */ /* 0x000fe200078e023d */
[----:B------:R-:W-:-:S04]  /*1a6320*/  @!P2 IADD3 R6, PT, PT, R76, -R6, RZ ;  /* 0x800000064c06a210 */ /* 0x000fc80007ffe0ff */
[----:B------:R-:W-:Y:S01]  /*1a6330*/  @!P2 LEA R7, R6, 0x3ff00000, 0x14 ;  /* 0x3ff000000607a811 */ /* 0x000fe200078ea0ff */
[----:B------:R-:W-:-:S06]  /*1a6340*/  @!P2 IMAD.MOV.U32 R6, RZ, RZ, RZ ;  /* 0x000000ffff06a224 */ /* 0x000fcc00078e00ff */
[----:B------:R-:W-:-:S11]  /*1a6350*/  @!P2 DMUL R8, R60, R6 ;  /* 0x000000063c08a228 */ /* 0x000fd60000000000 */
.L_x_6957:
[----:B------:R-:W-:Y:S05]  /*1a6360*/  BSYNC.RECONVERGENT B3 ;  /* 0x0000000000037941 */ /* 0x000fea0003800200 */
.L_x_6956:
[----:B------:R-:W-:Y:S04]  /*1a6370*/  BSSY.RECONVERGENT B5, `(.L_x_6958) ;  /* 0x000000c000057945 */ /* 0x000fe80003800200 */
[----:B------:R-:W-:Y:S05]  /*1a6380*/  @!P0 BRA `(.L_x_6959) ;  /* 0x0000000000288947 */ /* 0x000fea0003800000 */
        /* <DEDUP_REMOVED lines=8> */
[----:B------:R-:W-:Y:S01]  /*1a6410*/  MOV R10, R62 ;  /* 0x0000003e000a7202 */ /* 0x000fe20000000f00 */
[----:B------:R-:W-:-:S07]  /*1a6420*/  IMAD.MOV.U32 R11, RZ, RZ, R12 ;  /* 0x000000ffff0b7224 */ /* 0x000fce00078e000c */
.L_x_6959:
[----:B------:R-:W-:Y:S05]  /*1a6430*/  BSYNC.RECONVERGENT B5 ;  /* 0x0000000000057941 */ /* 0x000fea0003800200 */
.L_x_6958:
        /* <DEDUP_REMOVED lines=22> */
.L_x_6961:
[----:B------:R-:W-:Y:S05]  /*1a65a0*/  BSYNC.RECONVERGENT B5 ;  /* 0x0000000000057941 */ /* 0x000fea0003800200 */
.L_x_6960:
[----:B------:R-:W-:-:S11]  /*1a65b0*/  DMUL R10, R78, R6 ;  /* 0x000000064e0a7228 */ /* 0x000fd60000000000 */
.L_x_6953:
[----:B------:R-:W-:Y:S05]  /*1a65c0*/  BSYNC.RECONVERGENT B4 ;  /* 0x0000000000047941 */ /* 0x000fea0003800200 */
.L_x_6949:
[----:B------:R-:W0:Y:S01]  /*1a65d0*/  MUFU.RCP64H R7, R33 ;  /* 0x0000002100077308 */ /* 0x000e220000001800 */
[----:B------:R-:W-:Y:S01]  /*1a65e0*/  IADD3 R6, PT, PT, R33, 0x300402, RZ ;  /* 0x0030040221067810 */ /* 0x000fe20007ffe0ff */
[----:B------:R-:W-:Y:S01]  /*1a65f0*/  DMUL R60, R32, R32 ;  /* 0x00000020203c7228 */ /* 0x000fe20000000000 */
[----:B------:R-:W-:Y:S01]  /*1a6600*/  BSSY.RECONVERGENT B4, `(.L_x_6962) ;  /* 0x0000010000047945 */ /* 0x000fe20003800200 */
[----:B------:R-:W-:Y:S01]  /*1a6610*/  DMUL R74, R10, R74 ;  /* 0x0000004a0a4a7228 */ /* 0x000fe20000000000 */
[----:B------:R-:W-:-:S05]  /*1a6620*/  FSETP.GEU.AND P0, PT, |R6|, 5.8789094863358348022e-39, PT ;  /* 0x004004020600780b */ /* 0x000fca0003f0e200 */
        /* <DEDUP_REMOVED lines=13> */
.L_x_6963:
[----:B------:R-:W-:Y:S05]  /*1a6700*/  BSYNC.RECONVERGENT B4 ;  /* 0x0000000000047941 */ /* 0x000fea0003800200 */
.L_x_6962:
        /* <DEDUP_REMOVED lines=20> */
.L_x_6945:
[----:B------:R-:W-:Y:S01]  /*1a6850*/  IMAD.MOV.U32 R74, RZ, RZ, 0x652b82fe ;  /* 0x652b82feff4a7424 */ /* 0x000fe200078e00ff */
[----:B------:R-:W-:Y:S01]  /*1a6860*/  UMOV UR4, 0xfefa39ef ;  /* 0xfefa39ef00047882 */ /* 0x000fe20000000000 */
[----:B------:R-:W-:Y:S01]  /*1a6870*/  IMAD.MOV.U32 R75, RZ, RZ, 0x3ff71547 ;  /* 0x3ff71547ff4b7424 */ /* 0x000fe200078e00ff */
[----:B------:R-:W-:Y:S01]  /*1a6880*/  UMOV UR5, 0x3fe62e42 ;  /* 0x3fe62e4200057882 */ /* 0x000fe20000000000 */
[----:B------:R-:W-:Y:S01]  /*1a6890*/  IMAD.MOV.U32 R60, RZ, RZ, 0x0 ;  /* 0x00000000ff3c7424 */ /* 0x000fe200078e00ff */
[----:B------:R-:W-:Y:S01]  /*1a68a0*/  MOV R61, 0x3fd80000 ;  /* 0x3fd80000003d7802 */ /* 0x000fe20000000f00 */
[----:B------:R-:W-:Y:S02]  /*1a68b0*/  BSSY.RECONVERGENT B3, `(.L_x_6965) ;  /* 0x0000046000037945 */ /* 0x000fe40003800200 */
[----:B------:R-:W-:-:S08]  /*1a68c0*/  DFMA R74, R32, -R74, 6.75539944105574400000e+15 ;  /* 0x43380000204a742b */ /* 0x000fd0000000084a */
[----:B------:R-:W-:-:S08]  /*1a68d0*/  DADD R8, R74, -6.75539944105574400000e+15 ;  /* 0xc33800004a087429 */ /* 0x000fd00000000000 */
[----:B------:R-:W-:Y:S01]  /*1a68e0*/  DFMA R6, R8, -UR4, -R32 ;  /* 0x8000000408067c2b */ /* 0x000fe20008000820 */
        /* <DEDUP_REMOVED lines=41> */
[----:B------:R-:W-:Y:S01]  /*1a6b80*/  IMAD.MOV.U32 R66, RZ, RZ, R11 ;  /* 0x000000ffff427224 */ /* 0x000fe200078e000b */
        /* <DEDUP_REMOVED lines=8> */
[----:B------:R-:W-:Y:S01]  /*1a6c10*/  LEA R7, R74, R13, 0x14 ;  /* 0x0000000d4a077211 */ /* 0x000fe200078ea0ff */
[----:B------:R-:W-:Y:S01]  /*1a6c20*/  IMAD.MOV.U32 R6, RZ, RZ, R12 ;  /* 0x000000ffff067224 */ /* 0x000fe200078e000c */
[----:B------:R-:W-:Y:S06]  /*1a6c30*/  @!P2 BRA `(.L_x_6966) ;  /* 0x000000000034a947 */ /* 0x000fec0003800000 */
[----:B------:R-:W-:Y:S01]  /*1a6c40*/  FSETP.GEU.AND P2, PT, |R66|, 4.2275390625, PT ;  /* 0x408748004200780b */ /* 0x000fe20003f4e200 */
[----:B------:R-:W-:-:S12]  /*1a6c50*/  DSETP.GT.AND P3, PT, R32, RZ, PT ;  /* 0x000000ff2000722a */ /* 0x000fd80003f64000 */
[----:B------:R-:W-:Y:S01]  /*1a6c60*/  @!P2 LEA.HI R6, R74, R74, RZ, 0x1 ;  /* 0x0000004a4a06a211 */ /* 0x000fe200078f08ff */
[----:B------:R-:W-:-:S03]  /*1a6c70*/  @!P2 IMAD.MOV.U32 R66, RZ, RZ, R12 ;  /* 0x000000ffff42a224 */ /* 0x000fc600078e000c */
[----:B------:R-:W-:-:S04]  /*1a6c80*/  @!P2 SHF.R.S32.HI R6, RZ, 0x1, R6 ;  /* 0x00000001ff06a819 */ /* 0x000fc80000011406 */
[----:B------:R-:W-:Y:S01]  /*1a6c90*/  @!P2 IADD3 R12, PT, PT, R74, -R6, RZ ;  /* 0x800000064a0ca210 */ /* 0x000fe20007ffe0ff */
[----:B------:R-:W-:Y:S01]  /*1a6ca0*/  @!P2 IMAD R67, R6, 0x100000, R13 ;  /* 0x001000000643a824 */ /* 0x000fe200078e020d */
[----:B------:R-:W-:Y:S02]  /*1a6cb0*/  DADD R6, -R32, +INF ;  /* 0x7ff0000020067429 */ /* 0x000fe40000000100 */
[----:B------:R-:W-:Y:S01]  /*1a6cc0*/  @!P2 LEA R13, R12, 0x3ff00000, 0x14 ;  /* 0x3ff000000c0da811 */ /* 0x000fe200078ea0ff */
[----:B------:R-:W-:-:S07]  /*1a6cd0*/  @!P2 IMAD.MOV.U32 R12, RZ, RZ, RZ ;  /* 0x000000ffff0ca224 */ /* 0x000fce00078e00ff */
[----:B------:R-:W-:Y:S02]  /*1a6ce0*/  FSEL R6, R6, RZ, !P3 ;  /* 0x000000ff06067208 */ /* 0x000fe40005800000 */
[----:B------:R-:W-:Y:S01]  /*1a6cf0*/  FSEL R7, R7, RZ, !P3 ;  /* 0x000000ff07077208 */ /* 0x000fe20005800000 */
[----:B------:R-:W-:-:S11]  /*1a6d00*/  @!P2 DMUL R6, R66, R12 ;  /* 0x0000000c4206a228 */ /* 0x000fd60000000000 */
.L_x_6966:
[----:B------:R-:W-:Y:S05]  /*1a6d10*/  BSYNC.RECONVERGENT B3 ;  /* 0x0000000000037941 */ /* 0x000fea0003800200 */
.L_x_6965:
        /* <DEDUP_REMOVED lines=14> */
.L_x_6968:
[----:B------:R-:W-:Y:S05]  /*1a6e00*/  BSYNC.RECONVERGENT B4 ;  /* 0x0000000000047941 */ /* 0x000fea0003800200 */
.L_x_6967:
[----:B------:R-:W0:Y:S01]  /*1a6e10*/  MUFU.RCP64H R9, R11 ;  /* 0x0000000b00097308 */ /* 0x000e220000001800 */
[----:B------:R-:W-:Y:S01]  /*1a6e20*/  HFMA2 R8, -RZ, RZ, 0, 5.9604644775390625e-08 ;  /* 0x00000001ff087431 */ /* 0x000fe200000001ff */
        /* <DEDUP_REMOVED lines=18> */
.L_x_6970:
[----:B------:R-:W-:Y:S05]  /*1a6f50*/  BSYNC.RECONVERGENT B4 ;  /* 0x0000000000047941 */ /* 0x000fea0003800200 */
.L_x_6969:
        /* <DEDUP_REMOVED lines=21> */
.L_x_6964:
[----:B------:R-:W-:Y:S05]  /*1a70b0*/  BSYNC.RECONVERGENT B1 ;  /* 0x0000000000017941 */ /* 0x000fea0003800200 */
.L_x_6944:
[----:B------:R-:W-:Y:S01]  /*1a70c0*/  DADD R6, -RZ, |R2| ;  /* 0x00000000ff067229 */ /* 0x000fe20000000502 */
[----:B------:R-:W-:Y:S01]  /*1a70d0*/  BSSY.RECONVERGENT B1, `(.L_x_6971) ;  /* 0x0000008000017945 */ /* 0x000fe20003800200 */
[----:B------:R-:W-:Y:S01]  /*1a70e0*/  DFMA R80, R8, R4, R80 ;  /* 0x000000040850722b */ /* 0x000fe20000000050 */
[----:B------:R-:W-:-:S07]  /*1a70f0*/  MOV R10, 0x1a7150 ;  /* 0x001a7150000a7802 */ /* 0x000fce0000000f00 */
[----:B------:R-:W-:Y:S02]  /*1a7100*/  IMAD.MOV.U32 R8, RZ, RZ, R6 ;  /* 0x000000ffff087224 */ /* 0x000fe400078e0006 */
[----:B------:R-:W-:Y:S01]  /*1a7110*/  IMAD.MOV.U32 R9, RZ, RZ, R7 ;  /* 0x000000ffff097224 */ /* 0x000fe200078e0007 */
[----:B------:R-:W-:Y:S01]  /*1a7120*/  MOV R7, RZ ;  /* 0x000000ff00077202 */ /* 0x000fe20000000f00 */
[----:B------:R-:W-:-:S07]  /*1a7130*/  IMAD.MOV.U32 R6, RZ, RZ, 0x40080000 ;  /* 0x40080000ff067424 */ /* 0x000fce00078e00ff */
[----:B------:R-:W-:Y:S05]  /*1a7140*/  CALL.REL.NOINC `($_Z23cooling_function_singledddd$__internal_accurate_pow) ;  /* 0x0000001c00cc7944 */ /* 0x000fea0003c00000 */
[----:B------:R-:W-:Y:S05]  /*1a7150*/  BSYNC.RECONVERGENT B1 ;  /* 0x0000000000017941 */ /* 0x000fea0003800200 */
.L_x_6971:
[C---:B------:R-:W-:Y:S01]  /*1a7160*/  DADD R6, R2.reuse, 3 ;  /* 0x4008000002067429 */ /* 0x040fe20000000000 */
[----:B------:R-:W-:Y:S01]  /*1a7170*/  IMAD.MOV.U32 R4, RZ, RZ, R32 ;  /* 0x000000ffff047224 */ /* 0x000fe200078e0020 */
[----:B------:R-:W-:Y:S01]  /*1a7180*/  ISETP.GE.AND P0, PT, R3, RZ, PT ;  /* 0x000000ff0300720c */ /* 0x000fe20003f06270 */
[----:B------:R-:W-:Y:S01]  /*1a7190*/  IMAD.MOV.U32 R5, RZ, RZ, R33 ;  /* 0x000000ffff057224 */ /* 0x000fe200078e0021 */
[----:B------:R-:W-:Y:S01]  /*1a71a0*/  BSSY.RECONVERGENT B1, `(.L_x_6972) ;  /* 0x000000f000017945 */ /* 0x000fe20003800200 */
[----:B------:R-:W-:-:S04]  /*1a71b0*/  DSETP.NEU.AND P2, PT, R2, 1, PT ;  /* 0x3ff000000200742a */ /* 0x000fc80003f4d000 */
[----:B------:R-:W-:Y:S01]  /*1a71c0*/  DADD R4, -RZ, -R4 ;  /* 0x00000000ff047229 */ /* 0x000fe20000000904 */
[----:B------:R-:W-:-:S04]  /*1a71d0*/  LOP3.LUT R6, R7, 0x7ff00000, RZ, 0xc0, !PT ;  /* 0x7ff0000007067812 */ /* 0x000fc800078ec0ff */
[----:B------:R-:W-:-:S05]  /*1a71e0*/  ISETP.NE.AND P3, PT, R6, 0x7ff00000, PT ;  /* 0x7ff000000600780c */ /* 0x000fca0003f65270 */
[----:B------:R-:W-:Y:S02]  /*1a71f0*/  FSEL R4, R4, R32, !P0 ;  /* 0x0000002004047208 */ /* 0x000fe40004000000 */
[----:B------:R-:W-:-:S06]  /*1a7200*/  FSEL R5, R5, R33, !P0 ;  /* 0x0000002105057208 */ /* 0x000fcc0004000000 */
        /* <DEDUP_REMOVED lines=8> */
.L_x_6973:
[----:B------:R-:W-:Y:S05]  /*1a7290*/  BSYNC.RECONVERGENT B1 ;  /* 0x0000000000017941 */ /* 0x000fea0003800200 */
.L_x_6972:
[----:B------:R-:W-:Y:S01]  /*1a72a0*/  FSEL R2, R4, RZ, P2 ;  /* 0x000000ff04027208 */ /* 0x000fe20001000000 */
[----:B------:R-:W-:Y:S01]  /*1a72b0*/  IMAD.MOV.U32 R4, RZ, RZ, 0x1 ;  /* 0x00000001ff047424 */ /* 0x000fe200078e00ff */
[----:B------:R-:W-:Y:S01]  /*1a72c0*/  FSEL R3, R5, 1.875, P2 ;  /* 0x3ff0000005037808 */ /* 0x000fe20001000000 */
[----:B------:R-:W-:Y:S01]  /*1a72d0*/  BSSY.RECONVERGENT B1, `(.L_x_6974) ;  /* 0x0000017000017945 */ /* 0x000fe20003800200 */
[----:B------:R-:W-:-:S04]  /*1a72e0*/  FSETP.GEU.AND P0, PT, |R71|, 6.5827683646048100446e-37, PT ;  /* 0x036000004700780b */ /* 0x000fc80003f0e200 */
[----:B------:R-:W-:-:S06]  /*1a72f0*/  DMUL R2, R80, R2 ;  /* 0x0000000250027228 */ /* 0x000fcc0000000000 */
        /* <DEDUP_REMOVED lines=20> */
.L_x_6975:
[----:B------:R-:W-:Y:S05]  /*1a7440*/  BSYNC.RECONVERGENT B1 ;  /* 0x0000000000017941 */ /* 0x000fea0003800200 */
.L_x_6974:
        /* <DEDUP_REMOVED lines=14> */
.L_x_6977:
[----:B------:R-:W-:Y:S05]  /*1a7530*/  BSYNC.RECONVERGENT B1 ;  /* 0x0000000000017941 */ /* 0x000fea0003800200 */
.L_x_6976:
        /* <DEDUP_REMOVED lines=13> */
.L_x_6979:
[----:B------:R-:W-:Y:S05]  /*1a7610*/  BSYNC.RECONVERGENT B1 ;  /* 0x0000000000017941 */ /* 0x000fea0003800200 */
.L_x_6978:
        /* <DEDUP_REMOVED lines=60> */
[----:B------:R-:W-:-:S03]  /*1a79e0*/  FSEL R61, R3, RZ, P3 ;  /* 0x000000ff033d7208 */ /* 0x000fc60001800000 */
[----:B------:R-:W-:Y:S01]  /*1a79f0*/  @!P2 IMAD R5, R7, 0x100000, R5 ;  /* 0x001000000705a824 */ /* 0x000fe200078e0205 */
[----:B------:R-:W-:-:S04]  /*1a7a00*/  @!P2 IADD3 R7, PT, PT, R6, -R7, RZ ;  /* 0x800000070607a210 */ /* 0x000fc80007ffe0ff */
[----:B------:R-:W-:-:S06]  /*1a7a10*/  @!P2 LEA R3, R7, 0x3ff00000, 0x14 ;  /* 0x3ff000000703a811 */ /* 0x000fcc00078ea0ff */
[----:B------:R-:W-:-:S11]  /*1a7a20*/  @!P2 DMUL R60, R4, R2 ;  /* 0x00000002043ca228 */ /* 0x000fd60000000000 */
.L_x_6981:
[----:B------:R-:W-:Y:S05]  /*1a7a30*/  BSYNC.RECONVERGENT B1 ;  /* 0x0000000000017941 */ /* 0x000fea0003800200 */
.L_x_6980:
[----:B------:R-:W-:Y:S01]  /*1a7a40*/  BSSY.RECONVERGENT B1, `(.L_x_6982) ;  /* 0x000000d000017945 */ /* 0x000fe20003800200 */
[----:B------:R-:W-:-:S03]  /*1a7a50*/  @!P0 CS2R R2, SRZ ;  /* 0x0000000000028805 */ /* 0x000fc6000001ff00 */
[----:B------:R-:W-:Y:S05]  /*1a7a60*/  @!P0 BRA `(.L_x_6983) ;  /* 0x0000000000288947 */ /* 0x000fea0003800000 */
        /* <DEDUP_REMOVED lines=10> */
.L_x_6983:
[----:B------:R-:W-:Y:S05]  /*1a7b10*/  BSYNC.RECONVERGENT B1 ;  /* 0x0000000000017941 */ /* 0x000fea0003800200 */
.L_x_6982:
        /* <DEDUP_REMOVED lines=14> */
.L_x_6985:
[----:B------:R-:W-:Y:S05]  /*1a7c00*/  BSYNC.RECONVERGENT B1 ;  /* 0x0000000000017941 */ /* 0x000fea0003800200 */
.L_x_6984:
        /* <DEDUP_REMOVED lines=13> */
.L_x_6987:
[----:B------:R-:W-:Y:S05]  /*1a7ce0*/  BSYNC.RECONVERGENT B1 ;  /* 0x0000000000017941 */ /* 0x000fea0003800200 */
.L_x_6986:
        /* <DEDUP_REMOVED lines=13> */
.L_x_6989:
[----:B------:R-:W-:Y:S05]  /*1a7dc0*/  BSYNC.RECONVERGENT B1 ;  /* 0x0000000000017941 */ /* 0x000fea0003800200 */
.L_x_6988:
        /* <DEDUP_REMOVED lines=23> */
[----:B------:R-:W-:Y:S01]  /*1a7f40*/  IMAD.MOV.U32 R10, RZ, RZ, R8 ;  /* 0x000000ffff0a7224 */ /* 0x000fe200078e0008 */
[----:B------:R-:W-:-:S07]  /*1a7f50*/  MOV R11, R9 ;  /* 0x00000009000b7202 */ /* 0x000fce0000000f00 */
.L_x_6991:
[----:B------:R-:W-:Y:S05]  /*1a7f60*/  BSYNC.RECONVERGENT B1 ;  /* 0x0000000000017941 */ /* 0x000fea0003800200 */
.L_x_6990:
        /* <DEDUP_REMOVED lines=18> */
.L_x_6993:
[----:B------:R-:W-:Y:S05]  /*1a8090*/  BSYNC.RECONVERGENT B1 ;  /* 0x0000000000017941 */ /* 0x000fea0003800200 */
.L_x_6992:
        /* <DEDUP_REMOVED lines=14> */
.L_x_6995:
[----:B------:R-:W-:Y:S05]  /*1a8180*/  BSYNC.RECONVERGENT B1 ;  /* 0x0000000000017941 */ /* 0x000fea0003800200 */
.L_x_6994:
        /* <DEDUP_REMOVED lines=13> */
.L_x_6997:
[----:B------:R-:W-:Y:S05]  /*1a8260*/  BSYNC.RECONVERGENT B1 ;  /* 0x0000000000017941 */ /* 0x000fea0003800200 */
.L_x_6996:
[----:B------:R-:W0:Y:S01]  /*1a8270*/  MUFU.RCP64H R5, R3 ;  /* 0x0000000300057308 */ /* 0x000e220000001800 */
[----:B------:R-:W-:Y:S01]  /*1a8280*/  IMAD.MOV.U32 R4, RZ, RZ, 0x1 ;  /* 0x00000001ff047424 */ /* 0x000fe200078e00ff */
[----:B------:R-:W-:Y:S01]  /*1a8290*/  UMOV UR4, 0xd1b717 ;  /* 0x00d1b71700047882 */ /* 0x000fe20000000000 */
[----:B------:R-:W-:Y:S01]  /*1a82a0*/  UMOV UR5, 0x3fe102de ;  /* 0x3fe102de00057882 */ /* 0x000fe20000000000 */
[----:B------:R-:W-:-:S03]  /*1a82b0*/  DSETP.NEU.AND P2, PT, R58, 1, PT ;  /* 0x3ff000003a00742a */ /* 0x000fc60003f4d000 */
        /* <DEDUP_REMOVED lines=17> */
[----:B------:R-:W-:Y:S01]  /*1a83d0*/  MOV R4, R8 ;  /* 0x0000000800047202 */ /* 0x000fe20000000f00 */
[----:B------:R-:W-:-:S07]  /*1a83e0*/  IMAD.MOV.U32 R5, RZ, RZ, R9 ;  /* 0x000000ffff057224 */ /* 0x000fce00078e0009 */
.L_x_6998:
[----:B------:R-:W-:-:S10]  /*1a83f0*/  DADD R4, R70, R4 ;  /* 0x0000000046047229 */ /* 0x000fd40000000004 */
[----:B------:R-:W-:Y:S02]  /*1a8400*/  FSEL R2, R4, 4.89373169128282429325e+23, P2 ;  /* 0x66cf41f204027808 */ /* 0x000fe40001000000 */
[----:B------:R-:W-:-:S06]  /*1a8410*/  FSEL R3, R5, 1.9914499521255493164, P2 ;  /* 0x3ffee7d505037808 */ /* 0x000fcc0001000000 */
[----:B------:R-:W-:-:S11]  /*1a8420*/  DFMA R60, -R80, R2, R60 ;  /* 0x00000002503c722b */ /* 0x000fd6000000013c */
.L_x_6911:
[----:B------:R-:W-:Y:S01]  /*1a8430*/  MOV R2, R0 ;  /* 0x0000000000027202 */ /* 0x000fe20000000f00 */
[----:B------:R-:W-:Y:S02]  /*1a8440*/  IMAD.MOV.U32 R3, RZ, RZ, 0x0 ;  /* 0x00000000ff037424 */ /* 0x000fe400078e00ff */
[----:B------:R-:W-:Y:S02]  /*1a8450*/  IMAD.MOV.U32 R6, RZ, RZ, R60 ;  /* 0x000000ffff067224 */ /* 0x000fe400078e003c */
[----:B------:R-:W-:Y:S01]  /*1a8460*/  IMAD.MOV.U32 R7, RZ, RZ, R61 ;  /* 0x000000ffff077224 */ /* 0x000fe200078e003d */
[----:B------:R-:W-:Y:S06]  /*1a8470*/  RET.REL.NODEC R2 `(_Z23cooling_function_singledddd) ;  /* 0xffffe57802e07950 */ /* 0x000fec0003c3ffff */
        .weak           $__internal_0_$__cuda_sm20_dblrcp_rn_slowpath_v3
        .type           $__internal_0_$__cuda_sm20_dblrcp_rn_slowpath_v3,@function
        .size           $__internal_0_$__cuda_sm20_dblrcp_rn_slowpath_v3,($__internal_1_$__cuda_sm20_div_rn_f64_full - $__internal_0_$__cuda_sm20_dblrcp_rn_slowpath_v3)
$__internal_0_$__cuda_sm20_dblrcp_rn_slowpath_v3:
[----:B------:R-:W-:Y:S01]  /*1a8480*/  DSETP.GTU.AND P0, PT, |R8|, +INF , PT ;  /* 0x7ff000000800742a */ /* 0x000fe20003f0c200 */
[----:B------:R-:W-:-:S13]  /*1a8490*/  BSSY.RECONVERGENT B3, `(.L_x_6999) ;  /* 0x0000024000037945 */ /* 0x000fda0003800200 */
[----:B------:R-:W-:Y:S05]  /*1a84a0*/  @P0 BRA `(.L_x_7000) ;  /* 0x0000000000800947 */ /* 0x000fea0003800000 */
[----:B------:R-:W-:-:S05]  /*1a84b0*/  LOP3.LUT R32, R9, 0x7fffffff, RZ, 0xc0, !PT ;  /* 0x7fffffff09207812 */ /* 0x000fca00078ec0ff */
[----:B------:R-:W-:-:S05]  /*1a84c0*/  VIADD R12, R32, 0xffffffff ;  /* 0xffffffff200c7836 */ /* 0x000fca0000000000 */
[----:B------:R-:W-:-:S13]  /*1a84d0*/  ISETP.GE.U32.AND P0, PT, R12, 0x7fefffff, PT ;  /* 0x7fefffff0c00780c */ /* 0x000fda0003f06070 */
[----:B------:R-:W-:Y:S01]  /*1a84e0*/  @P0 LOP3.LUT R13, R9, 0x7ff00000, RZ, 0x3c, !PT ;  /* 0x7ff00000090d0812 */ /* 0x000fe200078e3cff */
[----:B------:R-:W-:Y:S01]  /*1a84f0*/  @P0 IMAD.MOV.U32 R12, RZ, RZ, RZ ;  /* 0x000000ffff0c0224 */ /* 0x000fe200078e00ff */
[----:B------:R-:W-:Y:S06]  /*1a8500*/  @P0 BRA `(.L_x_7001) ;  /* 0x0000000000700947 */ /* 0x000fec0003800000 */
[----:B------:R-:W-:-:S13]  /*1a8510*/  ISETP.GE.U32.AND P0, PT, R32, 0x1000001, PT ;  /* 0x010000012000780c */ /* 0x000fda0003f06070 */
[----:B------:R-:W-:Y:S05]  /*1a8520*/  @!P0 BRA `(.L_x_7002) ;  /* 0x0000000000388947 */ /* 0x000fea0003800000 */
[----:B------:R-:W-:Y:S01]  /*1a8530*/  IADD3 R13, PT, PT, R9, -0x3fe00000, RZ ;  /* 0xc0200000090d7810 */ /* 0x000fe20007ffe0ff */
[----:B------:R-:W-:Y:S02]  /*1a8540*/  IMAD.MOV.U32 R12, RZ, RZ, R8 ;  /* 0x000000ffff0c7224 */ /* 0x000fe400078e0008 */
[----:B------:R-:W-:Y:S01]  /*1a8550*/  IMAD.MOV.U32 R32, RZ, RZ, R7 ;  /* 0x000000ffff207224 */ /* 0x000fe200078e0007 */
[----:B------:R-:W0:Y:S05]  /*1a8560*/  MUFU.RCP64H R33, R13 ;  /* 0x0000000d00217308 */ /* 0x000e2a0000001800 */
[----:B0-----:R-:W-:-:S08]  /*1a8570*/  DFMA R62, -R12, R32, 1 ;  /* 0x3ff000000c3e742b */ /* 0x001fd00000000120 */
[----:B------:R-:W-:-:S08]  /*1a8580*/  DFMA R62, R62, R62, R62 ;  /* 0x0000003e3e3e722b */ /* 0x000fd0000000003e */
[----:B------:R-:W-:-:S08]  /*1a8590*/  DFMA R32, R32, R62, R32 ;  /* 0x0000003e2020722b */ /* 0x000fd00000000020 */
[----:B------:R-:W-:-:S08]  /*1a85a0*/  DFMA R12, -R12, R32, 1 ;  /* 0x3ff000000c0c742b */ /* 0x000fd00000000120 */
[----:B------:R-:W-:-:S08]  /*1a85b0*/  DFMA R12, R32, R12, R32 ;  /* 0x0000000c200c722b */ /* 0x000fd00000000020 */
[----:B------:R-:W-:-:S08]  /*1a85c0*/  DMUL R12, R12, 2.2250738585072013831e-308 ;  /* 0x001000000c0c7828 */ /* 0x000fd00000000000 */
[----:B------:R-:W-:-:S08]  /*1a85d0*/  DFMA R8, -R8, R12, 1 ;  /* 0x3ff000000808742b */ /* 0x000fd0000000010c */
[----:B------:R-:W-:-:S08]  /*1a85e0*/  DFMA R8, R8, R8, R8 ;  /* 0x000000080808722b */ /* 0x000fd00000000008 */
[----:B------:R-:W-:Y:S01]  /*1a85f0*/  DFMA R12, R12, R8, R12 ;  /* 0x000000080c0c722b */ /* 0x000fe2000000000c */
[----:B------:R-:W-:Y:S10]  /*1a8600*/  BRA `(.L_x_7001) ;  /* 0x0000000000307947 */ /* 0x000ff40003800000 */
.L_x_7002:
[----:B------:R-:W-:Y:S01]  /*1a8610*/  DMUL R12, R8, 8.11296384146066816958e+31 ;  /* 0x46900000080c7828 */ /* 0x000fe20000000000 */
[----:B------:R-:W-:-:S05]  /*1a8620*/  IMAD.MOV.U32 R8, RZ, RZ, R7 ;  /* 0x000000ffff087224 */ /* 0x000fca00078e0007 */
[----:B------:R-:W0:Y:S02]  /*1a8630*/  MUFU.RCP64H R9, R13 ;  /* 0x0000000d00097308 */ /* 0x000e240000001800 */
[----:B0-----:R-:W-:-:S08]  /*1a8640*/  DFMA R32, -R12, R8, 1 ;  /* 0x3ff000000c20742b */ /* 0x001fd00000000108 */
[----:B------:R-:W-:-:S08]  /*1a8650*/  DFMA R32, R32, R32, R32 ;  /* 0x000000202020722b */ /* 0x000fd00000000020 */
[----:B------:R-:W-:-:S08]  /*1a8660*/  DFMA R8, R8, R32, R8 ;  /* 0x000000200808722b */ /* 0x000fd00000000008 */
[----:B------:R-:W-:-:S08]  /*1a8670*/  DFMA R12, -R12, R8, 1 ;  /* 0x3ff000000c0c742b */ /* 0x000fd00000000108 */
[----:B------:R-:W-:-:S08]  /*1a8680*/  DFMA R8, R8, R12, R8 ;  /* 0x0000000c0808722b */ /* 0x000fd00000000008 */
[----:B------:R-:W-:Y:S01]  /*1a8690*/  DMUL R12, R8, 8.11296384146066816958e+31 ;  /* 0x46900000080c7828 */ /* 0x000fe20000000000 */
[----:B------:R-:W-:Y:S10]  /*1a86a0*/  BRA `(.L_x_7001) ;  /* 0x0000000000087947 */ /* 0x000ff40003800000 */
.L_x_7000:
[----:B------:R-:W-:Y:S02]  /*1a86b0*/  LOP3.LUT R13, R9, 0x80000, RZ, 0xfc, !PT ;  /* 0x00080000090d7812 */ /* 0x000fe400078efcff */
[----:B------:R-:W-:-:S07]  /*1a86c0*/  MOV R12, R8 ;  /* 0x00000008000c7202 */ /* 0x000fce0000000f00 */
.L_x_7001:
[----:B------:R-:W-:Y:S05]  /*1a86d0*/  BSYNC.RECONVERGENT B3 ;  /* 0x0000000000037941 */ /* 0x000fea0003800200 */
.L_x_6999:
[----:B------:R-:W-:Y:S02]  /*1a86e0*/  IMAD.MOV.U32 R7, RZ, RZ, 0x0 ;  /* 0x00000000ff077424 */ /* 0x000fe400078e00ff */
[----:B------:R-:W-:Y:S02]  /*1a86f0*/  IMAD.MOV.U32 R8, RZ, RZ, R12 ;  /* 0x000000ffff087224 */ /* 0x000fe400078e000c */
[----:B------:R-:W-:Y:S01]  /*1a8700*/  IMAD.MOV.U32 R9, RZ, RZ, R13 ;  /* 0x000000ffff097224 */ /* 0x000fe200078e000d */
[----:B------:R-:W-:Y:S06]  /*1a8710*/  RET.REL.NODEC R6 `(_Z23cooling_function_singledddd) ;  /* 0xffffe57806387950 */ /* 0x000fec0003c3ffff */
        .weak           $__internal_1_$__cuda_sm20_div_rn_f64_full
        .type           $__internal_1_$__cuda_sm20_div_rn_f64_full,@function
        .size           $__internal_1_$__cuda_sm20_div_rn_f64_full,($__internal_2_$__cuda_sm20_dsqrt_rn_f64_mediumpath_v1 - $__internal_1_$__cuda_sm20_div_rn_f64_full)
$__internal_1_$__cuda_sm20_div_rn_f64_full:
[C---:B------:R-:W-:Y:S01]  /*1a8720*/  FSETP.GEU.AND P3, PT, |R13|.reuse, 1.469367938527859385e-39, PT ;  /* 0x001000000d00780b */ /* 0x040fe20003f6e200 */
[----:B------:R-:W-:Y:S01]  /*1a8730*/  IMAD.MOV.U32 R64, RZ, RZ, 0x1 ;  /* 0x00000001ff407424 */ /* 0x000fe200078e00ff */
[----:B------:R-:W-:Y:S01]  /*1a8740*/  LOP3.LUT R62, R13, 0x800fffff, RZ, 0xc0, !PT ;  /* 0x800fffff0d3e7812 */ /* 0x000fe200078ec0ff */
[----:B------:R-:W-:Y:S01]  /*1a8750*/  IMAD.MOV.U32 R103, RZ, RZ, 0x1ca00000 ;  /* 0x1ca00000ff677424 */ /* 0x000fe200078e00ff */
[----:B------:R-:W-:Y:S01]  /*1a8760*/  MOV R12, R10 ;  /* 0x0000000a000c7202 */ /* 0x000fe20000000f00 */
[----:B------:R-:W-:Y:S01]  /*1a8770*/  BSSY.RECONVERGENT B3, `(.L_x_7003) ;  /* 0x0000059000037945 */ /* 0x000fe20003800200 */
[----:B------:R-:W-:Y:S01]  /*1a8780*/  LOP3.LUT R63, R62, 0x3ff00000, RZ, 0xfc, !PT ;  /* 0x3ff000003e3f7812 */ /* 0x000fe200078efcff */
[----:B------:R-:W-:Y:S01]  /*1a8790*/  IMAD.MOV.U32 R62, RZ, RZ, R10 ;  /* 0x000000ffff3e7224 */ /* 0x000fe200078e000a */
[C---:B------:R-:W-:Y:S02]  /*1a87a0*/  FSETP.GEU.AND P0, PT, |R9|.reuse, 1.469367938527859385e-39, PT ;  /* 0x001000000900780b */ /* 0x040fe40003f0e200 */
[----:B------:R-:W-:-:S02]  /*1a87b0*/  LOP3.LUT R95, R9, 0x7ff00000, RZ, 0xc0, !PT ;  /* 0x7ff00000095f7812 */ /* 0x000fc400078ec0ff */
[----:B------:R-:W-:Y:S01]  /*1a87c0*/  LOP3.LUT R82, R13, 0x7ff00000, RZ, 0xc0, !PT ;  /* 0x7ff000000d527812 */ /* 0x000fe200078ec0ff */
[----:B------:R-:W-:-:S06]  /*1a87d0*/  @!P3 DMUL R62, R12, 8.98846567431157953865e+307 ;  /* 0x7fe000000c3eb828 */ /* 0x000fcc0000000000 */
[----:B------:R-:W0:Y:S02]  /*1a87e0*/  MUFU.RCP64H R65, R63 ;  /* 0x0000003f00417308 */ /* 0x000e240000001800 */
[----:B------:R-:W-:-:S04]  /*1a87f0*/  @!P0 LOP3.LUT R10, R13, 0x7ff00000, RZ, 0xc0, !PT ;  /* 0x7ff000000d0a8812 */ /* 0x000fc800078ec0ff */
[----:B------:R-:W-:-:S04]  /*1a8800*/  @!P0 ISETP.GE.U32.AND P4, PT, R95, R10, PT ;  /* 0x0000000a5f00820c */ /* 0x000fc80003f86070 */
[----:B------:R-:W-:Y:S02]  /*1a8810*/  @!P0 SEL R10, R103, 0x63400000, !P4 ;  /* 0x63400000670a8807 */ /* 0x000fe40006000000 */
[----:B------:R-:W-:-:S04]  /*1a8820*/  ISETP.GE.U32.AND P4, PT, R95, R82, PT ;  /* 0x000000525f00720c */ /* 0x000fc80003f86070 */
[----:B------:R-:W-:Y:S01]  /*1a8830*/  SEL R66, R103, 0x63400000, !P4 ;  /* 0x6340000067427807 */ /* 0x000fe20006000000 */
[----:B0-----:R-:W-:-:S03]  /*1a8840*/  DFMA R72, R64, -R62, 1 ;  /* 0x3ff000004048742b */ /* 0x001fc6000000083e */
[----:B------:R-:W-:Y:S02]  /*1a8850*/  LOP3.LUT R67, R66, 0x800fffff, R9, 0xf8, !PT ;  /* 0x800fffff42437812 */ /* 0x000fe400078ef809 */
[----:B------:R-:W-:-:S03]  /*1a8860*/  MOV R66, R8 ;  /* 0x0000000800427202 */ /* 0x000fc60000000f00 */
[----:B------:R-:W-:-:S08]  /*1a8870*/  DFMA R72, R72, R72, R72 ;  /* 0x000000484848722b */ /* 0x000fd00000000048 */
[----:B------:R-:W-:Y:S01]  /*1a8880*/  DFMA R72, R64, R72, R64 ;  /* 0x000000484048722b */ /* 0x000fe20000000040 */
[----:B------:R-:W-:Y:S01]  /*1a8890*/  @!P0 LOP3.LUT R64, R10, 0x80000000, R9, 0xf8, !PT ;  /* 0x800000000a408812 */ /* 0x000fe200078ef809 */
[----:B------:R-:W-:-:S03]  /*1a88a0*/  IMAD.MOV.U32 R10, RZ, RZ, R95 ;  /* 0x000000ffff0a7224 */ /* 0x000fc600078e005f */
[----:B------:R-:W-:Y:S01]  /*1a88b0*/  @!P0 LOP3.LUT R65, R64, 0x100000, RZ, 0xfc, !PT ;  /* 0x0010000040418812 */ /* 0x000fe200078efcff */
[----:B------:R-:W-:Y:S02]  /*1a88c0*/  @!P0 IMAD.MOV.U32 R64, RZ, RZ, RZ ;  /* 0x000000ffff408224 */ /* 0x000fe400078e00ff */
[----:B------:R-:W-:-:S04]  /*1a88d0*/  DFMA R76, R72, -R62, 1 ;  /* 0x3ff00000484c742b */ /* 0x000fc8000000083e */
[----:B------:R-:W-:-:S04]  /*1a88e0*/  @!P0 DFMA R66, R66, 2, -R64 ;  /* 0x400000004242882b */ /* 0x000fc80000000840 */
[----:B------:R-:W-:Y:S01]  /*1a88f0*/  DFMA R64, R72, R76, R72 ;  /* 0x0000004c4840722b */ /* 0x000fe20000000048 */
[----:B------:R-:W-:Y:S01]  /*1a8900*/  IMAD.MOV.U32 R76, RZ, RZ, R82 ;  /* 0x000000ffff4c7224 */ /* 0x000fe200078e0052 */
[----:B------:R-:W-:-:S04]  /*1a8910*/  @!P3 LOP3.LUT R76, R63, 0x7ff00000, RZ, 0xc0, !PT ;  /* 0x7ff000003f4cb812 */ /* 0x000fc800078ec0ff */
[----:B------:R-:W-:Y:S01]  /*1a8920*/  @!P0 LOP3.LUT R10, R67, 0x7ff00000, RZ, 0xc0, !PT ;  /* 0x7ff00000430a8812 */ /* 0x000fe200078ec0ff */
[----:B------:R-:W-:Y:S01]  /*1a8930*/  VIADD R77, R76, 0xffffffff ;  /* 0xffffffff4c4d7836 */ /* 0x000fe20000000000 */
[----:B------:R-:W-:Y:S02]  /*1a8940*/  DMUL R72, R64, R66 ;  /* 0x0000004240487228 */ /* 0x000fe40000000000 */
[----:B------:R-:W-:-:S04]  /*1a8950*/  IADD3 R102, PT, PT, R10, -0x1, RZ ;  /* 0xffffffff0a667810 */ /* 0x000fc80007ffe0ff */
[----:B------:R-:W-:Y:S02]  /*1a8960*/  ISETP.GT.U32.AND P0, PT, R102, 0x7feffffe, PT ;  /* 0x7feffffe6600780c */ /* 0x000fe40003f04070 */
[----:B------:R-:W-:Y:S02]  /*1a8970*/  DFMA R82, R72, -R62, R66 ;  /* 0x8000003e4852722b */ /* 0x000fe40000000042 */
[----:B------:R-:W-:-:S06]  /*1a8980*/  ISETP.GT.U32.OR P0, PT, R77, 0x7feffffe, P0 ;  /* 0x7feffffe4d00780c */ /* 0x000fcc0000704470 */
[----:B------:R-:W-:-:S07]  /*1a8990*/  DFMA R72, R64, R82, R72 ;  /* 0x000000524048722b */ /* 0x000fce0000000048 */
[----:B------:R-:W-:Y:S05]  /*1a89a0*/  @P0 BRA `(.L_x_7004) ;  /* 0x0000000000740947 */ /* 0x000fea0003800000 */
[----:B------:R-:W-:-:S04]  /*1a89b0*/  LOP3.LUT R8, R13, 0x7ff00000, RZ, 0xc0, !PT ;  /* 0x7ff000000d087812 */ /* 0x000fc800078ec0ff */
[CC--:B------:R-:W-:Y:S02]  /*1a89c0*/  VIADDMNMX R9, R95.reuse, -R8.reuse, 0xb9600000, !PT ;  /* 0xb96000005f097446 */ /* 0x0c0fe40007800908 */
[----:B------:R-:W-:Y:S02]  /*1a89d0*/  ISETP.GE.U32.AND P0, PT, R95, R8, PT ;  /* 0x000000085f00720c */ /* 0x000fe40003f06070 */
[----:B------:R-:W-:Y:S02]  /*1a89e0*/  VIMNMX R8, PT, PT, R9, 0x46a00000, PT ;  /* 0x46a0000009087848 */ /* 0x000fe40003fe0100 */
[----:B------:R-:W-:-:S05]  /*1a89f0*/  SEL R10, R103, 0x63400000, !P0 ;  /* 0x63400000670a7807 */ /* 0x000fca0004000000 */
[----:B------:R-:W-:Y:S01]  /*1a8a00*/  IMAD.IADD R10, R8, 0x1, -R10 ;  /* 0x00000001080a7824 */ /* 0x000fe200078e0a0a */
[----:B------:R-:W-:-:S03]  /*1a8a10*/  MOV R8, RZ ;  /* 0x000000ff00087202 */ /* 0x000fc60000000f00 */
[----:B------:R-:W-:-:S06]  /*1a8a20*/  VIADD R9, R10, 0x7fe00000 ;  /* 0x7fe000000a097836 */ /* 0x000fcc0000000000 */
[----:B------:R-:W-:-:S10]  /*1a8a30*/  DMUL R64, R72, R8 ;  /* 0x0000000848407228 */ /* 0x000fd40000000000 */
[----:B------:R-:W-:-:S13]  /*1a8a40*/  FSETP.GTU.AND P0, PT, |R65|, 1.469367938527859385e-39, PT ;  /* 0x001000004100780b */ /* 0x000fda0003f0c200 */
[----:B------:R-:W-:Y:S05]  /*1a8a50*/  @P0 BRA `(.L_x_7005) ;  /* 0x0000000000a80947 */ /* 0x000fea0003800000 */
[----:B------:R-:W-:Y:S01]  /*1a8a60*/  DFMA R62, R72, -R62, R66 ;  /* 0x8000003e483e722b */ /* 0x000fe20000000042 */
[----:B------:R-:W-:-:S09]  /*1a8a70*/  IMAD.MOV.U32 R12, RZ, RZ, RZ ;  /* 0x000000ffff0c7224 */ /* 0x000fd200078e00ff */
[C---:B------:R-:W-:Y:S02]  /*1a8a80*/  FSETP.NEU.AND P0, PT, R63.reuse, RZ, PT ;  /* 0x000000ff3f00720b */ /* 0x040fe40003f0d000 */
[----:B------:R-:W-:-:S04]  /*1a8a90*/  LOP3.LUT R62, R63, 0x80000000, R13, 0x48, !PT ;  /* 0x800000003f3e7812 */ /* 0x000fc800078e480d */
[----:B------:R-:W-:-:S07]  /*1a8aa0*/  LOP3.LUT R13, R62, R9, RZ, 0xfc, !PT ;  /* 0x000000093e0d7212 */ /* 0x000fce00078efcff */
[----:B------:R-:W-:Y:S05]  /*1a8ab0*/  @!P0 BRA `(.L_x_7005) ;  /* 0x0000000000908947 */ /* 0x000fea0003800000 */
[----:B------:R-:W-:Y:S01]  /*1a8ac0*/  IMAD.MOV R9, RZ, RZ, -R10 ;  /* 0x000000ffff097224 */ /* 0x000fe200078e0a0a */
[----:B------:R-:W-:Y:S01]  /*1a8ad0*/  DMUL.RP R12, R72, R12 ;  /* 0x0000000c480c7228 */ /* 0x000fe20000008000 */
[----:B------:R-:W-:Y:S01]  /*1a8ae0*/  IMAD.MOV.U32 R8, RZ, RZ, RZ ;  /* 0x000000ffff087224 */ /* 0x000fe200078e00ff */
[----:B------:R-:W-:-:S05]  /*1a8af0*/  IADD3 R10, PT, PT, -R10, -0x43300000, RZ ;  /* 0xbcd000000a0a7810 */ /* 0x000fca0007ffe1ff */
[----:B------:R-:W-:-:S03]  /*1a8b00*/  DFMA R8, R64, -R8, R72 ;  /* 0x800000084008722b */ /* 0x000fc60000000048 */
[----:B------:R-:W-:-:S07]  /*1a8b10*/  LOP3.LUT R62, R13, R62, RZ, 0x3c, !PT ;  /* 0x0000003e0d3e7212 */ /* 0x000fce00078e3cff */
[----:B------:R-:W-:-:S04]  /*1a8b20*/  FSETP.NEU.AND P0, PT, |R9|, R10, PT ;  /* 0x0000000a0900720b */ /* 0x000fc80003f0d200 */
[----:B------:R-:W-:Y:S02]  /*1a8b30*/  FSEL R12, R12, R64, !P0 ;  /* 0x000000400c0c7208 */ /* 0x000fe40004000000 */
[----:B------:R-:W-:-:S04]  /*1a8b40*/  FSEL R64, R62, R65, !P0 ;  /* 0x000000413e407208 */ /* 0x000fc80004000000 */
[----:B------:R-:W-:Y:S01]  /*1a8b50*/  MOV R65, R64 ;  /* 0x0000004000417202 */ /* 0x000fe20000000f00 */
[----:B------:R-:W-:Y:S01]  /*1a8b60*/  IMAD.MOV.U32 R64, RZ, RZ, R12 ;  /* 0x000000ffff407224 */ /* 0x000fe200078e000c */
[----:B------:R-:W-:Y:S06]  /*1a8b70*/  BRA `(.L_x_7005) ;  /* 0x0000000000607947 */ /* 0x000fec0003800000 */
.L_x_7004:
[----:B------:R-:W-:-:S14]  /*1a8b80*/  DSETP.NAN.AND P0, PT, R8, R8, PT ;  /* 0x000000080800722a */ /* 0x000fdc0003f08000 */
[----:B------:R-:W-:Y:S05]  /*1a8b90*/  @P0 BRA `(.L_x_7006) ;  /* 0x00000000004c0947 */ /* 0x000fea0003800000 */
[----:B------:R-:W-:-:S14]  /*1a8ba0*/  DSETP.NAN.AND P0, PT, R12, R12, PT ;  /* 0x0000000c0c00722a */ /* 0x000fdc0003f08000 */
[----:B------:R-:W-:Y:S05]  /*1a8bb0*/  @P0 BRA `(.L_x_7007) ;  /* 0x0000000000340947 */ /* 0x000fea0003800000 */
[----:B------:R-:W-:Y:S01]  /*1a8bc0*/  ISETP.NE.AND P0, PT, R10, R76, PT ;  /* 0x0000004c0a00720c */ /* 0x000fe20003f05270 */
[----:B------:R-:W-:Y:S02]  /*1a8bd0*/  IMAD.MOV.U32 R64, RZ, RZ, 0x0 ;  /* 0x00000000ff407424 */ /* 0x000fe400078e00ff */
[----:B------:R-:W-:-:S10]  /*1a8be0*/  IMAD.MOV.U32 R65, RZ, RZ, -0x80000 ;  /* 0xfff80000ff417424 */ /* 0x000fd400078e00ff */
[----:B------:R-:W-:Y:S05]  /*1a8bf0*/  @!P0 BRA `(.L_x_7005) ;  /* 0x0000000000408947 */ /* 0x000fea0003800000 */
[----:B------:R-:W-:Y:S02]  /*1a8c00*/  ISETP.NE.AND P0, PT, R10, 0x7ff00000, PT ;  /* 0x7ff000000a00780c */ /* 0x000fe40003f05270 */
[----:B------:R-:W-:Y:S02]  /*1a8c10*/  LOP3.LUT R8, R9, 0x80000000, R13, 0x48, !PT ;  /* 0x8000000009087812 */ /* 0x000fe400078e480d */
[----:B------:R-:W-:-:S13]  /*1a8c20*/  ISETP.EQ.OR P0, PT, R76, RZ, !P0 ;  /* 0x000000ff4c00720c */ /* 0x000fda0004702670 */
[----:B------:R-:W-:Y:S01]  /*1a8c30*/  @P0 LOP3.LUT R9, R8, 0x7ff00000, RZ, 0xfc, !PT ;  /* 0x7ff0000008090812 */ /* 0x000fe200078efcff */
[----:B------:R-:W-:Y:S01]  /*1a8c40*/  @!P0 IMAD.MOV.U32 R65, RZ, RZ, R8 ;  /* 0x000000ffff418224 */ /* 0x000fe200078e0008 */
[----:B------:R-:W-:Y:S01]  /*1a8c50*/  @!P0 MOV R64, RZ ;  /* 0x000000ff00408202 */ /* 0x000fe20000000f00 */
[----:B------:R-:W-:Y:S02]  /*1a8c60*/  @P0 IMAD.MOV.U32 R64, RZ, RZ, RZ ;  /* 0x000000ffff400224 */ /* 0x000fe400078e00ff */
[----:B------:R-:W-:Y:S01]  /*1a8c70*/  @P0 IMAD.MOV.U32 R65, RZ, RZ, R9 ;  /* 0x000000ffff410224 */ /* 0x000fe200078e0009 */
[----:B------:R-:W-:Y:S06]  /*1a8c80*/  BRA `(.L_x_7005) ;  /* 0x00000000001c7947 */ /* 0x000fec0003800000 */
.L_x_7007:
[----:B------:R-:W-:-:S04]  /*1a8c90*/  LOP3.LUT R64, R13, 0x80000, RZ, 0xfc, !PT ;  /* 0x000800000d407812 */ /* 0x000fc800078efcff */
[----:B------:R-:W-:Y:S01]  /*1a8ca0*/  MOV R65, R64 ;  /* 0x0000004000417202 */ /* 0x000fe20000000f00 */
[----:B------:R-:W-:Y:S01]  /*1a8cb0*/  IMAD.MOV.U32 R64, RZ, RZ, R12 ;  /* 0x000000ffff407224 */ /* 0x000fe200078e000c */
[----:B------:R-:W-:Y:S06]  /*1a8cc0*/  BRA `(.L_x_7005) ;  /* 0x00000000000c7947 */ /* 0x000fec0003800000 */
.L_x_7006:
[----:B------:R-:W-:-:S05]  /*1a8cd0*/  LOP3.LUT R64, R9, 0x80000, RZ, 0xfc, !PT ;  /* 0x0008000009407812 */ /* 0x000fca00078efcff */
[----:B------:R-:W-:Y:S02]  /*1a8ce0*/  IMAD.MOV.U32 R65, RZ, RZ, R64 ;  /* 0x000000ffff417224 */ /* 0x000fe400078e0040 */
[----:B------:R-:W-:-:S07]  /*1a8cf0*/  IMAD.MOV.U32 R64, RZ, RZ, R8 ;  /* 0x000000ffff407224 */ /* 0x000fce00078e0008 */
.L_x_7005:
[----:B------:R-:W-:Y:S05]  /*1a8d00*/  BSYNC.RECONVERGENT B3 ;  /* 0x0000000000037941 */ /* 0x000fea0003800200 */
.L_x_7003:
[----:B------:R-:W-:Y:S01]  /*1a8d10*/  IMAD.MOV.U32 R10, RZ, RZ, R11 ;  /* 0x000000ffff0a7224 */ /* 0x000fe200078e000b */
[----:B------:R-:W-:Y:S01]  /*1a8d20*/  MOV R8, R64 ;  /* 0x0000004000087202 */ /* 0x000fe20000000f00 */
[----:B------:R-:W-:Y:S02]  /*1a8d30*/  IMAD.MOV.U32 R11, RZ, RZ, 0x0 ;  /* 0x00000000ff0b7424 */ /* 0x000fe400078e00ff */
[----:B------:R-:W-:Y:S02]  /*1a8d40*/  IMAD.MOV.U32 R9, RZ, RZ, R65 ;  /* 0x000000ffff097224 */ /* 0x000fe400078e0041 */
[----:B------:R-:W-:Y:S05]  /*1a8d50*/  RET.REL.NODEC R10 `(_Z23cooling_function_singledddd) ;  /* 0xffffe5700aa87950 */ /* 0x000fea0003c3ffff */
        .weak           $__internal_2_$__cuda_sm20_dsqrt_rn_f64_mediumpath_v1
        .type           $__internal_2_$__cuda_sm20_dsqrt_rn_f64_mediumpath_v1,@function
        .size           $__internal_2_$__cuda_sm20_dsqrt_rn_f64_mediumpath_v1,($_Z23cooling_function_singledddd$__internal_accurate_pow - $__internal_2_$__cuda_sm20_dsqrt_rn_f64_mediumpath_v1)
$__internal_2_$__cuda_sm20_dsqrt_rn_f64_mediumpath_v1:
[----:B------:R-:W-:Y:S01]  /*1a8d60*/  ISETP.GE.U32.AND P0, PT, R12, -0x3400000, PT ;  /* 0xfcc000000c00780c */ /* 0x000fe20003f06070 */
[----:B------:R-:W-:Y:S01]  /*1a8d70*/  BSSY.RECONVERGENT B3, `(.L_x_7008) ;  /* 0x000002b000037945 */ /* 0x000fe20003800200 */
[----:B------:R-:W-:Y:S01]  /*1a8d80*/  LOP3.LUT R11, R11, R10, RZ, 0x3c, !PT ;  /* 0x0000000a0b0b7212 */ /* 0x000fe200078e3cff */
[----:B------:R-:W-:Y:S01]  /*1a8d90*/  IMAD.MOV.U32 R77, RZ, RZ, R62 ;  /* 0x000000ffff4d7224 */ /* 0x000fe200078e003e */
[----:B------:R-:W-:Y:S01]  /*1a8da0*/  MOV R67, R66 ;  /* 0x0000004200437202 */ /* 0x000fe20000000f00 */
[----:B------:R-:W-:Y:S01]  /*1a8db0*/  IMAD.MOV.U32 R66, RZ, RZ, R72 ;  /* 0x000000ffff427224 */ /* 0x000fe200078e0048 */
[----:B------:R-:W-:Y:S01]  /*1a8dc0*/  LOP3.LUT R10, R11, R10, RZ, 0x3c, !PT ;  /* 0x0000000a0b0a7212 */ /* 0x000fe200078e3cff */
[----:B------:R-:W-:-:S03]  /*1a8dd0*/  IMAD.MOV.U32 R65, RZ, RZ, R13 ;  /* 0x000000ffff417224 */ /* 0x000fc600078e000d */
[----:B------:R-:W-:-:S03]  /*1a8de0*/  LOP3.LUT R11, R11, R10, RZ, 0x3c, !PT ;  /* 0x0000000a0b0b7212 */ /* 0x000fc600078e3cff */
[----:B------:R-:W-:Y:S05]  /*1a8df0*/  @!P0 BRA `(.L_x_7009) ;  /* 0x0000000000208947 */ /* 0x000fea0003800000 */
[----:B------:R-:W-:-:S10]  /*1a8e00*/  DFMA.RM R64, R66, R76, R64 ;  /* 0x0000004c4240722b */ /* 0x000fd40000004040 */
[----:B------:R-:W-:-:S04]  /*1a8e10*/  IADD3 R12, P0, PT, R64, 0x1, RZ ;  /* 0x00000001400c7810 */ /* 0x000fc80007f1e0ff */
[----:B------:R-:W-:-:S06]  /*1a8e20*/  IADD3.X R13, PT, PT, RZ, R65, RZ, P0, !PT ;  /* 0x00000041ff0d7210 */ /* 0x000fcc00007fe4ff */
[----:B------:R-:W-:-:S08]  /*1a8e30*/  DFMA.RP R10, -R64, R12, R10 ;  /* 0x0000000c400a722b */ /* 0x000fd0000000810a */
[----:B------:R-:W-:-:S06]  /*1a8e40*/  DSETP.GT.AND P0, PT, R10, RZ, PT ;  /* 0x000000ff0a00722a */ /* 0x000fcc0003f04000 */
[----:B------:R-:W-:Y:S02]  /*1a8e50*/  FSEL R12, R12, R64, P0 ;  /* 0x000000400c0c7208 */ /* 0x000fe40000000000 */
[----:B------:R-:W-:Y:S01]  /*1a8e60*/  FSEL R13, R13, R65, P0 ;  /* 0x000000410d0d7208 */ /* 0x000fe20000000000 */
[----:B------:R-:W-:Y:S06]  /*1a8e70*/  BRA `(.L_x_7010) ;  /* 0x0000000000687947 */ /* 0x000fec0003800000 */
.L_x_7009:
[----:B------:R-:W-:-:S14]  /*1a8e80*/  DSETP.NE.AND P0, PT, R10, RZ, PT ;  /* 0x000000ff0a00722a */ /* 0x000fdc0003f05000 */
[----:B------:R-:W-:Y:S05]  /*1a8e90*/  @!P0 BRA `(.L_x_7011) ;  /* 0x00000000005c8947 */ /* 0x000fea0003800000 */
[----:B------:R-:W-:-:S13]  /*1a8ea0*/  ISETP.GE.AND P0, PT, R11, RZ, PT ;  /* 0x000000ff0b00720c */ /* 0x000fda0003f06270 */
[----:B------:R-:W-:Y:S02]  /*1a8eb0*/  @!P0 IMAD.MOV.U32 R12, RZ, RZ, 0x0 ;  /* 0x00000000ff0c8424 */ /* 0x000fe400078e00ff */
[----:B------:R-:W-:Y:S01]  /*1a8ec0*/  @!P0 IMAD.MOV.U32 R13, RZ, RZ, -0x80000 ;  /* 0xfff80000ff0d8424 */ /* 0x000fe200078e00ff */
[----:B------:R-:W-:Y:S06]  /*1a8ed0*/  @!P0 BRA `(.L_x_7010) ;  /* 0x0000000000508947 */ /* 0x000fec0003800000 */
[----:B------:R-:W-:-:S13]  /*1a8ee0*/  ISETP.GT.AND P0, PT, R11, 0x7fefffff, PT ;  /* 0x7fefffff0b00780c */ /* 0x000fda0003f04270 */
[----:B------:R-:W-:Y:S05]  /*1a8ef0*/  @P0 BRA `(.L_x_7011) ;  /* 0x0000000000440947 */ /* 0x000fea0003800000 */
[----:B------:R-:W-:Y:S01]  /*1a8f00*/  DMUL R64, R10, 8.11296384146066816958e+31 ;  /* 0x469000000a407828 */ /* 0x000fe20000000000 */
[----:B------:R-:W-:Y:S01]  /*1a8f10*/  MOV R66, 0x0 ;  /* 0x0000000000427802 */ /* 0x000fe20000000f00 */
[----:B------:R-:W-:Y:S02]  /*1a8f20*/  IMAD.MOV.U32 R10, RZ, RZ, RZ ;  /* 0x000000ffff0a7224 */ /* 0x000fe400078e00ff */
[----:B------:R-:W-:Y:S02]  /*1a8f30*/  IMAD.MOV.U32 R67, RZ, RZ, 0x3fd80000 ;  /* 0x3fd80000ff437424 */ /* 0x000fe400078e00ff */
[----:B------:R-:W0:Y:S02]  /*1a8f40*/  MUFU.RSQ64H R11, R65 ;  /* 0x00000041000b7308 */ /* 0x000e240000001c00 */
[----:B0-----:R-:W-:-:S08]  /*1a8f50*/  DMUL R12, R10, R10 ;  /* 0x0000000a0a0c7228 */ /* 0x001fd00000000000 */
[----:B------:R-:W-:-:S08]  /*1a8f60*/  DFMA R12, R64, -R12, 1 ;  /* 0x3ff00000400c742b */ /* 0x000fd0000000080c */
[----:B------:R-:W-:Y:S02]  /*1a8f70*/  DFMA R66, R12, R66, 0.5 ;  /* 0x3fe000000c42742b */ /* 0x000fe40000000042 */
[----:B------:R-:W-:-:S08]  /*1a8f80*/  DMUL R12, R10, R12 ;  /* 0x0000000c0a0c7228 */ /* 0x000fd00000000000 */
[----:B------:R-:W-:-:S08]  /*1a8f90*/  DFMA R10, R66, R12, R10 ;  /* 0x0000000c420a722b */ /* 0x000fd0000000000a */
[----:B------:R-:W-:Y:S02]  /*1a8fa0*/  DMUL R12, R64, R10 ;  /* 0x0000000a400c7228 */ /* 0x000fe40000000000 */
[----:B------:R-:W-:-:S06]  /*1a8fb0*/  VIADD R11, R11, 0xfff00000 ;  /* 0xfff000000b0b7836 */ /* 0x000fcc0000000000 */
[----:B------:R-:W-:-:S08]  /*1a8fc0*/  DFMA R64, R12, -R12, R64 ;  /* 0x8000000c0c40722b */ /* 0x000fd00000000040 */
[----:B------:R-:W-:-:S10]  /*1a8fd0*/  DFMA R10, R10, R64, R12 ;  /* 0x000000400a0a722b */ /* 0x000fd4000000000c */
[----:B------:R-:W-:Y:S01]  /*1a8fe0*/  VIADD R13, R11, 0xfcb00000 ;  /* 0xfcb000000b0d7836 */ /* 0x000fe20000000000 */
[----:B------:R-:W-:Y:S01]  /*1a8ff0*/  MOV R12, R10 ;  /* 0x0000000a000c7202 */ /* 0x000fe20000000f00 */
[----:B------:R-:W-:Y:S06]  /*1a9000*/  BRA `(.L_x_7010) ;  /* 0x0000000000047947 */ /* 0x000fec0003800000 */
.L_x_7011:
[----:B------:R-:W-:-:S11]  /*1a9010*/  DADD R12, R10, R10 ;  /* 0x000000000a0c7229 */ /* 0x000fd6000000000a */
.L_x_7010:
[----:B------:R-:W-:Y:S05]  /*1a9020*/  BSYNC.RECONVERGENT B3 ;  /* 0x0000000000037941 */ /* 0x000fea0003800200 */
.L_x_7008:
[----:B------:R-:W-:Y:S01]  /*1a9030*/  IMAD.MOV.U32 R10, RZ, RZ, R63 ;  /* 0x000000ffff0a7224 */ /* 0x000fe200078e003f */
[----:B------:R-:W-:Y:S01]  /*1a9040*/  MOV R11, 0x0 ;  /* 0x00000000000b7802 */ /* 0x000fe20000000f00 */
[----:B------:R-:W-:Y:S02]  /*1a9050*/  IMAD.MOV.U32 R62, RZ, RZ, R12 ;  /* 0x000000ffff3e7224 */ /* 0x000fe400078e000c */
[----:B------:R-:W-:Y:S01]  /*1a9060*/  IMAD.MOV.U32 R12, RZ, RZ, R13 ;  /* 0x000000ffff0c7224 */ /* 0x000fe200078e000d */
[----:B------:R-:W-:Y:S06]  /*1a9070*/  RET.REL.NODEC R10 `(_Z23cooling_function_singledddd) ;  /* 0xffffe56c0ae07950 */ /* 0x000fec0003c3ffff */
        .type           $_Z23cooling_function_singledddd$__internal_accurate_pow,@function
        .size           $_Z23cooling_function_singledddd$__internal_accurate_pow,(.L_x_9493 - $_Z23cooling_function_singledddd$__internal_accurate_pow)
$_Z23cooling_function_singledddd$__internal_accurate_pow:
[----:B------:R-:W-:Y:S01]  /*1a9080*/  ISETP.GT.U32.AND P3, PT, R9, 0xfffff, PT ;  /* 0x000fffff0900780c */ /* 0x000fe20003f64070 */
[----:B------:R-:W-:Y:S01]  /*1a9090*/  IMAD.MOV.U32 R11, RZ, RZ, R9 ;  /* 0x000000ffff0b7224 */ /* 0x000fe200078e0009 */
[----:B------:R-:W-:Y:S01]  /*1a90a0*/  MOV R32, RZ ;  /* 0x000000ff00207202 */ /* 0x000fe20000000f00 */
[----:B------:R-:W-:Y:S01]  /*1a90b0*/  IMAD.MOV.U32 R72, RZ, RZ, 0x41ad3b5a ;  /* 0x41ad3b5aff487424 */ /* 0x000fe200078e00ff */
[----:B------:R-:W-:Y:S01]  /*1a90c0*/  UMOV UR4, 0x7d2cafe2 ;  /* 0x7d2cafe200047882 */ /* 0x000fe20000000000 */
[----:B------:R-:W-:Y:S01]  /*1a90d0*/  IMAD.MOV.U32 R73, RZ, RZ, 0x3ed0f5d2 ;  /* 0x3ed0f5d2ff497424 */ /* 0x000fe200078e00ff */
[----:B------:R-:W-:Y:S01]  /*1a90e0*/  UMOV UR5, 0x3eb0f5ff ;  /* 0x3eb0f5ff00057882 */ /* 0x000fe20000000000 */
[-C--:B------:R-:W-:Y:S01]  /*1a90f0*/  LOP3.LUT R7, R7, R6.reuse, RZ, 0x3c, !PT ;  /* 0x0000000607077212 */ /* 0x080fe200078e3cff */
[----:B------:R-:W-:Y:S01]  /*1a9100*/  UMOV UR6, 0x3b39803f ;  /* 0x3b39803f00067882 */ /* 0x000fe20000000000 */
[----:B------:R-:W-:Y:S02]  /*1a9110*/  UMOV UR7, 0x3c7abc9e ;  /* 0x3c7abc9e00077882 */ /* 0x000fe40000000000 */
[----:B------:R-:W-:-:S02]  /*1a9120*/  LOP3.LUT R6, R7, R6, RZ, 0x3c, !PT ;  /* 0x0000000607067212 */ /* 0x000fc400078e3cff */
[----:B------:R-:W-:Y:S01]  /*1a9130*/  @!P3 DMUL R78, R8, 1.80143985094819840000e+16 ;  /* 0x43500000084eb828 */ /* 0x000fe20000000000 */
[----:B------:R-:W-:Y:S02]  /*1a9140*/  SHF.R.U32.HI R9, RZ, 0x14, R9 ;  /* 0x00000014ff097819 */ /* 0x000fe40000011609 */
[----:B------:R-:W-:-:S07]  /*1a9150*/  LOP3.LUT R7, R7, R6, RZ, 0x3c, !PT ;  /* 0x0000000607077212 */ /* 0x000fce00078e3cff */
[----:B------:R-:W-:Y:S01]  /*1a9160*/  @!P3 IMAD.MOV.U32 R11, RZ, RZ, R79 ;  /* 0x000000ffff0bb224 */ /* 0x000fe200078e004f */
[----:B------:R-:W-:Y:S01]  /*1a9170*/  @!P3 LEA.HI R9, R79, 0xffffffca, RZ, 0xc ;  /* 0xffffffca4f09b811 */ /* 0x000fe200078f60ff */
[----:B------:R-:W-:-:S03]  /*1a9180*/  @!P3 IMAD.MOV.U32 R8, RZ, RZ, R78 ;  /* 0x000000ffff08b224 */ /* 0x000fc600078e004e */
[----:B------:R-:W-:Y:S02]  /*1a9190*/  LOP3.LUT R11, R11, 0x800fffff, RZ, 0xc0, !PT ;  /* 0x800fffff0b0b7812 */ /* 0x000fe400078ec0ff */
[----:B------:R-:W-:Y:S02]  /*1a91a0*/  MOV R12, R8 ;  /* 0x00000008000c7202 */ /* 0x000fe40000000f00 */
[----:B------:R-:W-:-:S04]  /*1a91b0*/  LOP3.LUT R11, R11, 0x3ff00000, RZ, 0xfc, !PT ;  /* 0x3ff000000b0b7812 */ /* 0x000fc800078efcff */
[----:B------:R-:W-:Y:S01]  /*1a91c0*/  ISETP.GE.U32.AND P0, PT, R11, 0x3ff6a09f, PT ;  /* 0x3ff6a09f0b00780c */ /* 0x000fe20003f06070 */
[----:B------:R-:W-:Y:S01]  /*1a91d0*/  IMAD.MOV.U32 R13, RZ, RZ, R11 ;  /* 0x000000ffff0d7224 */ /* 0x000fe200078e000b */
[----:B------:R-:W-:-:S11]  /*1a91e0*/  LOP3.LUT R11, R7, 0xff0fffff, RZ, 0xc0, !PT ;  /* 0xff0fffff070b7812 */ /* 0x000fd600078ec0ff */
[----:B------:R-:W-:-:S04]  /*1a91f0*/  @P0 VIADD R8, R13, 0xfff00000 ;  /* 0xfff000000d080836 */ /* 0x000fc80000000000 */
[----:B------:R-:W-:Y:S02]  /*1a9200*/  @P0 IMAD.MOV.U32 R13, RZ, RZ, R8 ;  /* 0x000000ffff0d0224 */ /* 0x000fe400078e0008 */
[C---:B------:R-:W-:Y:S02]  /*1a9210*/  VIADD R8, R9.reuse, 0xfffffc01 ;  /* 0xfffffc0109087836 */ /* 0x040fe40000000000 */
[----:B------:R-:W-:Y:S02]  /*1a9220*/  @P0 VIADD R8, R9, 0xfffffc02 ;  /* 0xfffffc0209080836 */ /* 0x000fe40000000000 */
[C---:B------:R-:W-:Y:S01]  /*1a9230*/  DADD R64, R12.reuse, 1 ;  /* 0x3ff000000c407429 */ /* 0x040fe20000000000 */
[----:B------:R-:W-:Y:S01]  /*1a9240*/  IMAD.MOV.U32 R9, RZ, RZ, 0x43300000 ;  /* 0x43300000ff097424 */ /* 0x000fe200078e00ff */
[----:B------:R-:W-:Y:S01]  /*1a9250*/  DADD R74, R12, -1 ;  /* 0xbff000000c4a7429 */ /* 0x000fe20000000000 */
[----:B------:R-:W-:-:S03]  /*1a9260*/  LOP3.LUT R8, R8, 0x80000000, RZ, 0x3c, !PT ;  /* 0x8000000008087812 */ /* 0x000fc600078e3cff */
[----:B------:R-:W0:Y:S02]  /*1a9270*/  MUFU.RCP64H R33, R65 ;  /* 0x0000004100217308 */ /* 0x000e240000001800 */
        /* <DEDUP_REMOVED lines=13> */
[----:B------:R-:W-:Y:S02]  /*1a9350*/  DADD R102, R72, R72 ;  /* 0x0000000048667229 */ /* 0x000fe40000000048 */
[----:B------:R-:W-:-:S03]  /*1a9360*/  DMUL R72, R12, R12 ;  /* 0x0000000c0c487228 */ /* 0x000fc60000000000 */
[----:B------:R-:W-:Y:S01]  /*1a9370*/  DFMA R64, R32, R64, UR4 ;  /* 0x0000000420407e2b */ /* 0x000fe20008000040 */
[----:B------:R-:W-:Y:S01]  /*1a9380*/  UMOV UR4, 0x258a578b ;  /* 0x258a578b00047882 */ /* 0x000fe20000000000 */
[----:B------:R-:W-:Y:S01]  /*1a9390*/  UMOV UR5, 0x3f3c71c7 ;  /* 0x3f3c71c700057882 */ /* 0x000fe20000000000 */
[-C--:B------:R-:W-:Y:S02]  /*1a93a0*/  DFMA R102, R74, -R12.reuse, R102 ;  /* 0x8000000c4a66722b */ /* 0x080fe40000000066 */
[----:B------:R-:W-:-:S03]  /*1a93b0*/  DFMA R104, R12, R12, -R72 ;  /* 0x0000000c0c68722b */ /* 0x000fc60000000848 */
[----:B------:R-:W-:Y:S01]  /*1a93c0*/  DFMA R64, R32, R64, UR4 ;  /* 0x0000000420407e2b */ /* 0x000fe20008000040 */
[----:B------:R-:W-:Y:S01]  /*1a93d0*/  UMOV UR4, 0x9242b910 ;  /* 0x9242b91000047882 */ /* 0x000fe20000000000 */
[----:B------:R-:W-:Y:S01]  /*1a93e0*/  UMOV UR5, 0x3f624924 ;  /* 0x3f62492400057882 */ /* 0x000fe20000000000 */
[----:B------:R-:W-:-:S05]  /*1a93f0*/  DMUL R66, R66, R102 ;  /* 0x0000006642427228 */ /* 0x000fca0000000000 */
[----:B------:R-:W-:Y:S01]  /*1a9400*/  DFMA R64, R32, R64, UR4 ;  /* 0x0000000420407e2b */ /* 0x000fe20008000040 */
[----:B------:R-:W-:Y:S01]  /*1a9410*/  UMOV UR4, 0x99999dfb ;  /* 0x99999dfb00047882 */ /* 0x000fe20000000000 */
[----:B------:R-:W-:-:S03]  /*1a9420*/  UMOV UR5, 0x3f899999 ;  /* 0x3f89999900057882 */ /* 0x000fc60000000000 */
[----:B------:R-:W-:Y:S01]  /*1a9430*/  VIADD R75, R67, 0x100000 ;  /* 0x00100000434b7836 */ /* 0x000fe20000000000 */
[----:B------:R-:W-:Y:S02]  /*1a9440*/  MOV R74, R66 ;  /* 0x00000042004a7202 */ /* 0x000fe40000000f00 */
[----:B------:R-:W-:Y:S01]  /*1a9450*/  DFMA R64, R32, R64, UR4 ;  /* 0x0000000420407e2b */ /* 0x000fe20008000040 */
[----:B------:R-:W-:Y:S01]  /*1a9460*/  UMOV UR4, 0x55555555 ;  /* 0x5555555500047882 */ /* 0x000fe20000000000 */
[----:B------:R-:W-:Y:S02]  /*1a9470*/  UMOV UR5, 0x3fb55555 ;  /* 0x3fb5555500057882 */ /* 0x000fe40000000000 */
[----:B------:R-:W-:-:S04]  /*1a9480*/  DFMA R74, R12, R74, R104 ;  /* 0x0000004a0c4a722b */ /* 0x000fc80000000068 */
[----:B------:R-:W-:-:S08]  /*1a9490*/  DFMA R76, R32, R64, UR4 ;  /* 0x00000004204c7e2b */ /* 0x000fd00008000040 */
[----:B------:R-:W-:Y:S01]  /*1a94a0*/  DADD R82, -R76, UR4 ;  /* 0x000000044c527e29 */ /* 0x000fe20008000100 */
[----:B------:R-:W-:Y:S01]  /*1a94b0*/  UMOV UR4, 0xb9e7b0 ;  /* 0x00b9e7b000047882 */ /* 0x000fe20000000000 */
[----:B------:R-:W-:-:S06]  /*1a94c0*/  UMOV UR5, 0x3c46a4cb ;  /* 0x3c46a4cb00057882 */ /* 0x000fcc0000000000 */
[----:B------:R-:W-:Y:S02]  /*1a94d0*/  DFMA R82, R32, R64, R82 ;  /* 0x000000402052722b */ /* 0x000fe40000000052 */
[----:B------:R-:W-:-:S06]  /*1a94e0*/  DMUL R32, R12, R72 ;  /* 0x000000480c207228 */ /* 0x000fcc0000000000 */
[----:B------:R-:W-:Y:S01]  /*1a94f0*/  DADD R82, R82, -UR4 ;  /* 0x8000000452527e29 */ /* 0x000fe20008000000 */
[----:B------:R-:W-:Y:S01]  /*1a9500*/  UMOV UR4, 0x80000000 ;  /* 0x8000000000047882 */ /* 0x000fe20000000000 */
[----:B------:R-:W-:Y:S01]  /*1a9510*/  DFMA R102, R12, R72, -R32 ;  /* 0x000000480c66722b */ /* 0x000fe20000000820 */
[----:B------:R-:W-:-:S05]  /*1a9520*/  UMOV UR5, 0x43300000 ;  /* 0x4330000000057882 */ /* 0x000fca0000000000 */
[----:B------:R-:W-:Y:S02]  /*1a9530*/  DADD R64, R76, R82 ;  /* 0x000000004c407229 */ /* 0x000fe40000000052 */
[----:B------:R-:W-:-:S06]  /*1a9540*/  DFMA R102, R66, R72, R102 ;  /* 0x000000484266722b */ /* 0x000fcc0000000066 */
[----:B------:R-:W-:Y:S02]  /*1a9550*/  DMUL R72, R64, R32 ;  /* 0x0000002040487228 */ /* 0x000fe40000000000 */
[----:B------:R-:W-:Y:S02]  /*1a9560*/  DFMA R102, R12, R74, R102 ;  /* 0x0000004a0c66722b */ /* 0x000fe40000000066 */
[----:B------:R-:W-:-:S04]  /*1a9570*/  DADD R76, R76, -R64 ;  /* 0x000000004c4c7229 */ /* 0x000fc80000000840 */
[----:B------:R-:W-:-:S04]  /*1a9580*/  DFMA R74, R64, R32, -R72 ;  /* 0x00000020404a722b */ /* 0x000fc80000000848 */
[----:B------:R-:W-:-:S04]  /*1a9590*/  DADD R82, R82, R76 ;  /* 0x0000000052527229 */ /* 0x000fc8000000004c */
[----:B------:R-:W-:-:S08]  /*1a95a0*/  DFMA R74, R64, R102, R74 ;  /* 0x00000066404a722b */ /* 0x000fd0000000004a */
[----:B------:R-:W-:-:S08]  /*1a95b0*/  DFMA R74, R82, R32, R74 ;  /* 0x00000020524a722b */ /* 0x000fd0000000004a */
[----:B------:R-:W-:-:S08]  /*1a95c0*/  DADD R32, R72, R74 ;  /* 0x0000000048207229 */ /* 0x000fd0000000004a */
[--C-:B------:R-:W-:Y:S02]  /*1a95d0*/  DADD R64, R12, R32.reuse ;  /* 0x000000000c407229 */ /* 0x100fe40000000020 */
[----:B------:R-:W-:-:S06]  /*1a95e0*/  DADD R72, R72, -R32 ;  /* 0x0000000048487229 */ /* 0x000fcc0000000820 */
[----:B------:R-:W-:Y:S02]  /*1a95f0*/  DADD R12, R12, -R64 ;  /* 0x000000000c0c7229 */ /* 0x000fe40000000840 */
[----:B------:R-:W-:-:S06]  /*1a9600*/  DADD R74, R74, R72 ;  /* 0x000000004a4a7229 */ /* 0x000fcc0000000048 */
[----:B------:R-:W-:Y:S02]  /*1a9610*/  DADD R12, R32, R12 ;  /* 0x00000000200c7229 */ /* 0x000fe4000000000c */
[----:B------:R-:W-:Y:S01]  /*1a9620*/  DADD R32, R8, -UR4 ;  /* 0x8000000408207e29 */ /* 0x000fe20008000000 */
[----:B------:R-:W-:Y:S01]  /*1a9630*/  UMOV UR4, 0xfefa39ef ;  /* 0xfefa39ef00047882 */ /* 0x000fe20000000000 */
[----:B------:R-:W-:-:S04]  /*1a9640*/  UMOV UR5, 0x3fe62e42 ;  /* 0x3fe62e4200057882 */ /* 0x000fc80000000000 */
[----:B------:R-:W-:-:S08]  /*1a9650*/  DADD R12, R74, R12 ;  /* 0x000000004a0c7229 */ /* 0x000fd0000000000c */
[----:B------:R-:W-:-:S08]  /*1a9660*/  DADD R66, R66, R12 ;  /* 0x0000000042427229 */ /* 0x000fd0000000000c */
[----:B------:R-:W-:-:S08]  /*1a9670*/  DADD R8, R64, R66 ;  /* 0x0000000040087229 */ /* 0x000fd00000000042 */
[--C-:B------:R-:W-:Y:S02]  /*1a9680*/  DFMA R12, R32, UR4, R8.reuse ;  /* 0x00000004200c7c2b */ /* 0x100fe40008000008 */
[----:B------:R-:W-:-:S06]  /*1a9690*/  DADD R64, R64, -R8 ;  /* 0x0000000040407229 */ /* 0x000fcc0000000808 */
[----:B------:R-:W-:Y:S02]  /*1a96a0*/  DFMA R72, R32, -UR4, R12 ;  /* 0x8000000420487c2b */ /* 0x000fe4000800000c */
[----:B------:R-:W-:-:S06]  /*1a96b0*/  DADD R66, R66, R64 ;  /* 0x0000000042427229 */ /* 0x000fcc0000000040 */
[----:B------:R-:W-:-:S08]  /*1a96c0*/  DADD R8, -R8, R72 ;  /* 0x0000000008087229 */ /* 0x000fd00000000148 */
[----:B------:R-:W-:-:S08]  /*1a96d0*/  DADD R8, R66, -R8 ;  /* 0x0000000042087229 */ /* 0x000fd00000000808 */
[----:B------:R-:W-:Y:S01]  /*1a96e0*/  DFMA R32, R32, UR6, R8 ;  /* 0x0000000620207c2b */ /* 0x000fe20008000008 */
[----:B------:R-:W-:-:S04]  /*1a96f0*/  SHF.L.U32 R8, R7, 0x1, RZ ;  /* 0x0000000107087819 */ /* 0x000fc800000006ff */
[----:B------:R-:W-:-:S03]  /*1a9700*/  ISETP.GT.U32.AND P0, PT, R8, -0x2000001, PT ;  /* 0xfdffffff0800780c */ /* 0x000fc60003f04070 */
[----:B------:R-:W-:Y:S01]  /*1a9710*/  DADD R8, R12, R32 ;  /* 0x000000000c087229 */ /* 0x000fe20000000020 */
[----:B------:R-:W-:-:S07]  /*1a9720*/  SEL R7, R11, R7, P0 ;  /* 0x000000070b077207 */ /* 0x000fce0000000000 */
[----:B------:R-:W-:Y:S02]  /*1a9730*/  DADD R12, R12, -R8 ;  /* 0x000000000c0c7229 */ /* 0x000fe40000000808 */
[----:B------:R-:W-:-:S06]  /*1a9740*/  DMUL R64, R8, R6 ;  /* 0x0000000608407228 */ /* 0x000fcc0000000000 */
[----:B------:R-:W-:Y:S02]  /*1a9750*/  DADD R32, R32, R12 ;  /* 0x0000000020207229 */ /* 0x000fe4000000000c */
[----:B------:R-:W-:-:S08]  /*1a9760*/  DFMA R66, R8, R6, -R64 ;  /* 0x000000060842722b */ /* 0x000fd00000000840 */
[----:B------:R-:W-:Y:S01]  /*1a9770*/  DFMA R66, R32, R6, R66 ;  /* 0x000000062042722b */ /* 0x000fe20000000042 */
[----:B------:R-:W-:Y:S02]  /*1a9780*/  IMAD.MOV.U32 R32, RZ, RZ, 0x652b82fe ;  /* 0x652b82feff207424 */ /* 0x000fe400078e00ff */
[----:B------:R-:W-:-:S05]  /*1a9790*/  IMAD.MOV.U32 R33, RZ, RZ, 0x3ff71547 ;  /* 0x3ff71547ff217424 */ /* 0x000fca00078e00ff */
[----:B------:R-:W-:-:S08]  /*1a97a0*/  DADD R8, R64, R66 ;  /* 0x0000000040087229 */ /* 0x000fd00000000042 */
[----:B------:R-:W-:Y:S02]  /*1a97b0*/  DFMA R32, R8, R32, 6.75539944105574400000e+15 ;  /* 0x433800000820742b */ /* 0x000fe40000000020 */
[----:B------:R-:W-:Y:S01]  /*1a97c0*/  FSETP.GEU.AND P0, PT, |R9|, 4.1917929649353027344, PT ;  /* 0x4086232b0900780b */ /* 0x000fe20003f0e200 */
[----:B------:R-:W-:-:S05]  /*1a97d0*/  DADD R64, R64, -R8 ;  /* 0x0000000040407229 */ /* 0x000fca0000000808 */
[----:B------:R-:W-:-:S03]  /*1a97e0*/  DADD R6, R32, -6.75539944105574400000e+15 ;  /* 0xc338000020067429 */ /* 0x000fc60000000000 */
[----:B------:R-:W-:-:S05]  /*1a97f0*/  DADD R64, R66, R64 ;  /* 0x0000000042407229 */ /* 0x000fca0000000040 */
        /* <DEDUP_REMOVED lines=46> */
[----:B------:R-:W-:Y:S02]  /*1a9ae0*/  @!P0 IMAD.IADD R9, R32, 0x1, -R8 ;  /* 0x0000000120098824 */ /* 0x000fe400078e0a08 */
[----:B------:R-:W-:-:S03]  /*1a9af0*/  @!P0 IMAD.MOV.U32 R8, RZ, RZ, RZ ;  /* 0x000000ffff088224 */ /* 0x000fc600078e00ff */
[----:B------:R-:W-:-:S06]  /*1a9b00*/  @!P0 LEA R9, R9, 0x3ff00000, 0x14 ;  /* 0x3ff0000009098811 */ /* 0x000fcc00078ea0ff */
[----:B------:R-:W-:-:S11]  /*1a9b10*/  @!P0 DMUL R6, R12, R8 ;  /* 0x000000080c068228 */ /* 0x000fd60000000000 */
.L_x_7012:
[----:B------:R-:W-:Y:S01]  /*1a9b20*/  DFMA R8, R64, R6, R6 ;  /* 0x000000064008722b */ /* 0x000fe20000000006 */
[----:B------:R-:W-:Y:S01]  /*1a9b30*/  IMAD.MOV.U32 R11, RZ, RZ, 0x0 ;  /* 0x00000000ff0b7424 */ /* 0x000fe200078e00ff */
[----:B------:R-:W-:-:S08]  /*1a9b40*/  DSETP.NEU.AND P0, PT, |R6|, +INF , PT ;  /* 0x7ff000000600742a */ /* 0x000fd00003f0d200 */
[----:B------:R-:W-:Y:S02]  /*1a9b50*/  FSEL R32, R6, R8, !P0 ;  /* 0x0000000806207208 */ /* 0x000fe40004000000 */
[----:B------:R-:W-:Y:S01]  /*1a9b60*/  FSEL R33, R7, R9, !P0 ;  /* 0x0000000907217208 */ /* 0x000fe20004000000 */
[----:B------:R-:W-:Y:S06]  /*1a9b70*/  RET.REL.NODEC R10 `(_Z23cooling_function_singledddd) ;  /* 0xffffe5640a207950 */ /* 0x000fec0003c3ffff */
.L_x_7013:
[----:B------:R-:W-:-:S00]  /*1a9b80*/  BRA `(.L_x_7013) ;  /* 0xfffffffc00fc7947 */ /* 0x000fc0000383ffff */
[----:B------:R-:W-:-:S00]  /*1a9b90*/  NOP ;  /* 0x0000000000007918 */ /* 0x000fc00000000000 */
        /* <DEDUP_REMOVED lines=14> */
.L_x_9493:


//--------------------- .text._Z27cooling_function_analyticalPdS_S_S_S_ --------------------------
	.section	.text._Z27cooling_function_analyticalPdS_S_S_S_,"ax",@progbits
	.align	128
        .global         _Z27cooling_function_analyticalPdS_S_S_S_
        .type           _Z27cooling_function_analyticalPdS_S_S_S_,@function
        .size           _Z27cooling_function_analyticalPdS_S_S_S_,(.L_x_9498 - _Z27cooling_function_analyticalPdS_S_S_S_)
        .other          _Z27cooling_function_analyticalPdS_S_S_S_,@"STO_CUDA_ENTRY STV_DEFAULT"
_Z27cooling_function_analyticalPdS_S_S_S_:
.text._Z27cooling_function_analyticalPdS_S_S_S_:
[----:B------:R-:W0:Y:S01]  /*0000*/  LDC R1, c[0x0][0x37c] ;  /* 0x0000df00ff017b82 */ /* 0x000e220000000800 */
[----:B------:R-:W1:Y:S01]  /*0010*/  LDCU UR4, c[0x0][0x2f8] ;  /* 0x00005f00ff0477ac */ /* 0x000e620008000800 */
[----:B0-----:R-:W-:Y:S01]  /*0020*/  VIADD R1, R1, 0xffffffe0 ;  /* 0xffffffe001017836 */ /* 0x001fe20000000000 */
[----:B------:R-:W-:Y:S01]  /*0030*/  BSSY.RECONVERGENT B0, `(.L_x_7014) ;  /* 0x000000a000007945 */ /* 0x000fe20003800200 */
[----:B------:R-:W-:Y:S01]  /*0040*/  IMAD.MOV.U32 R12, RZ, RZ, -0xc600000 ;  /* 0xf3a00000ff0c7424 */ /* 0x000fe200078e00ff */
[----:B------:R-:W0:Y:S01]  /*0050*/  LDCU UR5, c[0x0][0x2fc] ;  /* 0x00005f80ff0577ac */ /* 0x000e220008000800 */
[----:B------:R-:W-:Y:S01]  /*0060*/  IMAD.MOV.U32 R13, RZ, RZ, 0x421beb9b ;  /* 0x421beb9bff0d7424 */ /* 0x000fe200078e00ff */
[----:B------:R-:W-:Y:S01]  /*0070*/  MOV R0, 0xd0 ;  /* 0x000000d000007802 */ /* 0x000fe20000000f00 */
[----:B------:R-:W-:Y:S02]  /*0080*/  IMAD.MOV.U32 R9, RZ, RZ, RZ ;  /* 0x000000ffff097224 */ /* 0x000fe400078e00ff */
[----:B------:R-:W-:Y:S01]  /*0090*/  IMAD.MOV.U32 R8, RZ, RZ, 0x40000000 ;  /* 0x40000000ff087424 */ /* 0x000fe200078e00ff */
[----:B-1----:R-:W-:-:S04]  /*00a0*/  IADD3 R178, P0, PT, R1, UR4, RZ ;  /* 0x0000000401b27c10 */ /* 0x002fc8000ff1e0ff */
[----:B0-----:R-:W-:-:S09]  /*00b0*/  IADD3.X R181, PT, PT, RZ, UR5, RZ, P0, !PT ;  /* 0x00000005ffb57c10 */ /* 0x001fd200087fe4ff */
[----:B------:R-:W-:Y:S05]  /*00c0*/  CALL.REL.NOINC `($_Z27cooling_function_analyticalPdS_S_S_S_$__internal_accurate_pow) ;  /* 0x000008a000e47944 */ /* 0x000fea0003c00000 */
[----:B------:R-:W-:Y:S05]  /*00d0*/  BSYNC.RECONVERGENT B0 ;  /* 0x0000000000007941 */ /* 0x000fea0003800200 */
.L_x_7014:
[----:B------:R-:W-:Y:S01]  /*00e0*/  BSSY.RECONVERGENT B0, `(.L_x_7015) ;  /* 0x000000a000007945 */ /* 0x000fe20003800200 */
[----:B------:R-:W-:Y:S01]  /*00f0*/  IMAD.MOV.U32 R12, RZ, RZ, RZ ;  /* 0x000000ffff0c7224 */ /* 0x000fe200078e00ff */
[----:B------:R-:W-:Y:S01]  /*0100*/  MOV R138, R10 ;  /* 0x0000000a008a7202 */ /* 0x000fe20000000f00 */
[----:B------:R-:W-:Y:S01]  /*0110*/  IMAD.MOV.U32 R13, RZ, RZ, 0x40240000 ;  /* 0x40240000ff0d7424 */ /* 0x000fe200078e00ff */
[----:B------:R-:W-:Y:S01]  /*0120*/  MOV R0, 0x180 ;  /* 0x0000018000007802 */ /* 0x000fe20000000f00 */
[----:B------:R-:W-:Y:S02]  /*0130*/  IMAD.MOV.U32 R9, RZ, RZ, RZ ;  /* 0x000000ffff097224 */ /* 0x000fe400078e00ff */
[----:B------:R-:W-:Y:S02]  /*0140*/  IMAD.MOV.U32 R8, RZ, RZ, 0x40180000 ;  /* 0x40180000ff087424 */ /* 0x000fe400078e00ff */
[----:B------:R-:W-:Y:S02]  /*0150*/  IMAD.MOV.U32 R180, RZ, RZ, RZ ;  /* 0x000000ffffb47224 */ /* 0x000fe400078e00ff */
[----:B------:R-:W-:-:S07]  /*0160*/  IMAD.MOV.U32 R139, RZ, RZ, R11 ;  /* 0x000000ffff8b7224 */ /* 0x000fce00078e000b */
[----:B------:R-:W-:Y:S05]  /*0170*/  CALL.REL.NOINC `($_Z27cooling_function_analyticalPdS_S_S_S_$__internal_accurate_pow) ;  /* 0x000008a000b87944 */ /* 0x000fea0003c00000 */
[----:B------:R-:W-:Y:S05]  /*0180*/  BSYNC.RECONVERGENT B0 ;  /* 0x0000000000007941 */ /* 0x000fea0003800200 */
.L_x_7015:
[----:B------:R-:W-:Y:S01]  /*0190*/  UMOV UR4, 0x66666666 ;  /* 0x6666666600047882 */ /* 0x000fe20000000000 */
[----:B------:R-:W-:Y:S01]  /*01a0*/  UMOV UR5, 0x40066666 ;  /* 0x4006666600057882 */ /* 0x000fe20000000000 */
[----:B------:R-:W0:Y:S01]  /*01b0*/  LDCU.64 UR36, c[0x0][0x358] ;  /* 0x00006b00ff2477ac */ /* 0x000e220008000a00 */
[----:B------:R-:W-:-:S11]  /*01c0*/  DMUL R182, R10, UR4 ;  /* 0x000000040ab67c28 */ /* 0x000fd60008000000 */
.L_x_9325:
[----:B------:R-:W-:Y:S01]  /*01d0*/  BSSY.RECONVERGENT B6, `(.L_x_7016) ;  /* 0x00082b5000067945 */ /* 0x000fe20003800200 */
[----:B-1----:R-:W-:-:S07]  /*01e0*/  IMAD.MOV.U32 R179, RZ, RZ, RZ ;  /* 0x000000ffffb37224 */ /* 0x002fce00078e00ff */
.L_x_9324:
[----:B------:R-:W-:Y:S01]  /*01f0*/  BSSY.RECONVERGENT B10, `(.L_x_7017) ;  /* 0x00082af0000a7945 */ /* 0x000fe20003800200 */
[----:B-1----:R-:W-:-:S07]  /*0200*/  IMAD.MOV.U32 R184, RZ, RZ, RZ ;  /* 0x000000ffffb87224 */ /* 0x002fce00078e00ff */
.L_x_9323:
[----:B------:R-:W-:Y:S01]  /*0210*/  BSSY.RECONVERGENT B11, `(.L_x_7018) ;  /* 0x00082a90000b7945 */ /* 0x000fe20003800200 */
[----:B-1----:R-:W-:-:S07]  /*0220*/  IMAD.MOV.U32 R135, RZ, RZ, RZ ;  /* 0x000000ffff877224 */ /* 0x002fce00078e00ff */
.L_x_9322:
[----:B-1----:R-:W1:Y:S02]  /*0230*/  LDC.64 R4, c[0x0][0x380] ;  /* 0x0000e000ff047b82 */ /* 0x002e640000000a00 */
[----:B-1----:R-:W-:-:S06]  /*0240*/  IMAD.WIDE.U32 R4, R180, 0x8, R4 ;  /* 0x00000008b4047825 */ /* 0x002fcc00078e0004 */
[----:B0-----:R-:W2:Y:S01]  /*0250*/  LDG.E.64 R4, desc[UR36][R4.64] ;  /* 0x0000002404047981 */ /* 0x001ea2000c1e1b00 */
[----:B------:R-:W-:Y:S01]  /*0260*/  BSSY.RECONVERGENT B0, `(.L_x_7019) ;  /* 0x0000007000007945 */ /* 0x000fe20003800200 */
[----:B------:R-:W-:Y:S01]  /*0270*/  IMAD.MOV.U32 R12, RZ, RZ, RZ ;  /* 0x000000ffff0c7224 */ /* 0x000fe200078e00ff */
[----:B------:R-:W-:Y:S02]  /*0280*/  MOV R13, 0x40240000 ;  /* 0x40240000000d7802 */ /* 0x000fe40000000f00 */
[----:B------:R-:W-:Y:S01]  /*0290*/  MOV R0, 0x2d0 ;  /* 0x000002d000007802 */ /* 0x000fe20000000f00 */
[----:B--2---:R-:W-:Y:S02]  /*02a0*/  IMAD.MOV.U32 R9, RZ, RZ, R4 ;  /* 0x000000ffff097224 */ /* 0x004fe400078e0004 */
[----:B------:R-:W-:-:S07]  /*02b0*/  IMAD.MOV.U32 R8, RZ, RZ, R5 ;  /* 0x000000ffff087224 */ /* 0x000fce00078e0005 */
[----:B------:R-:W-:Y:S05]  /*02c0*/  CALL.REL.NOINC `($_Z27cooling_function_analyticalPdS_S_S_S_$__internal_accurate_pow) ;  /* 0x000008a000647944 */ /* 0x000fea0003c00000 */
[----:B------:R-:W-:Y:S05]  /*02d0*/  BSYNC.RECONVERGENT B0 ;  /* 0x0000000000007941 */ /* 0x000fea0003800200 */
.L_x_7019:
[----:B------:R-:W0:Y:S02]  /*02e0*/  LDC.64 R2, c[0x0][0x390] ;  /* 0x0000e400ff027b82 */ /* 0x000e240000000a00 */
[----:B0-----:R-:W-:-:S06]  /*02f0*/  IMAD.WIDE.U32 R2, R135, 0x8, R2 ;  /* 0x0000000887027825 */ /* 0x001fcc00078e0002 */
[----:B------:R-:W5:Y:S01]  /*0300*/  LDG.E.64 R2, desc[UR36][R2.64] ;  /* 0x0000002402027981 */ /* 0x000f62000c1e1b00 */
[C---:B------:R-:W-:Y:S01]  /*0310*/  DADD R6, R4.reuse, 10 ;  /* 0x4024000004067429 */ /* 0x040fe20000000000 */
[----:B------:R-:W-:Y:S01]  /*0320*/  BSSY.RECONVERGENT B0, `(.L_x_7020) ;  /* 0x000000c000007945 */ /* 0x000fe20003800200 */
[----:B------:R-:W-:-:S08]  /*0330*/  DSETP.NEU.AND P2, PT, R4, RZ, PT ;  /* 0x000000ff0400722a */ /* 0x000fd00003f4d000 */
[----:B------:R-:W-:-:S04]  /*0340*/  LOP3.LUT R6, R7, 0x7ff00000, RZ, 0xc0, !PT ;  /* 0x7ff0000007067812 */ /* 0x000fc800078ec0ff */
[----:B------:R-:W-:-:S13]  /*0350*/  ISETP.NE.AND P0, PT, R6, 0x7ff00000, PT ;  /* 0x7ff000000600780c */ /* 0x000fda0003f05270 */
[----:B------:R-:W-:Y:S05]  /*0360*/  @P0 BRA `(.L_x_7021) ;  /* 0x00000000001c0947 */ /* 0x000fea0003800000 */
[----:B------:R-:W-:-:S14]  /*0370*/  DSETP.NAN.AND P0, PT, R4, R4, PT ;  /* 0x000000040400722a */ /* 0x000fdc0003f08000 */
[----:B------:R-:W-:Y:S01]  /*0380*/  @P0 DADD R10, R4, 10 ;  /* 0x40240000040a0429 */ /* 0x000fe20000000000 */
[----:B------:R-:W-:Y:S10]  /*0390*/  @P0 BRA `(.L_x_7021) ;  /* 0x0000000000100947 */ /* 0x000ff40003800000 */
[----:B------:R-:W-:-:S14]  /*03a0*/  DSETP.NEU.AND P0, PT, |R4|, +INF , PT ;  /* 0x7ff000000400742a */ /* 0x000fdc0003f0d200 */
[----:B------:R-:W-:Y:S01]  /*03b0*/  @!P0 ISETP.GE.AND P1, PT, R5, RZ, PT ;  /* 0x000000ff0500820c */ /* 0x000fe20003f26270 */
[----:B------:R-:W-:-:S03]  /*03c0*/  @!P0 IMAD.MOV.U32 R10, RZ, RZ, RZ ;  /* 0x000000ffff0a8224 */ /* 0x000fc600078e00ff */
[----:B------:R-:W-:-:S09]  /*03d0*/  @!P0 SEL R11, RZ, 0x7ff00000, !P1 ;  /* 0x7ff00000ff0b8807 */ /* 0x000fd20004800000 */
.L_x_7021:
[----:B------:R-:W-:Y:S05]  /*03e0*/  BSYNC.RECONVERGENT B0 ;  /* 0x0000000000007941 */ /* 0x000fea0003800200 */
.L_x_7020:
[----:B------:R-:W-:Y:S01]  /*03f0*/  BSSY.RECONVERGENT B0, `(.L_x_7022) ;  /* 0x0000009000007945 */ /* 0x000fe20003800200 */
[----:B------:R-:W-:Y:S01]  /*0400*/  FSEL R16, R10, RZ, P2 ;  /* 0x000000ff0a107208 */ /* 0x000fe20001000000 */
[----:B------:R-:W-:Y:S01]  /*0410*/  IMAD.MOV.U32 R12, RZ, RZ, RZ ;  /* 0x000000ffff0c7224 */ /* 0x000fe200078e00ff */
[----:B------:R-:W-:Y:S01]  /*0420*/  FSEL R17, R11, 1.875, P2 ;  /* 0x3ff000000b117808 */ /* 0x000fe20001000000 */
[----:B------:R-:W-:Y:S01]  /*0430*/  IMAD.MOV.U32 R13, RZ, RZ, 0x40240000 ;  /* 0x40240000ff0d7424 */ /* 0x000fe200078e00ff */
[----:B-----5:R-:W-:Y:S01]  /*0440*/  MOV R9, R2 ;  /* 0x0000000200097202 */ /* 0x020fe20000000f00 */
[----:B------:R-:W-:Y:S01]  /*0450*/  IMAD.MOV.U32 R8, RZ, RZ, R3 ;  /* 0x000000ffff087224 */ /* 0x000fe200078e0003 */
[----:B------:R-:W-:-:S07]  /*0460*/  MOV R0, 0x480 ;  /* 0x0000048000007802 */ /* 0x000fce0000000f00 */
[----:B------:R-:W-:Y:S05]  /*0470*/  CALL.REL.NOINC `($_Z27cooling_function_analyticalPdS_S_S_S_$__internal_accurate_pow) ;  /* 0x0000089c00f87944 */ /* 0x000fea0003c00000 */
[----:B------:R-:W-:Y:S05]  /*0480*/  BSYNC.RECONVERGENT B0 ;  /* 0x0000000000007941 */ /* 0x000fea0003800200 */
.L_x_7022:
        /* <DEDUP_REMOVED lines=16> */
.L_x_7024:
[----:B------:R-:W-:Y:S05]  /*0590*/  BSYNC.RECONVERGENT B0 ;  /* 0x0000000000007941 */ /* 0x000fea0003800200 */
.L_x_7023:
        /* <DEDUP_REMOVED lines=10> */
.L_x_7025:
        /* <DEDUP_REMOVED lines=16> */
.L_x_7027:
[----:B------:R-:W-:Y:S05]  /*0740*/  BSYNC.RECONVERGENT B0 ;  /* 0x0000000000007941 */ /* 0x000fea0003800200 */
.L_x_7026:
[----:B------:R-:W-:Y:S01]  /*0750*/  BSSY.RECONVERGENT B0, `(.L_x_7028) ;  /* 0x0000009000007945 */ /* 0x000fe20003800200 */
[----:B------:R-:W-:Y:S01]  /*0760*/  FSEL R26, R10, RZ, P2 ;  /* 0x000000ff0a1a7208 */ /* 0x000fe20001000000 */
[----:B------:R-:W-:Y:S01]  /*0770*/  IMAD.MOV.U32 R12, RZ, RZ, RZ ;  /* 0x000000ffff0c7224 */ /* 0x000fe200078e00ff */
[----:B------:R-:W-:Y:S01]  /*0780*/  FSEL R27, R11, 1.875, P2 ;  /* 0x3ff000000b1b7808 */ /* 0x000fe20001000000 */
[----:B------:R-:W-:Y:S01]  /*0790*/  IMAD.MOV.U32 R13, RZ, RZ, 0x40240000 ;  /* 0x40240000ff0d7424 */ /* 0x000fe200078e00ff */
[----:B------:R-:W-:Y:S01]  /*07a0*/  MOV R0, 0x7e0 ;  /* 0x000007e000007802 */ /* 0x000fe20000000f00 */
[----:B-----5:R-:W-:Y:S02]  /*07b0*/  IMAD.MOV.U32 R9, RZ, RZ, R2 ;  /* 0x000000ffff097224 */ /* 0x020fe400078e0002 */
[----:B------:R-:W-:-:S07]  /*07c0*/  IMAD.MOV.U32 R8, RZ, RZ, R3 ;  /* 0x000000ffff087224 */ /* 0x000fce00078e0003 */
[----:B------:R-:W-:Y:S05]  /*07d0*/  CALL.REL.NOINC `($_Z27cooling_function_analyticalPdS_S_S_S_$__internal_accurate_pow) ;  /* 0x0000089c00207944 */ /* 0x000fea0003c00000 */
[----:B------:R-:W-:Y:S05]  /*07e0*/  BSYNC.RECONVERGENT B0 ;  /* 0x0000000000007941 */ /* 0x000fea0003800200 */
.L_x_7028:
[C---:B------:R-:W-:Y:S01]  /*07f0*/  DADD R4, R2.reuse, 10 ;  /* 0x4024000002047429 */ /* 0x040fe20000000000 */
[----:B------:R-:W-:Y:S01]  /*0800*/  BSSY.RECONVERGENT B0, `(.L_x_7029) ;  /* 0x000000d000007945 */ /* 0x000fe20003800200 */
[----:B------:R-:W-:Y:S02]  /*0810*/  DADD R12, -RZ, |R26| ;  /* 0x00000000ff0c7229 */ /* 0x000fe4000000051a */
        /* <DEDUP_REMOVED lines=8> */
[----:B------:R-:W-:Y:S02]  /*08a0*/  @!P0 ISETP.GE.AND P1, PT, R3, RZ, PT ;  /* 0x000000ff0300820c */ /* 0x000fe40003f26270 */
[----:B------:R-:W-:Y:S02]  /*08b0*/  @!P0 MOV R10, RZ ;  /* 0x000000ff000a8202 */ /* 0x000fe40000000f00 */
[----:B------:R-:W-:-:S09]  /*08c0*/  @!P0 SEL R11, RZ, 0x7ff00000, !P1 ;  /* 0x7ff00000ff0b8807 */ /* 0x000fd20004800000 */
.L_x_7030:
[----:B------:R-:W-:Y:S05]  /*08d0*/  BSYNC.RECONVERGENT B0 ;  /* 0x0000000000007941 */ /* 0x000fea0003800200 */
.L_x_7029:
[----:B------:R-:W-:Y:S01]  /*08e0*/  BSSY.RECONVERGENT B0, `(.L_x_7031) ;  /* 0x0000007000007945 */ /* 0x000fe20003800200 */
[----:B------:R-:W-:Y:S01]  /*08f0*/  FSEL R18, R10, RZ, P2 ;  /* 0x000000ff0a127208 */ /* 0x000fe20001000000 */
[----:B------:R-:W-:Y:S01]  /*0900*/  IMAD.MOV.U32 R9, RZ, RZ, RZ ;  /* 0x000000ffff097224 */ /* 0x000fe200078e00ff */
[----:B------:R-:W-:Y:S01]  /*0910*/  FSEL R19, R11, 1.875, P2 ;  /* 0x3ff000000b137808 */ /* 0x000fe20001000000 */
[----:B------:R-:W-:Y:S01]  /*0920*/  IMAD.MOV.U32 R8, RZ, RZ, 0x40100000 ;  /* 0x40100000ff087424 */ /* 0x000fe200078e00ff */
[----:B------:R-:W-:-:S07]  /*0930*/  MOV R0, 0x950 ;  /* 0x0000095000007802 */ /* 0x000fce0000000f00 */
[----:B------:R-:W-:Y:S05]  /*0940*/  CALL.REL.NOINC `($_Z27cooling_function_analyticalPdS_S_S_S_$__internal_accurate_pow) ;  /* 0x0000089800c47944 */ /* 0x000fea0003c00000 */
[----:B------:R-:W-:Y:S05]  /*0950*/  BSYNC.RECONVERGENT B0 ;  /* 0x0000000000007941 */ /* 0x000fea0003800200 */
.L_x_7031:
[----:B------:R-:W-:Y:S01]  /*0960*/  IMAD.MOV.U32 R4, RZ, RZ, R26 ;  /* 0x000000ffff047224 */ /* 0x000fe200078e001a */
[----:B------:R-:W-:Y:S01]  /*0970*/  BSSY.RECONVERGENT B0, `(.L_x_7032) ;  /* 0x000000f000007945 */ /* 0x000fe20003800200 */
[----:B------:R-:W-:-:S06]  /*0980*/  IMAD.MOV.U32 R5, RZ, RZ, R27 ;  /* 0x000000ffff057224 */ /* 0x000fcc00078e001b */
[C---:B------:R-:W-:Y:S02]  /*0990*/  DADD R2, R4.reuse, 4 ;  /* 0x4010000004027429 */ /* 0x040fe40000000000 */
[----:B------:R-:W-:-:S08]  /*09a0*/  DSETP.NEU.AND P0, PT, R4, RZ, PT ;  /* 0x000000ff0400722a */ /* 0x000fd00003f0d000 */
[----:B------:R-:W-:Y:S02]  /*09b0*/  LOP3.LUT R2, R3, 0x7ff00000, RZ, 0xc0, !PT ;  /* 0x7ff0000003027812 */ /* 0x000fe400078ec0ff */
[----:B------:R-:W-:Y:S02]  /*09c0*/  FSEL R3, R11, RZ, P0 ;  /* 0x000000ff0b037208 */ /* 0x000fe40000000000 */
[----:B------:R-:W-:Y:S02]  /*09d0*/  ISETP.NE.AND P1, PT, R2, 0x7ff00000, PT ;  /* 0x7ff000000200780c */ /* 0x000fe40003f25270 */
[----:B------:R-:W-:-:S11]  /*09e0*/  FSEL R2, R10, RZ, P0 ;  /* 0x000000ff0a027208 */ /* 0x000fd60000000000 */
[----:B------:R-:W-:Y:S05]  /*09f0*/  @P1 BRA `(.L_x_7033) ;  /* 0x0000000000181947 */ /* 0x000fea0003800000 */
[----:B------:R-:W-:-:S14]  /*0a00*/  DSETP.NAN.AND P0, PT, R4, R4, PT ;  /* 0x000000040400722a */ /* 0x000fdc0003f08000 */
[----:B------:R-:W-:Y:S01]  /*0a10*/  @P0 DADD R2, R4, 4 ;  /* 0x4010000004020429 */ /* 0x000fe20000000000 */
[----:B------:R-:W-:Y:S10]  /*0a20*/  @P0 BRA `(.L_x_7033) ;  /* 0x00000000000c0947 */ /* 0x000ff40003800000 */
[----:B------:R-:W-:-:S14]  /*0a30*/  DSETP.NEU.AND P0, PT, |R4|, +INF , PT ;  /* 0x7ff000000400742a */ /* 0x000fdc0003f0d200 */
[----:B------:R-:W-:Y:S01]  /*0a40*/  @!P0 IMAD.MOV.U32 R2, RZ, RZ, 0x0 ;  /* 0x00000000ff028424 */ /* 0x000fe200078e00ff */
[----:B------:R-:W-:-:S07]  /*0a50*/  @!P0 MOV R3, 0x7ff00000 ;  /* 0x7ff0000000038802 */ /* 0x000fce0000000f00 */
.L_x_7033:
[----:B------:R-:W-:Y:S05]  /*0a60*/  BSYNC.RECONVERGENT B0 ;  /* 0x0000000000007941 */ /* 0x000fea0003800200 */
.L_x_7032:
[----:B------:R-:W-:Y:S01]  /*0a70*/  UMOV UR4, 0x666f00dc ;  /* 0x666f00dc00047882 */ /* 0x000fe20000000000 */
[----:B------:R-:W-:Y:S01]  /*0a80*/  UMOV UR5, 0x3f2dbad4 ;  /* 0x3f2dbad400057882 */ /* 0x000fe20000000000 */
[----:B------:R-:W-:Y:S01]  /*0a90*/  DSETP.NEU.AND P0, PT, R4, 1, PT ;  /* 0x3ff000000400742a */ /* 0x000fe20003f0d000 */
[----:B------:R-:W-:Y:S01]  /*0aa0*/  BSSY.RECONVERGENT B0, `(.L_x_7034) ;  /* 0x0000018000007945 */ /* 0x000fe20003800200 */
[----:B------:R-:W-:Y:S01]  /*0ab0*/  DMUL R2, R2, UR4 ;  /* 0x0000000402027c28 */ /* 0x000fe20008000000 */
[----:B------:R-:W-:Y:S01]  /*0ac0*/  UMOV UR4, 0x5bc98409 ;  /* 0x5bc9840900047882 */ /* 0x000fe20000000000 */
[----:B------:R-:W-:-:S08]  /*0ad0*/  UMOV UR5, 0x3ae9bbd2 ;  /* 0x3ae9bbd200057882 */ /* 0x000fd00000000000 */
[----:B------:R-:W-:Y:S02]  /*0ae0*/  FSEL R123, R3, 0.67863202095031738281, P0 ;  /* 0x3f2dbad4037b7808 */ /* 0x000fe40000000000 */
[----:B------:R-:W-:Y:S02]  /*0af0*/  FSEL R122, R2, 2.82165360519133387555e+23, P0 ;  /* 0x666f00dc027a7808 */ /* 0x000fe40000000000 */
[----:B------:R-:W0:Y:S01]  /*0b00*/  MUFU.RCP64H R5, R123 ;  /* 0x0000007b00057308 */ /* 0x000e220000001800 */
[----:B------:R-:W-:-:S05]  /*0b10*/  VIADD R4, R123, 0x300402 ;  /* 0x003004027b047836 */ /* 0x000fca0000000000 */
[----:B------:R-:W-:Y:S01]  /*0b20*/  FSETP.GEU.AND P0, PT, |R4|, 5.8789094863358348022e-39, PT ;  /* 0x004004020400780b */ /* 0x000fe20003f0e200 */
[----:B0-----:R-:W-:-:S08]  /*0b30*/  DFMA R2, R4, -R122, 1 ;  /* 0x3ff000000402742b */ /* 0x001fd0000000087a */
[----:B------:R-:W-:Y:S02]  /*0b40*/  DFMA R6, R2, R2, R2 ;  /* 0x000000020206722b */ /* 0x000fe40000000002 */
[----:B------:R-:W-:-:S06]  /*0b50*/  DADD R2, R24, R24 ;  /* 0x0000000018027229 */ /* 0x000fcc0000000018 */
[----:B------:R-:W-:Y:S02]  /*0b60*/  DFMA R6, R4, R6, R4 ;  /* 0x000000060406722b */ /* 0x000fe40000000004 */
[----:B------:R-:W-:-:S06]  /*0b70*/  DMUL R2, R2, UR4 ;  /* 0x0000000402027c28 */ /* 0x000fcc0008000000 */
[----:B------:R-:W-:Y:S02]  /*0b80*/  DFMA R8, R6, -R122, 1 ;  /* 0x3ff000000608742b */ /* 0x000fe4000000087a */
[----:B------:R-:W-:-:S06]  /*0b90*/  DMUL R106, R2, R16 ;  /* 0x00000010026a7228 */ /* 0x000fcc0000000000 */
[----:B------:R-:W-:Y:S01]  /*0ba0*/  DFMA R10, R6, R8, R6 ;  /* 0x00000008060a722b */ /* 0x000fe20000000006 */
[----:B------:R-:W-:Y:S10]  /*0bb0*/  @P0 BRA `(.L_x_7035) ;  /* 0x0000000000180947 */ /* 0x000ff40003800000 */
[----:B------:R-:W-:Y:S01]  /*0bc0*/  LOP3.LUT R12, R123, 0x7fffffff, RZ, 0xc0, !PT ;  /* 0x7fffffff7b0c7812 */ /* 0x000fe200078ec0ff */
[----:B------:R-:W-:Y:S01]  /*0bd0*/  IMAD.MOV.U32 R8, RZ, RZ, R122 ;  /* 0x000000ffff087224 */ /* 0x000fe200078e007a */
[----:B------:R-:W-:Y:S01]  /*0be0*/  MOV R0, 0xc20 ;  /* 0x00000c2000007802 */ /* 0x000fe20000000f00 */
[----:B------:R-:W-:Y:S02]  /*0bf0*/  IMAD.MOV.U32 R49, RZ, RZ, R123 ;  /* 0x000000ffff317224 */ /* 0x000fe400078e007b */
[----:B------:R-:W-:-:S07]  /*0c00*/  VIADD R12, R12, 0xfff00000 ;  /* 0xfff000000c0c7836 */ /* 0x000fce0000000000 */
[----:B------:R-:W-:Y:S05]  /*0c10*/  CALL.REL.NOINC `($__internal_3_$__cuda_sm20_dblrcp_rn_slowpath_v3) ;  /* 0x0000088c00287944 */ /* 0x000fea0003c00000 */
.L_x_7035:
[----:B------:R-:W-:Y:S05]  /*0c20*/  BSYNC.RECONVERGENT B0 ;  /* 0x0000000000007941 */ /* 0x000fea0003800200 */
.L_x_7034:
[----:B------:R-:W-:Y:S01]  /*0c30*/  UMOV UR4, 0x6873bbd3 ;  /* 0x6873bbd300047882 */ /* 0x000fe20000000000 */
[----:B------:R-:W-:Y:S01]  /*0c40*/  UMOV UR5, 0x3a520b01 ;  /* 0x3a520b0100057882 */ /* 0x000fe20000000000 */
[----:B------:R-:W-:Y:S01]  /*0c50*/  IMAD.MOV.U32 R2, RZ, RZ, 0x1 ;  /* 0x00000001ff027424 */ /* 0x000fe200078e00ff */
[----:B------:R-:W-:Y:S01]  /*0c60*/  DMUL R8, R138, UR4 ;  /* 0x000000048a087c28 */ /* 0x000fe20008000000 */
[----:B------:R-:W-:Y:S01]  /*0c70*/  MOV R12, R26 ;  /* 0x0000001a000c7202 */ /* 0x000fe20000000f00 */
[----:B------:R-:W-:Y:S01]  /*0c80*/  IMAD.MOV.U32 R13, RZ, RZ, R27 ;  /* 0x000000ffff0d7224 */ /* 0x000fe200078e001b */
[----:B------:R-:W-:Y:S01]  /*0c90*/  UMOV UR4, 0x6f48c4d0 ;  /* 0x6f48c4d000047882 */ /* 0x000fe20000000000 */
[----:B------:R-:W-:Y:S01]  /*0ca0*/  UMOV UR5, 0x3ca3e5b3 ;  /* 0x3ca3e5b300057882 */ /* 0x000fe20000000000 */
[----:B------:R-:W-:Y:S01]  /*0cb0*/  IMAD.MOV.U32 R174, RZ, RZ, R16 ;  /* 0x000000ffffae7224 */ /* 0x000fe200078e0010 */
[----:B------:R-:W0:Y:S01]  /*0cc0*/  MUFU.RCP64H R3, R9 ;  /* 0x0000000900037308 */ /* 0x000e220000001800 */
[----:B------:R-:W-:Y:S01]  /*0cd0*/  IMAD.MOV.U32 R175, RZ, RZ, R17 ;  /* 0x000000ffffaf7224 */ /* 0x000fe200078e0011 */
[----:B------:R-:W-:Y:S01]  /*0ce0*/  DMUL R12, R12, UR4 ;  /* 0x000000040c0c7c28 */ /* 0x000fe20008000000 */
[----:B------:R-:W-:Y:S04]  /*0cf0*/  BSSY.RECONVERGENT B1, `(.L_x_7036) ;  /* 0x0000013000017945 */ /* 0x000fe80003800200 */
[----:B------:R-:W-:-:S05]  /*0d00*/  DMUL R174, R10, R174 ;  /* 0x000000ae0aae7228 */ /* 0x000fca0000000000 */
        /* <DEDUP_REMOVED lines=14> */
[----:B------:R-:W-:Y:S05]  /*0df0*/  CALL.REL.NOINC `($__internal_4_$__cuda_sm20_div_rn_f64_full) ;  /* 0x0000088c00547944 */ /* 0x000fea0003c00000 */
[----:B------:R-:W-:Y:S01]  /*0e00*/  IMAD.MOV.U32 R30, RZ, RZ, R76 ;  /* 0x000000ffff1e7224 */ /* 0x000fe200078e004c */
[----:B------:R-:W-:-:S07]  /*0e10*/  MOV R31, R77 ;  /* 0x0000004d001f7202 */ /* 0x000fce0000000f00 */
.L_x_7037:
[----:B------:R-:W-:Y:S05]  /*0e20*/  BSYNC.RECONVERGENT B1 ;  /* 0x0000000000017941 */ /* 0x000fea0003800200 */
.L_x_7036:
[----:B------:R-:W-:Y:S01]  /*0e30*/  DSETP.GEU.AND P0, PT, R30, 1, PT ;  /* 0x3ff000001e00742a */ /* 0x000fe20003f0e000 */
[----:B------:R-:W-:-:S13]  /*0e40*/  BSSY.RECONVERGENT B0, `(.L_x_7038) ;  /* 0x00000ee000007945 */ /* 0x000fda0003800200 */
[----:B------:R-:W-:Y:S05]  /*0e50*/  @P0 BRA `(.L_x_7039) ;  /* 0x0000000400a80947 */ /* 0x000fea0003800000 */
[----:B------:R-:W-:Y:S01]  /*0e60*/  DADD R12, -RZ, |R24| ;  /* 0x00000000ff0c7229 */ /* 0x000fe20000000518 */
[----:B------:R-:W-:Y:S01]  /*0e70*/  BSSY.RECONVERGENT B1, `(.L_x_7040) ;  /* 0x0000005000017945 */ /* 0x000fe20003800200 */
[----:B------:R-:W-:Y:S01]  /*0e80*/  IMAD.MOV.U32 R9, RZ, RZ, RZ ;  /* 0x000000ffff097224 */ /* 0x000fe200078e00ff */
[----:B------:R-:W-:Y:S01]  /*0e90*/  MOV R0, 0xec0 ;  /* 0x00000ec000007802 */ /* 0x000fe20000000f00 */
[----:B------:R-:W-:-:S07]  /*0ea0*/  IMAD.MOV.U32 R8, RZ, RZ, 0x40000000 ;  /* 0x40000000ff087424 */ /* 0x000fce00078e00ff */
[----:B------:R-:W-:Y:S05]  /*0eb0*/  CALL.REL.NOINC `($_Z27cooling_function_analyticalPdS_S_S_S_$__internal_accurate_pow) ;  /* 0x0000089400687944 */ /* 0x000fea0003c00000 */
[----:B------:R-:W-:Y:S05]  /*0ec0*/  BSYNC.RECONVERGENT B1 ;  /* 0x0000000000017941 */ /* 0x000fea0003800200 */
.L_x_7040:
[C---:B------:R-:W-:Y:S01]  /*0ed0*/  DADD R2, R24.reuse, 2 ;  /* 0x4000000018027429 */ /* 0x040fe20000000000 */
[----:B------:R-:W-:Y:S01]  /*0ee0*/  BSSY.RECONVERGENT B1, `(.L_x_7041) ;  /* 0x000000e000017945 */ /* 0x000fe20003800200 */
[----:B------:R-:W-:Y:S02]  /*0ef0*/  DSETP.NEU.AND P0, PT, R24, RZ, PT ;  /* 0x000000ff1800722a */ /* 0x000fe40003f0d000 */
[----:B------:R-:W-:-:S06]  /*0f00*/  DSETP.NEU.AND P2, PT, R30, RZ, PT ;  /* 0x000000ff1e00722a */ /* 0x000fcc0003f4d000 */
        /* <DEDUP_REMOVED lines=9> */
[----:B------:R-:W-:Y:S02]  /*0fa0*/  @!P0 IMAD.MOV.U32 R2, RZ, RZ, 0x0 ;  /* 0x00000000ff028424 */ /* 0x000fe400078e00ff */
[----:B------:R-:W-:-:S07]  /*0fb0*/  @!P0 IMAD.MOV.U32 R3, RZ, RZ, 0x7ff00000 ;  /* 0x7ff00000ff038424 */ /* 0x000fce00078e00ff */
.L_x_7042:
[----:B------:R-:W-:Y:S05]  /*0fc0*/  BSYNC.RECONVERGENT B1 ;  /* 0x0000000000017941 */ /* 0x000fea0003800200 */
.L_x_7041:
        /* <DEDUP_REMOVED lines=8> */
[----:B------:R-:W-:Y:S05]  /*1050*/  CALL.REL.NOINC `($_Z27cooling_function_analyticalPdS_S_S_S_$__internal_accurate_pow) ;  /* 0x0000089400007944 */ /* 0x000fea0003c00000 */
[----:B------:R-:W-:Y:S02]  /*1060*/  FSEL R4, R10, RZ, P0 ;  /* 0x000000ff0a047208 */ /* 0x000fe40000000000 */
[----:B------:R-:W-:-:S07]  /*1070*/  FSEL R5, R11, -QNAN , P0 ;  /* 0xfff800000b057808 */ /* 0x000fce0000000000 */
.L_x_7044:
[----:B------:R-:W-:Y:S05]  /*1080*/  BSYNC.RECONVERGENT B1 ;  /* 0x0000000000017941 */ /* 0x000fea0003800200 */
.L_x_7043:
[----:B------:R-:W-:Y:S01]  /*1090*/  BSSY.RECONVERGENT B1, `(.L_x_7045) ;  /* 0x0000007000017945 */ /* 0x000fe20003800200 */
[----:B------:R-:W-:Y:S01]  /*10a0*/  IMAD.MOV.U32 R12, RZ, RZ, RZ ;  /* 0x000000ffff0c7224 */ /* 0x000fe200078e00ff */
[----:B------:R-:W-:Y:S01]  /*10b0*/  MOV R0, 0x1100 ;  /* 0x0000110000007802 */ /* 0x000fe20000000f00 */
[----:B------:R-:W-:Y:S02]  /*10c0*/  IMAD.MOV.U32 R13, RZ, RZ, 0x40240000 ;  /* 0x40240000ff0d7424 */ /* 0x000fe400078e00ff */
[----:B------:R-:W-:Y:S02]  /*10d0*/  IMAD.MOV.U32 R9, RZ, RZ, RZ ;  /* 0x000000ffff097224 */ /* 0x000fe400078e00ff */
[----:B------:R-:W-:-:S07]  /*10e0*/  IMAD.MOV.U32 R8, RZ, RZ, -0x3fca0000 ;  /* 0xc0360000ff087424 */ /* 0x000fce00078e00ff */
[----:B------:R-:W-:Y:S05]  /*10f0*/  CALL.REL.NOINC `($_Z27cooling_function_analyticalPdS_S_S_S_$__internal_accurate_pow) ;  /* 0x0000089000d87944 */ /* 0x000fea0003c00000 */
[----:B------:R-:W-:Y:S05]  /*1100*/  BSYNC.RECONVERGENT B1 ;  /* 0x0000000000017941 */ /* 0x000fea0003800200 */
.L_x_7045:
[C---:B------:R-:W-:Y:S01]  /*1110*/  DADD R6, R30.reuse, 1.5 ;  /* 0x3ff800001e067429 */ /* 0x040fe20000000000 */
[----:B------:R-:W-:Y:S01]  /*1120*/  UMOV UR4, 0x47ae147b ;  /* 0x47ae147b00047882 */ /* 0x000fe20000000000 */
[----:B------:R-:W-:Y:S01]  /*1130*/  DSETP.NEU.AND P0, PT, |R30|, +INF , PT ;  /* 0x7ff000001e00742a */ /* 0x000fe20003f0d200 */
[----:B------:R-:W-:Y:S01]  /*1140*/  UMOV UR5, 0x40047ae1 ;  /* 0x40047ae100057882 */ /* 0x000fe20000000000 */
[----:B------:R-:W-:Y:S01]  /*1150*/  DSETP.NEU.AND P2, PT, R24, 1, PT ;  /* 0x3ff000001800742a */ /* 0x000fe20003f4d000 */
[----:B------:R-:W-:Y:S01]  /*1160*/  BSSY.RECONVERGENT B1, `(.L_x_7046) ;  /* 0x0000017000017945 */ /* 0x000fe20003800200 */
[C---:B------:R-:W-:Y:S01]  /*1170*/  DSETP.NEU.AND P3, PT, R30.reuse, 1, PT ;  /* 0x3ff000001e00742a */ /* 0x040fe20003f6d000 */
[----:B------:R-:W-:Y:S01]  /*1180*/  ISETP.GE.AND P5, PT, R31, RZ, PT ;  /* 0x000000ff1f00720c */ /* 0x000fe20003fa6270 */
[----:B------:R-:W-:Y:S01]  /*1190*/  DADD R12, -RZ, |R30| ;  /* 0x00000000ff0c7229 */ /* 0x000fe2000000051e */
[----:B------:R-:W-:Y:S01]  /*11a0*/  IMAD.MOV.U32 R9, RZ, RZ, RZ ;  /* 0x000000ffff097224 */ /* 0x000fe200078e00ff */
[----:B------:R-:W-:Y:S01]  /*11b0*/  LOP3.LUT R6, R7, 0x7ff00000, RZ, 0xc0, !PT ;  /* 0x7ff0000007067812 */ /* 0x000fe200078ec0ff */
[----:B------:R-:W-:Y:S01]  /*11c0*/  DSETP.NEU.AND P4, PT, R30, RZ, PT ;  /* 0x000000ff1e00722a */ /* 0x000fe20003f8d000 */
[----:B------:R-:W-:Y:S01]  /*11d0*/  FSEL R2, R2, RZ, P2 ;  /* 0x000000ff02027208 */ /* 0x000fe20001000000 */
[----:B------:R-:W-:Y:S01]  /*11e0*/  IMAD.MOV.U32 R8, RZ, RZ, 0x40000000 ;  /* 0x40000000ff087424 */ /* 0x000fe200078e00ff */
[----:B------:R-:W-:Y:S01]  /*11f0*/  ISETP.NE.AND P1, PT, R6, 0x7ff00000, PT ;  /* 0x7ff000000600780c */ /* 0x000fe20003f25270 */
[----:B------:R-:W-:Y:S01]  /*1200*/  DMUL R6, R10, UR4 ;  /* 0x000000040a067c28 */ /* 0x000fe20008000000 */
[----:B------:R-:W-:-:S02]  /*1210*/  FSEL R3, R3, 1.875, P2 ;  /* 0x3ff0000003037808 */ /* 0x000fc40001000000 */
[----:B------:R-:W-:Y:S02]  /*1220*/  @!P0 FSEL R4, R4, RZ, P1 ;  /* 0x000000ff04048208 */ /* 0x000fe40000800000 */
[----:B------:R-:W-:Y:S02]  /*1230*/  @!P0 FSEL R5, R5, +QNAN , P1 ;  /* 0x7ff0000005058808 */ /* 0x000fe40000800000 */
[----:B------:R-:W-:Y:S01]  /*1240*/  FSEL R4, R4, RZ, P3 ;  /* 0x000000ff04047208 */ /* 0x000fe20001800000 */
[----:B------:R-:W-:Y:S01]  /*1250*/  DMUL R2, R6, R2 ;  /* 0x0000000206027228 */ /* 0x000fe20000000000 */
[----:B------:R-:W-:Y:S01]  /*1260*/  FSEL R5, R5, 1.875, P3 ;  /* 0x3ff0000005057808 */ /* 0x000fe20001800000 */
[----:B------:R-:W-:Y:S01]  /*1270*/  IMAD.MOV.U32 R6, RZ, RZ, -0x66666666 ;  /* 0x9999999aff067424 */ /* 0x000fe200078e00ff */
[----:B------:R-:W-:Y:S02]  /*1280*/  MOV R7, 0x3ff19999 ;  /* 0x3ff1999900077802 */ /* 0x000fe40000000f00 */
[----:B------:R-:W-:-:S03]  /*1290*/  MOV R0, 0x12d0 ;  /* 0x000012d000007802 */ /* 0x000fc60000000f00 */
[----:B------:R-:W-:Y:S02]  /*12a0*/  DMUL R2, R2, R4 ;  /* 0x0000000402027228 */ /* 0x000fe40000000000 */
[----:B------:R-:W-:-:S11]  /*12b0*/  DFMA R4, R30, R6, 1 ;  /* 0x3ff000001e04742b */ /* 0x000fd60000000006 */
[----:B------:R-:W-:Y:S05]  /*12c0*/  CALL.REL.NOINC `($_Z27cooling_function_analyticalPdS_S_S_S_$__internal_accurate_pow) ;  /* 0x0000089000647944 */ /* 0x000fea0003c00000 */
[----:B------:R-:W-:Y:S05]  /*12d0*/  BSYNC.RECONVERGENT B1 ;  /* 0x0000000000017941 */ /* 0x000fea0003800200 */
.L_x_7046:
[----:B------:R-:W-:Y:S01]  /*12e0*/  DADD R6, R30, 2 ;  /* 0x400000001e067429 */ /* 0x000fe20000000000 */
[----:B------:R-:W-:Y:S01]  /*12f0*/  FSEL R0, R11, RZ, P4 ;  /* 0x000000ff0b007208 */ /* 0x000fe20002000000 */
[----:B------:R-:W-:Y:S08]  /*1300*/  BSSY.RECONVERGENT B1, `(.L_x_7047) ;  /* 0x0000012000017945 */ /* 0x000ff00003800200 */
[----:B------:R-:W-:-:S02]  /*1310*/  LOP3.LUT R6, R7, 0x7ff00000, RZ, 0xc0, !PT ;  /* 0x7ff0000007067812 */ /* 0x000fc400078ec0ff */
[----:B------:R-:W-:Y:S02]  /*1320*/  FSEL R7, R10, RZ, P4 ;  /* 0x000000ff0a077208 */ /* 0x000fe40002000000 */
[----:B------:R-:W-:-:S04]  /*1330*/  ISETP.NE.AND P1, PT, R6, 0x7ff00000, PT ;  /* 0x7ff000000600780c */ /* 0x000fc80003f25270 */
[----:B------:R-:W-:Y:S02]  /*1340*/  @!P0 FSEL R7, R7, RZ, P1 ;  /* 0x000000ff07078208 */ /* 0x000fe40000800000 */
[----:B------:R-:W-:Y:S02]  /*1350*/  @!P0 FSEL R0, R0, +QNAN , P1 ;  /* 0x7ff0000000008808 */ /* 0x000fe40000800000 */
[----:B------:R-:W-:Y:S02]  /*1360*/  FSEL R6, R7, RZ, P3 ;  /* 0x000000ff07067208 */ /* 0x000fe40001800000 */
[----:B------:R-:W-:-:S06]  /*1370*/  FSEL R7, R0, 1.875, P3 ;  /* 0x3ff0000000077808 */ /* 0x000fcc0001800000 */
[----:B------:R-:W-:Y:S01]  /*1380*/  DADD R4, R4, R6 ;  /* 0x0000000004047229 */ /* 0x000fe20000000006 */
[----:B------:R-:W-:Y:S01]  /*1390*/  @!P4 CS2R R6, SRZ ;  /* 0x000000000006c805 */ /* 0x000fe2000001ff00 */
[----:B------:R-:W-:Y:S09]  /*13a0*/  @!P4 BRA `(.L_x_7048) ;  /* 0x00000000001cc947 */ /* 0x000ff20003800000 */
[----:B------:R-:W-:Y:S01]  /*13b0*/  DADD R12, -RZ, |R30| ;  /* 0x00000000ff0c7229 */ /* 0x000fe2000000051e */
[----:B------:R-:W-:Y:S01]  /*13c0*/  IMAD.MOV.U32 R9, RZ, RZ, RZ ;  /* 0x000000ffff097224 */ /* 0x000fe200078e00ff */
[----:B------:R-:W-:Y:S01]  /*13d0*/  MOV R0, 0x1400 ;  /* 0x0000140000007802 */ /* 0x000fe20000000f00 */
[----:B------:R-:W-:-:S08]  /*13e0*/  IMAD.MOV.U32 R8, RZ, RZ, 0x40040000 ;  /* 0x40040000ff087424 */ /* 0x000fd000078e00ff */
[----:B------:R-:W-:Y:S05]  /*13f0*/  CALL.REL.NOINC `($_Z27cooling_function_analyticalPdS_S_S_S_$__internal_accurate_pow) ;  /* 0x0000089000187944 */ /* 0x000fea0003c00000 */
[----:B------:R-:W-:Y:S02]  /*1400*/  FSEL R6, R10, RZ, P5 ;  /* 0x000000ff0a067208 */ /* 0x000fe40002800000 */
[----:B------:R-:W-:-:S07]  /*1410*/  FSEL R7, R11, -QNAN , P5 ;  /* 0xfff800000b077808 */ /* 0x000fce0002800000 */
.L_x_7048:
[----:B------:R-:W-:Y:S05]  /*1420*/  BSYNC.RECONVERGENT B1 ;  /* 0x0000000000017941 */ /* 0x000fea0003800200 */
.L_x_7047:
[C---:B------:R-:W-:Y:S02]  /*1430*/  DADD R8, R30.reuse, 2.5 ;  /* 0x400400001e087429 */ /* 0x040fe40000000000 */
[----:B------:R-:W-:-:S08]  /*1440*/  DSETP.NEU.AND P1, PT, |R30|, +INF , PT ;  /* 0x7ff000001e00742a */ /* 0x000fd00003f2d200 */
[----:B------:R-:W-:-:S04]  /*1450*/  LOP3.LUT R8, R9, 0x7ff00000, RZ, 0xc0, !PT ;  /* 0x7ff0000009087812 */ /* 0x000fc800078ec0ff */
[----:B------:R-:W-:-:S04]  /*1460*/  ISETP.NE.AND P0, PT, R8, 0x7ff00000, PT ;  /* 0x7ff000000800780c */ /* 0x000fc80003f05270 */
[----:B------:R-:W-:Y:S02]  /*1470*/  @!P1 FSEL R6, R6, RZ, P0 ;  /* 0x000000ff06069208 */ /* 0x000fe40000000000 */
[----:B------:R-:W-:Y:S01]  /*1480*/  @!P1 FSEL R7, R7, +QNAN , P0 ;  /* 0x7ff0000007079808 */ /* 0x000fe20000000000 */
[----:B------:R-:W-:-:S05]  /*1490*/  DSETP.NEU.AND P0, PT, R30, 1, PT ;  /* 0x3ff000001e00742a */ /* 0x000fca0003f0d000 */
[----:B------:R-:W-:-:S10]  /*14a0*/  DMUL R6, R6, 1.25 ;  /* 0x3ff4000006067828 */ /* 0x000fd40000000000 */
[----:B------:R-:W-:Y:S02]  /*14b0*/  FSEL R6, R6, RZ, P0 ;  /* 0x000000ff06067208 */ /* 0x000fe40000000000 */
[----:B------:R-:W-:-:S06]  /*14c0*/  FSEL R7, R7, 1.90625, P0 ;  /* 0x3ff4000007077808 */ /* 0x000fcc0000000000 */
[----:B------:R-:W-:-:S08]  /*14d0*/  DADD R4, R4, -R6 ;  /* 0x0000000004047229 */ /* 0x000fd00000000806 */
[----:B------:R-:W-:Y:S01]  /*14e0*/  DMUL R2, R2, R4 ;  /* 0x0000000402027228 */ /* 0x000fe20000000000 */
[----:B------:R-:W-:Y:S10]  /*14f0*/  BRA `(.L_x_7049) ;  /* 0x0000000800087947 */ /* 0x000ff40003800000 */
.L_x_7039:
[----:B------:R-:W-:Y:S01]  /*1500*/  DADD R12, -RZ, |R24| ;  /* 0x00000000ff0c7229 */ /* 0x000fe20000000518 */
[----:B------:R-:W-:Y:S01]  /*1510*/  BSSY.RECONVERGENT B1, `(.L_x_7050) ;  /* 0x0000005000017945 */ /* 0x000fe20003800200 */
[----:B------:R-:W-:Y:S01]  /*1520*/  IMAD.MOV.U32 R9, RZ, RZ, RZ ;  /* 0x000000ffff097224 */ /* 0x000fe200078e00ff */
[----:B------:R-:W-:Y:S02]  /*1530*/  MOV R8, 0x40000000 ;  /* 0x4000000000087802 */ /* 0x000fe40000000f00 */
[----:B------:R-:W-:-:S07]  /*1540*/  MOV R0, 0x1560 ;  /* 0x0000156000007802 */ /* 0x000fce0000000f00 */
[----:B------:R-:W-:Y:S05]  /*1550*/  CALL.REL.NOINC `($_Z27cooling_function_analyticalPdS_S_S_S_$__internal_accurate_pow) ;  /* 0x0000088c00c07944 */ /* 0x000fea0003c00000 */
[----:B------:R-:W-:Y:S05]  /*1560*/  BSYNC.RECONVERGENT B1 ;  /* 0x0000000000017941 */ /* 0x000fea0003800200 */
.L_x_7050:
[C---:B------:R-:W-:Y:S01]  /*1570*/  DADD R2, R24.reuse, 2 ;  /* 0x4000000018027429 */ /* 0x040fe20000000000 */
[----:B------:R-:W-:Y:S01]  /*1580*/  BSSY.RECONVERGENT B1, `(.L_x_7051) ;  /* 0x000000f000017945 */ /* 0x000fe20003800200 */
[----:B------:R-:W-:Y:S01]  /*1590*/  DSETP.NEU.AND P0, PT, R24, RZ, PT ;  /* 0x000000ff1800722a */ /* 0x000fe20003f0d000 */
[----:B------:R-:W-:Y:S02]  /*15a0*/  IMAD.MOV.U32 R12, RZ, RZ, RZ ;  /* 0x000000ffff0c7224 */ /* 0x000fe400078e00ff */
[----:B------:R-:W-:-:S05]  /*15b0*/  IMAD.MOV.U32 R13, RZ, RZ, 0x40240000 ;  /* 0x40240000ff0d7424 */ /* 0x000fca00078e00ff */
        /* <DEDUP_REMOVED lines=11> */
.L_x_7052:
[----:B------:R-:W-:Y:S05]  /*1670*/  BSYNC.RECONVERGENT B1 ;  /* 0x0000000000017941 */ /* 0x000fea0003800200 */
.L_x_7051:
[----:B------:R-:W-:Y:S01]  /*1680*/  BSSY.RECONVERGENT B1, `(.L_x_7053) ;  /* 0x0000005000017945 */ /* 0x000fe20003800200 */
[----:B------:R-:W-:Y:S01]  /*1690*/  IMAD.MOV.U32 R9, RZ, RZ, RZ ;  /* 0x000000ffff097224 */ /* 0x000fe200078e00ff */
[----:B------:R-:W-:Y:S02]  /*16a0*/  MOV R8, 0xc0360000 ;  /* 0xc036000000087802 */ /* 0x000fe40000000f00 */
[----:B------:R-:W-:-:S07]  /*16b0*/  MOV R0, 0x16d0 ;  /* 0x000016d000007802 */ /* 0x000fce0000000f00 */
[----:B------:R-:W-:Y:S05]  /*16c0*/  CALL.REL.NOINC `($_Z27cooling_function_analyticalPdS_S_S_S_$__internal_accurate_pow) ;  /* 0x0000088c00647944 */ /* 0x000fea0003c00000 */
[----:B------:R-:W-:Y:S05]  /*16d0*/  BSYNC.RECONVERGENT B1 ;  /* 0x0000000000017941 */ /* 0x000fea0003800200 */
.L_x_7053:
[----:B------:R-:W-:Y:S01]  /*16e0*/  UMOV UR4, 0xd916872b ;  /* 0xd916872b00047882 */ /* 0x000fe20000000000 */
[----:B------:R-:W-:Y:S01]  /*16f0*/  UMOV UR5, 0x3ff1f7ce ;  /* 0x3ff1f7ce00057882 */ /* 0x000fe20000000000 */
[----:B------:R-:W-:Y:S01]  /*1700*/  DSETP.NEU.AND P1, PT, R24, 1, PT ;  /* 0x3ff000001800742a */ /* 0x000fe20003f2d000 */
[----:B------:R-:W-:Y:S01]  /*1710*/  BSSY.RECONVERGENT B1, `(.L_x_7054) ;  /* 0x000005b000017945 */ /* 0x000fe20003800200 */
[----:B------:R-:W-:Y:S01]  /*1720*/  DMUL R6, R30, UR4 ;  /* 0x000000041e067c28 */ /* 0x000fe20008000000 */
[----:B------:R-:W-:Y:S01]  /*1730*/  UMOV UR4, 0xf5c28f5c ;  /* 0xf5c28f5c00047882 */ /* 0x000fe20000000000 */
[----:B------:R-:W-:Y:S01]  /*1740*/  UMOV UR5, 0x400b5c28 ;  /* 0x400b5c2800057882 */ /* 0x000fe20000000000 */
[----:B------:R-:W-:Y:S01]  /*1750*/  MOV R15, 0xfffffc01 ;  /* 0xfffffc01000f7802 */ /* 0x000fe20000000f00 */
[----:B------:R-:W-:Y:S01]  /*1760*/  DMUL R4, R10, UR4 ;  /* 0x000000040a047c28 */ /* 0x000fe20008000000 */
[----:B------:R-:W-:Y:S02]  /*1770*/  FSEL R2, R2, RZ, P1 ;  /* 0x000000ff02027208 */ /* 0x000fe40000800000 */
[----:B------:R-:W-:-:S03]  /*1780*/  FSEL R3, R3, 1.875, P1 ;  /* 0x3ff0000003037808 */ /* 0x000fc60000800000 */
[----:B------:R-:W-:Y:S01]  /*1790*/  ISETP.GT.AND P0, PT, R7, 0xfffff, PT ;  /* 0x000fffff0700780c */ /* 0x000fe20003f04270 */
[----:B------:R-:W-:Y:S02]  /*17a0*/  IMAD.MOV.U32 R8, RZ, RZ, R6 ;  /* 0x000000ffff087224 */ /* 0x000fe400078e0006 */
[--C-:B------:R-:W-:Y:S01]  /*17b0*/  IMAD.MOV.U32 R9, RZ, RZ, R7.reuse ;  /* 0x000000ffff097224 */ /* 0x100fe200078e0007 */
[----:B------:R-:W-:Y:S01]  /*17c0*/  DMUL R22, R4, R2 ;  /* 0x0000000204167228 */ /* 0x000fe20000000000 */
[----:B------:R-:W-:-:S08]  /*17d0*/  IMAD.MOV.U32 R0, RZ, RZ, R7 ;  /* 0x000000ffff007224 */ /* 0x000fd000078e0007 */
        /* <DEDUP_REMOVED lines=72> */
.L_x_7055:
[----:B------:R-:W-:Y:S01]  /*1c60*/  IMAD.MOV.U32 R2, RZ, RZ, 0x0 ;  /* 0x00000000ff027424 */ /* 0x000fe200078e00ff */
[----:B------:R-:W-:Y:S02]  /*1c70*/  MOV R3, 0x7ff00000 ;  /* 0x7ff0000000037802 */ /* 0x000fe40000000f00 */
[----:B------:R-:W-:-:S04]  /*1c80*/  LOP3.LUT P0, RZ, R9, 0x7fffffff, RZ, 0xc0, !PT ;  /* 0x7fffffff09ff7812 */ /* 0x000fc8000780c0ff */
[----:B------:R-:W-:-:S10]  /*1c90*/  DFMA R2, R8, R2, +INF ;  /* 0x7ff000000802742b */ /* 0x000fd40000000002 */
[----:B------:R-:W-:Y:S02]  /*1ca0*/  FSEL R2, R2, RZ, P0 ;  /* 0x000000ff02027208 */ /* 0x000fe40000000000 */
[----:B------:R-:W-:-:S07]  /*1cb0*/  FSEL R3, R3, -QNAN , P0 ;  /* 0xfff0000003037808 */ /* 0x000fce0000000000 */
.L_x_7056:
[----:B------:R-:W-:Y:S05]  /*1cc0*/  BSYNC.RECONVERGENT B1 ;  /* 0x0000000000017941 */ /* 0x000fea0003800200 */
.L_x_7054:
[----:B------:R-:W-:Y:S01]  /*1cd0*/  UMOV UR4, 0x47ae147b ;  /* 0x47ae147b00047882 */ /* 0x000fe20000000000 */
[----:B------:R-:W-:Y:S01]  /*1ce0*/  UMOV UR5, 0x3ff47ae1 ;  /* 0x3ff47ae100057882 */ /* 0x000fe20000000000 */
[----:B------:R-:W-:Y:S02]  /*1cf0*/  DMUL R4, R22, R30 ;  /* 0x0000001e16047228 */ /* 0x000fe40000000000 */
[----:B------:R-:W-:-:S08]  /*1d00*/  DADD R2, R2, UR4 ;  /* 0x0000000402027e29 */ /* 0x000fd00008000000 */
[----:B------:R-:W-:-:S11]  /*1d10*/  DMUL R2, R2, R4 ;  /* 0x0000000402027228 */ /* 0x000fd60000000000 */
.L_x_7049:
[----:B------:R-:W-:Y:S05]  /*1d20*/  BSYNC.RECONVERGENT B0 ;  /* 0x0000000000007941 */ /* 0x000fea0003800200 */
.L_x_7038:
[----:B------:R-:W-:Y:S01]  /*1d30*/  DSETP.GE.AND P0, PT, R30, 1, PT ;  /* 0x3ff000001e00742a */ /* 0x000fe20003f06000 */
[----:B------:R-:W-:-:S13]  /*1d40*/  BSSY.RECONVERGENT B1, `(.L_x_7057) ;  /* 0x0000124000017945 */ /* 0x000fda0003800200 */
[----:B------:R-:W-:Y:S05]  /*1d50*/  @!P0 BRA `(.L_x_7058) ;  /* 0x0000000800708947 */ /* 0x000fea0003800000 */
[----:B------:R-:W-:Y:S01]  /*1d60*/  DADD R12, -RZ, |R24| ;  /* 0x00000000ff0c7229 */ /* 0x000fe20000000518 */
[----:B------:R-:W-:Y:S01]  /*1d70*/  BSSY.RECONVERGENT B0, `(.L_x_7059) ;  /* 0x0000005000007945 */ /* 0x000fe20003800200 */
[----:B------:R-:W-:Y:S01]  /*1d80*/  IMAD.MOV.U32 R9, RZ, RZ, RZ ;  /* 0x000000ffff097224 */ /* 0x000fe200078e00ff */
[----:B------:R-:W-:Y:S01]  /*1d90*/  MOV R0, 0x1dc0 ;  /* 0x00001dc000007802 */ /* 0x000fe20000000f00 */
[----:B------:R-:W-:-:S07]  /*1da0*/  IMAD.MOV.U32 R8, RZ, RZ, 0x40000000 ;  /* 0x40000000ff087424 */ /* 0x000fce00078e00ff */
[----:B------:R-:W-:Y:S05]  /*1db0*/  CALL.REL.NOINC `($_Z27cooling_function_analyticalPdS_S_S_S_$__internal_accurate_pow) ;  /* 0x0000088400a87944 */ /* 0x000fea0003c00000 */
[----:B------:R-:W-:Y:S05]  /*1dc0*/  BSYNC.RECONVERGENT B0 ;  /* 0x0000000000007941 */ /* 0x000fea0003800200 */
.L_x_7059:
        /* <DEDUP_REMOVED lines=16> */
.L_x_7061:
[----:B------:R-:W-:Y:S05]  /*1ed0*/  BSYNC.RECONVERGENT B0 ;  /* 0x0000000000007941 */ /* 0x000fea0003800200 */
.L_x_7060:
[----:B------:R-:W-:Y:S01]  /*1ee0*/  BSSY.RECONVERGENT B0, `(.L_x_7062) ;  /* 0x0000005000007945 */ /* 0x000fe20003800200 */
[----:B------:R-:W-:Y:S01]  /*1ef0*/  IMAD.MOV.U32 R9, RZ, RZ, RZ ;  /* 0x000000ffff097224 */ /* 0x000fe200078e00ff */
[----:B------:R-:W-:Y:S01]  /*1f00*/  MOV R0, 0x1f30 ;  /* 0x00001f3000007802 */ /* 0x000fe20000000f00 */
[----:B------:R-:W-:-:S07]  /*1f10*/  IMAD.MOV.U32 R8, RZ, RZ, -0x3fca0000 ;  /* 0xc0360000ff087424 */ /* 0x000fce00078e00ff */
[----:B------:R-:W-:Y:S05]  /*1f20*/  CALL.REL.NOINC `($_Z27cooling_function_analyticalPdS_S_S_S_$__internal_accurate_pow) ;  /* 0x00000884004c7944 */ /* 0x000fea0003c00000 */
[----:B------:R-:W-:Y:S05]  /*1f30*/  BSYNC.RECONVERGENT B0 ;  /* 0x0000000000007941 */ /* 0x000fea0003800200 */
.L_x_7062:
[----:B------:R-:W-:Y:S01]  /*1f40*/  IMAD.MOV.U32 R8, RZ, RZ, -0x147ae148 ;  /* 0xeb851eb8ff087424 */ /* 0x000fe200078e00ff */
[----:B------:R-:W-:Y:S01]  /*1f50*/  UMOV UR4, 0xd916872b ;  /* 0xd916872b00047882 */ /* 0x000fe20000000000 */
[----:B------:R-:W-:Y:S01]  /*1f60*/  IMAD.MOV.U32 R9, RZ, RZ, 0x3fdeb851 ;  /* 0x3fdeb851ff097424 */ /* 0x000fe200078e00ff */
[----:B------:R-:W-:Y:S01]  /*1f70*/  UMOV UR5, 0x3ff1f7ce ;  /* 0x3ff1f7ce00057882 */ /* 0x000fe20000000000 */
[----:B------:R-:W-:Y:S01]  /*1f80*/  DSETP.NEU.AND P1, PT, R24, 1, PT ;  /* 0x3ff000001800742a */ /* 0x000fe20003f2d000 */
[----:B------:R-:W-:Y:S01]  /*1f90*/  BSSY.RECONVERGENT B0, `(.L_x_7063) ;  /* 0x000005d000007945 */ /* 0x000fe20003800200 */
[----:B------:R-:W-:Y:S02]  /*1fa0*/  IMAD.MOV.U32 R21, RZ, RZ, -0x3ff ;  /* 0xfffffc01ff157424 */ /* 0x000fe400078e00ff */
[----:B------:R-:W-:Y:S01]  /*1fb0*/  DFMA R8, R30, UR4, R8 ;  /* 0x000000041e087c2b */ /* 0x000fe20008000008 */
[----:B------:R-:W-:Y:S01]  /*1fc0*/  UMOV UR4, 0x7ae147ae ;  /* 0x7ae147ae00047882 */ /* 0x000fe20000000000 */
[----:B------:R-:W-:-:S02]  /*1fd0*/  UMOV UR5, 0x3ff7ae14 ;  /* 0x3ff7ae1400057882 */ /* 0x000fc40000000000 */
[----:B------:R-:W-:Y:S01]  /*1fe0*/  DMUL R6, R10, UR4 ;  /* 0x000000040a067c28 */ /* 0x000fe20008000000 */
[----:B------:R-:W-:Y:S02]  /*1ff0*/  FSEL R10, R4, RZ, P1 ;  /* 0x000000ff040a7208 */ /* 0x000fe40000800000 */
[----:B------:R-:W-:Y:S01]  /*2000*/  FSEL R11, R5, 1.875, P1 ;  /* 0x3ff00000050b7808 */ /* 0x000fe20000800000 */
[----:B------:R-:W-:Y:S02]  /*2010*/  DMUL R4, R30, 9 ;  /* 0x402200001e047828 */ /* 0x000fe40000000000 */
[----:B------:R-:W-:Y:S01]  /*2020*/  ISETP.GT.AND P0, PT, R9, 0xfffff, PT ;  /* 0x000fffff0900780c */ /* 0x000fe20003f04270 */
[----:B------:R-:W-:Y:S01]  /*2030*/  IMAD.MOV.U32 R12, RZ, RZ, R8 ;  /* 0x000000ffff0c7224 */ /* 0x000fe200078e0008 */
[----:B------:R-:W-:Y:S01]  /*2040*/  MOV R13, R9 ;  /* 0x00000009000d7202 */ /* 0x000fe20000000f00 */
[----:B------:R-:W-:Y:S01]  /*2050*/  IMAD.MOV.U32 R0, RZ, RZ, R9 ;  /* 0x000000ffff007224 */ /* 0x000fe200078e0009 */
[----:B------:R-:W-:-:S08]  /*2060*/  DMUL R6, R6, R10 ;  /* 0x0000000a06067228 */ /* 0x000fd00000000000 */
[----:B------:R-:W-:Y:S01]  /*2070*/  DMUL R28, R6, R4 ;  /* 0x00000004061c7228 */ /* 0x000fe20000000000 */
[----:B------:R-:W-:Y:S01]  /*2080*/  @!P0 IMAD.MOV.U32 R21, RZ, RZ, -0x435 ;  /* 0xfffffbcbff158424 */ /* 0x000fe200078e00ff */
[----:B------:R-:W-:-:S10]  /*2090*/  @!P0 DMUL R12, R12, 1.80143985094819840000e+16 ;  /* 0x435000000c0c8828 */ /* 0x000fd40000000000 */
[----:B------:R-:W-:Y:S01]  /*20a0*/  @!P0 IMAD.MOV.U32 R0, RZ, RZ, R13 ;  /* 0x000000ffff008224 */ /* 0x000fe200078e000d */
[----:B------:R-:W-:-:S03]  /*20b0*/  @!P0 MOV R8, R12 ;  /* 0x0000000c00088202 */ /* 0x000fc60000000f00 */
        /* <DEDUP_REMOVED lines=68> */
.L_x_7064:
[----:B------:R-:W-:Y:S01]  /*2500*/  IMAD.MOV.U32 R4, RZ, RZ, 0x0 ;  /* 0x00000000ff047424 */ /* 0x000fe200078e00ff */
[----:B------:R-:W-:Y:S01]  /*2510*/  LOP3.LUT P0, RZ, R13, 0x7fffffff, RZ, 0xc0, !PT ;  /* 0x7fffffff0dff7812 */ /* 0x000fe2000780c0ff */
[----:B------:R-:W-:-:S06]  /*2520*/  IMAD.MOV.U32 R5, RZ, RZ, 0x7ff00000 ;  /* 0x7ff00000ff057424 */ /* 0x000fcc00078e00ff */
[----:B------:R-:W-:-:S10]  /*2530*/  DFMA R4, R12, R4, +INF ;  /* 0x7ff000000c04742b */ /* 0x000fd40000000004 */
[----:B------:R-:W-:Y:S02]  /*2540*/  FSEL R4, R4, RZ, P0 ;  /* 0x000000ff04047208 */ /* 0x000fe40000000000 */
[----:B------:R-:W-:-:S07]  /*2550*/  FSEL R5, R5, -QNAN , P0 ;  /* 0xfff0000005057808 */ /* 0x000fce0000000000 */
.L_x_7065:
[----:B------:R-:W-:Y:S05]  /*2560*/  BSYNC.RECONVERGENT B0 ;  /* 0x0000000000007941 */ /* 0x000fea0003800200 */
.L_x_7063:
        /* <DEDUP_REMOVED lines=23> */
[----:B------:R-:W-:Y:S05]  /*26e0*/  CALL.REL.NOINC `($__internal_4_$__cuda_sm20_div_rn_f64_full) ;  /* 0x0000087400187944 */ /* 0x000fea0003c00000 */
.L_x_7067:
[----:B------:R-:W-:Y:S05]  /*26f0*/  BSYNC.RECONVERGENT B2 ;  /* 0x0000000000027941 */ /* 0x000fea0003800200 */
.L_x_7066:
[----:B------:R-:W-:Y:S01]  /*2700*/  DMUL R172, R4, R76 ;  /* 0x0000004c04ac7228 */ /* 0x000fe20000000000 */
[----:B------:R-:W-:Y:S10]  /*2710*/  BRA `(.L_x_7068) ;  /* 0x0000000800187947 */ /* 0x000ff40003800000 */
.L_x_7058:
[----:B------:R-:W-:Y:S01]  /*2720*/  DADD R12, -RZ, |R24| ;  /* 0x00000000ff0c7229 */ /* 0x000fe20000000518 */
[----:B------:R-:W-:Y:S01]  /*2730*/  BSSY.RECONVERGENT B0, `(.L_x_7069) ;  /* 0x0000005000007945 */ /* 0x000fe20003800200 */
[----:B------:R-:W-:Y:S01]  /*2740*/  MOV R9, RZ ;  /* 0x000000ff00097202 */ /* 0x000fe20000000f00 */
[----:B------:R-:W-:Y:S01]  /*2750*/  IMAD.MOV.U32 R8, RZ, RZ, 0x40000000 ;  /* 0x40000000ff087424 */ /* 0x000fe200078e00ff */
[----:B------:R-:W-:-:S07]  /*2760*/  MOV R0, 0x2780 ;  /* 0x0000278000007802 */ /* 0x000fce0000000f00 */
[----:B------:R-:W-:Y:S05]  /*2770*/  CALL.REL.NOINC `($_Z27cooling_function_analyticalPdS_S_S_S_$__internal_accurate_pow) ;  /* 0x0000087c00387944 */ /* 0x000fea0003c00000 */
[----:B------:R-:W-:Y:S05]  /*2780*/  BSYNC.RECONVERGENT B0 ;  /* 0x0000000000007941 */ /* 0x000fea0003800200 */
.L_x_7069:
        /* <DEDUP_REMOVED lines=16> */
.L_x_7071:
[----:B------:R-:W-:Y:S05]  /*2890*/  BSYNC.RECONVERGENT B0 ;  /* 0x0000000000007941 */ /* 0x000fea0003800200 */
.L_x_7070:
[----:B------:R-:W-:Y:S01]  /*28a0*/  BSSY.RECONVERGENT B0, `(.L_x_7072) ;  /* 0x0000005000007945 */ /* 0x000fe20003800200 */
[----:B------:R-:W-:Y:S01]  /*28b0*/  MOV R9, RZ ;  /* 0x000000ff00097202 */ /* 0x000fe20000000f00 */
[----:B------:R-:W-:Y:S01]  /*28c0*/  IMAD.MOV.U32 R8, RZ, RZ, -0x3fca0000 ;  /* 0xc0360000ff087424 */ /* 0x000fe200078e00ff */
[----:B------:R-:W-:-:S07]  /*28d0*/  MOV R0, 0x28f0 ;  /* 0x000028f000007802 */ /* 0x000fce0000000f00 */
[----:B------:R-:W-:Y:S05]  /*28e0*/  CALL.REL.NOINC `($_Z27cooling_function_analyticalPdS_S_S_S_$__internal_accurate_pow) ;  /* 0x0000087800dc7944 */ /* 0x000fea0003c00000 */
[----:B------:R-:W-:Y:S05]  /*28f0*/  BSYNC.RECONVERGENT B0 ;  /* 0x0000000000007941 */ /* 0x000fea0003800200 */
.L_x_7072:
[----:B------:R-:W-:Y:S01]  /*2900*/  DSETP.NEU.AND P0, PT, R24, 1, PT ;  /* 0x3ff000001800742a */ /* 0x000fe20003f0d000 */
[----:B------:R-:W-:Y:S01]  /*2910*/  UMOV UR4, 0x7ae147ae ;  /* 0x7ae147ae00047882 */ /* 0x000fe20000000000 */
[----:B------:R-:W-:Y:S01]  /*2920*/  UMOV UR5, 0x3ff7ae14 ;  /* 0x3ff7ae1400057882 */ /* 0x000fe20000000000 */
[----:B------:R-:W-:Y:S01]  /*2930*/  BSSY.RECONVERGENT B0, `(.L_x_7073) ;  /* 0x000000c000007945 */ /* 0x000fe20003800200 */
[----:B------:R-:W-:Y:S01]  /*2940*/  DMUL R10, R10, UR4 ;  /* 0x000000040a0a7c28 */ /* 0x000fe20008000000 */
[----:B------:R-:W-:Y:S01]  /*2950*/  IMAD.MOV.U32 R12, RZ, RZ, 0x54442d18 ;  /* 0x54442d18ff0c7424 */ /* 0x000fe200078e00ff */
[----:B------:R-:W-:Y:S01]  /*2960*/  FSEL R14, R4, RZ, P0 ;  /* 0x000000ff040e7208 */ /* 0x000fe20000000000 */
[----:B------:R-:W-:Y:S01]  /*2970*/  IMAD.MOV.U32 R13, RZ, RZ, 0x400921fb ;  /* 0x400921fbff0d7424 */ /* 0x000fe200078e00ff */
[----:B------:R-:W-:Y:S01]  /*2980*/  FSEL R15, R5, 1.875, P0 ;  /* 0x3ff00000050f7808 */ /* 0x000fe20000000000 */
[----:B------:R-:W-:Y:S01]  /*2990*/  DADD R4, R30, R30 ;  /* 0x000000001e047229 */ /* 0x000fe2000000001e */
[----:B------:R-:W-:Y:S01]  /*29a0*/  IMAD.MOV.U32 R9, RZ, RZ, RZ ;  /* 0x000000ffff097224 */ /* 0x000fe200078e00ff */
[----:B------:R-:W-:Y:S01]  /*29b0*/  MOV R0, 0x29f0 ;  /* 0x000029f000007802 */ /* 0x000fe20000000f00 */
[----:B------:R-:W-:-:S02]  /*29c0*/  IMAD.MOV.U32 R8, RZ, RZ, 0x40080000 ;  /* 0x40080000ff087424 */ /* 0x000fc400078e00ff */
[----:B------:R-:W-:-:S11]  /*29d0*/  DMUL R14, R10, R14 ;  /* 0x0000000e0a0e7228 */ /* 0x000fd60000000000 */
[----:B------:R-:W-:Y:S05]  /*29e0*/  CALL.REL.NOINC `($_Z27cooling_function_analyticalPdS_S_S_S_$__internal_accurate_pow) ;  /* 0x00000878009c7944 */ /* 0x000fea0003c00000 */
[----:B------:R-:W-:Y:S05]  /*29f0*/  BSYNC.RECONVERGENT B0 ;  /* 0x0000000000007941 */ /* 0x000fea0003800200 */
.L_x_7073:
        /* <DEDUP_REMOVED lines=20> */
[----:B------:R-:W-:Y:S05]  /*2b40*/  CALL.REL.NOINC `($__internal_4_$__cuda_sm20_div_rn_f64_full) ;  /* 0x0000087000007944 */ /* 0x000fea0003c00000 */
[----:B------:R-:W-:Y:S01]  /*2b50*/  IMAD.MOV.U32 R6, RZ, RZ, R76 ;  /* 0x000000ffff067224 */ /* 0x000fe200078e004c */
[----:B------:R-:W-:-:S07]  /*2b60*/  MOV R7, R77 ;  /* 0x0000004d00077202 */ /* 0x000fce0000000f00 */
.L_x_7075:
[----:B------:R-:W-:Y:S05]  /*2b70*/  BSYNC.RECONVERGENT B2 ;  /* 0x0000000000027941 */ /* 0x000fea0003800200 */
.L_x_7074:
[----:B------:R-:W-:Y:S01]  /*2b80*/  DADD R12, -RZ, |R6| ;  /* 0x00000000ff0c7229 */ /* 0x000fe20000000506 */
[----:B------:R-:W-:Y:S01]  /*2b90*/  BSSY.RECONVERGENT B0, `(.L_x_7076) ;  /* 0x0000005000007945 */ /* 0x000fe20003800200 */
[----:B------:R-:W-:Y:S01]  /*2ba0*/  IMAD.MOV.U32 R9, RZ, RZ, RZ ;  /* 0x000000ffff097224 */ /* 0x000fe200078e00ff */
[----:B------:R-:W-:Y:S01]  /*2bb0*/  MOV R0, 0x2be0 ;  /* 0x00002be000007802 */ /* 0x000fe20000000f00 */
[----:B------:R-:W-:-:S07]  /*2bc0*/  IMAD.MOV.U32 R8, RZ, RZ, 0x3fe00000 ;  /* 0x3fe00000ff087424 */ /* 0x000fce00078e00ff */
[----:B------:R-:W-:Y:S05]  /*2bd0*/  CALL.REL.NOINC `($_Z27cooling_function_analyticalPdS_S_S_S_$__internal_accurate_pow) ;  /* 0x0000087800207944 */ /* 0x000fea0003c00000 */
[----:B------:R-:W-:Y:S05]  /*2be0*/  BSYNC.RECONVERGENT B0 ;  /* 0x0000000000007941 */ /* 0x000fea0003800200 */
.L_x_7076:
[C---:B------:R-:W-:Y:S01]  /*2bf0*/  DADD R4, R6.reuse, 0.5 ;  /* 0x3fe0000006047429 */ /* 0x040fe20000000000 */
[----:B------:R-:W-:Y:S01]  /*2c00*/  ISETP.GE.AND P1, PT, R7, RZ, PT ;  /* 0x000000ff0700720c */ /* 0x000fe20003f26270 */
[C---:B------:R-:W-:Y:S01]  /*2c10*/  DSETP.NEU.AND P0, PT, R6.reuse, RZ, PT ;  /* 0x000000ff0600722a */ /* 0x040fe20003f0d000 */
[----:B------:R-:W-:Y:S01]  /*2c20*/  BSSY.RECONVERGENT B0, `(.L_x_7077) ;  /* 0x0000010000007945 */ /* 0x000fe20003800200 */
[----:B------:R-:W-:Y:S01]  /*2c30*/  DSETP.NEU.AND P3, PT, R6, 1, PT ;  /* 0x3ff000000600742a */ /* 0x000fe20003f6d000 */
[----:B------:R-:W-:-:S05]  /*2c40*/  FSEL R0, R11, -QNAN , P1 ;  /* 0xfff800000b007808 */ /* 0x000fca0000800000 */
[----:B------:R-:W-:Y:S02]  /*2c50*/  LOP3.LUT R4, R5, 0x7ff00000, RZ, 0xc0, !PT ;  /* 0x7ff0000005047812 */ /* 0x000fe400078ec0ff */
[----:B------:R-:W-:Y:S02]  /*2c60*/  FSEL R5, R0, RZ, P0 ;  /* 0x000000ff00057208 */ /* 0x000fe40000000000 */
[----:B------:R-:W-:Y:S02]  /*2c70*/  ISETP.NE.AND P2, PT, R4, 0x7ff00000, PT ;  /* 0x7ff000000400780c */ /* 0x000fe40003f45270 */
[----:B------:R-:W-:Y:S01]  /*2c80*/  FSEL R4, R10, RZ, P1 ;  /* 0x000000ff0a047208 */ /* 0x000fe20000800000 */
[----:B------:R-:W-:-:S03]  /*2c90*/  DSETP.NEU.AND P1, PT, R30, RZ, PT ;  /* 0x000000ff1e00722a */ /* 0x000fc60003f2d000 */
[----:B------:R-:W-:-:S07]  /*2ca0*/  FSEL R4, R4, RZ, P0 ;  /* 0x000000ff04047208 */ /* 0x000fce0000000000 */
[----:B------:R-:W-:Y:S05]  /*2cb0*/  @P2 BRA `(.L_x_7078) ;  /* 0x0000000000182947 */ /* 0x000fea0003800000 */
[----:B------:R-:W-:-:S14]  /*2cc0*/  DSETP.NAN.AND P0, PT, R6, R6, PT ;  /* 0x000000060600722a */ /* 0x000fdc0003f08000 */
[----:B------:R-:W-:Y:S01]  /*2cd0*/  @P0 DADD R4, R6, 0.5 ;  /* 0x3fe0000006040429 */ /* 0x000fe20000000000 */
[----:B------:R-:W-:Y:S10]  /*2ce0*/  @P0 BRA `(.L_x_7078) ;  /* 0x00000000000c0947 */ /* 0x000ff40003800000 */
[----:B------:R-:W-:-:S14]  /*2cf0*/  DSETP.NEU.AND P0, PT, |R6|, +INF , PT ;  /* 0x7ff000000600742a */ /* 0x000fdc0003f0d200 */
[----:B------:R-:W-:Y:S02]  /*2d00*/  @!P0 IMAD.MOV.U32 R4, RZ, RZ, 0x0 ;  /* 0x00000000ff048424 */ /* 0x000fe400078e00ff */
[----:B------:R-:W-:-:S07]  /*2d10*/  @!P0 IMAD.MOV.U32 R5, RZ, RZ, 0x7ff00000 ;  /* 0x7ff00000ff058424 */ /* 0x000fce00078e00ff */
.L_x_7078:
[----:B------:R-:W-:Y:S05]  /*2d20*/  BSYNC.RECONVERGENT B0 ;  /* 0x0000000000007941 */ /* 0x000fea0003800200 */
.L_x_7077:
        /* <DEDUP_REMOVED lines=10> */
[----:B------:R-:W-:Y:S02]  /*2dd0*/  MOV R8, 0x3ff570a3 ;  /* 0x3ff570a300087802 */ /* 0x000fe40000000f00 */
[----:B------:R-:W-:-:S09]  /*2de0*/  MOV R0, 0x2e00 ;  /* 0x00002e0000007802 */ /* 0x000fd20000000f00 */
[----:B------:R-:W-:Y:S05]  /*2df0*/  CALL.REL.NOINC `($_Z27cooling_function_analyticalPdS_S_S_S_$__internal_accurate_pow) ;  /* 0x0000087400987944 */ /* 0x000fea0003c00000 */
[----:B------:R-:W-:Y:S02]  /*2e00*/  FSEL R6, R10, RZ, P0 ;  /* 0x000000ff0a067208 */ /* 0x000fe40000000000 */
[----:B------:R-:W-:-:S07]  /*2e10*/  FSEL R7, R11, -QNAN , P0 ;  /* 0xfff800000b077808 */ /* 0x000fce0000000000 */
.L_x_7080:
[----:B------:R-:W-:Y:S05]  /*2e20*/  BSYNC.RECONVERGENT B0 ;  /* 0x0000000000007941 */ /* 0x000fea0003800200 */
.L_x_7079:
[----:B------:R-:W-:Y:S01]  /*2e30*/  IMAD.MOV.U32 R10, RZ, RZ, -0x28f5c28f ;  /* 0xd70a3d71ff0a7424 */ /* 0x000fe200078e00ff */
[----:B------:R-:W-:Y:S01]  /*2e40*/  BSSY.RECONVERGENT B0, `(.L_x_7081) ;  /* 0x000000e000007945 */ /* 0x000fe20003800200 */
[----:B------:R-:W-:-:S06]  /*2e50*/  IMAD.MOV.U32 R11, RZ, RZ, 0x3ff570a3 ;  /* 0x3ff570a3ff0b7424 */ /* 0x000fcc00078e00ff */
        /* <DEDUP_REMOVED lines=10> */
[----:B------:R-:W-:Y:S01]  /*2f00*/  @!P0 IMAD.MOV.U32 R6, RZ, RZ, 0x0 ;  /* 0x00000000ff068424 */ /* 0x000fe200078e00ff */
[----:B------:R-:W-:-:S07]  /*2f10*/  @!P0 MOV R7, 0x7ff00000 ;  /* 0x7ff0000000078802 */ /* 0x000fce0000000f00 */
.L_x_7082:
[----:B------:R-:W-:Y:S05]  /*2f20*/  BSYNC.RECONVERGENT B0 ;  /* 0x0000000000007941 */ /* 0x000fea0003800200 */
.L_x_7081:
[----:B------:R-:W-:Y:S02]  /*2f30*/  DFMA R6, R6, R8, 1 ;  /* 0x3ff000000606742b */ /* 0x000fe40000000008 */
[----:B------:R-:W-:-:S08]  /*2f40*/  DSETP.NEU.AND P0, PT, R30, 1, PT ;  /* 0x3ff000001e00742a */ /* 0x000fd00003f0d000 */
[----:B------:R-:W-:Y:S02]  /*2f50*/  FSEL R172, R6, -5.62519913238925044235e+27, P0 ;  /* 0xed91687206ac7808 */ /* 0x000fe40000000000 */
[----:B------:R-:W-:-:S06]  /*2f60*/  FSEL R173, R7, 2.0976247787475585938, P0 ;  /* 0x40063f7c07ad7808 */ /* 0x000fcc0000000000 */
[----:B------:R-:W-:-:S11]  /*2f70*/  DMUL R172, R4, R172 ;  /* 0x000000ac04ac7228 */ /* 0x000fd60000000000 */
.L_x_7068:
[----:B------:R-:W-:Y:S05]  /*2f80*/  BSYNC.RECONVERGENT B1 ;  /* 0x0000000000017941 */ /* 0x000fea0003800200 */
.L_x_7057:
[----:B------:R-:W-:Y:S01]  /*2f90*/  DADD R172, R172, R2 ;  /* 0x00000000acac7229 */ /* 0x000fe20000000002 */
[----:B------:R-:W-:Y:S01]  /*2fa0*/  BSSY.RECONVERGENT B0, `(.L_x_7083) ;  /* 0x0000007000007945 */ /* 0x000fe20003800200 */
[----:B------:R-:W-:Y:S01]  /*2fb0*/  DADD R12, -RZ, |R30| ;  /* 0x00000000ff0c7229 */ /* 0x000fe2000000051e */
[----:B------:R-:W-:Y:S01]  /*2fc0*/  IMAD.MOV.U32 R9, RZ, RZ, RZ ;  /* 0x000000ffff097224 */ /* 0x000fe200078e00ff */
[----:B------:R-:W-:Y:S01]  /*2fd0*/  DMUL R2, R182, R18 ;  /* 0x00000012b6027228 */ /* 0x000fe20000000000 */
[----:B------:R-:W-:Y:S01]  /*2fe0*/  IMAD.MOV.U32 R8, RZ, RZ, 0x40000000 ;  /* 0x40000000ff087424 */ /* 0x000fe200078e00ff */
[----:B------:R-:W-:-:S09]  /*2ff0*/  MOV R0, 0x3010 ;  /* 0x0000301000007802 */ /* 0x000fd20000000f00 */
[----:B------:R-:W-:Y:S05]  /*3000*/  CALL.REL.NOINC `($_Z27cooling_function_analyticalPdS_S_S_S_$__internal_accurate_pow) ;  /* 0x0000087400147944 */ /* 0x000fea0003c00000 */
[----:B------:R-:W-:Y:S05]  /*3010*/  BSYNC.RECONVERGENT B0 ;  /* 0x0000000000007941 */ /* 0x000fea0003800200 */
.L_x_7083:
[C---:B------:R-:W-:Y:S01]  /*3020*/  DADD R4, R30.reuse, 2 ;  /* 0x400000001e047429 */ /* 0x040fe20000000000 */
[----:B------:R-:W-:Y:S01]  /*3030*/  BSSY.RECONVERGENT B0, `(.L_x_7084) ;  /* 0x000000f000007945 */ /* 0x000fe20003800200 */
[C---:B------:R-:W-:Y:S02]  /*3040*/  DSETP.NEU.AND P1, PT, R30.reuse, RZ, PT ;  /* 0x000000ff1e00722a */ /* 0x040fe40003f2d000 */
[----:B------:R-:W-:-:S04]  /*3050*/  DSETP.NEU.AND P2, PT, R30, 1, PT ;  /* 0x3ff000001e00742a */ /* 0x000fc80003f4d000 */
[----:B------:R-:W-:Y:S02]  /*3060*/  FSEL R6, R10, RZ, P1 ;  /* 0x000000ff0a067208 */ /* 0x000fe40000800000 */
[----:B------:R-:W-:Y:S02]  /*3070*/  LOP3.LUT R4, R5, 0x7ff00000, RZ, 0xc0, !PT ;  /* 0x7ff0000005047812 */ /* 0x000fe400078ec0ff */
[----:B------:R-:W-:Y:S02]  /*3080*/  FSEL R7, R11, RZ, P1 ;  /* 0x000000ff0b077208 */ /* 0x000fe40000800000 */
[----:B------:R-:W-:Y:S01]  /*3090*/  ISETP.NE.AND P0, PT, R4, 0x7ff00000, PT ;  /* 0x7ff000000400780c */ /* 0x000fe20003f05270 */
[----:B------:R-:W-:-:S12]  /*30a0*/  DMUL R4, R2, 3 ;  /* 0x4008000002047828 */ /* 0x000fd80000000000 */
[----:B------:R-:W-:Y:S05]  /*30b0*/  @P0 BRA `(.L_x_7085) ;  /* 0x0000000000180947 */ /* 0x000fea0003800000 */
[----:B------:R-:W-:-:S14]  /*30c0*/  DSETP.NAN.AND P0, PT, R30, R30, PT ;  /* 0x0000001e1e00722a */ /* 0x000fdc0003f08000 */
[----:B------:R-:W-:Y:S01]  /*30d0*/  @P0 DADD R6, R30, 2 ;  /* 0x400000001e060429 */ /* 0x000fe20000000000 */
[----:B------:R-:W-:Y:S10]  /*30e0*/  @P0 BRA `(.L_x_7085) ;  /* 0x00000000000c0947 */ /* 0x000ff40003800000 */
[----:B------:R-:W-:-:S14]  /*30f0*/  DSETP.NEU.AND P0, PT, |R30|, +INF , PT ;  /* 0x7ff000001e00742a */ /* 0x000fdc0003f0d200 */
[----:B------:R-:W-:Y:S02]  /*3100*/  @!P0 IMAD.MOV.U32 R6, RZ, RZ, 0x0 ;  /* 0x00000000ff068424 */ /* 0x000fe400078e00ff */
[----:B------:R-:W-:-:S07]  /*3110*/  @!P0 IMAD.MOV.U32 R7, RZ, RZ, 0x7ff00000 ;  /* 0x7ff00000ff078424 */ /* 0x000fce00078e00ff */
.L_x_7085:
[----:B------:R-:W-:Y:S05]  /*3120*/  BSYNC.RECONVERGENT B0 ;  /* 0x0000000000007941 */ /* 0x000fea0003800200 */
.L_x_7084:
[----:B------:R-:W-:Y:S01]  /*3130*/  FSEL R132, R6, RZ, P2 ;  /* 0x000000ff06847208 */ /* 0x000fe20001000000 */
[----:B------:R-:W-:Y:S01]  /*3140*/  BSSY.RECONVERGENT B1, `(.L_x_7086) ;  /* 0x0000017000017945 */ /* 0x000fe20003800200 */
        /* <DEDUP_REMOVED lines=15> */
[----:B------:R-:W-:Y:S01]  /*3240*/  MOV R72, R8 ;  /* 0x0000000800487202 */ /* 0x000fe20000000f00 */
[----:B------:R-:W-:Y:S01]  /*3250*/  IMAD.MOV.U32 R12, RZ, RZ, RZ ;  /* 0x000000ffff0c7224 */ /* 0x000fe200078e00ff */
[----:B------:R-:W-:Y:S01]  /*3260*/  MOV R0, 0x3290 ;  /* 0x0000329000007802 */ /* 0x000fe20000000f00 */
[----:B------:R-:W-:-:S07]  /*3270*/  IMAD.MOV.U32 R13, RZ, RZ, 0x40000000 ;  /* 0x40000000ff0d7424 */ /* 0x000fce00078e00ff */
[----:B------:R-:W-:Y:S05]  /*3280*/  CALL.REL.NOINC `($__internal_4_$__cuda_sm20_div_rn_f64_full) ;  /* 0x0000086800307944 */ /* 0x000fea0003c00000 */
[----:B------:R-:W-:Y:S02]  /*3290*/  IMAD.MOV.U32 R28, RZ, RZ, R76 ;  /* 0x000000ffff1c7224 */ /* 0x000fe400078e004c */
[----:B------:R-:W-:-:S07]  /*32a0*/  IMAD.MOV.U32 R29, RZ, RZ, R77 ;  /* 0x000000ffff1d7224 */ /* 0x000fce00078e004d */
.L_x_7087:
[----:B------:R-:W-:Y:S05]  /*32b0*/  BSYNC.RECONVERGENT B1 ;  /* 0x0000000000017941 */ /* 0x000fea0003800200 */
.L_x_7086:
[----:B------:R-:W-:Y:S01]  /*32c0*/  DSETP.NEU.AND P0, PT, R28, RZ, PT ;  /* 0x000000ff1c00722a */ /* 0x000fe20003f0d000 */
[----:B------:R-:W-:-:S13]  /*32d0*/  BSSY.RECONVERGENT B0, `(.L_x_7088) ;  /* 0x000000b000007945 */ /* 0x000fda0003800200 */
[----:B------:R-:W-:Y:S01]  /*32e0*/  @!P0 CS2R R8, SRZ ;  /* 0x0000000000088805 */ /* 0x000fe2000001ff00 */
[----:B------:R-:W-:Y:S06]  /*32f0*/  @!P0 BRA `(.L_x_7089) ;  /* 0x0000000000208947 */ /* 0x000fec0003800000 */
        /* <DEDUP_REMOVED lines=8> */
.L_x_7089:
[----:B------:R-:W-:Y:S05]  /*3380*/  BSYNC.RECONVERGENT B0 ;  /* 0x0000000000007941 */ /* 0x000fea0003800200 */
.L_x_7088:
        /* <DEDUP_REMOVED lines=9> */
[----:B------:R-:W-:Y:S02]  /*3420*/  @!P0 IMAD.MOV.U32 R8, RZ, RZ, 0x0 ;  /* 0x00000000ff088424 */ /* 0x000fe400078e00ff */
[----:B------:R-:W-:-:S07]  /*3430*/  @!P0 IMAD.MOV.U32 R9, RZ, RZ, 0x7ff00000 ;  /* 0x7ff00000ff098424 */ /* 0x000fce00078e00ff */
.L_x_7091:
[----:B------:R-:W-:Y:S05]  /*3440*/  BSYNC.RECONVERGENT B0 ;  /* 0x0000000000007941 */ /* 0x000fea0003800200 */
.L_x_7090:
        /* <DEDUP_REMOVED lines=22> */
[----:B------:R-:W-:Y:S05]  /*35b0*/  CALL.REL.NOINC `($__internal_4_$__cuda_sm20_div_rn_f64_full) ;  /* 0x0000086400647944 */ /* 0x000fea0003c00000 */
.L_x_7093:
[----:B------:R-:W-:Y:S05]  /*35c0*/  BSYNC.RECONVERGENT B1 ;  /* 0x0000000000017941 */ /* 0x000fea0003800200 */
.L_x_7092:
[----:B------:R-:W-:Y:S01]  /*35d0*/  DADD R12, -RZ, |R28| ;  /* 0x00000000ff0c7229 */ /* 0x000fe2000000051c */
[----:B------:R-:W-:Y:S01]  /*35e0*/  BSSY.RECONVERGENT B0, `(.L_x_7094) ;  /* 0x0000007000007945 */ /* 0x000fe20003800200 */
[----:B------:R-:W-:Y:S01]  /*35f0*/  FSEL R112, R76, -1.5881868392106855534e-23, P0 ;  /* 0x9999999a4c707808 */ /* 0x000fe20000000000 */
[----:B------:R-:W-:Y:S01]  /*3600*/  IMAD.MOV.U32 R9, RZ, RZ, RZ ;  /* 0x000000ffff097224 */ /* 0x000fe200078e00ff */
[----:B------:R-:W-:Y:S01]  /*3610*/  FSEL R113, R77, 1.6999999284744262695, P0 ;  /* 0x3fd999994d717808 */ /* 0x000fe20000000000 */
[----:B------:R-:W-:Y:S01]  /*3620*/  IMAD.MOV.U32 R8, RZ, RZ, 0x3fe00000 ;  /* 0x3fe00000ff087424 */ /* 0x000fe200078e00ff */
[----:B------:R-:W-:-:S07]  /*3630*/  MOV R0, 0x3650 ;  /* 0x0000365000007802 */ /* 0x000fce0000000f00 */
[----:B------:R-:W-:Y:S05]  /*3640*/  CALL.REL.NOINC `($_Z27cooling_function_analyticalPdS_S_S_S_$__internal_accurate_pow) ;  /* 0x0000086c00847944 */ /* 0x000fea0003c00000 */
[----:B------:R-:W-:Y:S05]  /*3650*/  BSYNC.RECONVERGENT B0 ;  /* 0x0000000000007941 */ /* 0x000fea0003800200 */
.L_x_7094:
        /* <DEDUP_REMOVED lines=14> */
[----:B------:R-:W-:Y:S02]  /*3740*/  @!P1 IMAD.MOV.U32 R8, RZ, RZ, 0x0 ;  /* 0x00000000ff089424 */ /* 0x000fe400078e00ff */
[----:B------:R-:W-:-:S07]  /*3750*/  @!P1 IMAD.MOV.U32 R9, RZ, RZ, 0x7ff00000 ;  /* 0x7ff00000ff099424 */ /* 0x000fce00078e00ff */
.L_x_7096:
[----:B------:R-:W-:Y:S05]  /*3760*/  BSYNC.RECONVERGENT B0 ;  /* 0x0000000000007941 */ /* 0x000fea0003800200 */
.L_x_7095:
        /* <DEDUP_REMOVED lines=18> */
[----:B------:R-:W-:Y:S01]  /*3890*/  IMAD.MOV.U32 R12, RZ, RZ, 0xd1b717 ;  /* 0x00d1b717ff0c7424 */ /* 0x000fe200078e00ff */
[----:B------:R-:W-:Y:S01]  /*38a0*/  MOV R0, 0x38d0 ;  /* 0x000038d000007802 */ /* 0x000fe20000000f00 */
[----:B------:R-:W-:-:S07]  /*38b0*/  IMAD.MOV.U32 R13, RZ, RZ, 0x3fe102de ;  /* 0x3fe102deff0d7424 */ /* 0x000fce00078e00ff */
[----:B------:R-:W-:Y:S05]  /*38c0*/  CALL.REL.NOINC `($__internal_4_$__cuda_sm20_div_rn_f64_full) ;  /* 0x0000086000a07944 */ /* 0x000fea0003c00000 */
.L_x_7098:
[----:B------:R-:W-:Y:S05]  /*38d0*/  BSYNC.RECONVERGENT B1 ;  /* 0x0000000000017941 */ /* 0x000fea0003800200 */
.L_x_7097:
        /* <DEDUP_REMOVED lines=10> */
[----:B------:R-:W-:Y:S05]  /*3980*/  CALL.REL.NOINC `($_Z27cooling_function_analyticalPdS_S_S_S_$__internal_accurate_pow) ;  /* 0x0000086800b47944 */ /* 0x000fea0003c00000 */
[----:B------:R-:W-:Y:S02]  /*3990*/  FSEL R4, R10, RZ, P0 ;  /* 0x000000ff0a047208 */ /* 0x000fe40000000000 */
[----:B------:R-:W-:-:S07]  /*39a0*/  FSEL R5, R11, -QNAN , P0 ;  /* 0xfff800000b057808 */ /* 0x000fce0000000000 */
.L_x_7100:
[----:B------:R-:W-:Y:S05]  /*39b0*/  BSYNC.RECONVERGENT B0 ;  /* 0x0000000000007941 */ /* 0x000fea0003800200 */
.L_x_7099:
        /* <DEDUP_REMOVED lines=13> */
.L_x_7102:
[----:B------:R-:W-:Y:S05]  /*3a90*/  BSYNC.RECONVERGENT B0 ;  /* 0x0000000000007941 */ /* 0x000fea0003800200 */
.L_x_7101:
[----:B------:R-:W-:Y:S01]  /*3aa0*/  DSETP.GEU.AND P0, PT, R30, 0.5, PT ;  /* 0x3fe000001e00742a */ /* 0x000fe20003f0e000 */
[----:B------:R-:W-:Y:S01]  /*3ab0*/  UMOV UR4, 0xc84b5dcc ;  /* 0xc84b5dcc00047882 */ /* 0x000fe20000000000 */
[----:B------:R-:W-:Y:S01]  /*3ac0*/  UMOV UR5, 0x3ffe3d07 ;  /* 0x3ffe3d0700057882 */ /* 0x000fe20000000000 */
[----:B------:R-:W-:Y:S01]  /*3ad0*/  DMUL R136, R2, 1.5 ;  /* 0x3ff8000002887828 */ /* 0x000fe20000000000 */
[----:B------:R-:W-:Y:S01]  /*3ae0*/  BSSY.RECONVERGENT B2, `(.L_x_7103) ;  /* 0x00005cb000027945 */ /* 0x000fe20003800200 */
[----:B------:R-:W-:Y:S02]  /*3af0*/  DMUL R4, R4, UR4 ;  /* 0x0000000404047c28 */ /* 0x000fe40008000000 */
[----:B------:R-:W-:-:S04]  /*3b00*/  DSETP.NEU.AND P1, PT, R28, 1, PT ;  /* 0x3ff000001c00742a */ /* 0x000fc80003f2d000 */
[----:B------:R-:W-:-:S04]  /*3b10*/  DMUL R136, R132, R136 ;  /* 0x0000008884887228 */ /* 0x000fc80000000000 */
[----:B------:R-:W-:Y:S02]  /*3b20*/  FSEL R56, R4, -208247.1875, P1 ;  /* 0xc84b5dcc04387808 */ /* 0x000fe40000800000 */
[----:B------:R-:W-:Y:S01]  /*3b30*/  FSEL R57, R5, 1.9862374067306518555, P1 ;  /* 0x3ffe3d0705397808 */ /* 0x000fe20000800000 */
[----:B------:R-:W-:Y:S06]  /*3b40*/  @P0 BRA `(.L_x_7104) ;  /* 0x0000001000000947 */ /* 0x000fec0003800000 */
[----:B------:R-:W-:Y:S01]  /*3b50*/  BSSY.RECONVERGENT B0, `(.L_x_7105) ;  /* 0x0000007000007945 */ /* 0x000fe20003800200 */
[----:B------:R-:W-:Y:S01]  /*3b60*/  IMAD.MOV.U32 R12, RZ, RZ, RZ ;  /* 0x000000ffff0c7224 */ /* 0x000fe200078e00ff */
[----:B------:R-:W-:Y:S01]  /*3b70*/  MOV R8, 0x3fd55555 ;  /* 0x3fd5555500087802 */ /* 0x000fe20000000f00 */
[----:B------:R-:W-:Y:S01]  /*3b80*/  IMAD.MOV.U32 R13, RZ, RZ, 0x40240000 ;  /* 0x40240000ff0d7424 */ /* 0x000fe200078e00ff */
[----:B------:R-:W-:Y:S01]  /*3b90*/  MOV R0, 0x3bc0 ;  /* 0x00003bc000007802 */ /* 0x000fe20000000f00 */
[----:B------:R-:W-:-:S07]  /*3ba0*/  IMAD.MOV.U32 R9, RZ, RZ, 0x55555555 ;  /* 0x55555555ff097424 */ /* 0x000fce00078e00ff */
[----:B------:R-:W-:Y:S05]  /*3bb0*/  CALL.REL.NOINC `($_Z27cooling_function_analyticalPdS_S_S_S_$__internal_accurate_pow) ;  /* 0x0000086800287944 */ /* 0x000fea0003c00000 */
[----:B------:R-:W-:Y:S05]  /*3bc0*/  BSYNC.RECONVERGENT B0 ;  /* 0x0000000000007941 */ /* 0x000fea0003800200 */
.L_x_7105:
        /* <DEDUP_REMOVED lines=8> */
[----:B------:R-:W-:Y:S02]  /*3c50*/  ISETP.GE.AND P0, PT, R31, RZ, PT ;  /* 0x000000ff1f00720c */ /* 0x000fe40003f06270 */
[----:B------:R-:W-:Y:S01]  /*3c60*/  MOV R12, RZ ;  /* 0x000000ff000c7202 */ /* 0x000fe20000000f00 */
        /* <DEDUP_REMOVED lines=53> */
.L_x_7107:
[----:B------:R-:W-:Y:S05]  /*3fc0*/  BSYNC.RECONVERGENT B0 ;  /* 0x0000000000007941 */ /* 0x000fea0003800200 */
.L_x_7106:
[----:B------:R-:W-:Y:S01]  /*3fd0*/  BSSY.RECONVERGENT B0, `(.L_x_7108) ;  /* 0x0000006000007945 */ /* 0x000fe20003800200 */
[----:B------:R-:W-:Y:S01]  /*3fe0*/  IMAD.MOV.U32 R13, RZ, RZ, 0x40240000 ;  /* 0x40240000ff0d7424 */ /* 0x000fe200078e00ff */
[----:B------:R-:W-:Y:S01]  /*3ff0*/  MOV R9, RZ ;  /* 0x000000ff00097202 */ /* 0x000fe20000000f00 */
[----:B------:R-:W-:Y:S01]  /*4000*/  IMAD.MOV.U32 R8, RZ, RZ, -0x3fdc0000 ;  /* 0xc0240000ff087424 */ /* 0x000fe200078e00ff */
[----:B------:R-:W-:-:S07]  /*4010*/  MOV R0, 0x4030 ;  /* 0x0000403000007802 */ /* 0x000fce0000000f00 */
[----:B------:R-:W-:Y:S05]  /*4020*/  CALL.REL.NOINC `($_Z27cooling_function_analyticalPdS_S_S_S_$__internal_accurate_pow) ;  /* 0x00000864000c7944 */ /* 0x000fea0003c00000 */
[----:B------:R-:W-:Y:S05]  /*4030*/  BSYNC.RECONVERGENT B0 ;  /* 0x0000000000007941 */ /* 0x000fea0003800200 */
.L_x_7108:
[----:B------:R-:W-:Y:S01]  /*4040*/  DADD R12, -RZ, |R30| ;  /* 0x00000000ff0c7229 */ /* 0x000fe2000000051e */
[----:B------:R-:W-:Y:S01]  /*4050*/  BSSY.RECONVERGENT B0, `(.L_x_7109) ;  /* 0x0000007000007945 */ /* 0x000fe20003800200 */
[----:B------:R-:W-:Y:S01]  /*4060*/  IMAD.MOV.U32 R9, RZ, RZ, RZ ;  /* 0x000000ffff097224 */ /* 0x000fe200078e00ff */
[----:B------:R-:W-:Y:S01]  /*4070*/  MOV R0, 0x40c0 ;  /* 0x000040c000007802 */ /* 0x000fe20000000f00 */
[----:B------:R-:W-:Y:S02]  /*4080*/  IMAD.MOV.U32 R8, RZ, RZ, 0x40140000 ;  /* 0x40140000ff087424 */ /* 0x000fe400078e00ff */
[----:B------:R-:W-:Y:S02]  /*4090*/  IMAD.MOV.U32 R6, RZ, RZ, R10 ;  /* 0x000000ffff067224 */ /* 0x000fe400078e000a */
[----:B------:R-:W-:-:S07]  /*40a0*/  IMAD.MOV.U32 R7, RZ, RZ, R11 ;  /* 0x000000ffff077224 */ /* 0x000fce00078e000b */
[----:B------:R-:W-:Y:S05]  /*40b0*/  CALL.REL.NOINC `($_Z27cooling_function_analyticalPdS_S_S_S_$__internal_accurate_pow) ;  /* 0x0000086000e87944 */ /* 0x000fea0003c00000 */
[----:B------:R-:W-:Y:S05]  /*40c0*/  BSYNC.RECONVERGENT B0 ;  /* 0x0000000000007941 */ /* 0x000fea0003800200 */
.L_x_7109:
[----:B------:R-:W-:Y:S01]  /*40d0*/  BSSY.RECONVERGENT B0, `(.L_x_7110) ;  /* 0x0000009000007945 */ /* 0x000fe20003800200 */
[----:B------:R-:W-:Y:S01]  /*40e0*/  MOV R2, R10 ;  /* 0x0000000a00027202 */ /* 0x000fe20000000f00 */
[----:B------:R-:W-:Y:S01]  /*40f0*/  IMAD.MOV.U32 R3, RZ, RZ, R11 ;  /* 0x000000ffff037224 */ /* 0x000fe200078e000b */
[----:B------:R-:W-:Y:S01]  /*4100*/  MOV R0, 0x4160 ;  /* 0x0000416000007802 */ /* 0x000fe20000000f00 */
[----:B------:R-:W-:Y:S02]  /*4110*/  IMAD.MOV.U32 R12, RZ, RZ, RZ ;  /* 0x000000ffff0c7224 */ /* 0x000fe400078e00ff */
[----:B------:R-:W-:Y:S02]  /*4120*/  IMAD.MOV.U32 R13, RZ, RZ, 0x40240000 ;  /* 0x40240000ff0d7424 */ /* 0x000fe400078e00ff */
[----:B------:R-:W-:Y:S02]  /*4130*/  IMAD.MOV.U32 R9, RZ, RZ, -0x55555555 ;  /* 0xaaaaaaabff097424 */ /* 0x000fe400078e00ff */
[----:B------:R-:W-:-:S07]  /*4140*/  IMAD.MOV.U32 R8, RZ, RZ, 0x3ff2aaaa ;  /* 0x3ff2aaaaff087424 */ /* 0x000fce00078e00ff */
[----:B------:R-:W-:Y:S05]  /*4150*/  CALL.REL.NOINC `($_Z27cooling_function_analyticalPdS_S_S_S_$__internal_accurate_pow) ;  /* 0x0000086000c07944 */ /* 0x000fea0003c00000 */
[----:B------:R-:W-:Y:S05]  /*4160*/  BSYNC.RECONVERGENT B0 ;  /* 0x0000000000007941 */ /* 0x000fea0003800200 */
.L_x_7110:
        /* <DEDUP_REMOVED lines=16> */
[----:B------:R-:W-:Y:S02]  /*4270*/  IMAD.MOV.U32 R4, RZ, RZ, R10 ;  /* 0x000000ffff047224 */ /* 0x000fe400078e000a */
[----:B------:R-:W-:-:S07]  /*4280*/  IMAD.MOV.U32 R5, RZ, RZ, R11 ;  /* 0x000000ffff057224 */ /* 0x000fce00078e000b */
.L_x_7112:
[----:B------:R-:W-:Y:S05]  /*4290*/  BSYNC.RECONVERGENT B0 ;  /* 0x0000000000007941 */ /* 0x000fea0003800200 */
.L_x_7111:
[----:B------:R-:W-:Y:S01]  /*42a0*/  BSSY.RECONVERGENT B0, `(.L_x_7113) ;  /* 0x0000007000007945 */ /* 0x000fe20003800200 */
[----:B------:R-:W-:Y:S01]  /*42b0*/  MOV R12, RZ ;  /* 0x000000ff000c7202 */ /* 0x000fe20000000f00 */
[----:B------:R-:W-:Y:S01]  /*42c0*/  IMAD.MOV.U32 R13, RZ, RZ, 0x40240000 ;  /* 0x40240000ff0d7424 */ /* 0x000fe200078e00ff */
[----:B------:R-:W-:Y:S01]  /*42d0*/  MOV R0, 0x4310 ;  /* 0x0000431000007802 */ /* 0x000fe20000000f00 */
[----:B------:R-:W-:Y:S02]  /*42e0*/  IMAD.MOV.U32 R9, RZ, RZ, -0x55555555 ;  /* 0xaaaaaaabff097424 */ /* 0x000fe400078e00ff */
[----:B------:R-:W-:-:S07]  /*42f0*/  IMAD.MOV.U32 R8, RZ, RZ, 0x3ff6aaaa ;  /* 0x3ff6aaaaff087424 */ /* 0x000fce00078e00ff */
[----:B------:R-:W-:Y:S05]  /*4300*/  CALL.REL.NOINC `($_Z27cooling_function_analyticalPdS_S_S_S_$__internal_accurate_pow) ;  /* 0x0000086000547944 */ /* 0x000fea0003c00000 */
[----:B------:R-:W-:Y:S05]  /*4310*/  BSYNC.RECONVERGENT B0 ;  /* 0x0000000000007941 */ /* 0x000fea0003800200 */
.L_x_7113:
        /* <DEDUP_REMOVED lines=21> */
[----:B------:R-:W-:Y:S05]  /*4470*/  CALL.REL.NOINC `($__internal_4_$__cuda_sm20_div_rn_f64_full) ;  /* 0x0000085400b47944 */ /* 0x000fea0003c00000 */
.L_x_7115:
[----:B------:R-:W-:Y:S05]  /*4480*/  BSYNC.RECONVERGENT B1 ;  /* 0x0000000000017941 */ /* 0x000fea0003800200 */
.L_x_7114:
[----:B------:R-:W-:Y:S01]  /*4490*/  DADD R4, R76, R4 ;  /* 0x000000004c047229 */ /* 0x000fe20000000004 */
[----:B------:R-:W-:Y:S01]  /*44a0*/  BSSY.RECONVERGENT B0, `(.L_x_7116) ;  /* 0x0000007000007945 */ /* 0x000fe20003800200 */
[----:B------:R-:W-:Y:S01]  /*44b0*/  IMAD.MOV.U32 R12, RZ, RZ, RZ ;  /* 0x000000ffff0c7224 */ /* 0x000fe200078e00ff */
[----:B------:R-:W-:Y:S01]  /*44c0*/  MOV R8, 0x3ffaaaaa ;  /* 0x3ffaaaaa00087802 */ /* 0x000fe20000000f00 */
[----:B------:R-:W-:Y:S01]  /*44d0*/  IMAD.MOV.U32 R13, RZ, RZ, 0x40240000 ;  /* 0x40240000ff0d7424 */ /* 0x000fe200078e00ff */
[----:B------:R-:W-:Y:S01]  /*44e0*/  MOV R0, 0x4510 ;  /* 0x0000451000007802 */ /* 0x000fe20000000f00 */
[----:B------:R-:W-:-:S07]  /*44f0*/  IMAD.MOV.U32 R9, RZ, RZ, -0x55555555 ;  /* 0xaaaaaaabff097424 */ /* 0x000fce00078e00ff */
[----:B------:R-:W-:Y:S05]  /*4500*/  CALL.REL.NOINC `($_Z27cooling_function_analyticalPdS_S_S_S_$__internal_accurate_pow) ;  /* 0x0000085c00d47944 */ /* 0x000fea0003c00000 */
[----:B------:R-:W-:Y:S05]  /*4510*/  BSYNC.RECONVERGENT B0 ;  /* 0x0000000000007941 */ /* 0x000fea0003800200 */
.L_x_7116:
        /* <DEDUP_REMOVED lines=19> */
[----:B------:R-:W-:Y:S02]  /*4650*/  IMAD.MOV.U32 R12, RZ, RZ, 0xd1b717 ;  /* 0x00d1b717ff0c7424 */ /* 0x000fe400078e00ff */
[----:B------:R-:W-:-:S07]  /*4660*/  IMAD.MOV.U32 R13, RZ, RZ, 0x3fe102de ;  /* 0x3fe102deff0d7424 */ /* 0x000fce00078e00ff */
[----:B------:R-:W-:Y:S05]  /*4670*/  CALL.REL.NOINC `($__internal_4_$__cuda_sm20_div_rn_f64_full) ;  /* 0x0000085400347944 */ /* 0x000fea0003c00000 */
.L_x_7118:
[----:B------:R-:W-:Y:S05]  /*4680*/  BSYNC.RECONVERGENT B1 ;  /* 0x0000000000017941 */ /* 0x000fea0003800200 */
.L_x_7117:
        /* <DEDUP_REMOVED lines=9> */
[C---:B------:R-:W-:Y:S01]  /*4720*/  DSETP.NEU.AND P2, PT, |R30|.reuse, +INF , PT ;  /* 0x7ff000001e00742a */ /* 0x040fe20003f4d200 */
[----:B------:R-:W-:Y:S01]  /*4730*/  IMAD.MOV.U32 R20, RZ, RZ, 0x7ff00000 ;  /* 0x7ff00000ff147424 */ /* 0x000fe200078e00ff */
[----:B------:R-:W-:Y:S01]  /*4740*/  DSETP.NEU.AND P3, PT, R30, RZ, PT ;  /* 0x000000ff1e00722a */ /* 0x000fe20003f6d000 */
[----:B------:R-:W-:Y:S01]  /*4750*/  BSSY.RECONVERGENT B1, `(.L_x_7119) ;  /* 0x0000029000017945 */ /* 0x000fe20003800200 */
[----:B------:R-:W-:-:S02]  /*4760*/  DMUL R6, R6, 12 ;  /* 0x4028000006067828 */ /* 0x000fc40000000000 */
[----:B0-----:R-:W-:-:S06]  /*4770*/  DFMA R10, -R18, R8, 1 ;  /* 0x3ff00000120a742b */ /* 0x001fcc0000000108 */
[----:B------:R-:W-:Y:S02]  /*4780*/  DMUL R6, R6, -UR4 ;  /* 0x8000000406067c28 */ /* 0x000fe40008000000 */
[----:B------:R-:W-:-:S06]  /*4790*/  DFMA R10, R10, R10, R10 ;  /* 0x0000000a0a0a722b */ /* 0x000fcc000000000a */
[----:B------:R-:W-:Y:S02]  /*47a0*/  DMUL R6, R24, R6 ;  /* 0x0000000618067228 */ /* 0x000fe40000000000 */
[----:B------:R-:W-:-:S06]  /*47b0*/  DFMA R10, R8, R10, R8 ;  /* 0x0000000a080a722b */ /* 0x000fcc0000000008 */
[----:B------:R-:W-:Y:S02]  /*47c0*/  DMUL R14, R6, R14 ;  /* 0x0000000e060e7228 */ /* 0x000fe40000000000 */
[----:B------:R-:W-:Y:S02]  /*47d0*/  DADD R6, R30, 5 ;  /* 0x401400001e067429 */ /* 0x000fe40000000000 */
[----:B------:R-:W-:-:S08]  /*47e0*/  DFMA R8, -R18, R10, 1 ;  /* 0x3ff000001208742b */ /* 0x000fd0000000010a */
[----:B------:R-:W-:Y:S01]  /*47f0*/  DFMA R8, R10, R8, R10 ;  /* 0x000000080a08722b */ /* 0x000fe2000000000a */
[----:B------:R-:W-:Y:S01]  /*4800*/  LOP3.LUT R0, R7, 0x7ff00000, RZ, 0xc0, !PT ;  /* 0x7ff0000007007812 */ /* 0x000fe200078ec0ff */
[----:B------:R-:W-:-:S03]  /*4810*/  DADD R10, -RZ, -R2 ;  /* 0x00000000ff0a7229 */ /* 0x000fc60000000902 */
[----:B------:R-:W-:Y:S02]  /*4820*/  ISETP.NE.AND P1, PT, R0, 0x7ff00000, PT ;  /* 0x7ff000000000780c */ /* 0x000fe40003f25270 */
[----:B------:R-:W-:Y:S01]  /*4830*/  SEL R0, R20, 0xfff00000, P0 ;  /* 0xfff0000014007807 */ /* 0x000fe20000000000 */
[----:B------:R-:W-:-:S04]  /*4840*/  DMUL R12, R14, R8 ;  /* 0x000000080e0c7228 */ /* 0x000fc80000000000 */
[----:B------:R-:W-:Y:S02]  /*4850*/  FSEL R3, R11, R3, !P0 ;  /* 0x000000030b037208 */ /* 0x000fe40004000000 */
[----:B------:R-:W-:Y:S02]  /*4860*/  FSEL R2, R10, R2, !P0 ;  /* 0x000000020a027208 */ /* 0x000fe40004000000 */
[----:B------:R-:W-:Y:S01]  /*4870*/  DFMA R6, -R18, R12, R14 ;  /* 0x0000000c1206722b */ /* 0x000fe2000000010e */
[----:B------:R-:W-:Y:S02]  /*4880*/  FSEL R3, R31, R3, !P3 ;  /* 0x000000031f037208 */ /* 0x000fe40005800000 */
[----:B------:R-:W-:Y:S02]  /*4890*/  FSEL R2, R2, RZ, P3 ;  /* 0x000000ff02027208 */ /* 0x000fe40001800000 */
[----:B------:R-:W-:Y:S02]  /*48a0*/  @!P2 FSEL R3, R0, R3, !P1 ;  /* 0x000000030003a208 */ /* 0x000fe40004800000 */
[----:B------:R-:W-:Y:S01]  /*48b0*/  @!P2 FSEL R2, R2, RZ, P1 ;  /* 0x000000ff0202a208 */ /* 0x000fe20000800000 */
[----:B------:R-:W-:Y:S01]  /*48c0*/  DFMA R12, R8, R6, R12 ;  /* 0x00000006080c722b */ /* 0x000fe2000000000c */
[----:B------:R-:W-:Y:S01]  /*48d0*/  FSETP.GEU.AND P2, PT, |R15|, 6.5827683646048100446e-37, PT ;  /* 0x036000000f00780b */ /* 0x000fe20003f4e200 */
[----:B------:R-:W-:-:S02]  /*48e0*/  DSETP.NEU.AND P1, PT, R30, 1, PT ;  /* 0x3ff000001e00742a */ /* 0x000fc40003f2d000 */
[----:B------:R-:W-:Y:S02]  /*48f0*/  DADD R6, R4, R76 ;  /* 0x0000000004067229 */ /* 0x000fe4000000004c */
[----:B------:R-:W-:-:S04]  /*4900*/  DADD R2, R2, R2 ;  /* 0x0000000002027229 */ /* 0x000fc80000000002 */
[----:B------:R-:W-:-:S05]  /*4910*/  FFMA R0, RZ, R19, R13 ;  /* 0x00000013ff007223 */ /* 0x000fca000000000d */
[----:B------:R-:W-:Y:S02]  /*4920*/  FSETP.GT.AND P0, PT, |R0|, 1.469367938527859385e-39, PT ;  /* 0x001000000000780b */ /* 0x000fe40003f04200 */
[----:B------:R-:W-:Y:S02]  /*4930*/  FSEL R10, R2, RZ, P1 ;  /* 0x000000ff020a7208 */ /* 0x000fe40000800000 */
[----:B------:R-:W-:-:S09]  /*4940*/  FSEL R11, R3, 2, P1 ;  /* 0x40000000030b7808 */ /* 0x000fd20000800000 */
[----:B------:R-:W-:Y:S05]  /*4950*/  @P0 BRA P2, `(.L_x_7120) ;  /* 0x0000000000200947 */ /* 0x000fea0001000000 */
[----:B------:R-:W-:Y:S01]  /*4960*/  IMAD.MOV.U32 R12, RZ, RZ, R14 ;  /* 0x000000ffff0c7224 */ /* 0x000fe200078e000e */
[----:B------:R-:W-:Y:S01]  /*4970*/  MOV R72, R18 ;  /* 0x0000001200487202 */ /* 0x000fe20000000f00 */
[----:B------:R-:W-:Y:S01]  /*4980*/  IMAD.MOV.U32 R13, RZ, RZ, R15 ;  /* 0x000000ffff0d7224 */ /* 0x000fe200078e000f */
[----:B------:R-:W-:Y:S01]  /*4990*/  MOV R0, 0x49c0 ;  /* 0x000049c000007802 */ /* 0x000fe20000000f00 */
[----:B------:R-:W-:-:S07]  /*49a0*/  IMAD.MOV.U32 R9, RZ, RZ, R19 ;  /* 0x000000ffff097224 */ /* 0x000fce00078e0013 */
[----:B------:R-:W-:Y:S05]  /*49b0*/  CALL.REL.NOINC `($__internal_4_$__cuda_sm20_div_rn_f64_full) ;  /* 0x0000085000647944 */ /* 0x000fea0003c00000 */
[----:B------:R-:W-:Y:S02]  /*49c0*/  IMAD.MOV.U32 R12, RZ, RZ, R76 ;  /* 0x000000ffff0c7224 */ /* 0x000fe400078e004c */
[----:B------:R-:W-:-:S07]  /*49d0*/  IMAD.MOV.U32 R13, RZ, RZ, R77 ;  /* 0x000000ffff0d7224 */ /* 0x000fce00078e004d */
.L_x_7120:
[----:B------:R-:W-:Y:S05]  /*49e0*/  BSYNC.RECONVERGENT B1 ;  /* 0x0000000000017941 */ /* 0x000fea0003800200 */
.L_x_7119:
        /* <DEDUP_REMOVED lines=18> */
[----:B------:R-:W-:Y:S05]  /*4b10*/  CALL.REL.NOINC `($__internal_4_$__cuda_sm20_div_rn_f64_full) ;  /* 0x00000850000c7944 */ /* 0x000fea0003c00000 */
.L_x_7122:
[----:B------:R-:W-:Y:S05]  /*4b20*/  BSYNC.RECONVERGENT B1 ;  /* 0x0000000000017941 */ /* 0x000fea0003800200 */
.L_x_7121:
[----:B------:R-:W-:Y:S01]  /*4b30*/  DFMA R104, R6, R76, R104 ;  /* 0x0000004c0668722b */ /* 0x000fe20000000068 */
[----:B------:R-:W-:Y:S10]  /*4b40*/  BRA `(.L_x_7123) ;  /* 0x0000004c00107947 */ /* 0x000ff40003800000 */
.L_x_7104:
        /* <DEDUP_REMOVED lines=16> */
.L_x_7125:
[----:B------:R-:W-:Y:S05]  /*4c50*/  BSYNC.RECONVERGENT B0 ;  /* 0x0000000000007941 */ /* 0x000fea0003800200 */
.L_x_7124:
        /* <DEDUP_REMOVED lines=19> */
[----:B------:R-:W-:Y:S05]  /*4d90*/  CALL.REL.NOINC `($__internal_4_$__cuda_sm20_div_rn_f64_full) ;  /* 0x0000084c006c7944 */ /* 0x000fea0003c00000 */
[----:B------:R-:W-:Y:S02]  /*4da0*/  IMAD.MOV.U32 R4, RZ, RZ, R76 ;  /* 0x000000ffff047224 */ /* 0x000fe400078e004c */
[----:B------:R-:W-:-:S07]  /*4db0*/  IMAD.MOV.U32 R5, RZ, RZ, R77 ;  /* 0x000000ffff057224 */ /* 0x000fce00078e004d */
.L_x_7127:
[----:B------:R-:W-:Y:S05]  /*4dc0*/  BSYNC.RECONVERGENT B1 ;  /* 0x0000000000017941 */ /* 0x000fea0003800200 */
.L_x_7126:
[----:B------:R-:W-:Y:S01]  /*4dd0*/  DSETP.GTU.AND P0, PT, R10, 2, PT ;  /* 0x400000000a00742a */ /* 0x000fe20003f0c000 */
[----:B------:R-:W-:-:S13]  /*4de0*/  BSSY.RECONVERGENT B1, `(.L_x_7128) ;  /* 0x00001c2000017945 */ /* 0x000fda0003800200 */
[----:B------:R-:W-:Y:S05]  /*4df0*/  @P0 BRA `(.L_x_7129) ;  /* 0x0000001000ec0947 */ /* 0x000fea0003800000 */
[----:B------:R-:W-:Y:S01]  /*4e00*/  DMUL R2, R10, 0.5 ;  /* 0x3fe000000a027828 */ /* 0x000fe20000000000 */
[----:B------:R-:W-:Y:S01]  /*4e10*/  BSSY.RECONVERGENT B0, `(.L_x_7130) ;  /* 0x0000053000007945 */ /* 0x000fe20003800200 */
[----:B------:R-:W-:-:S08]  /*4e20*/  IMAD.MOV.U32 R23, RZ, RZ, -0x3ff ;  /* 0xfffffc01ff177424 */ /* 0x000fd000078e00ff */
[----:B------:R-:W-:Y:S01]  /*4e30*/  ISETP.GT.AND P1, PT, R3, 0xfffff, PT ;  /* 0x000fffff0300780c */ /* 0x000fe20003f24270 */
[--C-:B------:R-:W-:Y:S01]  /*4e40*/  IMAD.MOV.U32 R7, RZ, RZ, R3.reuse ;  /* 0x000000ffff077224 */ /* 0x100fe200078e0003 */
[----:B------:R-:W-:Y:S01]  /*4e50*/  MOV R6, R2 ;  /* 0x0000000200067202 */ /* 0x000fe20000000f00 */
[----:B------:R-:W-:-:S10]  /*4e60*/  IMAD.MOV.U32 R0, RZ, RZ, R3 ;  /* 0x000000ffff007224 */ /* 0x000fd400078e0003 */
[----:B------:R-:W-:Y:S01]  /*4e70*/  @!P1 DMUL R6, R6, 1.80143985094819840000e+16 ;  /* 0x4350000006069828 */ /* 0x000fe20000000000 */
[----:B------:R-:W-:-:S09]  /*4e80*/  @!P1 MOV R23, 0xfffffbcb ;  /* 0xfffffbcb00179802 */ /* 0x000fd20000000f00 */
        /* <DEDUP_REMOVED lines=69> */
.L_x_7131:
[----:B------:R-:W-:Y:S01]  /*52e0*/  IMAD.MOV.U32 R2, RZ, RZ, 0x0 ;  /* 0x00000000ff027424 */ /* 0x000fe200078e00ff */
[----:B------:R-:W-:Y:S01]  /*52f0*/  LOP3.LUT P1, RZ, R7, 0x7fffffff, RZ, 0xc0, !PT ;  /* 0x7fffffff07ff7812 */ /* 0x000fe2000782c0ff */
[----:B------:R-:W-:-:S06]  /*5300*/  IMAD.MOV.U32 R3, RZ, RZ, 0x7ff00000 ;  /* 0x7ff00000ff037424 */ /* 0x000fcc00078e00ff */
[----:B------:R-:W-:-:S10]  /*5310*/  DFMA R2, R6, R2, +INF ;  /* 0x7ff000000602742b */ /* 0x000fd40000000002 */
[----:B------:R-:W-:Y:S02]  /*5320*/  FSEL R6, R2, RZ, P1 ;  /* 0x000000ff02067208 */ /* 0x000fe40000800000 */
[----:B------:R-:W-:-:S07]  /*5330*/  FSEL R7, R3, -QNAN , P1 ;  /* 0xfff0000003077808 */ /* 0x000fce0000800000 */
.L_x_7132:
[----:B------:R-:W-:Y:S05]  /*5340*/  BSYNC.RECONVERGENT B0 ;  /* 0x0000000000007941 */ /* 0x000fea0003800200 */
.L_x_7130:
        /* <DEDUP_REMOVED lines=22> */
[----:B------:R-:W-:Y:S02]  /*54b0*/  IMAD.MOV.U32 R13, RZ, RZ, R11 ;  /* 0x000000ffff0d7224 */ /* 0x000fe400078e000b */
[----:B------:R-:W-:Y:S02]  /*54c0*/  IMAD.MOV.U32 R72, RZ, RZ, RZ ;  /* 0x000000ffff487224 */ /* 0x000fe400078e00ff */
[----:B------:R-:W-:-:S07]  /*54d0*/  IMAD.MOV.U32 R9, RZ, RZ, 0x400e0000 ;  /* 0x400e0000ff097424 */ /* 0x000fce00078e00ff */
[----:B------:R-:W-:Y:S05]  /*54e0*/  CALL.REL.NOINC `($__internal_4_$__cuda_sm20_div_rn_f64_full) ;  /* 0x0000084400987944 */ /* 0x000fea0003c00000 */
.L_x_7136:
[----:B------:R-:W-:Y:S05]  /*54f0*/  BSYNC.RECONVERGENT B4 ;  /* 0x0000000000047941 */ /* 0x000fea0003800200 */
.L_x_7135:
[----:B------:R-:W-:Y:S01]  /*5500*/  DMUL R76, R76, R76 ;  /* 0x0000004c4c4c7228 */ /* 0x000fe20000000000 */
[----:B------:R-:W-:Y:S01]  /*5510*/  MOV R2, 0x8849e5fd ;  /* 0x8849e5fd00027802 */ /* 0x000fe20000000f00 */
[----:B------:R-:W-:Y:S01]  /*5520*/  IMAD.MOV.U32 R3, RZ, RZ, 0x3fa278a8 ;  /* 0x3fa278a8ff037424 */ /* 0x000fe200078e00ff */
        /* <DEDUP_REMOVED lines=17> */
.L_x_7134:
        /* <DEDUP_REMOVED lines=67> */
.L_x_7139:
[----:B------:R-:W-:Y:S05]  /*5a70*/  BSYNC.RECONVERGENT B0 ;  /* 0x0000000000007941 */ /* 0x000fea0003800200 */
.L_x_7138:
[----:B------:R-:W-:Y:S04]  /*5a80*/  BSSY.RECONVERGENT B4, `(.L_x_7140) ;  /* 0x000000a000047945 */ /* 0x000fe80003800200 */
        /* <DEDUP_REMOVED lines=9> */
.L_x_7141:
[----:B------:R-:W-:Y:S05]  /*5b20*/  BSYNC.RECONVERGENT B4 ;  /* 0x0000000000047941 */ /* 0x000fea0003800200 */
.L_x_7140:
        /* <DEDUP_REMOVED lines=22> */
[----:B------:R-:W-:Y:S02]  /*5c90*/  IMAD.MOV.U32 R72, RZ, RZ, R23 ;  /* 0x000000ffff487224 */ /* 0x000fe400078e0017 */
[----:B------:R-:W-:Y:S02]  /*5ca0*/  IMAD.MOV.U32 R9, RZ, RZ, R10 ;  /* 0x000000ffff097224 */ /* 0x000fe400078e000a */
[----:B------:R-:W-:-:S07]  /*5cb0*/  IMAD.MOV.U32 R8, RZ, RZ, R11 ;  /* 0x000000ffff087224 */ /* 0x000fce00078e000b */
[----:B------:R-:W-:Y:S05]  /*5cc0*/  CALL.REL.NOINC `($__internal_5_$__cuda_sm20_dsqrt_rn_f64_mediumpath_v1) ;  /* 0x0000084400287944 */ /* 0x000fea0003c00000 */
[----:B------:R-:W-:Y:S01]  /*5cd0*/  MOV R8, R12 ;  /* 0x0000000c00087202 */ /* 0x000fe20000000f00 */
[----:B------:R-:W-:-:S07]  /*5ce0*/  IMAD.MOV.U32 R9, RZ, RZ, R13 ;  /* 0x000000ffff097224 */ /* 0x000fce00078e000d */
.L_x_7143:
[----:B------:R-:W-:Y:S05]  /*5cf0*/  BSYNC.RECONVERGENT B4 ;  /* 0x0000000000047941 */ /* 0x000fea0003800200 */
.L_x_7142:
        /* <DEDUP_REMOVED lines=9> */
[----:B------:R-:W-:Y:S02]  /*5d90*/  IMAD.MOV.U32 R20, RZ, RZ, R14 ;  /* 0x000000ffff147224 */ /* 0x000fe400078e000e */
[----:B------:R-:W-:-:S06]  /*5da0*/  IMAD.MOV.U32 R21, RZ, RZ, R15 ;  /* 0x000000ffff157224 */ /* 0x000fcc00078e000f */
        /* <DEDUP_REMOVED lines=10> */
[----:B------:R-:W-:Y:S05]  /*5e50*/  CALL.REL.NOINC `($__internal_4_$__cuda_sm20_div_rn_f64_full) ;  /* 0x0000083c003c7944 */ /* 0x000fea0003c00000 */
.L_x_7145:
[----:B------:R-:W-:Y:S05]  /*5e60*/  BSYNC.RECONVERGENT B4 ;  /* 0x0000000000047941 */ /* 0x000fea0003800200 */
.L_x_7144:
        /* <DEDUP_REMOVED lines=27> */
.L_x_7137:
[----:B------:R-:W-:Y:S05]  /*6020*/  BSYNC.RECONVERGENT B3 ;  /* 0x0000000000037941 */ /* 0x000fea0003800200 */
.L_x_7133:
        /* <DEDUP_REMOVED lines=24> */
.L_x_7129:
        /* <DEDUP_REMOVED lines=74> */
.L_x_7148:
[----:B------:R-:W-:Y:S05]  /*6650*/  BSYNC.RECONVERGENT B0 ;  /* 0x0000000000007941 */ /* 0x000fea0003800200 */
.L_x_7147:
        /* <DEDUP_REMOVED lines=11> */
[----:B------:R-:W-:Y:S02]  /*6710*/  IMAD.MOV.U32 R72, RZ, RZ, R12 ;  /* 0x000000ffff487224 */ /* 0x000fe400078e000c */
[----:B------:R-:W-:-:S07]  /*6720*/  IMAD.MOV.U32 R73, RZ, RZ, R13 ;  /* 0x000000ffff497224 */ /* 0x000fce00078e000d */
.L_x_7150:
[----:B------:R-:W-:Y:S05]  /*6730*/  BSYNC.RECONVERGENT B3 ;  /* 0x0000000000037941 */ /* 0x000fea0003800200 */
.L_x_7149:
        /* <DEDUP_REMOVED lines=21> */
[----:B------:R-:W-:Y:S05]  /*6890*/  CALL.REL.NOINC `($__internal_4_$__cuda_sm20_div_rn_f64_full) ;  /* 0x0000083000ac7944 */ /* 0x000fea0003c00000 */
.L_x_7152:
[----:B------:R-:W-:Y:S05]  /*68a0*/  BSYNC.RECONVERGENT B3 ;  /* 0x0000000000037941 */ /* 0x000fea0003800200 */
.L_x_7151:
        /* <DEDUP_REMOVED lines=21> */
.L_x_7146:
[----:B------:R-:W-:Y:S05]  /*6a00*/  BSYNC.RECONVERGENT B1 ;  /* 0x0000000000017941 */ /* 0x000fea0003800200 */
.L_x_7128:
[----:B------:R-:W-:Y:S04]  /*6a10*/  BSSY.RECONVERGENT B3, `(.L_x_7153) ;  /* 0x00001d6000037945 */ /* 0x000fe80003800200 */
[----:B------:R-:W-:Y:S05]  /*6a20*/  @P0 BRA `(.L_x_7154) ;  /* 0x00000014003c0947 */ /* 0x000fea0003800000 */
[----:B------:R-:W-:Y:S01]  /*6a30*/  DMUL R8, R10, 0.5 ;  /* 0x3fe000000a087828 */ /* 0x000fe20000000000 */
[----:B------:R-:W-:Y:S01]  /*6a40*/  BSSY.RECONVERGENT B0, `(.L_x_7155) ;  /* 0x0000054000007945 */ /* 0x000fe20003800200 */
[----:B------:R-:W-:-:S08]  /*6a50*/  MOV R33, 0xfffffc01 ;  /* 0xfffffc0100217802 */ /* 0x000fd00000000f00 */
[----:B------:R-:W-:Y:S01]  /*6a60*/  ISETP.GT.AND P1, PT, R9, 0xfffff, PT ;  /* 0x000fffff0900780c */ /* 0x000fe20003f24270 */
[----:B------:R-:W-:Y:S02]  /*6a70*/  IMAD.MOV.U32 R6, RZ, RZ, R8 ;  /* 0x000000ffff067224 */ /* 0x000fe400078e0008 */
[--C-:B------:R-:W-:Y:S02]  /*6a80*/  IMAD.MOV.U32 R7, RZ, RZ, R9.reuse ;  /* 0x000000ffff077224 */ /* 0x100fe400078e0009 */
        /* <DEDUP_REMOVED lines=73> */
.L_x_7156:
[----:B------:R-:W-:Y:S01]  /*6f20*/  IMAD.MOV.U32 R8, RZ, RZ, 0x0 ;  /* 0x00000000ff087424 */ /* 0x000fe200078e00ff */
[----:B------:R-:W-:Y:S02]  /*6f30*/  MOV R9, 0x7ff00000 ;  /* 0x7ff0000000097802 */ /* 0x000fe40000000f00 */
[----:B------:R-:W-:-:S04]  /*6f40*/  LOP3.LUT P0, RZ, R7, 0x7fffffff, RZ, 0xc0, !PT ;  /* 0x7fffffff07ff7812 */ /* 0x000fc8000780c0ff */
[----:B------:R-:W-:-:S10]  /*6f50*/  DFMA R8, R6, R8, +INF ;  /* 0x7ff000000608742b */ /* 0x000fd40000000008 */
[----:B------:R-:W-:Y:S02]  /*6f60*/  FSEL R6, R8, RZ, P0 ;  /* 0x000000ff08067208 */ /* 0x000fe40000000000 */
[----:B------:R-:W-:-:S07]  /*6f70*/  FSEL R7, R9, -QNAN , P0 ;  /* 0xfff0000009077808 */ /* 0x000fce0000000000 */
.L_x_7157:
[----:B------:R-:W-:Y:S05]  /*6f80*/  BSYNC.RECONVERGENT B0 ;  /* 0x0000000000007941 */ /* 0x000fea0003800200 */
.L_x_7155:
        /* <DEDUP_REMOVED lines=25> */
[----:B------:R-:W-:Y:S05]  /*7120*/  CALL.REL.NOINC `($__internal_4_$__cuda_sm20_div_rn_f64_full) ;  /* 0x0000082800887944 */ /* 0x000fea0003c00000 */
.L_x_7161:
[----:B------:R-:W-:Y:S05]  /*7130*/  BSYNC.RECONVERGENT B4 ;  /* 0x0000000000047941 */ /* 0x000fea0003800200 */
.L_x_7160:
        /* <DEDUP_REMOVED lines=21> */
.L_x_7159:
        /* <DEDUP_REMOVED lines=19> */
[----:B------:R-:W-:Y:S05]  /*73c0*/  CALL.REL.NOINC `($__internal_4_$__cuda_sm20_div_rn_f64_full) ;  /* 0x0000082400e07944 */ /* 0x000fea0003c00000 */
.L_x_7164:
[----:B------:R-:W-:Y:S05]  /*73d0*/  BSYNC.RECONVERGENT B4 ;  /* 0x0000000000047941 */ /* 0x000fea0003800200 */
.L_x_7163:
        /* <DEDUP_REMOVED lines=76> */
[----:B------:R-:W-:Y:S01]  /*78a0*/  IADD3 R21, PT, PT, R35, -0x100000, RZ ;  /* 0xfff0000023157810 */ /* 0x000fe20007ffe0ff */
[----:B------:R-:W-:Y:S01]  /*78b0*/  IMAD.MOV.U32 R20, RZ, RZ, R34 ;  /* 0x000000ffff147224 */ /* 0x000fe200078e0022 */
        /* <DEDUP_REMOVED lines=12> */
[----:B------:R-:W-:Y:S01]  /*7980*/  @!P1 MOV R8, R12 ;  /* 0x0000000c00089202 */ /* 0x000fe20000000f00 */
[----:B------:R-:W-:Y:S01]  /*7990*/  @!P1 IMAD.MOV.U32 R12, RZ, RZ, RZ ;  /* 0x000000ffff0c9224 */ /* 0x000fe200078e00ff */
[----:B------:R-:W-:-:S05]  /*79a0*/  @!P1 SHF.R.S32.HI R9, RZ, 0x1, R0 ;  /* 0x00000001ff099819 */ /* 0x000fca0000011400 */
[----:B------:R-:W-:Y:S02]  /*79b0*/  @!P1 IMAD.IADD R40, R40, 0x1, -R9 ;  /* 0x0000000128289824 */ /* 0x000fe400078e0a09 */
[----:B------:R-:W-:-:S03]  /*79c0*/  @!P1 IMAD R9, R9, 0x100000, R13 ;  /* 0x0010000009099824 */ /* 0x000fc600078e020d */
[----:B------:R-:W-:-:S06]  /*79d0*/  @!P1 LEA R13, R40, 0x3ff00000, 0x14 ;  /* 0x3ff00000280d9811 */ /* 0x000fcc00078ea0ff */
[----:B------:R-:W-:-:S11]  /*79e0*/  @!P1 DMUL R22, R8, R12 ;  /* 0x0000000c08169228 */ /* 0x000fd60000000000 */
.L_x_7166:
[----:B------:R-:W-:Y:S05]  /*79f0*/  BSYNC.RECONVERGENT B0 ;  /* 0x0000000000007941 */ /* 0x000fea0003800200 */
.L_x_7165:
        /* <DEDUP_REMOVED lines=9> */
[----:B------:R-:W-:-:S02]  /*7a90*/  IMAD.MOV.U32 R9, RZ, RZ, R10 ;  /* 0x000000ffff097224 */ /* 0x000fc400078e000a */
[----:B------:R-:W-:-:S07]  /*7aa0*/  IMAD.MOV.U32 R8, RZ, RZ, R11 ;  /* 0x000000ffff087224 */ /* 0x000fce00078e000b */
[----:B------:R-:W-:Y:S05]  /*7ab0*/  CALL.REL.NOINC `($__internal_5_$__cuda_sm20_dsqrt_rn_f64_mediumpath_v1) ;  /* 0x0000082400ac7944 */ /* 0x000fea0003c00000 */
[----:B------:R-:W-:Y:S02]  /*7ac0*/  IMAD.MOV.U32 R72, RZ, RZ, R12 ;  /* 0x000000ffff487224 */ /* 0x000fe400078e000c */
[----:B------:R-:W-:-:S07]  /*7ad0*/  IMAD.MOV.U32 R73, RZ, RZ, R13 ;  /* 0x000000ffff497224 */ /* 0x000fce00078e000d */
.L_x_7168:
[----:B------:R-:W-:Y:S05]  /*7ae0*/  BSYNC.RECONVERGENT B4 ;  /* 0x0000000000047941 */ /* 0x000fea0003800200 */
.L_x_7167:
        /* <DEDUP_REMOVED lines=22> */
.L_x_7170:
[----:B------:R-:W-:Y:S05]  /*7c50*/  BSYNC.RECONVERGENT B4 ;  /* 0x0000000000047941 */ /* 0x000fea0003800200 */
.L_x_7169:
[----:B------:R-:W-:-:S11]  /*7c60*/  DMUL R8, R14, R76 ;  /* 0x0000004c0e087228 */ /* 0x000fd60000000000 */
.L_x_7162:
[----:B------:R-:W-:Y:S05]  /*7c70*/  BSYNC.RECONVERGENT B1 ;  /* 0x0000000000017941 */ /* 0x000fea0003800200 */
.L_x_7158:
        /* <DEDUP_REMOVED lines=21> */
.L_x_7172:
[----:B------:R-:W-:Y:S05]  /*7dd0*/  BSYNC.RECONVERGENT B0 ;  /* 0x0000000000007941 */ /* 0x000fea0003800200 */
.L_x_7171:
        /* <DEDUP_REMOVED lines=20> */
.L_x_7154:
[----:B------:R-:W-:Y:S01]  /*7f20*/  IMAD.MOV.U32 R6, RZ, RZ, 0x652b82fe ;  /* 0x652b82feff067424 */ /* 0x000fe200078e00ff */
[----:B------:R-:W-:Y:S01]  /*7f30*/  UMOV UR4, 0xfefa39ef ;  /* 0xfefa39ef00047882 */ /* 0x000fe20000000000 */
[----:B------:R-:W-:Y:S01]  /*7f40*/  IMAD.MOV.U32 R7, RZ, RZ, 0x3ff71547 ;  /* 0x3ff71547ff077424 */ /* 0x000fe200078e00ff */
[----:B------:R-:W-:Y:S01]  /*7f50*/  UMOV UR5, 0x3fe62e42 ;  /* 0x3fe62e4200057882 */ /* 0x000fe20000000000 */
[----:B------:R-:W0:Y:S01]  /*7f60*/  MUFU.RSQ64H R77, R11 ;  /* 0x0000000b004d7308 */ /* 0x000e220000001c00 */
[----:B------:R-:W-:Y:S01]  /*7f70*/  IADD3 R76, PT, PT, R11, -0x3500000, RZ ;  /* 0xfcb000000b4c7810 */ /* 0x000fe20007ffe0ff */
[----:B------:R-:W-:Y:S01]  /*7f80*/  IMAD.MOV.U32 R14, RZ, RZ, 0x0 ;  /* 0x00000000ff0e7424 */ /* 0x000fe200078e00ff */
[----:B------:R-:W-:Y:S01]  /*7f90*/  BSSY.RECONVERGENT B0, `(.L_x_7174) ;  /* 0x0000043000007945 */ /* 0x000fe20003800200 */
        /* <DEDUP_REMOVED lines=19> */
[----:B------:R-:W-:Y:S02]  /*80d0*/  DFMA R14, R14, R12, R76 ;  /* 0x0000000c0e0e722b */ /* 0x000fe4000000004c */
[----:B------:R-:W-:Y:S02]  /*80e0*/  DADD R12, -RZ, -R10 ;  /* 0x00000000ff0c7229 */ /* 0x000fe4000000090a */
[----:B------:R-:W-:Y:S01]  /*80f0*/  DFMA R6, R8, R6, UR4 ;  /* 0x0000000408067e2b */ /* 0x000fe20008000006 */
[----:B------:R-:W-:Y:S01]  /*8100*/  UMOV UR4, 0x7c89eb71 ;  /* 0x7c89eb7100047882 */ /* 0x000fe20000000000 */
[----:B------:R-:W-:Y:S02]  /*8110*/  UMOV UR5, 0x3efa0199 ;  /* 0x3efa019900057882 */ /* 0x000fe40000000000 */
[----:B------:R-:W-:Y:S02]  /*8120*/  DMUL R22, R14, R10 ;  /* 0x0000000a0e167228 */ /* 0x000fe40000000000 */
[----:B------:R-:W-:-:S02]  /*8130*/  VIADD R21, R15, 0xfff00000 ;  /* 0xfff000000f157836 */ /* 0x000fc40000000000 */
[----:B------:R-:W-:Y:S01]  /*8140*/  DFMA R6, R8, R6, UR4 ;  /* 0x0000000408067e2b */ /* 0x000fe20008000006 */
[----:B------:R-:W-:Y:S01]  /*8150*/  UMOV UR4, 0x14761f65 ;  /* 0x14761f6500047882 */ /* 0x000fe20000000000 */
[----:B------:R-:W-:Y:S01]  /*8160*/  UMOV UR5, 0x3f2a01a0 ;  /* 0x3f2a01a000057882 */ /* 0x000fe20000000000 */
[----:B------:R-:W-:Y:S01]  /*8170*/  FSETP.GEU.AND P0, PT, |R13|, 4.1917929649353027344, PT ;  /* 0x4086232b0d00780b */ /* 0x000fe20003f0e200 */
[----:B------:R-:W-:Y:S01]  /*8180*/  DFMA R32, R22, -R22, R10 ;  /* 0x800000161620722b */ /* 0x000fe2000000000a */
[----:B------:R-:W-:-:S03]  /*8190*/  IMAD.MOV.U32 R20, RZ, RZ, R14 ;  /* 0x000000ffff147224 */ /* 0x000fc600078e000e */
[----:B------:R-:W-:Y:S01]  /*81a0*/  DFMA R6, R8, R6, UR4 ;  /* 0x0000000408067e2b */ /* 0x000fe20008000006 */
[----:B------:R-:W-:Y:S01]  /*81b0*/  UMOV UR4, 0x1852b7af ;  /* 0x1852b7af00047882 */ /* 0x000fe20000000000 */
[----:B------:R-:W-:Y:S02]  /*81c0*/  UMOV UR5, 0x3f56c16c ;  /* 0x3f56c16c00057882 */ /* 0x000fe40000000000 */
[----:B------:R-:W-:-:S04]  /*81d0*/  DFMA R72, R32, R20, R22 ;  /* 0x000000142048722b */ /* 0x000fc80000000016 */
        /* <DEDUP_REMOVED lines=30> */
.L_x_7175:
[----:B------:R-:W-:Y:S05]  /*83c0*/  BSYNC.RECONVERGENT B0 ;  /* 0x0000000000007941 */ /* 0x000fea0003800200 */
.L_x_7174:
        /* <DEDUP_REMOVED lines=11> */
[----:B------:R-:W-:Y:S01]  /*8480*/  IMAD.MOV.U32 R72, RZ, RZ, R12 ;  /* 0x000000ffff487224 */ /* 0x000fe200078e000c */
[----:B------:R-:W-:-:S07]  /*8490*/  MOV R73, R13 ;  /* 0x0000000d00497202 */ /* 0x000fce0000000f00 */
.L_x_7177:
[----:B------:R-:W-:Y:S05]  /*84a0*/  BSYNC.RECONVERGENT B1 ;  /* 0x0000000000017941 */ /* 0x000fea0003800200 */
.L_x_7176:
        /* <DEDUP_REMOVED lines=22> */
.L_x_7179:
[----:B------:R-:W-:Y:S05]  /*8610*/  BSYNC.RECONVERGENT B1 ;  /* 0x0000000000017941 */ /* 0x000fea0003800200 */
.L_x_7178:
        /* <DEDUP_REMOVED lines=21> */
.L_x_7173:
[----:B------:R-:W-:Y:S05]  /*8770*/  BSYNC.RECONVERGENT B3 ;  /* 0x0000000000037941 */ /* 0x000fea0003800200 */
.L_x_7153:
[----:B------:R-:W-:Y:S01]  /*8780*/  DADD R12, -RZ, |R30| ;  /* 0x00000000ff0c7229 */ /* 0x000fe2000000051e */
[----:B------:R-:W-:Y:S01]  /*8790*/  BSSY.RECONVERGENT B0, `(.L_x_7180) ;  /* 0x0000007000007945 */ /* 0x000fe20003800200 */
[----:B------:R-:W-:Y:S01]  /*87a0*/  DFMA R4, R6, R4, R2 ;  /* 0x000000040604722b */ /* 0x000fe20000000002 */
[----:B------:R-:W-:Y:S01]  /*87b0*/  ISETP.GE.AND P0, PT, R31, RZ, PT ;  /* 0x000000ff1f00720c */ /* 0x000fe20003f06270 */
[----:B------:R-:W-:Y:S01]  /*87c0*/  IMAD.MOV.U32 R9, RZ, RZ, RZ ;  /* 0x000000ffff097224 */ /* 0x000fe200078e00ff */
[----:B------:R-:W-:Y:S01]  /*87d0*/  MOV R0, 0x8800 ;  /* 0x0000880000007802 */ /* 0x000fe20000000f00 */
[----:B------:R-:W-:-:S10]  /*87e0*/  IMAD.MOV.U32 R8, RZ, RZ, 0x40080000 ;  /* 0x40080000ff087424 */ /* 0x000fd400078e00ff */
[----:B------:R-:W-:Y:S05]  /*87f0*/  CALL.REL.NOINC `($_Z27cooling_function_analyticalPdS_S_S_S_$__internal_accurate_pow) ;  /* 0x0000081c00187944 */ /* 0x000fea0003c00000 */
[----:B------:R-:W-:Y:S05]  /*8800*/  BSYNC.RECONVERGENT B0 ;  /* 0x0000000000007941 */ /* 0x000fea0003800200 */
.L_x_7180:
[----:B------:R-:W-:Y:S01]  /*8810*/  DADD R2, R30, 3 ;  /* 0x400800001e027429 */ /* 0x000fe20000000000 */
[----:B------:R-:W-:Y:S01]  /*8820*/  BSSY.RECONVERGENT B0, `(.L_x_7181) ;  /* 0x0000011000007945 */ /* 0x000fe20003800200 */
[----:B------:R-:W-:Y:S01]  /*8830*/  DADD R6, -RZ, -R10 ;  /* 0x00000000ff067229 */ /* 0x000fe2000000090a */
[----:B------:R-:W-:Y:S01]  /*8840*/  IMAD.MOV.U32 R12, RZ, RZ, RZ ;  /* 0x000000ffff0c7224 */ /* 0x000fe200078e00ff */
[----:B------:R-:W-:-:S06]  /*8850*/  MOV R13, 0x40240000 ;  /* 0x40240000000d7802 */ /* 0x000fcc0000000f00 */
        /* <DEDUP_REMOVED lines=13> */
.L_x_7182:
[----:B------:R-:W-:Y:S05]  /*8930*/  BSYNC.RECONVERGENT B0 ;  /* 0x0000000000007941 */ /* 0x000fea0003800200 */
.L_x_7181:
[----:B------:R-:W-:Y:S01]  /*8940*/  BSSY.RECONVERGENT B0, `(.L_x_7183) ;  /* 0x0000005000007945 */ /* 0x000fe20003800200 */
[----:B------:R-:W-:Y:S01]  /*8950*/  IMAD.MOV.U32 R9, RZ, RZ, RZ ;  /* 0x000000ffff097224 */ /* 0x000fe200078e00ff */
[----:B------:R-:W-:Y:S01]  /*8960*/  MOV R0, 0x8990 ;  /* 0x0000899000007802 */ /* 0x000fe20000000f00 */
[----:B------:R-:W-:-:S07]  /*8970*/  IMAD.MOV.U32 R8, RZ, RZ, -0x3fdc0000 ;  /* 0xc0240000ff087424 */ /* 0x000fce00078e00ff */
[----:B------:R-:W-:Y:S05]  /*8980*/  CALL.REL.NOINC `($_Z27cooling_function_analyticalPdS_S_S_S_$__internal_accurate_pow) ;  /* 0x0000081800b47944 */ /* 0x000fea0003c00000 */
[----:B------:R-:W-:Y:S05]  /*8990*/  BSYNC.RECONVERGENT B0 ;  /* 0x0000000000007941 */ /* 0x000fea0003800200 */
.L_x_7183:
[----:B------:R-:W0:Y:S01]  /*89a0*/  MUFU.RCP64H R9, R19 ;  /* 0x0000001300097308 */ /* 0x000e220000001800 */
[----:B------:R-:W-:Y:S01]  /*89b0*/  IMAD.MOV.U32 R8, RZ, RZ, 0x1 ;  /* 0x00000001ff087424 */ /* 0x000fe200078e00ff */
[----:B------:R-:W-:Y:S01]  /*89c0*/  UMOV UR4, 0x1eb851ec ;  /* 0x1eb851ec00047882 */ /* 0x000fe20000000000 */
[----:B------:R-:W-:Y:S01]  /*89d0*/  UMOV UR5, 0x4003eb85 ;  /* 0x4003eb8500057882 */ /* 0x000fe20000000000 */
[----:B------:R-:W-:Y:S01]  /*89e0*/  DSETP.NEU.AND P0, PT, R30, 1, PT ;  /* 0x3ff000001e00742a */ /* 0x000fe20003f0d000 */
[----:B------:R-:W-:Y:S01]  /*89f0*/  BSSY.RECONVERGENT B1, `(.L_x_7184) ;  /* 0x0000021000017945 */ /* 0x000fe20003800200 */
[----:B------:R-:W-:Y:S01]  /*8a00*/  DMUL R6, R10, UR4 ;  /* 0x000000040a067c28 */ /* 0x000fe20008000000 */
[----:B------:R-:W-:Y:S01]  /*8a10*/  UMOV UR4, 0x54442d18 ;  /* 0x54442d1800047882 */ /* 0x000fe20000000000 */
[----:B------:R-:W-:Y:S02]  /*8a20*/  UMOV UR5, 0x400921fb ;  /* 0x400921fb00057882 */ /* 0x000fe40000000000 */
[----:B------:R-:W-:-:S02]  /*8a30*/  FSEL R2, R2, RZ, P0 ;  /* 0x000000ff02027208 */ /* 0x000fc40000000000 */
[----:B------:R-:W-:Y:S02]  /*8a40*/  FSEL R3, R3, 1.875, P0 ;  /* 0x3ff0000003037808 */ /* 0x000fe40000000000 */
[----:B------:R-:W-:Y:S02]  /*8a50*/  DMUL R6, R6, 12 ;  /* 0x4028000006067828 */ /* 0x000fe40000000000 */
[----:B0-----:R-:W-:-:S06]  /*8a60*/  DFMA R10, -R18, R8, 1 ;  /* 0x3ff00000120a742b */ /* 0x001fcc0000000108 */
[----:B------:R-:W-:Y:S02]  /*8a70*/  DMUL R6, R6, UR4 ;  /* 0x0000000406067c28 */ /* 0x000fe40008000000 */
[----:B------:R-:W-:-:S06]  /*8a80*/  DFMA R10, R10, R10, R10 ;  /* 0x0000000a0a0a722b */ /* 0x000fcc000000000a */
[----:B------:R-:W-:Y:S02]  /*8a90*/  DMUL R6, R24, R6 ;  /* 0x0000000618067228 */ /* 0x000fe40000000000 */
[----:B------:R-:W-:Y:S01]  /*8aa0*/  DFMA R10, R8, R10, R8 ;  /* 0x0000000a080a722b */ /* 0x000fe20000000008 */
[----:B------:R-:W-:Y:S01]  /*8ab0*/  MOV R8, R16 ;  /* 0x0000001000087202 */ /* 0x000fe20000000f00 */
[----:B------:R-:W-:-:S06]  /*8ac0*/  IMAD.MOV.U32 R9, RZ, RZ, R17 ;  /* 0x000000ffff097224 */ /* 0x000fcc00078e0011 */
[----:B------:R-:W-:Y:S02]  /*8ad0*/  DFMA R12, -R18, R10, 1 ;  /* 0x3ff00000120c742b */ /* 0x000fe4000000010a */
[----:B------:R-:W-:-:S06]  /*8ae0*/  DMUL R8, R6, R8 ;  /* 0x0000000806087228 */ /* 0x000fcc0000000000 */
[----:B------:R-:W-:-:S04]  /*8af0*/  DFMA R10, R10, R12, R10 ;  /* 0x0000000c0a0a722b */ /* 0x000fc8000000000a */
[----:B------:R-:W-:-:S04]  /*8b00*/  FSETP.GEU.AND P1, PT, |R9|, 6.5827683646048100446e-37, PT ;  /* 0x036000000900780b */ /* 0x000fc80003f2e200 */
[----:B------:R-:W-:-:S08]  /*8b10*/  DMUL R12, R10, R8 ;  /* 0x000000080a0c7228 */ /* 0x000fd00000000000 */
[----:B------:R-:W-:-:S08]  /*8b20*/  DFMA R6, -R18, R12, R8 ;  /* 0x0000000c1206722b */ /* 0x000fd00000000108 */
[----:B------:R-:W-:Y:S02]  /*8b30*/  DFMA R12, R10, R6, R12 ;  /* 0x000000060a0c722b */ /* 0x000fe4000000000c */
[----:B------:R-:W-:-:S08]  /*8b40*/  DMUL R10, R4, R2 ;  /* 0x00000002040a7228 */ /* 0x000fd00000000000 */
        /* <DEDUP_REMOVED lines=9> */
[----:B------:R-:W-:Y:S01]  /*8be0*/  MOV R12, R76 ;  /* 0x0000004c000c7202 */ /* 0x000fe20000000f00 */
[----:B------:R-:W-:-:S07]  /*8bf0*/  IMAD.MOV.U32 R13, RZ, RZ, R77 ;  /* 0x000000ffff0d7224 */ /* 0x000fce00078e004d */
.L_x_7185:
[----:B------:R-:W-:Y:S05]  /*8c00*/  BSYNC.RECONVERGENT B1 ;  /* 0x0000000000017941 */ /* 0x000fea0003800200 */
.L_x_7184:
        /* <DEDUP_REMOVED lines=18> */
[----:B------:R-:W-:Y:S05]  /*8d30*/  CALL.REL.NOINC `($__internal_4_$__cuda_sm20_div_rn_f64_full) ;  /* 0x0000080c00847944 */ /* 0x000fea0003c00000 */
[----:B------:R-:W-:Y:S01]  /*8d40*/  IMAD.MOV.U32 R2, RZ, RZ, R76 ;  /* 0x000000ffff027224 */ /* 0x000fe200078e004c */
[----:B------:R-:W-:-:S07]  /*8d50*/  MOV R3, R77 ;  /* 0x0000004d00037202 */ /* 0x000fce0000000f00 */
.L_x_7187:
[----:B------:R-:W-:Y:S05]  /*8d60*/  BSYNC.RECONVERGENT B1 ;  /* 0x0000000000017941 */ /* 0x000fea0003800200 */
.L_x_7186:
[----:B------:R-:W-:Y:S01]  /*8d70*/  BSSY.RECONVERGENT B0, `(.L_x_7188) ;  /* 0x0000007000007945 */ /* 0x000fe20003800200 */
[----:B------:R-:W-:Y:S01]  /*8d80*/  IMAD.MOV.U32 R12, RZ, RZ, RZ ;  /* 0x000000ffff0c7224 */ /* 0x000fe200078e00ff */
[----:B------:R-:W-:Y:S01]  /*8d90*/  MOV R0, 0x8de0 ;  /* 0x00008de000007802 */ /* 0x000fe20000000f00 */
[----:B------:R-:W-:Y:S02]  /*8da0*/  IMAD.MOV.U32 R13, RZ, RZ, 0x40240000 ;  /* 0x40240000ff0d7424 */ /* 0x000fe400078e00ff */
[----:B------:R-:W-:Y:S02]  /*8db0*/  IMAD.MOV.U32 R9, RZ, RZ, 0x55555555 ;  /* 0x55555555ff097424 */ /* 0x000fe400078e00ff */
[----:B------:R-:W-:-:S07]  /*8dc0*/  IMAD.MOV.U32 R8, RZ, RZ, 0x3fd55555 ;  /* 0x3fd55555ff087424 */ /* 0x000fce00078e00ff */
[----:B------:R-:W-:Y:S05]  /*8dd0*/  CALL.REL.NOINC `($_Z27cooling_function_analyticalPdS_S_S_S_$__internal_accurate_pow) ;  /* 0x0000081400a07944 */ /* 0x000fea0003c00000 */
[----:B------:R-:W-:Y:S05]  /*8de0*/  BSYNC.RECONVERGENT B0 ;  /* 0x0000000000007941 */ /* 0x000fea0003800200 */
.L_x_7188:
[----:B------:R-:W-:Y:S01]  /*8df0*/  UMOV UR4, 0xc84b5dcc ;  /* 0xc84b5dcc00047882 */ /* 0x000fe20000000000 */
[----:B------:R-:W-:Y:S01]  /*8e00*/  UMOV UR5, 0x3ffe3d07 ;  /* 0x3ffe3d0700057882 */ /* 0x000fe20000000000 */
[----:B------:R-:W-:Y:S01]  /*8e10*/  IMAD.MOV.U32 R8, RZ, RZ, 0x652b82fe ;  /* 0x652b82feff087424 */ /* 0x000fe200078e00ff */
[----:B------:R-:W-:Y:S01]  /*8e20*/  DMUL R10, R10, UR4 ;  /* 0x000000040a0a7c28 */ /* 0x000fe20008000000 */
[----:B------:R-:W-:Y:S01]  /*8e30*/  MOV R9, 0x3ff71547 ;  /* 0x3ff7154700097802 */ /* 0x000fe20000000f00 */
        /* <DEDUP_REMOVED lines=58> */
.L_x_7190:
[----:B------:R-:W-:Y:S05]  /*91e0*/  BSYNC.RECONVERGENT B0 ;  /* 0x0000000000007941 */ /* 0x000fea0003800200 */
.L_x_7189:
[----:B------:R-:W-:Y:S01]  /*91f0*/  BSSY.RECONVERGENT B0, `(.L_x_7191) ;  /* 0x0000005000007945 */ /* 0x000fe20003800200 */
[----:B------:R-:W-:Y:S01]  /*9200*/  IMAD.MOV.U32 R9, RZ, RZ, -0x55555555 ;  /* 0xaaaaaaabff097424 */ /* 0x000fe200078e00ff */
[----:B------:R-:W-:Y:S01]  /*9210*/  MOV R0, 0x9240 ;  /* 0x0000924000007802 */ /* 0x000fe20000000f00 */
[----:B------:R-:W-:-:S07]  /*9220*/  IMAD.MOV.U32 R8, RZ, RZ, 0x3ff2aaaa ;  /* 0x3ff2aaaaff087424 */ /* 0x000fce00078e00ff */
[----:B------:R-:W-:Y:S05]  /*9230*/  CALL.REL.NOINC `($_Z27cooling_function_analyticalPdS_S_S_S_$__internal_accurate_pow) ;  /* 0x0000081000887944 */ /* 0x000fea0003c00000 */
[----:B------:R-:W-:Y:S05]  /*9240*/  BSYNC.RECONVERGENT B0 ;  /* 0x0000000000007941 */ /* 0x000fea0003800200 */
.L_x_7191:
[----:B------:R-:W0:Y:S01]  /*9250*/  MUFU.RCP64H R9, R11 ;  /* 0x0000000b00097308 */ /* 0x000e220000001800 */
[----:B------:R-:W-:Y:S01]  /*9260*/  IADD3 R8, PT, PT, R11, 0x300402, RZ ;  /* 0x003004020b087810 */ /* 0x000fe20007ffe0ff */
[----:B------:R-:W-:Y:S03]  /*9270*/  BSSY.RECONVERGENT B0, `(.L_x_7192) ;  /* 0x0000010000007945 */ /* 0x000fe60003800200 */
[----:B------:R-:W-:Y:S02]  /*9280*/  FSETP.GEU.AND P0, PT, |R8|, 5.8789094863358348022e-39, PT ;  /* 0x004004020800780b */ /* 0x000fe40003f0e200 */
[----:B0-----:R-:W-:-:S08]  /*9290*/  DFMA R4, R8, -R10, 1 ;  /* 0x3ff000000804742b */ /* 0x001fd0000000080a */
        /* <DEDUP_REMOVED lines=13> */
.L_x_7193:
[----:B------:R-:W-:Y:S05]  /*9370*/  BSYNC.RECONVERGENT B0 ;  /* 0x0000000000007941 */ /* 0x000fea0003800200 */
.L_x_7192:
        /* <DEDUP_REMOVED lines=8> */
.L_x_7194:
        /* <DEDUP_REMOVED lines=22> */
.L_x_7196:
[----:B------:R-:W-:Y:S05]  /*9560*/  BSYNC.RECONVERGENT B1 ;  /* 0x0000000000017941 */ /* 0x000fea0003800200 */
.L_x_7195:
        /* <DEDUP_REMOVED lines=9> */
.L_x_7197:
        /* <DEDUP_REMOVED lines=22> */
.L_x_7199:
[----:B------:R-:W-:Y:S05]  /*9760*/  BSYNC.RECONVERGENT B1 ;  /* 0x0000000000017941 */ /* 0x000fea0003800200 */
.L_x_7198:
[----:B------:R-:W-:-:S08]  /*9770*/  DADD R4, R4, R76 ;  /* 0x0000000004047229 */ /* 0x000fd0000000004c */
[----:B------:R-:W-:-:S11]  /*9780*/  DFMA R104, R4, -R2, R104 ;  /* 0x800000020468722b */ /* 0x000fd60000000068 */
.L_x_7123:
[----:B------:R-:W-:Y:S05]  /*9790*/  BSYNC.RECONVERGENT B2 ;  /* 0x0000000000027941 */ /* 0x000fea0003800200 */
.L_x_7103:
[----:B------:R-:W-:Y:S01]  /*97a0*/  DSETP.GEU.AND P0, PT, R30, 0.5, PT ;  /* 0x3fe000001e00742a */ /* 0x000fe20003f0e000 */
[----:B------:R-:W-:-:S13]  /*97b0*/  BSSY.RECONVERGENT B2, `(.L_x_7200) ;  /* 0x00005c6000027945 */ /* 0x000fda0003800200 */
[----:B------:R-:W-:Y:S05]  /*97c0*/  @P0 BRA `(.L_x_7201) ;  /* 0x0000001000000947 */ /* 0x000fea0003800000 */
[----:B------:R-:W-:Y:S01]  /*97d0*/  BSSY.RECONVERGENT B0, `(.L_x_7202) ;  /* 0x0000007000007945 */ /* 0x000fe20003800200 */
[----:B------:R-:W-:Y:S01]  /*97e0*/  MOV R12, RZ ;  /* 0x000000ff000c7202 */ /* 0x000fe20000000f00 */
[----:B------:R-:W-:Y:S01]  /*97f0*/  IMAD.MOV.U32 R13, RZ, RZ, 0x40340000 ;  /* 0x40340000ff0d7424 */ /* 0x000fe200078e00ff */
[----:B------:R-:W-:Y:S01]  /*9800*/  MOV R0, 0x9840 ;  /* 0x0000984000007802 */ /* 0x000fe20000000f00 */
[----:B------:R-:W-:Y:S02]  /*9810*/  IMAD.MOV.U32 R9, RZ, RZ, 0x55555555 ;  /* 0x55555555ff097424 */ /* 0x000fe400078e00ff */
[----:B------:R-:W-:-:S07]  /*9820*/  IMAD.MOV.U32 R8, RZ, RZ, 0x3fd55555 ;  /* 0x3fd55555ff087424 */ /* 0x000fce00078e00ff */
[----:B------:R-:W-:Y:S05]  /*9830*/  CALL.REL.NOINC `($_Z27cooling_function_analyticalPdS_S_S_S_$__internal_accurate_pow) ;  /* 0x0000080c00087944 */ /* 0x000fea0003c00000 */
[----:B------:R-:W-:Y:S05]  /*9840*/  BSYNC.RECONVERGENT B0 ;  /* 0x0000000000007941 */ /* 0x000fea0003800200 */
.L_x_7202:
        /* <DEDUP_REMOVED lines=8> */
[----:B------:R-:W-:Y:S01]  /*98d0*/  ISETP.GE.AND P0, PT, R31, RZ, PT ;  /* 0x000000ff1f00720c */ /* 0x000fe20003f06270 */
[----:B------:R-:W-:Y:S02]  /*98e0*/  IMAD.MOV.U32 R12, RZ, RZ, RZ ;  /* 0x000000ffff0c7224 */ /* 0x000fe400078e00ff */
        /* <DEDUP_REMOVED lines=53> */
.L_x_7204:
[----:B------:R-:W-:Y:S05]  /*9c40*/  BSYNC.RECONVERGENT B0 ;  /* 0x0000000000007941 */ /* 0x000fea0003800200 */
.L_x_7203:
[----:B------:R-:W-:Y:S01]  /*9c50*/  BSSY.RECONVERGENT B0, `(.L_x_7205) ;  /* 0x0000006000007945 */ /* 0x000fe20003800200 */
[----:B------:R-:W-:Y:S01]  /*9c60*/  IMAD.MOV.U32 R13, RZ, RZ, 0x40240000 ;  /* 0x40240000ff0d7424 */ /* 0x000fe200078e00ff */
[----:B------:R-:W-:Y:S01]  /*9c70*/  MOV R0, 0x9cb0 ;  /* 0x00009cb000007802 */ /* 0x000fe20000000f00 */
[----:B------:R-:W-:Y:S02]  /*9c80*/  IMAD.MOV.U32 R9, RZ, RZ, RZ ;  /* 0x000000ffff097224 */ /* 0x000fe400078e00ff */
[----:B------:R-:W-:-:S07]  /*9c90*/  IMAD.MOV.U32 R8, RZ, RZ, -0x3fdc0000 ;  /* 0xc0240000ff087424 */ /* 0x000fce00078e00ff */
[----:B------:R-:W-:Y:S05]  /*9ca0*/  CALL.REL.NOINC `($_Z27cooling_function_analyticalPdS_S_S_S_$__internal_accurate_pow) ;  /* 0x0000080400ec7944 */ /* 0x000fea0003c00000 */
[----:B------:R-:W-:Y:S05]  /*9cb0*/  BSYNC.RECONVERGENT B0 ;  /* 0x0000000000007941 */ /* 0x000fea0003800200 */
.L_x_7205:
[----:B------:R-:W-:Y:S01]  /*9cc0*/  DADD R12, -RZ, |R30| ;  /* 0x00000000ff0c7229 */ /* 0x000fe2000000051e */
[----:B------:R-:W-:Y:S01]  /*9cd0*/  BSSY.RECONVERGENT B0, `(.L_x_7206) ;  /* 0x0000007000007945 */ /* 0x000fe20003800200 */
[----:B------:R-:W-:Y:S01]  /*9ce0*/  IMAD.MOV.U32 R9, RZ, RZ, RZ ;  /* 0x000000ffff097224 */ /* 0x000fe200078e00ff */
[----:B------:R-:W-:Y:S01]  /*9cf0*/  MOV R8, 0x40140000 ;  /* 0x4014000000087802 */ /* 0x000fe20000000f00 */
[----:B------:R-:W-:Y:S01]  /*9d00*/  IMAD.MOV.U32 R6, RZ, RZ, R10 ;  /* 0x000000ffff067224 */ /* 0x000fe200078e000a */
[----:B------:R-:W-:Y:S01]  /*9d10*/  MOV R0, 0x9d40 ;  /* 0x00009d4000007802 */ /* 0x000fe20000000f00 */
[----:B------:R-:W-:-:S07]  /*9d20*/  IMAD.MOV.U32 R7, RZ, RZ, R11 ;  /* 0x000000ffff077224 */ /* 0x000fce00078e000b */
[----:B------:R-:W-:Y:S05]  /*9d30*/  CALL.REL.NOINC `($_Z27cooling_function_analyticalPdS_S_S_S_$__internal_accurate_pow) ;  /* 0x0000080400c87944 */ /* 0x000fea0003c00000 */
[----:B------:R-:W-:Y:S05]  /*9d40*/  BSYNC.RECONVERGENT B0 ;  /* 0x0000000000007941 */ /* 0x000fea0003800200 */
.L_x_7206:
[----:B------:R-:W-:Y:S01]  /*9d50*/  HFMA2 R13, -RZ, RZ, 2.1015625, 0 ;  /* 0x40340000ff0d7431 */ /* 0x000fe200000001ff */
[----:B------:R-:W-:Y:S01]  /*9d60*/  BSSY.RECONVERGENT B0, `(.L_x_7207) ;  /* 0x0000008000007945 */ /* 0x000fe20003800200 */
[----:B------:R-:W-:Y:S01]  /*9d70*/  IMAD.MOV.U32 R2, RZ, RZ, R10 ;  /* 0x000000ffff027224 */ /* 0x000fe200078e000a */
[----:B------:R-:W-:Y:S01]  /*9d80*/  MOV R0, 0x9de0 ;  /* 0x00009de000007802 */ /* 0x000fe20000000f00 */
[----:B------:R-:W-:Y:S02]  /*9d90*/  IMAD.MOV.U32 R3, RZ, RZ, R11 ;  /* 0x000000ffff037224 */ /* 0x000fe400078e000b */
[----:B------:R-:W-:Y:S02]  /*9da0*/  IMAD.MOV.U32 R12, RZ, RZ, RZ ;  /* 0x000000ffff0c7224 */ /* 0x000fe400078e00ff */
[----:B------:R-:W-:Y:S02]  /*9db0*/  IMAD.MOV.U32 R9, RZ, RZ, -0x55555555 ;  /* 0xaaaaaaabff097424 */ /* 0x000fe400078e00ff */
[----:B------:R-:W-:-:S07]  /*9dc0*/  IMAD.MOV.U32 R8, RZ, RZ, 0x3ff2aaaa ;  /* 0x3ff2aaaaff087424 */ /* 0x000fce00078e00ff */
[----:B------:R-:W-:Y:S05]  /*9dd0*/  CALL.REL.NOINC `($_Z27cooling_function_analyticalPdS_S_S_S_$__internal_accurate_pow) ;  /* 0x0000080400a07944 */ /* 0x000fea0003c00000 */
[----:B------:R-:W-:Y:S05]  /*9de0*/  BSYNC.RECONVERGENT B0 ;  /* 0x0000000000007941 */ /* 0x000fea0003800200 */
.L_x_7207:
[----:B------:R-:W0:Y:S01]  /*9df0*/  MUFU.RCP64H R13, R11 ;  /* 0x0000000b000d7308 */ /* 0x000e220000001800 */
[----:B------:R-:W-:Y:S01]  /*9e00*/  VIADD R12, R11, 0x300402 ;  /* 0x003004020b0c7836 */ /* 0x000fe20000000000 */
[----:B------:R-:W-:Y:S04]  /*9e10*/  BSSY.RECONVERGENT B0, `(.L_x_7208) ;  /* 0x0000010000007945 */ /* 0x000fe80003800200 */
[----:B------:R-:W-:Y:S01]  /*9e20*/  FSETP.GEU.AND P1, PT, |R12|, 5.8789094863358348022e-39, PT ;  /* 0x004004020c00780b */ /* 0x000fe20003f2e200 */
        /* <DEDUP_REMOVED lines=11> */
[----:B------:R-:W-:Y:S05]  /*9ee0*/  CALL.REL.NOINC `($__internal_3_$__cuda_sm20_dblrcp_rn_slowpath_v3) ;  /* 0x000007f800747944 */ /* 0x000fea0003c00000 */
[----:B------:R-:W-:Y:S02]  /*9ef0*/  IMAD.MOV.U32 R4, RZ, RZ, R10 ;  /* 0x000000ffff047224 */ /* 0x000fe400078e000a */
[----:B------:R-:W-:-:S07]  /*9f00*/  IMAD.MOV.U32 R5, RZ, RZ, R11 ;  /* 0x000000ffff057224 */ /* 0x000fce00078e000b */
.L_x_7209:
[----:B------:R-:W-:Y:S05]  /*9f10*/  BSYNC.RECONVERGENT B0 ;  /* 0x0000000000007941 */ /* 0x000fea0003800200 */
.L_x_7208:
        /* <DEDUP_REMOVED lines=8> */
.L_x_7210:
        /* <DEDUP_REMOVED lines=21> */
[----:B------:R-:W-:Y:S05]  /*a0f0*/  CALL.REL.NOINC `($__internal_4_$__cuda_sm20_div_rn_f64_full) ;  /* 0x000007f800947944 */ /* 0x000fea0003c00000 */
.L_x_7212:
[----:B------:R-:W-:Y:S05]  /*a100*/  BSYNC.RECONVERGENT B1 ;  /* 0x0000000000017941 */ /* 0x000fea0003800200 */
.L_x_7211:
[----:B------:R-:W-:Y:S01]  /*a110*/  DADD R4, R76, R4 ;  /* 0x000000004c047229 */ /* 0x000fe20000000004 */
        /* <DEDUP_REMOVED lines=8> */
.L_x_7213:
        /* <DEDUP_REMOVED lines=21> */
[----:B------:R-:W-:Y:S05]  /*a2f0*/  CALL.REL.NOINC `($__internal_4_$__cuda_sm20_div_rn_f64_full) ;  /* 0x000007f800147944 */ /* 0x000fea0003c00000 */
.L_x_7215:
[----:B------:R-:W-:Y:S05]  /*a300*/  BSYNC.RECONVERGENT B1 ;  /* 0x0000000000017941 */ /* 0x000fea0003800200 */
.L_x_7214:
        /* <DEDUP_REMOVED lines=10> */
[----:B------:R-:W-:Y:S01]  /*a3b0*/  MOV R0, 0x7ff00000 ;  /* 0x7ff0000000007802 */ /* 0x000fe20000000f00 */
[----:B------:R-:W-:Y:S01]  /*a3c0*/  DSETP.NEU.AND P3, PT, R30, RZ, PT ;  /* 0x000000ff1e00722a */ /* 0x000fe20003f6d000 */
[----:B------:R-:W-:Y:S01]  /*a3d0*/  BSSY.RECONVERGENT B1, `(.L_x_7216) ;  /* 0x0000029000017945 */ /* 0x000fe20003800200 */
[----:B------:R-:W-:Y:S01]  /*a3e0*/  DMUL R6, R6, 12 ;  /* 0x4028000006067828 */ /* 0x000fe20000000000 */
[----:B------:R-:W-:Y:S01]  /*a3f0*/  SEL R0, R0, 0xfff00000, P0 ;  /* 0xfff0000000007807 */ /* 0x000fe20000000000 */
        /* <DEDUP_REMOVED lines=11> */
[----:B------:R-:W-:-:S03]  /*a4b0*/  ISETP.NE.AND P2, PT, R20, 0x7ff00000, PT ;  /* 0x7ff000001400780c */ /* 0x000fc60003f45270 */
        /* <DEDUP_REMOVED lines=26> */
.L_x_7217:
[----:B------:R-:W-:Y:S05]  /*a660*/  BSYNC.RECONVERGENT B1 ;  /* 0x0000000000017941 */ /* 0x000fea0003800200 */
.L_x_7216:
        /* <DEDUP_REMOVED lines=19> */
.L_x_7219:
[----:B------:R-:W-:Y:S05]  /*a7a0*/  BSYNC.RECONVERGENT B1 ;  /* 0x0000000000017941 */ /* 0x000fea0003800200 */
.L_x_7218:
[----:B------:R-:W-:Y:S01]  /*a7b0*/  DFMA R102, R6, R76, R102 ;  /* 0x0000004c0666722b */ /* 0x000fe20000000066 */
[----:B------:R-:W-:Y:S10]  /*a7c0*/  BRA `(.L_x_7220) ;  /* 0x0000004c00107947 */ /* 0x000ff40003800000 */
.L_x_7201:
        /* <DEDUP_REMOVED lines=15> */
[----:B------:R-:W-:Y:S05]  /*a8c0*/  CALL.REL.NOINC `($__internal_3_$__cuda_sm20_dblrcp_rn_slowpath_v3) ;  /* 0x000007ec00fc7944 */ /* 0x000fea0003c00000 */
.L_x_7222:
[----:B------:R-:W-:Y:S05]  /*a8d0*/  BSYNC.RECONVERGENT B0 ;  /* 0x0000000000007941 */ /* 0x000fea0003800200 */
.L_x_7221:
        /* <DEDUP_REMOVED lines=19> */
[----:B------:R-:W-:Y:S05]  /*aa10*/  CALL.REL.NOINC `($__internal_4_$__cuda_sm20_div_rn_f64_full) ;  /* 0x000007f0004c7944 */ /* 0x000fea0003c00000 */
[----:B------:R-:W-:Y:S02]  /*aa20*/  IMAD.MOV.U32 R4, RZ, RZ, R76 ;  /* 0x000000ffff047224 */ /* 0x000fe400078e004c */
[----:B------:R-:W-:-:S07]  /*aa30*/  IMAD.MOV.U32 R5, RZ, RZ, R77 ;  /* 0x000000ffff057224 */ /* 0x000fce00078e004d */
.L_x_7224:
[----:B------:R-:W-:Y:S05]  /*aa40*/  BSYNC.RECONVERGENT B1 ;  /* 0x0000000000017941 */ /* 0x000fea0003800200 */
.L_x_7223:
        /* <DEDUP_REMOVED lines=81> */
.L_x_7228:
[----:B------:R-:W-:Y:S01]  /*af60*/  MOV R2, 0x0 ;  /* 0x0000000000027802 */ /* 0x000fe20000000f00 */
[----:B------:R-:W-:Y:S01]  /*af70*/  IMAD.MOV.U32 R3, RZ, RZ, 0x7ff00000 ;  /* 0x7ff00000ff037424 */ /* 0x000fe200078e00ff */
[----:B------:R-:W-:-:S05]  /*af80*/  LOP3.LUT P1, RZ, R7, 0x7fffffff, RZ, 0xc0, !PT ;  /* 0x7fffffff07ff7812 */ /* 0x000fca000782c0ff */
[----:B------:R-:W-:-:S10]  /*af90*/  DFMA R2, R6, R2, +INF ;  /* 0x7ff000000602742b */ /* 0x000fd40000000002 */
[----:B------:R-:W-:Y:S02]  /*afa0*/  FSEL R6, R2, RZ, P1 ;  /* 0x000000ff02067208 */ /* 0x000fe40000800000 */
[----:B------:R-:W-:-:S07]  /*afb0*/  FSEL R7, R3, -QNAN , P1 ;  /* 0xfff0000003077808 */ /* 0x000fce0000800000 */
.L_x_7229:
[----:B------:R-:W-:Y:S05]  /*afc0*/  BSYNC.RECONVERGENT B0 ;  /* 0x0000000000007941 */ /* 0x000fea0003800200 */
.L_x_7227:
        /* <DEDUP_REMOVED lines=25> */
[----:B------:R-:W-:Y:S05]  /*b160*/  CALL.REL.NOINC `($__internal_4_$__cuda_sm20_div_rn_f64_full) ;  /* 0x000007e800787944 */ /* 0x000fea0003c00000 */
.L_x_7233:
[----:B------:R-:W-:Y:S05]  /*b170*/  BSYNC.RECONVERGENT B4 ;  /* 0x0000000000047941 */ /* 0x000fea0003800200 */
.L_x_7232:
        /* <DEDUP_REMOVED lines=20> */
.L_x_7231:
        /* <DEDUP_REMOVED lines=61> */
[----:B------:R-:W-:-:S04]  /*b690*/  @!P1 SHF.R.S32.HI R13, RZ, 0x1, R0 ;  /* 0x00000001ff0d9819 */ /* 0x000fc80000011400 */
[----:B------:R-:W-:Y:S01]  /*b6a0*/  @!P1 IADD3 R12, PT, PT, R22, -R13, RZ ;  /* 0x8000000d160c9210 */ /* 0x000fe20007ffe0ff */
[----:B------:R-:W-:-:S03]  /*b6b0*/  @!P1 IMAD R9, R13, 0x100000, R9 ;  /* 0x001000000d099824 */ /* 0x000fc600078e0209 */
[----:B------:R-:W-:Y:S01]  /*b6c0*/  @!P1 LEA R13, R12, 0x3ff00000, 0x14 ;  /* 0x3ff000000c0d9811 */ /* 0x000fe200078ea0ff */
[----:B------:R-:W-:-:S06]  /*b6d0*/  @!P1 IMAD.MOV.U32 R12, RZ, RZ, RZ ;  /* 0x000000ffff0c9224 */ /* 0x000fcc00078e00ff */
[----:B------:R-:W-:-:S11]  /*b6e0*/  @!P1 DMUL R14, R8, R12 ;  /* 0x0000000c080e9228 */ /* 0x000fd60000000000 */
.L_x_7236:
[----:B------:R-:W-:Y:S05]  /*b6f0*/  BSYNC.RECONVERGENT B0 ;  /* 0x0000000000007941 */ /* 0x000fea0003800200 */
.L_x_7235:
[----:B------:R-:W-:Y:S04]  /*b700*/  BSSY.RECONVERGENT B4, `(.L_x_7237) ;  /* 0x000000a000047945 */ /* 0x000fe80003800200 */
        /* <DEDUP_REMOVED lines=9> */
.L_x_7238:
[----:B------:R-:W-:Y:S05]  /*b7a0*/  BSYNC.RECONVERGENT B4 ;  /* 0x0000000000047941 */ /* 0x000fea0003800200 */
.L_x_7237:
        /* <DEDUP_REMOVED lines=28> */
.L_x_7240:
[----:B------:R-:W-:Y:S05]  /*b970*/  BSYNC.RECONVERGENT B4 ;  /* 0x0000000000047941 */ /* 0x000fea0003800200 */
.L_x_7239:
        /* <DEDUP_REMOVED lines=22> */
.L_x_7242:
[----:B------:R-:W-:Y:S05]  /*bae0*/  BSYNC.RECONVERGENT B4 ;  /* 0x0000000000047941 */ /* 0x000fea0003800200 */
.L_x_7241:
[----:B------:R-:W-:Y:S01]  /*baf0*/  IMAD.MOV.U32 R8, RZ, RZ, -0x35f7b3ab ;  /* 0xca084c55ff087424 */ /* 0x000fe200078e00ff */
        /* <DEDUP_REMOVED lines=26> */
.L_x_7234:
[----:B------:R-:W-:Y:S05]  /*bca0*/  BSYNC.RECONVERGENT B3 ;  /* 0x0000000000037941 */ /* 0x000fea0003800200 */
.L_x_7230:
        /* <DEDUP_REMOVED lines=24> */
.L_x_7226:
        /* <DEDUP_REMOVED lines=74> */
.L_x_7245:
[----:B------:R-:W-:Y:S05]  /*c2d0*/  BSYNC.RECONVERGENT B0 ;  /* 0x0000000000007941 */ /* 0x000fea0003800200 */
.L_x_7244:
        /* <DEDUP_REMOVED lines=13> */
.L_x_7247:
[----:B------:R-:W-:Y:S05]  /*c3b0*/  BSYNC.RECONVERGENT B3 ;  /* 0x0000000000037941 */ /* 0x000fea0003800200 */
.L_x_7246:
        /* <DEDUP_REMOVED lines=22> */
.L_x_7249:
[----:B------:R-:W-:Y:S05]  /*c520*/  BSYNC.RECONVERGENT B3 ;  /* 0x0000000000037941 */ /* 0x000fea0003800200 */
.L_x_7248:
        /* <DEDUP_REMOVED lines=21> */
.L_x_7243:
[----:B------:R-:W-:Y:S05]  /*c680*/  BSYNC.RECONVERGENT B1 ;  /* 0x0000000000017941 */ /* 0x000fea0003800200 */
.L_x_7225:
[----:B------:R-:W-:Y:S04]  /*c690*/  BSSY.RECONVERGENT B3, `(.L_x_7250) ;  /* 0x00001d6000037945 */ /* 0x000fe80003800200 */
        /* <DEDUP_REMOVED lines=20> */
[----:B------:R-:W-:Y:S01]  /*c7e0*/  IMAD.MOV.U32 R23, RZ, RZ, 0x3ed0ee25 ;  /* 0x3ed0ee25ff177424 */ /* 0x000fe200078e00ff */
[----:B------:R-:W-:Y:S01]  /*c7f0*/  MOV R6, R8 ;  /* 0x0000000800067202 */ /* 0x000fe20000000f00 */
[----:B------:R-:W-:Y:S01]  /*c800*/  UMOV UR5, 0x3eb1380b ;  /* 0x3eb1380b00057882 */ /* 0x000fe20000000000 */
[----:B------:R-:W-:Y:S01]  /*c810*/  ISETP.GE.U32.AND P0, PT, R7, 0x3ff6a09f, PT ;  /* 0x3ff6a09f0700780c */ /* 0x000fe20003f06070 */
[----:B------:R-:W-:Y:S01]  /*c820*/  UMOV UR6, 0x80000000 ;  /* 0x8000000000067882 */ /* 0x000fe20000000000 */
[----:B------:R-:W-:Y:S01]  /*c830*/  LEA.HI R33, R0, R33, RZ, 0xc ;  /* 0x0000002100217211 */ /* 0x000fe200078f60ff */
[----:B------:R-:W-:-:S10]  /*c840*/  UMOV UR7, 0x43300000 ;  /* 0x4330000000077882 */ /* 0x000fd40000000000 */
[----:B------:R-:W-:Y:S01]  /*c850*/  @P0 VIADD R9, R7, 0xfff00000 ;  /* 0xfff0000007090836 */ /* 0x000fe20000000000 */
        /* <DEDUP_REMOVED lines=52> */
.L_x_7253:
[----:B------:R-:W-:Y:S01]  /*cba0*/  IMAD.MOV.U32 R8, RZ, RZ, 0x0 ;  /* 0x00000000ff087424 */ /* 0x000fe200078e00ff */
[----:B------:R-:W-:Y:S01]  /*cbb0*/  LOP3.LUT P0, RZ, R7, 0x7fffffff, RZ, 0xc0, !PT ;  /* 0x7fffffff07ff7812 */ /* 0x000fe2000780c0ff */
[----:B------:R-:W-:-:S06]  /*cbc0*/  IMAD.MOV.U32 R9, RZ, RZ, 0x7ff00000 ;  /* 0x7ff00000ff097424 */ /* 0x000fcc00078e00ff */
[----:B------:R-:W-:-:S10]  /*cbd0*/  DFMA R8, R6, R8, +INF ;  /* 0x7ff000000608742b */ /* 0x000fd40000000008 */
[----:B------:R-:W-:Y:S02]  /*cbe0*/  FSEL R6, R8, RZ, P0 ;  /* 0x000000ff08067208 */ /* 0x000fe40000000000 */
[----:B------:R-:W-:-:S07]  /*cbf0*/  FSEL R7, R9, -QNAN , P0 ;  /* 0xfff0000009077808 */ /* 0x000fce0000000000 */
.L_x_7254:
[----:B------:R-:W-:Y:S05]  /*cc00*/  BSYNC.RECONVERGENT B0 ;  /* 0x0000000000007941 */ /* 0x000fea0003800200 */
.L_x_7252:
        /* <DEDUP_REMOVED lines=26> */
.L_x_7258:
[----:B------:R-:W-:Y:S05]  /*cdb0*/  BSYNC.RECONVERGENT B4 ;  /* 0x0000000000047941 */ /* 0x000fea0003800200 */
.L_x_7257:
        /* <DEDUP_REMOVED lines=21> */
.L_x_7256:
        /* <DEDUP_REMOVED lines=19> */
[----:B------:R-:W-:Y:S05]  /*d040*/  CALL.REL.NOINC `($__internal_4_$__cuda_sm20_div_rn_f64_full) ;  /* 0x000007c800c07944 */ /* 0x000fea0003c00000 */
.L_x_7261:
[----:B------:R-:W-:Y:S05]  /*d050*/  BSYNC.RECONVERGENT B4 ;  /* 0x0000000000047941 */ /* 0x000fea0003800200 */
.L_x_7260:
[----:B------:R-:W-:Y:S01]  /*d060*/  MOV R8, 0x652b82fe ;  /* 0x652b82fe00087802 */ /* 0x000fe20000000f00 */
[----:B------:R-:W-:Y:S01]  /*d070*/  IMAD.MOV.U32 R9, RZ, RZ, 0x3ff71547 ;  /* 0x3ff71547ff097424 */ /* 0x000fe200078e00ff */
[----:B------:R-:W-:Y:S01]  /*d080*/  UMOV UR4, 0xfefa39ef ;  /* 0xfefa39ef00047882 */ /* 0x000fe20000000000 */
[----:B------:R-:W-:Y:S01]  /*d090*/  UMOV UR5, 0x3fe62e42 ;  /* 0x3fe62e4200057882 */ /* 0x000fe20000000000 */
[----:B------:R-:W0:Y:S01]  /*d0a0*/  MUFU.RSQ64H R33, R11 ;  /* 0x0000000b00217308 */ /* 0x000e220000001c00 */
[----:B------:R-:W-:Y:S01]  /*d0b0*/  IMAD.MOV.U32 R20, RZ, RZ, 0x4aa99c71 ;  /* 0x4aa99c71ff147424 */ /* 0x000fe200078e00ff */
[C---:B------:R-:W-:Y:S01]  /*d0c0*/  IADD3 R32, PT, PT, R11.reuse, -0x3500000, RZ ;  /* 0xfcb000000b207810 */ /* 0x040fe20007ffe0ff */
[----:B------:R-:W-:Y:S01]  /*d0d0*/  DFMA R40, R10, R8, 6.75539944105574400000e+15 ;  /* 0x433800000a28742b */ /* 0x000fe20000000008 */
[----:B------:R-:W-:Y:S01]  /*d0e0*/  IMAD.MOV.U32 R21, RZ, RZ, 0x3f924e3a ;  /* 0x3f924e3aff157424 */ /* 0x000fe200078e00ff */
        /* <DEDUP_REMOVED lines=81> */
[----:B------:R-:W-:Y:S02]  /*d600*/  @!P1 IMAD.MOV.U32 R8, RZ, RZ, R12 ;  /* 0x000000ffff089224 */ /* 0x000fe400078e000c */
[----:B------:R-:W-:Y:S01]  /*d610*/  @!P1 IMAD.MOV.U32 R12, RZ, RZ, RZ ;  /* 0x000000ffff0c9224 */ /* 0x000fe200078e00ff */
[----:B------:R-:W-:-:S05]  /*d620*/  @!P1 SHF.R.S32.HI R9, RZ, 0x1, R0 ;  /* 0x00000001ff099819 */ /* 0x000fca0000011400 */
[----:B------:R-:W-:Y:S02]  /*d630*/  @!P1 IMAD.IADD R40, R40, 0x1, -R9 ;  /* 0x0000000128289824 */ /* 0x000fe400078e0a09 */
[----:B------:R-:W-:-:S03]  /*d640*/  @!P1 IMAD R9, R9, 0x100000, R13 ;  /* 0x0010000009099824 */ /* 0x000fc600078e020d */
[----:B------:R-:W-:-:S06]  /*d650*/  @!P1 LEA R13, R40, 0x3ff00000, 0x14 ;  /* 0x3ff00000280d9811 */ /* 0x000fcc00078ea0ff */
[----:B------:R-:W-:-:S11]  /*d660*/  @!P1 DMUL R22, R8, R12 ;  /* 0x0000000c08169228 */ /* 0x000fd60000000000 */
.L_x_7263:
[----:B------:R-:W-:Y:S05]  /*d670*/  BSYNC.RECONVERGENT B0 ;  /* 0x0000000000007941 */ /* 0x000fea0003800200 */
.L_x_7262:
        /* <DEDUP_REMOVED lines=11> */
[----:B------:R-:W-:Y:S05]  /*d730*/  CALL.REL.NOINC `($__internal_5_$__cuda_sm20_dsqrt_rn_f64_mediumpath_v1) ;  /* 0x000007c8008c7944 */ /* 0x000fea0003c00000 */
[----:B------:R-:W-:Y:S02]  /*d740*/  IMAD.MOV.U32 R72, RZ, RZ, R12 ;  /* 0x000000ffff487224 */ /* 0x000fe400078e000c */
[----:B------:R-:W-:-:S07]  /*d750*/  IMAD.MOV.U32 R73, RZ, RZ, R13 ;  /* 0x000000ffff497224 */ /* 0x000fce00078e000d */
.L_x_7265:
[----:B------:R-:W-:Y:S05]  /*d760*/  BSYNC.RECONVERGENT B4 ;  /* 0x0000000000047941 */ /* 0x000fea0003800200 */
.L_x_7264:
        /* <DEDUP_REMOVED lines=21> */
[----:B------:R-:W-:Y:S05]  /*d8c0*/  CALL.REL.NOINC `($__internal_4_$__cuda_sm20_div_rn_f64_full) ;  /* 0x000007c000a07944 */ /* 0x000fea0003c00000 */
.L_x_7267:
[----:B------:R-:W-:Y:S05]  /*d8d0*/  BSYNC.RECONVERGENT B4 ;  /* 0x0000000000047941 */ /* 0x000fea0003800200 */
.L_x_7266:
[----:B------:R-:W-:-:S11]  /*d8e0*/  DMUL R8, R14, R76 ;  /* 0x0000004c0e087228 */ /* 0x000fd60000000000 */
.L_x_7259:
[----:B------:R-:W-:Y:S05]  /*d8f0*/  BSYNC.RECONVERGENT B1 ;  /* 0x0000000000017941 */ /* 0x000fea0003800200 */
.L_x_7255:
        /* <DEDUP_REMOVED lines=21> */
.L_x_7269:
[----:B------:R-:W-:Y:S05]  /*da50*/  BSYNC.RECONVERGENT B0 ;  /* 0x0000000000007941 */ /* 0x000fea0003800200 */
.L_x_7268:
        /* <DEDUP_REMOVED lines=20> */
.L_x_7251:
[----:B------:R-:W-:Y:S01]  /*dba0*/  IMAD.MOV.U32 R6, RZ, RZ, 0x652b82fe ;  /* 0x652b82feff067424 */ /* 0x000fe200078e00ff */
[----:B------:R-:W-:Y:S01]  /*dbb0*/  MOV R7, 0x3ff71547 ;  /* 0x3ff7154700077802 */ /* 0x000fe20000000f00 */
[----:B------:R-:W-:Y:S01]  /*dbc0*/  UMOV UR4, 0xfefa39ef ;  /* 0xfefa39ef00047882 */ /* 0x000fe20000000000 */
[----:B------:R-:W-:Y:S01]  /*dbd0*/  UMOV UR5, 0x3fe62e42 ;  /* 0x3fe62e4200057882 */ /* 0x000fe20000000000 */
[----:B------:R-:W0:Y:S01]  /*dbe0*/  MUFU.RSQ64H R77, R11 ;  /* 0x0000000b004d7308 */ /* 0x000e220000001c00 */
[----:B------:R-:W-:Y:S01]  /*dbf0*/  VIADD R76, R11, 0xfcb00000 ;  /* 0xfcb000000b4c7836 */ /* 0x000fe20000000000 */
[----:B------:R-:W-:Y:S01]  /*dc00*/  BSSY.RECONVERGENT B0, `(.L_x_7271) ;  /* 0x0000044000007945 */ /* 0x000fe20003800200 */
[----:B------:R-:W-:Y:S01]  /*dc10*/  DFMA R34, R10, -R6, 6.75539944105574400000e+15 ;  /* 0x433800000a22742b */ /* 0x000fe20000000806 */
[----:B------:R-:W-:Y:S02]  /*dc20*/  IMAD.MOV.U32 R14, RZ, RZ, 0x0 ;  /* 0x00000000ff0e7424 */ /* 0x000fe400078e00ff */
[----:B------:R-:W-:Y:S01]  /*dc30*/  IMAD.MOV.U32 R15, RZ, RZ, 0x3fd80000 ;  /* 0x3fd80000ff0f7424 */ /* 0x000fe200078e00ff */
[----:B------:R-:W-:-:S04]  /*dc40*/  ISETP.GE.U32.AND P1, PT, R76, 0x7ca00000, PT ;  /* 0x7ca000004c00780c */ /* 0x000fc80003f26070 */
        /* <DEDUP_REMOVED lines=25> */
[----:B------:R-:W-:Y:S01]  /*dde0*/  IADD3 R21, PT, PT, R15, -0x100000, RZ ;  /* 0xfff000000f157810 */ /* 0x000fe20007ffe0ff */
[----:B------:R-:W-:Y:S01]  /*ddf0*/  IMAD.MOV.U32 R20, RZ, RZ, R14 ;  /* 0x000000ffff147224 */ /* 0x000fe200078e000e */
        /* <DEDUP_REMOVED lines=36> */
.L_x_7272:
[----:B------:R-:W-:Y:S05]  /*e040*/  BSYNC.RECONVERGENT B0 ;  /* 0x0000000000007941 */ /* 0x000fea0003800200 */
.L_x_7271:
        /* <DEDUP_REMOVED lines=13> */
.L_x_7274:
[----:B------:R-:W-:Y:S05]  /*e120*/  BSYNC.RECONVERGENT B1 ;  /* 0x0000000000017941 */ /* 0x000fea0003800200 */
.L_x_7273:
        /* <DEDUP_REMOVED lines=22> */
.L_x_7276:
[----:B------:R-:W-:Y:S05]  /*e290*/  BSYNC.RECONVERGENT B1 ;  /* 0x0000000000017941 */ /* 0x000fea0003800200 */
.L_x_7275:
        /* <DEDUP_REMOVED lines=21> */
.L_x_7270:
[----:B------:R-:W-:Y:S05]  /*e3f0*/  BSYNC.RECONVERGENT B3 ;  /* 0x0000000000037941 */ /* 0x000fea0003800200 */
.L_x_7250:
[----:B------:R-:W-:Y:S01]  /*e400*/  DADD R12, -RZ, |R30| ;  /* 0x00000000ff0c7229 */ /* 0x000fe2000000051e */
[----:B------:R-:W-:Y:S01]  /*e410*/  BSSY.RECONVERGENT B0, `(.L_x_7277) ;  /* 0x0000007000007945 */ /* 0x000fe20003800200 */
[----:B------:R-:W-:Y:S01]  /*e420*/  DFMA R4, R6, R4, R2 ;  /* 0x000000040604722b */ /* 0x000fe20000000002 */
[----:B------:R-:W-:Y:S01]  /*e430*/  ISETP.GE.AND P0, PT, R31, RZ, PT ;  /* 0x000000ff1f00720c */ /* 0x000fe20003f06270 */
[----:B------:R-:W-:Y:S01]  /*e440*/  IMAD.MOV.U32 R8, RZ, RZ, 0x40080000 ;  /* 0x40080000ff087424 */ /* 0x000fe200078e00ff */
[----:B------:R-:W-:Y:S02]  /*e450*/  MOV R9, RZ ;  /* 0x000000ff00097202 */ /* 0x000fe40000000f00 */
[----:B------:R-:W-:-:S09]  /*e460*/  MOV R0, 0xe480 ;  /* 0x0000e48000007802 */ /* 0x000fd20000000f00 */
[----:B------:R-:W-:Y:S05]  /*e470*/  CALL.REL.NOINC `($_Z27cooling_function_analyticalPdS_S_S_S_$__internal_accurate_pow) ;  /* 0x000007bc00f87944 */ /* 0x000fea0003c00000 */
[----:B------:R-:W-:Y:S05]  /*e480*/  BSYNC.RECONVERGENT B0 ;  /* 0x0000000000007941 */ /* 0x000fea0003800200 */
.L_x_7277:
[----:B------:R-:W-:Y:S01]  /*e490*/  DADD R6, R30, 3 ;  /* 0x400800001e067429 */ /* 0x000fe20000000000 */
[----:B------:R-:W-:Y:S01]  /*e4a0*/  BSSY.RECONVERGENT B0, `(.L_x_7278) ;  /* 0x0000011000007945 */ /* 0x000fe20003800200 */
[----:B------:R-:W-:Y:S01]  /*e4b0*/  DADD R2, -RZ, -R10 ;  /* 0x00000000ff027229 */ /* 0x000fe2000000090a */
[----:B------:R-:W-:Y:S02]  /*e4c0*/  IMAD.MOV.U32 R12, RZ, RZ, RZ ;  /* 0x000000ffff0c7224 */ /* 0x000fe400078e00ff */
[----:B------:R-:W-:-:S05]  /*e4d0*/  IMAD.MOV.U32 R13, RZ, RZ, 0x40240000 ;  /* 0x40240000ff0d7424 */ /* 0x000fca00078e00ff */
        /* <DEDUP_REMOVED lines=13> */
.L_x_7279:
[----:B------:R-:W-:Y:S05]  /*e5b0*/  BSYNC.RECONVERGENT B0 ;  /* 0x0000000000007941 */ /* 0x000fea0003800200 */
.L_x_7278:
[----:B------:R-:W-:Y:S01]  /*e5c0*/  BSSY.RECONVERGENT B0, `(.L_x_7280) ;  /* 0x0000005000007945 */ /* 0x000fe20003800200 */
[----:B------:R-:W-:Y:S01]  /*e5d0*/  MOV R9, RZ ;  /* 0x000000ff00097202 */ /* 0x000fe20000000f00 */
[----:B------:R-:W-:Y:S01]  /*e5e0*/  IMAD.MOV.U32 R8, RZ, RZ, -0x3fdc0000 ;  /* 0xc0240000ff087424 */ /* 0x000fe200078e00ff */
[----:B------:R-:W-:-:S07]  /*e5f0*/  MOV R0, 0xe610 ;  /* 0x0000e61000007802 */ /* 0x000fce0000000f00 */
[----:B------:R-:W-:Y:S05]  /*e600*/  CALL.REL.NOINC `($_Z27cooling_function_analyticalPdS_S_S_S_$__internal_accurate_pow) ;  /* 0x000007bc00947944 */ /* 0x000fea0003c00000 */
[----:B------:R-:W-:Y:S05]  /*e610*/  BSYNC.RECONVERGENT B0 ;  /* 0x0000000000007941 */ /* 0x000fea0003800200 */
.L_x_7280:
        /* <DEDUP_REMOVED lines=17> */
[----:B------:R-:W-:Y:S02]  /*e730*/  IMAD.MOV.U32 R6, RZ, RZ, R16 ;  /* 0x000000ffff067224 */ /* 0x000fe400078e0010 */
[----:B------:R-:W-:-:S05]  /*e740*/  IMAD.MOV.U32 R7, RZ, RZ, R17 ;  /* 0x000000ffff077224 */ /* 0x000fca00078e0011 */
[----:B------:R-:W-:Y:S02]  /*e750*/  DFMA R14, -R18, R12, 1 ;  /* 0x3ff00000120e742b */ /* 0x000fe4000000010c */
[----:B------:R-:W-:Y:S02]  /*e760*/  DMUL R8, R10, R6 ;  /* 0x000000060a087228 */ /* 0x000fe40000000000 */
[----:B------:R-:W-:-:S04]  /*e770*/  DMUL R10, R4, R2 ;  /* 0x00000002040a7228 */ /* 0x000fc80000000000 */
        /* <DEDUP_REMOVED lines=13> */
[----:B------:R-:W-:Y:S05]  /*e850*/  CALL.REL.NOINC `($__internal_4_$__cuda_sm20_div_rn_f64_full) ;  /* 0x000007b000bc7944 */ /* 0x000fea0003c00000 */
[----:B------:R-:W-:Y:S02]  /*e860*/  IMAD.MOV.U32 R12, RZ, RZ, R76 ;  /* 0x000000ffff0c7224 */ /* 0x000fe400078e004c */
[----:B------:R-:W-:-:S07]  /*e870*/  IMAD.MOV.U32 R13, RZ, RZ, R77 ;  /* 0x000000ffff0d7224 */ /* 0x000fce00078e004d */
.L_x_7282:
[----:B------:R-:W-:Y:S05]  /*e880*/  BSYNC.RECONVERGENT B1 ;  /* 0x0000000000017941 */ /* 0x000fea0003800200 */
.L_x_7281:
        /* <DEDUP_REMOVED lines=17> */
[----:B------:R-:W-:-:S07]  /*e9a0*/  MOV R0, 0xe9c0 ;  /* 0x0000e9c000007802 */ /* 0x000fce0000000f00 */
[----:B------:R-:W-:Y:S05]  /*e9b0*/  CALL.REL.NOINC `($__internal_4_$__cuda_sm20_div_rn_f64_full) ;  /* 0x000007b000647944 */ /* 0x000fea0003c00000 */
[----:B------:R-:W-:Y:S02]  /*e9c0*/  IMAD.MOV.U32 R2, RZ, RZ, R76 ;  /* 0x000000ffff027224 */ /* 0x000fe400078e004c */
[----:B------:R-:W-:-:S07]  /*e9d0*/  IMAD.MOV.U32 R3, RZ, RZ, R77 ;  /* 0x000000ffff037224 */ /* 0x000fce00078e004d */
.L_x_7284:
[----:B------:R-:W-:Y:S05]  /*e9e0*/  BSYNC.RECONVERGENT B1 ;  /* 0x0000000000017941 */ /* 0x000fea0003800200 */
.L_x_7283:
        /* <DEDUP_REMOVED lines=8> */
.L_x_7285:
        /* <DEDUP_REMOVED lines=63> */
.L_x_7287:
[----:B------:R-:W-:Y:S05]  /*ee60*/  BSYNC.RECONVERGENT B0 ;  /* 0x0000000000007941 */ /* 0x000fea0003800200 */
.L_x_7286:
[----:B------:R-:W-:Y:S01]  /*ee70*/  BSSY.RECONVERGENT B0, `(.L_x_7288) ;  /* 0x0000005000007945 */ /* 0x000fe20003800200 */
[----:B------:R-:W-:Y:S01]  /*ee80*/  IMAD.MOV.U32 R9, RZ, RZ, -0x55555555 ;  /* 0xaaaaaaabff097424 */ /* 0x000fe200078e00ff */
[----:B------:R-:W-:Y:S01]  /*ee90*/  MOV R0, 0xeec0 ;  /* 0x0000eec000007802 */ /* 0x000fe20000000f00 */
[----:B------:R-:W-:-:S07]  /*eea0*/  IMAD.MOV.U32 R8, RZ, RZ, 0x3ff2aaaa ;  /* 0x3ff2aaaaff087424 */ /* 0x000fce00078e00ff */
[----:B------:R-:W-:Y:S05]  /*eeb0*/  CALL.REL.NOINC `($_Z27cooling_function_analyticalPdS_S_S_S_$__internal_accurate_pow) ;  /* 0x000007b400687944 */ /* 0x000fea0003c00000 */
[----:B------:R-:W-:Y:S05]  /*eec0*/  BSYNC.RECONVERGENT B0 ;  /* 0x0000000000007941 */ /* 0x000fea0003800200 */
.L_x_7288:
        /* <DEDUP_REMOVED lines=18> */
.L_x_7290:
[----:B------:R-:W-:Y:S05]  /*eff0*/  BSYNC.RECONVERGENT B0 ;  /* 0x0000000000007941 */ /* 0x000fea0003800200 */
.L_x_7289:
        /* <DEDUP_REMOVED lines=8> */
.L_x_7291:
        /* <DEDUP_REMOVED lines=22> */
.L_x_7293:
[----:B------:R-:W-:Y:S05]  /*f1e0*/  BSYNC.RECONVERGENT B1 ;  /* 0x0000000000017941 */ /* 0x000fea0003800200 */
.L_x_7292:
        /* <DEDUP_REMOVED lines=9> */
.L_x_7294:
        /* <DEDUP_REMOVED lines=22> */
.L_x_7296:
[----:B------:R-:W-:Y:S05]  /*f3e0*/  BSYNC.RECONVERGENT B1 ;  /* 0x0000000000017941 */ /* 0x000fea0003800200 */
.L_x_7295:
[----:B------:R-:W-:-:S08]  /*f3f0*/  DADD R4, R4, R76 ;  /* 0x0000000004047229 */ /* 0x000fd0000000004c */
[----:B------:R-:W-:-:S11]  /*f400*/  DFMA R102, R4, -R2, R102 ;  /* 0x800000020466722b */ /* 0x000fd60000000066 */
.L_x_7220:
[----:B------:R-:W-:Y:S05]  /*f410*/  BSYNC.RECONVERGENT B2 ;  /* 0x0000000000027941 */ /* 0x000fea0003800200 */
.L_x_7200:
[----:B------:R-:W0:Y:S01]  /*f420*/  MUFU.RCP64H R3, R31 ;  /* 0x0000001f00037308 */ /* 0x000e220000001800 */
[C---:B------:R-:W-:Y:S01]  /*f430*/  VIADD R2, R31.reuse, 0x300402 ;  /* 0x003004021f027836 */ /* 0x040fe20000000000 */
[----:B------:R-:W-:Y:S01]  /*f440*/  ISETP.GE.AND P1, PT, R31, RZ, PT ;  /* 0x000000ff1f00720c */ /* 0x000fe20003f26270 */
[----:B------:R-:W-:Y:S03]  /*f450*/  BSSY.RECONVERGENT B0, `(.L_x_7297) ;  /* 0x0000011000007945 */ /* 0x000fe60003800200 */
[----:B------:R-:W-:Y:S02]  /*f460*/  FSETP.GEU.AND P0, PT, |R2|, 5.8789094863358348022e-39, PT ;  /* 0x004004020200780b */ /* 0x000fe40003f0e200 */
[----:B------:R-:W-:Y:S01]  /*f470*/  P2R R41, PR, RZ, 0x2 ;  /* 0x00000002ff297803 */ /* 0x000fe20000000000 */
        /* <DEDUP_REMOVED lines=14> */
.L_x_7298:
[----:B------:R-:W-:Y:S05]  /*f560*/  BSYNC.RECONVERGENT B0 ;  /* 0x0000000000007941 */ /* 0x000fea0003800200 */
.L_x_7297:
        /* <DEDUP_REMOVED lines=22> */
.L_x_7300:
[----:B------:R-:W-:Y:S05]  /*f6d0*/  BSYNC.RECONVERGENT B1 ;  /* 0x0000000000017941 */ /* 0x000fea0003800200 */
.L_x_7299:
[----:B------:R-:W0:Y:S01]  /*f6e0*/  MUFU.RCP64H R3, R55 ;  /* 0x0000003700037308 */ /* 0x000e220000001800 */
[----:B------:R-:W-:Y:S01]  /*f6f0*/  IMAD.MOV.U32 R2, RZ, RZ, 0x1 ;  /* 0x00000001ff027424 */ /* 0x000fe200078e00ff */
[----:B------:R-:W-:Y:S01]  /*f700*/  DMUL R36, R54, 0.5 ;  /* 0x3fe0000036247828 */ /* 0x000fe20000000000 */
[----:B------:R-:W-:Y:S09]  /*f710*/  BSSY.RECONVERGENT B1, `(.L_x_7301) ;  /* 0x0000018000017945 */ /* 0x000ff20003800200 */
[----:B------:R-:W-:Y:S01]  /*f720*/  ISETP.GE.AND P0, PT, R37, 0x100000, PT ;  /* 0x001000002500780c */ /* 0x000fe20003f06270 */
        /* <DEDUP_REMOVED lines=8> */
[----:B------:R-:W-:Y:S02]  /*f7b0*/  DMUL R2, R54, R54 ;  /* 0x0000003636027228 */ /* 0x000fe40000000000 */
[----:B------:R-:W-:-:S06]  /*f7c0*/  DMUL R4, R36, 1.80143985094819840000e+16 ;  /* 0x4350000024047828 */ /* 0x000fcc0000000000 */
[----:B------:R-:W-:Y:S01]  /*f7d0*/  FFMA R0, RZ, R55, R151 ;  /* 0x00000037ff007223 */ /* 0x000fe20000000097 */
[----:B------:R-:W-:-:S04]  /*f7e0*/  DMUL R2, R2, 0.25 ;  /* 0x3fd0000002027828 */ /* 0x000fc80000000000 */
        /* <DEDUP_REMOVED lines=8> */
[----:B------:R-:W-:Y:S02]  /*f870*/  IMAD.MOV.U32 R150, RZ, RZ, R76 ;  /* 0x000000ffff967224 */ /* 0x000fe400078e004c */
[----:B------:R-:W-:-:S07]  /*f880*/  IMAD.MOV.U32 R151, RZ, RZ, R77 ;  /* 0x000000ffff977224 */ /* 0x000fce00078e004d */
.L_x_7302:
[----:B------:R-:W-:Y:S05]  /*f890*/  BSYNC.RECONVERGENT B1 ;  /* 0x0000000000017941 */ /* 0x000fea0003800200 */
.L_x_7301:
[----:B------:R-:W-:Y:S01]  /*f8a0*/  IMAD.MOV.U32 R118, RZ, RZ, 0x652b82fe ;  /* 0x652b82feff767424 */ /* 0x000fe200078e00ff */
[----:B------:R-:W-:Y:S01]  /*f8b0*/  MOV R119, 0x3ff71547 ;  /* 0x3ff7154700777802 */ /* 0x000fe20000000f00 */
[----:B------:R-:W-:Y:S01]  /*f8c0*/  UMOV UR4, 0xfefa39ef ;  /* 0xfefa39ef00047882 */ /* 0x000fe20000000000 */
[----:B------:R-:W-:Y:S01]  /*f8d0*/  UMOV UR5, 0x3fe62e42 ;  /* 0x3fe62e4200057882 */ /* 0x000fe20000000000 */
[----:B------:R-:W0:Y:S01]  /*f8e0*/  MUFU.RSQ64H R77, R55 ;  /* 0x00000037004d7308 */ /* 0x000e220000001c00 */
[C---:B------:R-:W-:Y:S01]  /*f8f0*/  VIADD R76, R55.reuse, 0xfcb00000 ;  /* 0xfcb00000374c7836 */ /* 0x040fe20000000000 */
[C---:B------:R-:W-:Y:S01]  /*f900*/  FSETP.GEU.AND P1, PT, |R55|.reuse, 4.1917929649353027344, PT ;  /* 0x4086232b3700780b */ /* 0x040fe20003f2e200 */
[C---:B------:R-:W-:Y:S01]  /*f910*/  DFMA R118, R54.reuse, R118, 6.75539944105574400000e+15 ;  /* 0x433800003676742b */ /* 0x040fe20000000076 */
[----:B------:R-:W-:Y:S01]  /*f920*/  IMAD.MOV.U32 R12, RZ, RZ, 0x0 ;  /* 0x00000000ff0c7424 */ /* 0x000fe200078e00ff */
[----:B------:R-:W-:Y:S01]  /*f930*/  BSSY.RECONVERGENT B1, `(.L_x_7303) ;  /* 0x0000048000017945 */ /* 0x000fe20003800200 */
[----:B------:R-:W-:Y:S01]  /*f940*/  IMAD.MOV.U32 R13, RZ, RZ, 0x3fd80000 ;  /* 0x3fd80000ff0d7424 */ /* 0x000fe200078e00ff */
[----:B------:R-:W-:Y:S01]  /*f950*/  DADD R130, R54, +INF ;  /* 0x7ff0000036827429 */ /* 0x000fe20000000000 */
[----:B------:R-:W-:-:S03]  /*f960*/  FSETP.GEU.AND P2, PT, |R55|, 4.2275390625, PT ;  /* 0x408748003700780b */ /* 0x000fc60003f4e200 */
[----:B------:R-:W-:Y:S02]  /*f970*/  DADD R6, R118, -6.75539944105574400000e+15 ;  /* 0xc338000076067429 */ /* 0x000fe40000000000 */
[----:B------:R-:W-:Y:S01]  /*f980*/  LEA.HI R0, R118, R118, RZ, 0x1 ;  /* 0x0000007676007211 */ /* 0x000fe200078f08ff */
[----:B0-----:R-:W-:-:S03]  /*f990*/  DMUL R10, R76, R76 ;  /* 0x0000004c4c0a7228 */ /* 0x001fc60000000000 */
[----:B------:R-:W-:Y:S02]  /*f9a0*/  SHF.R.S32.HI R129, RZ, 0x1, R0 ;  /* 0x00000001ff817819 */ /* 0x000fe40000011400 */
[----:B------:R-:W-:Y:S01]  /*f9b0*/  DFMA R8, R6, -UR4, R54 ;  /* 0x8000000406087c2b */ /* 0x000fe20008000036 */
        /* <DEDUP_REMOVED lines=16> */
[----:B------:R-:W-:-:S03]  /*fac0*/  UMOV UR5, 0x3efa0199 ;  /* 0x3efa019900057882 */ /* 0x000fc60000000000 */
[----:B------:R-:W-:-:S03]  /*fad0*/  DMUL R14, R10, R54 ;  /* 0x000000360a0e7228 */ /* 0x000fc60000000000 */
        /* <DEDUP_REMOVED lines=25> */
[----:B------:R-:W-:-:S04]  /*fc70*/  IADD3 R6, PT, PT, R118, -R129, RZ ;  /* 0x8000008176067210 */ /* 0x000fc80007ffe0ff */
[----:B------:R-:W-:Y:S01]  /*fc80*/  LEA R7, R6, 0x3ff00000, 0x14 ;  /* 0x3ff0000006077811 */ /* 0x000fe200078ea0ff */
[----:B------:R-:W-:-:S04]  /*fc90*/  IMAD.MOV.U32 R6, RZ, RZ, RZ ;  /* 0x000000ffff067224 */ /* 0x000fc800078e00ff */
[----:B------:R-:W-:Y:S01]  /*fca0*/  IMAD R129, R129, 0x100000, R9 ;  /* 0x0010000081817824 */ /* 0x000fe200078e0209 */
[----:B------:R-:W-:Y:S01]  /*fcb0*/  LEA R119, R118, R9, 0x14 ;  /* 0x0000000976777211 */ /* 0x000fe200078ea0ff */
[--C-:B------:R-:W-:Y:S02]  /*fcc0*/  IMAD.MOV.U32 R128, RZ, RZ, R8.reuse ;  /* 0x000000ffff807224 */ /* 0x100fe400078e0008 */
[----:B------:R-:W-:-:S04]  /*fcd0*/  IMAD.MOV.U32 R118, RZ, RZ, R8 ;  /* 0x000000ffff767224 */ /* 0x000fc800078e0008 */
[----:B------:R-:W-:Y:S01]  /*fce0*/  DMUL R128, R128, R6 ;  /* 0x0000000680807228 */ /* 0x000fe20000000000 */
[----:B------:R-:W-:Y:S02]  /*fcf0*/  P2R R6, PR, RZ, 0x2 ;  /* 0x00000002ff067803 */ /* 0x000fe40000000000 */
[----:B------:R-:W-:-:S13]  /*fd00*/  ISETP.GE.U32.AND P1, PT, R76, 0x7ca00000, PT ;  /* 0x7ca000004c00780c */ /* 0x000fda0003f26070 */
[----:B------:R-:W-:Y:S05]  /*fd10*/  @!P1 BRA `(.L_x_7304) ;  /* 0x0000000000249947 */ /* 0x000fea0003800000 */
[----:B------:R-:W-:Y:S01]  /*fd20*/  IMAD.MOV.U32 R20, RZ, RZ, R10 ;  /* 0x000000ffff147224 */ /* 0x000fe200078e000a */
[----:B------:R-:W-:Y:S01]  /*fd30*/  MOV R8, R55 ;  /* 0x0000003700087202 */ /* 0x000fe20000000f00 */
[----:B------:R-:W-:Y:S01]  /*fd40*/  IMAD.MOV.U32 R73, RZ, RZ, R14 ;  /* 0x000000ffff497224 */ /* 0x000fe200078e000e */
[----:B------:R-:W-:Y:S01]  /*fd50*/  MOV R0, 0xfd90 ;  /* 0x0000fd9000007802 */ /* 0x000fe20000000f00 */
[----:B------:R-:W-:Y:S02]  /*fd60*/  IMAD.MOV.U32 R72, RZ, RZ, R15 ;  /* 0x000000ffff487224 */ /* 0x000fe400078e000f */
[----:B------:R-:W-:-:S07]  /*fd70*/  IMAD.MOV.U32 R9, RZ, RZ, R54 ;  /* 0x000000ffff097224 */ /* 0x000fce00078e0036 */
[----:B------:R-:W-:Y:S05]  /*fd80*/  CALL.REL.NOINC `($__internal_5_$__cuda_sm20_dsqrt_rn_f64_mediumpath_v1) ;  /* 0x000007a000f87944 */ /* 0x000fea0003c00000 */
[----:B------:R-:W-:Y:S02]  /*fd90*/  IMAD.MOV.U32 R52, RZ, RZ, R12 ;  /* 0x000000ffff347224 */ /* 0x000fe400078e000c */
[----:B------:R-:W-:-:S07]  /*fda0*/  IMAD.MOV.U32 R53, RZ, RZ, R13 ;  /* 0x000000ffff357224 */ /* 0x000fce00078e000d */
.L_x_7304:
[----:B------:R-:W-:Y:S05]  /*fdb0*/  BSYNC.RECONVERGENT B1 ;  /* 0x0000000000017941 */ /* 0x000fea0003800200 */
.L_x_7303:
[----:B------:R-:W0:Y:S01]  /*fdc0*/  MUFU.RCP64H R11, 3.75 ;  /* 0x400e0000000b7908 */ /* 0x000e220000001800 */
[----:B------:R-:W-:Y:S01]  /*fdd0*/  IMAD.MOV.U32 R12, RZ, RZ, 0x0 ;  /* 0x00000000ff0c7424 */ /* 0x000fe200078e00ff */
[----:B------:R-:W-:Y:S01]  /*fde0*/  UMOV UR4, 0xfd3b7f88 ;  /* 0xfd3b7f8800047882 */ /* 0x000fe20000000000 */
[----:B------:R-:W-:Y:S01]  /*fdf0*/  IMAD.MOV.U32 R13, RZ, RZ, 0x400e0000 ;  /* 0x400e0000ff0d7424 */ /* 0x000fe200078e00ff */
[----:B------:R-:W-:Y:S01]  /*fe00*/  UMOV UR5, 0x3f70125e ;  /* 0x3f70125e00057882 */ /* 0x000fe20000000000 */
[----:B------:R-:W-:Y:S01]  /*fe10*/  IMAD.MOV.U32 R10, RZ, RZ, 0x1 ;  /* 0x00000001ff0a7424 */ /* 0x000fe200078e00ff */
[----:B------:R-:W-:Y:S01]  /*fe20*/  FSETP.GEU.AND P3, PT, |R55|, 6.5827683646048100446e-37, PT ;  /* 0x036000003700780b */ /* 0x000fe20003f6e200 */
[----:B------:R-:W-:Y:S04]  /*fe30*/  BSSY.RECONVERGENT B1, `(.L_x_7305) ;  /* 0x000002a000017945 */ /* 0x000fe80003800200 */
[----:B0-----:R-:W-:-:S08]  /*fe40*/  DFMA R8, R10, -R12, 1 ;  /* 0x3ff000000a08742b */ /* 0x001fd0000000080c */
[----:B------:R-:W-:Y:S01]  /*fe50*/  DFMA R14, R8, R8, R8 ;  /* 0x00000008080e722b */ /* 0x000fe20000000008 */
[----:B------:R-:W-:Y:S01]  /*fe60*/  MOV R8, 0xca084c55 ;  /* 0xca084c5500087802 */ /* 0x000fe20000000f00 */
[----:B------:R-:W-:-:S06]  /*fe70*/  IMAD.MOV.U32 R9, RZ, RZ, 0x3f90df2b ;  /* 0x3f90df2bff097424 */ /* 0x000fcc00078e00ff */
        /* <DEDUP_REMOVED lines=32> */
[----:B------:R-:W-:Y:S01]  /*10080*/  MOV R0, 0x100d0 ;  /* 0x000100d000007802 */ /* 0x000fe20000000f00 */
[----:B------:R-:W-:Y:S02]  /*10090*/  IMAD.MOV.U32 R13, RZ, RZ, R55 ;  /* 0x000000ffff0d7224 */ /* 0x000fe400078e0037 */
[----:B------:R-:W-:Y:S02]  /*100a0*/  IMAD.MOV.U32 R72, RZ, RZ, RZ ;  /* 0x000000ffff487224 */ /* 0x000fe400078e00ff */
[----:B------:R-:W-:-:S07]  /*100b0*/  IMAD.MOV.U32 R9, RZ, RZ, 0x400e0000 ;  /* 0x400e0000ff097424 */ /* 0x000fce00078e00ff */
[----:B------:R-:W-:Y:S05]  /*100c0*/  CALL.REL.NOINC `($__internal_4_$__cuda_sm20_div_rn_f64_full) ;  /* 0x0000079800a07944 */ /* 0x000fea0003c00000 */
.L_x_7306:
[----:B------:R-:W-:Y:S05]  /*100d0*/  BSYNC.RECONVERGENT B1 ;  /* 0x0000000000017941 */ /* 0x000fea0003800200 */
.L_x_7305:
[----:B------:R-:W-:Y:S01]  /*100e0*/  MOV R116, 0x652b82fe ;  /* 0x652b82fe00747802 */ /* 0x000fe20000000f00 */
[----:B------:R-:W-:Y:S01]  /*100f0*/  IMAD.MOV.U32 R117, RZ, RZ, 0x3ff71547 ;  /* 0x3ff71547ff757424 */ /* 0x000fe200078e00ff */
[----:B------:R-:W0:Y:S01]  /*10100*/  MUFU.RCP64H R39, R55 ;  /* 0x0000003700277308 */ /* 0x000e220000001800 */
[----:B------:R-:W-:Y:S01]  /*10110*/  UMOV UR4, 0xfefa39ef ;  /* 0xfefa39ef00047882 */ /* 0x000fe20000000000 */
[----:B------:R-:W-:Y:S01]  /*10120*/  UMOV UR5, 0x3fe62e42 ;  /* 0x3fe62e4200057882 */ /* 0x000fe20000000000 */
[----:B------:R-:W-:Y:S01]  /*10130*/  VIADD R38, R55, 0x300402 ;  /* 0x0030040237267836 */ /* 0x000fe20000000000 */
[----:B------:R-:W-:Y:S01]  /*10140*/  DMUL R76, R76, R76 ;  /* 0x0000004c4c4c7228 */ /* 0x000fe20000000000 */
[----:B------:R-:W-:Y:S01]  /*10150*/  HFMA2 R15, -RZ, RZ, 1.892578125, 24.90625 ;  /* 0x3f924e3aff0f7431 */ /* 0x000fe200000001ff */
[----:B------:R-:W-:Y:S01]  /*10160*/  DFMA R116, R54, -R116, 6.75539944105574400000e+15 ;  /* 0x433800003674742b */ /* 0x000fe20000000874 */
[----:B------:R-:W-:Y:S01]  /*10170*/  IMAD.MOV.U32 R14, RZ, RZ, 0x4aa99c71 ;  /* 0x4aa99c71ff0e7424 */ /* 0x000fe200078e00ff */
[----:B------:R-:W-:Y:S01]  /*10180*/  UMOV UR6, 0x4ac8503b ;  /* 0x4ac8503b00067882 */ /* 0x000fe20000000000 */
[----:B------:R-:W-:Y:S01]  /*10190*/  IMAD.MOV.U32 R20, RZ, RZ, -0x77b61a03 ;  /* 0x8849e5fdff147424 */ /* 0x000fe200078e00ff */
[----:B------:R-:W-:Y:S01]  /*101a0*/  UMOV UR7, 0x3f7134a3 ;  /* 0x3f7134a300077882 */ /* 0x000fe20000000000 */
[----:B------:R-:W-:Y:S01]  /*101b0*/  IMAD.MOV.U32 R21, RZ, RZ, 0x3fa278a8 ;  /* 0x3fa278a8ff157424 */ /* 0x000fe200078e00ff */
[----:B------:R-:W-:Y:S01]  /*101c0*/  FSETP.GEU.AND P1, PT, |R38|, 5.8789094863358348022e-39, PT ;  /* 0x004004022600780b */ /* 0x000fe20003f2e200 */
[----:B------:R-:W-:Y:S01]  /*101d0*/  IMAD.MOV.U32 R32, RZ, RZ, -0x66d11a64 ;  /* 0x992ee59cff207424 */ /* 0x000fe200078e00ff */
[----:B------:R-:W-:Y:S01]  /*101e0*/  DADD R8, R116, -6.75539944105574400000e+15 ;  /* 0xc338000074087429 */ /* 0x000fe20000000000 */
[----:B------:R-:W-:Y:S01]  /*101f0*/  IMAD.MOV.U32 R33, RZ, RZ, 0x3f68b395 ;  /* 0x3f68b395ff217424 */ /* 0x000fe200078e00ff */
[----:B------:R-:W-:Y:S01]  /*10200*/  DFMA R14, R150, -UR6, R14 ;  /* 0x80000006960e7c2b */ /* 0x000fe2000800000e */
[----:B------:R-:W-:Y:S01]  /*10210*/  UMOV UR6, 0x14761f65 ;  /* 0x14761f6500067882 */ /* 0x000fe20000000000 */
[----:B------:R-:W-:Y:S01]  /*10220*/  UMOV UR7, 0x3f2a01a0 ;  /* 0x3f2a01a000077882 */ /* 0x000fe20000000000 */
[----:B------:R-:W-:Y:S01]  /*10230*/  LEA.HI R0, R116, R116, RZ, 0x1 ;  /* 0x0000007474007211 */ /* 0x000fe200078f08ff */
[----:B------:R-:W-:Y:S01]  /*10240*/  DSETP.GT.AND P3, PT, R54, RZ, PT ;  /* 0x000000ff3600722a */ /* 0x000fe20003f64000 */
[----:B------:R-:W-:Y:S01]  /*10250*/  BSSY.RECONVERGENT B0, `(.L_x_7307) ;  /* 0x000009e000007945 */ /* 0x000fe20003800200 */
[----:B------:R-:W-:Y:S01]  /*10260*/  DFMA R10, R8, -UR4, -R54 ;  /* 0x80000004080a7c2b */ /* 0x000fe20008000836 */
[----:B------:R-:W-:Y:S01]  /*10270*/  UMOV UR4, 0x3b39803f ;  /* 0x3b39803f00047882 */ /* 0x000fe20000000000 */
[----:B------:R-:W-:Y:S01]  /*10280*/  UMOV UR5, 0x3c7abc9e ;  /* 0x3c7abc9e00057882 */ /* 0x000fe20000000000 */
[----:B------:R-:W-:-:S05]  /*10290*/  SHF.R.S32.HI R127, RZ, 0x1, R0 ;  /* 0x00000001ff7f7819 */ /* 0x000fca0000011400 */
[----:B------:R-:W-:Y:S01]  /*102a0*/  DFMA R12, R8, -UR4, R10 ;  /* 0x80000004080c7c2b */ /* 0x000fe2000800000a */
[----:B------:R-:W-:Y:S01]  /*102b0*/  UMOV UR4, 0x69ce2bdf ;  /* 0x69ce2bdf00047882 */ /* 0x000fe20000000000 */
[----:B------:R-:W-:Y:S01]  /*102c0*/  IMAD.MOV.U32 R8, RZ, RZ, -0x35dec16 ;  /* 0xfca213eaff087424 */ /* 0x000fe200078e00ff */
[----:B------:R-:W-:Y:S01]  /*102d0*/  UMOV UR5, 0x3e5ade15 ;  /* 0x3e5ade1500057882 */ /* 0x000fe20000000000 */
[----:B------:R-:W-:Y:S01]  /*102e0*/  IMAD.MOV.U32 R9, RZ, RZ, 0x3e928af3 ;  /* 0x3e928af3ff097424 */ /* 0x000fe200078e00ff */
[----:B0-----:R-:W-:-:S05]  /*102f0*/  DFMA R10, R38, -R54, 1 ;  /* 0x3ff00000260a742b */ /* 0x001fca0000000836 */
[----:B------:R-:W-:Y:S01]  /*10300*/  DFMA R8, R12, UR4, R8 ;  /* 0x000000040c087c2b */ /* 0x000fe20008000008 */
[----:B------:R-:W-:Y:S01]  /*10310*/  UMOV UR4, 0x62401315 ;  /* 0x6240131500047882 */ /* 0x000fe20000000000 */
[----:B------:R-:W-:Y:S01]  /*10320*/  UMOV UR5, 0x3ec71dee ;  /* 0x3ec71dee00057882 */ /* 0x000fe20000000000 */
[----:B------:R-:W-:-:S05]  /*10330*/  DFMA R10, R10, R10, R10 ;  /* 0x0000000a0a0a722b */ /* 0x000fca000000000a */
[----:B------:R-:W-:Y:S01]  /*10340*/  DFMA R8, R12, R8, UR4 ;  /* 0x000000040c087e2b */ /* 0x000fe20008000008 */
[----:B------:R-:W-:Y:S01]  /*10350*/  UMOV UR4, 0x7c89eb71 ;  /* 0x7c89eb7100047882 */ /* 0x000fe20000000000 */
[----:B------:R-:W-:Y:S01]  /*10360*/  UMOV UR5, 0x3efa0199 ;  /* 0x3efa019900057882 */ /* 0x000fe20000000000 */
[----:B------:R-:W-:Y:S02]  /*10370*/  DFMA R34, R38, R10, R38 ;  /* 0x0000000a2622722b */ /* 0x000fe40000000026 */
[----:B------:R-:W-:-:S03]  /*10380*/  DADD R38, -RZ, -R54 ;  /* 0x00000000ff267229 */ /* 0x000fc60000000936 */
[----:B------:R-:W-:Y:S01]  /*10390*/  DFMA R10, R12, R8, UR4 ;  /* 0x000000040c0a7e2b */ /* 0x000fe20008000008 */
[----:B------:R-:W-:Y:S01]  /*103a0*/  UMOV UR4, 0x5ac54874 ;  /* 0x5ac5487400047882 */ /* 0x000fe20000000000 */
[----:B------:R-:W-:Y:S01]  /*103b0*/  UMOV UR5, 0x3f72c3d7 ;  /* 0x3f72c3d700057882 */ /* 0x000fe20000000000 */
[----:B------:R-:W-:Y:S02]  /*103c0*/  DFMA R42, R34, -R54, 1 ;  /* 0x3ff00000222a742b */ /* 0x000fe40000000836 */
[----:B------:R-:W-:Y:S01]  /*103d0*/  DFMA R8, R76, UR4, R20 ;  /* 0x000000044c087c2b */ /* 0x000fe20008000014 */
[----:B------:R-:W-:Y:S01]  /*103e0*/  UMOV UR4, 0xd9adb0d3 ;  /* 0xd9adb0d300047882 */ /* 0x000fe20000000000 */
[----:B------:R-:W-:Y:S01]  /*103f0*/  UMOV UR5, 0x3f353da9 ;  /* 0x3f353da900057882 */ /* 0x000fe20000000000 */
[----:B------:R-:W-:Y:S01]  /*10400*/  DFMA R10, R12, R10, UR6 ;  /* 0x000000060c0a7e2b */ /* 0x000fe2000800000a */
[----:B------:R-:W-:Y:S01]  /*10410*/  UMOV UR6, 0xfe119350 ;  /* 0xfe11935000067882 */ /* 0x000fe20000000000 */
[----:B------:R-:W-:Y:S01]  /*10420*/  DFMA R20, R76, UR4, R32 ;  /* 0x000000044c147c2b */ /* 0x000fe20008000020 */
[----:B------:R-:W-:Y:S01]  /*10430*/  UMOV UR7, 0x3f9da5e2 ;  /* 0x3f9da5e200077882 */ /* 0x000fe20000000000 */
[----:B------:R-:W-:Y:S01]  /*10440*/  UMOV UR4, 0x74e732aa ;  /* 0x74e732aa00047882 */ /* 0x000fe20000000000 */
[----:B------:R-:W-:Y:S01]  /*10450*/  UMOV UR5, 0x3fd105b4 ;  /* 0x3fd105b400057882 */ /* 0x000fe20000000000 */
[----:B------:R-:W-:Y:S01]  /*10460*/  DFMA R14, R14, R150, -UR6 ;  /* 0x800000060e0e7e2b */ /* 0x000fe20008000096 */
[----:B------:R-:W-:Y:S01]  /*10470*/  UMOV UR6, 0x1852b7af ;  /* 0x1852b7af00067882 */ /* 0x000fe20000000000 */
[----:B------:R-:W-:Y:S01]  /*10480*/  DFMA R8, R76, R8, UR4 ;  /* 0x000000044c087e2b */ /* 0x000fe20008000008 */
        /* <DEDUP_REMOVED lines=44> */
[----:B------:R-:W-:Y:S01]  /*10750*/  DFMA R32, R76, R8, 1 ;  /* 0x3ff000004c20742b */ /* 0x000fe20000000008 */
[----:B------:R-:W-:Y:S01]  /*10760*/  UMOV UR7, 0x3f416f69 ;  /* 0x3f416f6900077882 */ /* 0x000fe20000000000 */
[----:B------:R-:W-:Y:S01]  /*10770*/  DFMA R14, R14, R150, -UR4 ;  /* 0x800000040e0e7e2b */ /* 0x000fe20008000096 */
[----:B------:R-:W-:Y:S01]  /*10780*/  UMOV UR4, 0xb ;  /* 0x0000000b00047882 */ /* 0x000fe20000000000 */
[----:B------:R-:W-:Y:S01]  /*10790*/  UMOV UR5, 0x3fe00000 ;  /* 0x3fe0000000057882 */ /* 0x000fe20000000000 */
[----:B------:R-:W-:Y:S01]  /*107a0*/  DFMA R76, R76, R20, 0.5 ;  /* 0x3fe000004c4c742b */ /* 0x000fe20000000014 */
[----:B------:R-:W-:Y:S01]  /*107b0*/  IMAD.MOV.U32 R134, RZ, RZ, R39 ;  /* 0x000000ffff867224 */ /* 0x000fe200078e0027 */
[----:B------:R-:W-:Y:S01]  /*107c0*/  DFMA R8, R12, R10, UR4 ;  /* 0x000000040c087e2b */ /* 0x000fe2000800000a */
[----:B------:R-:W-:Y:S01]  /*107d0*/  HFMA2 R21, -RZ, RZ, 1.77734375, 0.09686279296875 ;  /* 0x3f1c2e33ff157431 */ /* 0x000fe200000001ff */
[----:B------:R-:W-:Y:S01]  /*107e0*/  DFMA R10, R34, R42, R34 ;  /* 0x0000002a220a722b */ /* 0x000fe20000000022 */
[----:B------:R-:W-:Y:S01]  /*107f0*/  IMAD.MOV.U32 R20, RZ, RZ, -0x100e6afd ;  /* 0xeff19503ff147424 */ /* 0x000fe200078e00ff */
[----:B------:R-:W-:Y:S01]  /*10800*/  UMOV UR4, 0xcd1cfebe ;  /* 0xcd1cfebe00047882 */ /* 0x000fe20000000000 */
[----:B------:R-:W-:Y:S01]  /*10810*/  UMOV UR5, 0x3fa46b2e ;  /* 0x3fa46b2e00057882 */ /* 0x000fe20000000000 */
[----:B------:R-:W-:Y:S01]  /*10820*/  IMAD.MOV.U32 R42, RZ, RZ, 0x17903f7e ;  /* 0x17903f7eff2a7424 */ /* 0x000fe200078e00ff */
[----:B------:R-:W-:Y:S01]  /*10830*/  DFMA R34, R14, R150, -UR4 ;  /* 0x800000040e227e2b */ /* 0x000fe20008000096 */
[----:B------:R-:W-:Y:S01]  /*10840*/  IMAD.MOV.U32 R43, RZ, RZ, 0x3f649b2d ;  /* 0x3f649b2dff2b7424 */ /* 0x000fe200078e00ff */
[----:B------:R-:W-:Y:S01]  /*10850*/  UMOV UR4, 0x82ea2aac ;  /* 0x82ea2aac00047882 */ /* 0x000fe20000000000 */
[----:B------:R-:W-:Y:S01]  /*10860*/  UMOV UR5, 0x3edf09b0 ;  /* 0x3edf09b000057882 */ /* 0x000fe20000000000 */
[----:B------:R-:W-:Y:S01]  /*10870*/  DFMA R14, R12, R8, 1 ;  /* 0x3ff000000c0e742b */ /* 0x000fe20000000008 */
[C---:B------:R-:W-:Y:S01]  /*10880*/  FSETP.GEU.AND P6, PT, |R134|.reuse, 4.1917929649353027344, PT ;  /* 0x4086232b8600780b */ /* 0x040fe20003fce200 */
[----:B------:R-:W-:Y:S01]  /*10890*/  DFMA R8, R2, UR4, R20 ;  /* 0x0000000402087c2b */ /* 0x000fe20008000014 */
[----:B------:R-:W-:Y:S01]  /*108a0*/  UMOV UR4, 0x3365de00 ;  /* 0x3365de0000047882 */ /* 0x000fe20000000000 */
[----:B------:R-:W-:Y:S01]  /*108b0*/  DFMA R20, R22, UR6, -R42 ;  /* 0x0000000616147c2b */ /* 0x000fe2000800082a */
[----:B------:R-:W-:Y:S01]  /*108c0*/  UMOV UR5, 0x3fd98845 ;  /* 0x3fd9884500057882 */ /* 0x000fe20000000000 */
        /* <DEDUP_REMOVED lines=11> */
[----:B------:R-:W-:Y:S01]  /*10980*/  DFMA R12, R12, R14, 1 ;  /* 0x3ff000000c0c742b */ /* 0x000fe2000000000e */
[----:B------:R-:W-:Y:S01]  /*10990*/  FSETP.GEU.AND P5, PT, |R134|, 4.2275390625, PT ;  /* 0x408748008600780b */ /* 0x000fe20003fae200 */
[----:B------:R-:W-:Y:S01]  /*109a0*/  DFMA R8, R2, R8, UR4 ;  /* 0x0000000402087e2b */ /* 0x000fe20008000008 */
[----:B------:R-:W-:Y:S01]  /*109b0*/  UMOV UR4, 0x65bbc695 ;  /* 0x65bbc69500047882 */ /* 0x000fe20000000000 */
[----:B------:R-:W-:Y:S01]  /*109c0*/  DFMA R34, R20, R22, -UR6 ;  /* 0x8000000614227e2b */ /* 0x000fe20008000016 */
[----:B------:R-:W-:Y:S01]  /*109d0*/  UMOV UR5, 0x3fcd877f ;  /* 0x3fcd877f00057882 */ /* 0x000fe20000000000 */
[----:B------:R-:W-:Y:S01]  /*109e0*/  UMOV UR6, 0x36183fe8 ;  /* 0x36183fe800067882 */ /* 0x000fe20000000000 */
[----:B------:R-:W-:Y:S01]  /*109f0*/  UMOV UR7, 0x3f966bd2 ;  /* 0x3f966bd200077882 */ /* 0x000fe20000000000 */
[----:B------:R-:W-:Y:S01]  /*10a00*/  IMAD.IADD R20, R116, 0x1, -R127 ;  /* 0x0000000174147824 */ /* 0x000fe200078e0a7f */
[----:B------:R-:W-:Y:S01]  /*10a10*/  DADD R14, -R54, +INF ;  /* 0x7ff00000360e7429 */ /* 0x000fe20000000100 */
[--C-:B------:R-:W-:Y:S01]  /*10a20*/  IMAD R127, R127, 0x100000, R13.reuse ;  /* 0x001000007f7f7824 */ /* 0x100fe200078e020d */
[----:B------:R-:W-:Y:S01]  /*10a30*/  DFMA R8, R2, R8, UR4 ;  /* 0x0000000402087e2b */ /* 0x000fe20008000008 */
[----:B------:R-:W-:Y:S01]  /*10a40*/  UMOV UR4, 0x7610fe55 ;  /* 0x7610fe5500047882 */ /* 0x000fe20000000000 */
[----:B------:R-:W-:Y:S01]  /*10a50*/  DFMA R34, R34, R22, UR6 ;  /* 0x0000000622227e2b */ /* 0x000fe20008000016 */
[----:B------:R-:W-:Y:S01]  /*10a60*/  UMOV UR5, 0x3fdb0ee5 ;  /* 0x3fdb0ee500057882 */ /* 0x000fe20000000000 */
[----:B------:R-:W-:Y:S01]  /*10a70*/  UMOV UR6, 0x9e9b0b34 ;  /* 0x9e9b0b3400067882 */ /* 0x000fe20000000000 */
[----:B------:R-:W-:Y:S01]  /*10a80*/  UMOV UR7, 0x3fb40d03 ;  /* 0x3fb40d0300077882 */ /* 0x000fe20000000000 */
[----:B------:R-:W-:Y:S01]  /*10a90*/  DMUL R76, R76, R54 ;  /* 0x000000364c4c7228 */ /* 0x000fe20000000000 */
[----:B------:R-:W-:Y:S01]  /*10aa0*/  LEA R21, R20, 0x3ff00000, 0x14 ;  /* 0x3ff0000014157811 */ /* 0x000fe200078ea0ff */
[----:B------:R-:W-:Y:S01]  /*10ab0*/  DFMA R8, R2, R8, UR4 ;  /* 0x0000000402087e2b */ /* 0x000fe20008000008 */
[----:B------:R-:W-:Y:S01]  /*10ac0*/  MOV R20, RZ ;  /* 0x000000ff00147202 */ /* 0x000fe20000000f00 */
[----:B------:R-:W-:Y:S01]  /*10ad0*/  DFMA R34, R34, R22, -UR6 ;  /* 0x8000000622227e2b */ /* 0x000fe20008000016 */
[----:B------:R-:W-:Y:S01]  /*10ae0*/  IMAD.MOV.U32 R126, RZ, RZ, R12 ;  /* 0x000000ffff7e7224 */ /* 0x000fe200078e000c */
[----:B------:R-:W-:Y:S01]  /*10af0*/  UMOV UR4, 0xf9ce0cbe ;  /* 0xf9ce0cbe00047882 */ /* 0x000fe20000000000 */
        /* <DEDUP_REMOVED lines=9> */
[----:B------:R-:W-:-:S02]  /*10b90*/  IMAD.MOV.U32 R34, RZ, RZ, R76 ;  /* 0x000000ffff227224 */ /* 0x000fc400078e004c */
[----:B------:R-:W-:Y:S02]  /*10ba0*/  IMAD.MOV.U32 R35, RZ, RZ, R77 ;  /* 0x000000ffff237224 */ /* 0x000fe400078e004d */
[----:B------:R-:W-:Y:S01]  /*10bb0*/  IMAD.MOV.U32 R116, RZ, RZ, R12 ;  /* 0x000000ffff747224 */ /* 0x000fe200078e000c */
[----:B------:R-:W-:Y:S06]  /*10bc0*/  @P1 BRA `(.L_x_7308) ;  /* 0x0000000000181947 */ /* 0x000fec0003800000 */
[----:B------:R-:W-:Y:S01]  /*10bd0*/  LOP3.LUT R12, R55, 0x7fffffff, RZ, 0xc0, !PT ;  /* 0x7fffffff370c7812 */ /* 0x000fe200078ec0ff */
[----:B------:R-:W-:Y:S01]  /*10be0*/  IMAD.MOV.U32 R49, RZ, RZ, R55 ;  /* 0x000000ffff317224 */ /* 0x000fe200078e0037 */
[----:B------:R-:W-:Y:S02]  /*10bf0*/  MOV R8, R54 ;  /* 0x0000003600087202 */ /* 0x000fe40000000f00 */
[----:B------:R-:W-:Y:S01]  /*10c00*/  MOV R0, 0x10c30 ;  /* 0x00010c3000007802 */ /* 0x000fe20000000f00 */
[----:B------:R-:W-:-:S07]  /*10c10*/  VIADD R12, R12, 0xfff00000 ;  /* 0xfff000000c0c7836 */ /* 0x000fce0000000000 */
[----:B------:R-:W-:Y:S05]  /*10c20*/  CALL.REL.NOINC `($__internal_3_$__cuda_sm20_dblrcp_rn_slowpath_v3) ;  /* 0x0000078c00247944 */ /* 0x000fea0003c00000 */
.L_x_7308:
[----:B------:R-:W-:Y:S05]  /*10c30*/  BSYNC.RECONVERGENT B0 ;  /* 0x0000000000007941 */ /* 0x000fea0003800200 */
.L_x_7307:
        /* <DEDUP_REMOVED lines=11> */
[C---:B------:R-:W-:Y:S01]  /*10cf0*/  DADD R44, R30.reuse, 5 ;  /* 0x401400001e2c7429 */ /* 0x040fe20000000000 */
[----:B------:R-:W-:Y:S01]  /*10d00*/  FSEL R59, R119, R59, !P1 ;  /* 0x0000003b773b7208 */ /* 0x000fe20004800000 */
[----:B------:R-:W-:Y:S01]  /*10d10*/  DADD R46, R30, 3 ;  /* 0x400800001e2e7429 */ /* 0x000fe20000000000 */
[----:B------:R-:W-:Y:S01]  /*10d20*/  FSEL R58, R118, R15, !P1 ;  /* 0x0000000f763a7208 */ /* 0x000fe20004800000 */
[----:B------:R-:W-:Y:S01]  /*10d30*/  BSSY.RECONVERGENT B1, `(.L_x_7309) ;  /* 0x0000050000017945 */ /* 0x000fe20003800200 */
[CC--:B------:R-:W-:Y:S01]  /*10d40*/  FSEL R42, R4.reuse, R36.reuse, !P0 ;  /* 0x00000024042a7208 */ /* 0x0c0fe20004000000 */
[----:B0-----:R-:W-:Y:S01]  /*10d50*/  DFMA R12, R8, -R52, 1 ;  /* 0x3ff00000080c742b */ /* 0x001fe20000000834 */
[CC--:B------:R-:W-:Y:S01]  /*10d60*/  FSEL R43, R5.reuse, R37.reuse, !P0 ;  /* 0x00000025052b7208 */ /* 0x0c0fe20004000000 */
[----:B------:R-:W-:Y:S01]  /*10d70*/  DADD R70, R30, 3 ;  /* 0x400800001e467429 */ /* 0x000fe20000000000 */
[----:B------:R-:W-:Y:S01]  /*10d80*/  SEL R0, R5, R37, !P0 ;  /* 0x0000002505007207 */ /* 0x000fe20004000000 */
[----:B------:R-:W-:Y:S01]  /*10d90*/  IMAD.MOV.U32 R5, RZ, RZ, 0x7ff00000 ;  /* 0x7ff00000ff057424 */ /* 0x000fe200078e00ff */
[----:B------:R-:W-:Y:S01]  /*10da0*/  SEL R36, R4, R36, !P0 ;  /* 0x0000002404247207 */ /* 0x000fe20004000000 */
[----:B------:R-:W-:Y:S01]  /*10db0*/  IMAD.MOV.U32 R4, RZ, RZ, 0x0 ;  /* 0x00000000ff047424 */ /* 0x000fe200078e00ff */
[----:B------:R-:W-:Y:S01]  /*10dc0*/  LOP3.LUT R44, R45, 0x7ff00000, RZ, 0xc0, !PT ;  /* 0x7ff000002d2c7812 */ /* 0x000fe200078ec0ff */
[----:B------:R-:W-:Y:S01]  /*10dd0*/  DFMA R12, R12, R12, R12 ;  /* 0x0000000c0c0c722b */ /* 0x000fe2000000000c */
[----:B------:R-:W-:-:S02]  /*10de0*/  LOP3.LUT P2, RZ, R43, 0x7fffffff, RZ, 0xc0, !PT ;  /* 0x7fffffff2bff7812 */ /* 0x000fc4000784c0ff */
[----:B------:R-:W-:Y:S01]  /*10df0*/  ISETP.NE.AND P1, PT, R44, 0x7ff00000, PT ;  /* 0x7ff000002c00780c */ /* 0x000fe20003f25270 */
[----:B------:R-:W-:Y:S01]  /*10e00*/  DFMA R4, R42, R4, +INF ;  /* 0x7ff000002a04742b */ /* 0x000fe20000000004 */
[----:B------:R-:W-:Y:S02]  /*10e10*/  LEA.HI R37, R0, 0xfffffbcb, RZ, 0xc ;  /* 0xfffffbcb00257811 */ /* 0x000fe400078f60ff */
[----:B------:R-:W-:Y:S01]  /*10e20*/  LOP3.LUT R46, R47, 0x7ff00000, RZ, 0xc0, !PT ;  /* 0x7ff000002f2e7812 */ /* 0x000fe200078ec0ff */
[----:B------:R-:W-:Y:S01]  /*10e30*/  DFMA R12, R8, R12, R8 ;  /* 0x0000000c080c722b */ /* 0x000fe20000000008 */
[----:B------:R-:W-:Y:S01]  /*10e40*/  IMAD.MOV.U32 R47, RZ, RZ, 0x7ff00000 ;  /* 0x7ff00000ff2f7424 */ /* 0x000fe200078e00ff */
[----:B------:R-:W-:Y:S01]  /*10e50*/  DFMA R8, R2, -UR4, -R20 ;  /* 0x8000000402087c2b */ /* 0x000fe20008000814 */
[----:B------:R-:W-:Y:S01]  /*10e60*/  UMOV UR4, 0xe0b70f76 ;  /* 0xe0b70f7600047882 */ /* 0x000fe20000000000 */
[----:B------:R-:W-:Y:S01]  /*10e70*/  UMOV UR5, 0x3f93a798 ;  /* 0x3f93a79800057882 */ /* 0x000fe20000000000 */
[----:B------:R-:W-:-:S02]  /*10e80*/  ISETP.NE.AND P3, PT, R41, RZ, PT ;  /* 0x000000ff2900720c */ /* 0x000fc40003f65270 */
[----:B------:R-:W-:Y:S01]  /*10e90*/  FSEL R44, R4, RZ, P2 ;  /* 0x000000ff042c7208 */ /* 0x000fe20001000000 */
[----:B------:R-:W-:Y:S01]  /*10ea0*/  DFMA R20, R12, -R52, 1 ;  /* 0x3ff000000c14742b */ /* 0x000fe20000000834 */
[----:B------:R-:W-:Y:S01]  /*10eb0*/  FSEL R45, R5, -QNAN , P2 ;  /* 0xfff00000052d7808 */ /* 0x000fe20001000000 */
[----:B------:R-:W-:Y:S01]  /*10ec0*/  DFMA R8, R2, R8, -UR4 ;  /* 0x8000000402087e2b */ /* 0x000fe20008000008 */
[----:B------:R-:W-:Y:S01]  /*10ed0*/  UMOV UR4, 0xea0f27e6 ;  /* 0xea0f27e600047882 */ /* 0x000fe20000000000 */
[----:B------:R-:W-:Y:S01]  /*10ee0*/  UMOV UR5, 0x3fc73da6 ;  /* 0x3fc73da600057882 */ /* 0x000fe20000000000 */
[----:B------:R-:W-:Y:S01]  /*10ef0*/  DSETP.EQ.AND P2, PT, |R30|, +INF , !P1 ;  /* 0x7ff000001e00742a */ /* 0x000fe20004f42200 */
[----:B------:R-:W-:Y:S02]  /*10f00*/  FSETP.GEU.AND P1, PT, |R59|, 6.5827683646048100446e-37, PT ;  /* 0x036000003b00780b */ /* 0x000fe40003f2e200 */
[----:B------:R-:W-:Y:S01]  /*10f10*/  DFMA R20, R12, R20, R12 ;  /* 0x000000140c14722b */ /* 0x000fe2000000000c */
[----:B------:R-:W-:Y:S01]  /*10f20*/  SEL R47, R47, 0xfff00000, P3 ;  /* 0xfff000002f2f7807 */ /* 0x000fe20001800000 */
[----:B------:R-:W-:-:S02]  /*10f30*/  HFMA2 R12, -RZ, RZ, -190.625, 69.3125 ;  /* 0xd9f55455ff0c7431 */ /* 0x000fc400000001ff */
[----:B------:R-:W-:Y:S01]  /*10f40*/  IMAD.MOV.U32 R13, RZ, RZ, 0x3f6aac9e ;  /* 0x3f6aac9eff0d7424 */ /* 0x000fe200078e00ff */
[----:B------:R-:W-:Y:S01]  /*10f50*/  DFMA R8, R2, R8, -UR4 ;  /* 0x8000000402087e2b */ /* 0x000fe20008000008 */
[----:B------:R-:W-:Y:S01]  /*10f60*/  UMOV UR4, 0x10a86eca ;  /* 0x10a86eca00047882 */ /* 0x000fe20000000000 */
[----:B------:R-:W-:Y:S01]  /*10f70*/  UMOV UR5, 0x3fe58776 ;  /* 0x3fe5877600057882 */ /* 0x000fe20000000000 */
[----:B------:R-:W-:Y:S01]  /*10f80*/  P2R R48, PR, RZ, 0x4 ;  /* 0x00000004ff307803 */ /* 0x000fe20000000000 */
[----:B------:R-:W-:Y:S02]  /*10f90*/  DMUL R66, R20, R58 ;  /* 0x0000003a14427228 */ /* 0x000fe40000000000 */
[----:B------:R-:W-:Y:S01]  /*10fa0*/  DFMA R12, R22, -UR6, R12 ;  /* 0x80000006160c7c2b */ /* 0x000fe2000800000c */
[----:B------:R-:W-:Y:S01]  /*10fb0*/  UMOV UR6, 0x224b2e7d ;  /* 0x224b2e7d00067882 */ /* 0x000fe20000000000 */
[----:B------:R-:W-:Y:S01]  /*10fc0*/  DFMA R8, R2, R8, -UR4 ;  /* 0x8000000402087e2b */ /* 0x000fe20008000008 */
[----:B------:R-:W-:Y:S01]  /*10fd0*/  UMOV UR7, 0x3f7ff698 ;  /* 0x3f7ff69800077882 */ /* 0x000fe20000000000 */
[----:B------:R-:W-:Y:S01]  /*10fe0*/  UMOV UR4, 0xd0231889 ;  /* 0xd023188900047882 */ /* 0x000fe20000000000 */
[----:B------:R-:W-:Y:S01]  /*10ff0*/  UMOV UR5, 0x3fc3c468 ;  /* 0x3fc3c46800057882 */ /* 0x000fe20000000000 */
[----:B------:R-:W-:-:S02]  /*11000*/  DFMA R38, R66, -R52, R58 ;  /* 0x800000344226722b */ /* 0x000fc4000000003a */
[----:B------:R-:W-:Y:S01]  /*11010*/  DFMA R12, R12, R22, -UR6 ;  /* 0x800000060c0c7e2b */ /* 0x000fe20008000016 */
[----:B------:R-:W-:Y:S01]  /*11020*/  UMOV UR6, 0x20aea13e ;  /* 0x20aea13e00067882 */ /* 0x000fe20000000000 */
[----:B------:R-:W-:Y:S01]  /*11030*/  DFMA R8, R2, R8, UR4 ;  /* 0x0000000402087e2b */ /* 0x000fe20008000008 */
[----:B------:R-:W-:Y:S01]  /*11040*/  UMOV UR4, 0x55274ece ;  /* 0x55274ece00047882 */ /* 0x000fe20000000000 */
[----:B------:R-:W-:Y:S01]  /*11050*/  UMOV UR5, 0x3f8eceb2 ;  /* 0x3f8eceb200057882 */ /* 0x000fe20000000000 */
[----:B------:R-:W-:Y:S01]  /*11060*/  UMOV UR7, 0x3ff40d93 ;  /* 0x3ff40d9300077882 */ /* 0x000fe20000000000 */
[----:B------:R-:W-:Y:S02]  /*11070*/  DFMA R66, R20, R38, R66 ;  /* 0x000000261442722b */ /* 0x000fe40000000042 */
[----:B------:R-:W-:Y:S01]  /*11080*/  DFMA R12, R12, R22, UR4 ;  /* 0x000000040c0c7e2b */ /* 0x000fe20008000016 */
[----:B------:R-:W-:Y:S01]  /*11090*/  UMOV UR4, 0x86ee9c2a ;  /* 0x86ee9c2a00047882 */ /* 0x000fe20000000000 */
[----:B------:R-:W-:Y:S01]  /*110a0*/  DFMA R8, R2, R8, 1 ;  /* 0x3ff000000208742b */ /* 0x000fe20000000008 */
[----:B------:R-:W-:Y:S01]  /*110b0*/  UMOV UR5, 0x3fa2b77e ;  /* 0x3fa2b77e00057882 */ /* 0x000fe20000000000 */
[----:B------:R-:W-:-:S02]  /*110c0*/  SHF.R.U32.HI R2, RZ, 0x14, R0 ;  /* 0x00000014ff027819 */ /* 0x000fc40000011600 */
[----:B------:R-:W-:Y:S02]  /*110d0*/  LOP3.LUT R39, R0, 0xfffff, RZ, 0xc0, !PT ;  /* 0x000fffff00277812 */ /* 0x000fe400078ec0ff */
[----:B------:R-:W-:Y:S01]  /*110e0*/  FFMA R3, RZ, R53, R67 ;  /* 0x00000035ff037223 */ /* 0x000fe20000000043 */
[----:B------:R-:W-:Y:S01]  /*110f0*/  DFMA R12, R12, R22, -UR4 ;  /* 0x800000040c0c7e2b */ /* 0x000fe20008000016 */
[----:B------:R-:W-:Y:S01]  /*11100*/  @P0 VIADD R37, R2, 0xfffffc01 ;  /* 0xfffffc0102250836 */ /* 0x000fe20000000000 */
[----:B------:R-:W-:Y:S01]  /*11110*/  UMOV UR4, 0x887e3e5 ;  /* 0x0887e3e500047882 */ /* 0x000fe20000000000 */
[----:B------:R-:W-:Y:S01]  /*11120*/  UMOV UR5, 0x3fce1407 ;  /* 0x3fce140700057882 */ /* 0x000fe20000000000 */
[----:B------:R-:W-:Y:S01]  /*11130*/  FSETP.GT.AND P0, PT, |R3|, 1.469367938527859385e-39, PT ;  /* 0x001000000300780b */ /* 0x000fe20003f04200 */
[----:B------:R-:W-:Y:S01]  /*11140*/  DMUL R42, R8, R10 ;  /* 0x0000000a082a7228 */ /* 0x000fe20000000000 */
[----:B------:R-:W-:Y:S02]  /*11150*/  LOP3.LUT R39, R39, 0x3ff00000, RZ, 0xfc, !PT ;  /* 0x3ff0000027277812 */ /* 0x000fe400078efcff */
[----:B------:R-:W-:Y:S01]  /*11160*/  DFMA R12, R12, R22, UR4 ;  /* 0x000000040c0c7e2b */ /* 0x000fe20008000016 */
[----:B------:R-:W-:-:S02]  /*11170*/  IADD3 R38, PT, PT, R0, -0x1, RZ ;  /* 0xffffffff00267810 */ /* 0x000fc40007ffe0ff */
[----:B------:R-:W-:-:S05]  /*11180*/  VIADD R40, R39, 0xfff00000 ;  /* 0xfff0000027287836 */ /* 0x000fca0000000000 */
[----:B------:R-:W-:Y:S01]  /*11190*/  DFMA R148, R12, R22, UR6 ;  /* 0x000000060c947e2b */ /* 0x000fe20008000016 */
[----:B------:R-:W-:Y:S10]  /*111a0*/  @P0 BRA P1, `(.L_x_7310) ;  /* 0x0000000000200947 */ /* 0x000ff40000800000 */
        /* <DEDUP_REMOVED lines=8> */
.L_x_7310:
[----:B------:R-:W-:Y:S05]  /*11230*/  BSYNC.RECONVERGENT B1 ;  /* 0x0000000000017941 */ /* 0x000fea0003800200 */
.L_x_7309:
[----:B------:R-:W0:Y:S01]  /*11240*/  MUFU.RCP64H R3, R53 ;  /* 0x0000003500037308 */ /* 0x000e220000001800 */
[----:B------:R-:W-:Y:S01]  /*11250*/  IMAD.MOV.U32 R2, RZ, RZ, 0x1 ;  /* 0x00000001ff027424 */ /* 0x000fe200078e00ff */
[----:B------:R-:W-:Y:S01]  /*11260*/  FSEL R13, R14, R126, P5 ;  /* 0x0000007e0e0d7208 */ /* 0x000fe20002800000 */
[----:B------:R-:W-:Y:S01]  /*11270*/  BSSY.RECONVERGENT B1, `(.L_x_7311) ;  /* 0x0000015000017945 */ /* 0x000fe20003800200 */
[----:B------:R-:W-:Y:S01]  /*11280*/  FSEL R7, R7, R127, P5 ;  /* 0x0000007f07077208 */ /* 0x000fe20002800000 */
[----:B------:R-:W-:Y:S01]  /*11290*/  DMUL R68, R154, R66 ;  /* 0x000000429a447228 */ /* 0x000fe20000000000 */
[----:B------:R-:W-:Y:S02]  /*112a0*/  FSEL R12, R116, R13, !P6 ;  /* 0x0000000d740c7208 */ /* 0x000fe40007000000 */
[----:B------:R-:W-:-:S04]  /*112b0*/  FSEL R13, R117, R7, !P6 ;  /* 0x00000007750d7208 */ /* 0x000fc80007000000 */
[----:B------:R-:W-:Y:S01]  /*112c0*/  FSETP.GEU.AND P1, PT, |R13|, 6.5827683646048100446e-37, PT ;  /* 0x036000000d00780b */ /* 0x000fe20003f2e200 */
        /* <DEDUP_REMOVED lines=15> */
.L_x_7312:
[----:B------:R-:W-:Y:S05]  /*113c0*/  BSYNC.RECONVERGENT B1 ;  /* 0x0000000000017941 */ /* 0x000fea0003800200 */
.L_x_7311:
        /* <DEDUP_REMOVED lines=12> */
.L_x_7456:
[----:B------:R-:W-:Y:S01]  /*11490*/  DSETP.GEU.AND P1, PT, R30, 0.5, PT ;  /* 0x3fe000001e00742a */ /* 0x000fe20003f2e000 */
[----:B------:R-:W-:Y:S01]  /*114a0*/  BSSY.RECONVERGENT B3, `(.L_x_7314) ;  /* 0x000033b000037945 */ /* 0x000fe20003800200 */
[----:B------:R-:W-:Y:S01]  /*114b0*/  DMUL R6, R86, R10 ;  /* 0x0000000a56067228 */ /* 0x000fe20000000000 */
[----:B------:R-:W-:Y:S01]  /*114c0*/  IMAD.MOV.U32 R96, RZ, RZ, R2 ;  /* 0x000000ffff607224 */ /* 0x000fe200078e0002 */
[----:B------:R-:W-:Y:S01]  /*114d0*/  DMUL R8, R2, 0.5 ;  /* 0x3fe0000002087828 */ /* 0x000fe20000000000 */
[----:B------:R-:W-:Y:S01]  /*114e0*/  IMAD.MOV.U32 R97, RZ, RZ, R3 ;  /* 0x000000ffff617224 */ /* 0x000fe200078e0003 */
[----:B------:R-:W-:Y:S01]  /*114f0*/  DADD R10, R4, R4 ;  /* 0x00000000040a7229 */ /* 0x000fe20000000004 */
[----:B------:R-:W-:Y:S02]  /*11500*/  IMAD.MOV.U32 R94, RZ, RZ, R4 ;  /* 0x000000ffff5e7224 */ /* 0x000fe400078e0004 */
[----:B------:R-:W-:Y:S01]  /*11510*/  IMAD.MOV.U32 R95, RZ, RZ, R5 ;  /* 0x000000ffff5f7224 */ /* 0x000fe200078e0005 */
[----:B------:R-:W-:-:S06]  /*11520*/  DSETP.GT.AND P0, PT, R6, RZ, PT ;  /* 0x000000ff0600722a */ /* 0x000fcc0003f04000 */
[----:B------:R-:W-:Y:S02]  /*11530*/  FSEL R59, R3, R9, !P0 ;  /* 0x00000009033b7208 */ /* 0x000fe40004000000 */
[----:B------:R-:W-:Y:S01]  /*11540*/  FSEL R58, R2, R8, !P0 ;  /* 0x00000008023a7208 */ /* 0x000fe20004000000 */
[----:B------:R-:W-:Y:S01]  /*11550*/  IMAD.MOV.U32 R2, RZ, RZ, R8 ;  /* 0x000000ffff027224 */ /* 0x000fe200078e0008 */
[----:B------:R-:W-:Y:S01]  /*11560*/  FSEL R14, R4, R10, !P0 ;  /* 0x0000000a040e7208 */ /* 0x000fe20004000000 */
[----:B------:R-:W-:Y:S01]  /*11570*/  IMAD.MOV.U32 R4, RZ, RZ, R10 ;  /* 0x000000ffff047224 */ /* 0x000fe200078e000a */
[----:B------:R-:W-:Y:S01]  /*11580*/  FSEL R15, R5, R11, !P0 ;  /* 0x0000000b050f7208 */ /* 0x000fe20004000000 */
[----:B------:R-:W-:Y:S01]  /*11590*/  IMAD.MOV.U32 R5, RZ, RZ, R11 ;  /* 0x000000ffff057224 */ /* 0x000fe200078e000b */
[----:B------:R-:W-:Y:S01]  /*115a0*/  MOV R3, R9 ;  /* 0x0000000900037202 */ /* 0x000fe20000000f00 */
        /* <DEDUP_REMOVED lines=13> */
.L_x_7317:
[----:B------:R-:W-:Y:S05]  /*11680*/  BSYNC.RECONVERGENT B0 ;  /* 0x0000000000007941 */ /* 0x000fea0003800200 */
.L_x_7316:
        /* <DEDUP_REMOVED lines=13> */
.L_x_7319:
[----:B------:R-:W-:Y:S05]  /*11760*/  BSYNC.RECONVERGENT B0 ;  /* 0x0000000000007941 */ /* 0x000fea0003800200 */
.L_x_7318:
        /* <DEDUP_REMOVED lines=65> */
.L_x_7321:
[----:B------:R-:W-:Y:S05]  /*11b80*/  BSYNC.RECONVERGENT B0 ;  /* 0x0000000000007941 */ /* 0x000fea0003800200 */
.L_x_7320:
        /* <DEDUP_REMOVED lines=8> */
[----:B------:R-:W-:Y:S05]  /*11c10*/  CALL.REL.NOINC `($_Z27cooling_function_analyticalPdS_S_S_S_$__internal_accurate_pow) ;  /* 0x0000078800107944 */ /* 0x000fea0003c00000 */
[----:B------:R-:W-:Y:S02]  /*11c20*/  FSEL R60, R10, RZ, P0 ;  /* 0x000000ff0a3c7208 */ /* 0x000fe40000000000 */
[----:B------:R-:W-:-:S07]  /*11c30*/  FSEL R61, R11, -QNAN , P0 ;  /* 0xfff800000b3d7808 */ /* 0x000fce0000000000 */
.L_x_7323:
[----:B------:R-:W-:Y:S05]  /*11c40*/  BSYNC.RECONVERGENT B0 ;  /* 0x0000000000007941 */ /* 0x000fea0003800200 */
.L_x_7322:
        /* <DEDUP_REMOVED lines=14> */
.L_x_7325:
[----:B------:R-:W-:Y:S05]  /*11d30*/  BSYNC.RECONVERGENT B0 ;  /* 0x0000000000007941 */ /* 0x000fea0003800200 */
.L_x_7324:
        /* <DEDUP_REMOVED lines=11> */
.L_x_7327:
[----:B------:R-:W-:Y:S05]  /*11df0*/  BSYNC.RECONVERGENT B0 ;  /* 0x0000000000007941 */ /* 0x000fea0003800200 */
.L_x_7326:
        /* <DEDUP_REMOVED lines=13> */
.L_x_7329:
[----:B------:R-:W-:Y:S05]  /*11ed0*/  BSYNC.RECONVERGENT B0 ;  /* 0x0000000000007941 */ /* 0x000fea0003800200 */
.L_x_7328:
        /* <DEDUP_REMOVED lines=21> */
[----:B------:R-:W-:Y:S05]  /*12030*/  CALL.REL.NOINC `($__internal_4_$__cuda_sm20_div_rn_f64_full) ;  /* 0x0000077800c47944 */ /* 0x000fea0003c00000 */
.L_x_7331:
[----:B------:R-:W-:Y:S05]  /*12040*/  BSYNC.RECONVERGENT B1 ;  /* 0x0000000000017941 */ /* 0x000fea0003800200 */
.L_x_7330:
        /* <DEDUP_REMOVED lines=16> */
.L_x_7333:
[----:B------:R-:W-:Y:S05]  /*12150*/  BSYNC.RECONVERGENT B0 ;  /* 0x0000000000007941 */ /* 0x000fea0003800200 */
.L_x_7332:
        /* <DEDUP_REMOVED lines=9> */
[----:B------:R-:W-:Y:S05]  /*121f0*/  CALL.REL.NOINC `($_Z27cooling_function_analyticalPdS_S_S_S_$__internal_accurate_pow) ;  /* 0x0000078000987944 */ /* 0x000fea0003c00000 */
[----:B------:R-:W-:Y:S02]  /*12200*/  FSEL R90, R10, RZ, P0 ;  /* 0x000000ff0a5a7208 */ /* 0x000fe40000000000 */
[----:B------:R-:W-:-:S07]  /*12210*/  FSEL R91, R11, -QNAN , P0 ;  /* 0xfff800000b5b7808 */ /* 0x000fce0000000000 */
.L_x_7335:
[----:B------:R-:W-:Y:S05]  /*12220*/  BSYNC.RECONVERGENT B0 ;  /* 0x0000000000007941 */ /* 0x000fea0003800200 */
.L_x_7334:
        /* <DEDUP_REMOVED lines=15> */
.L_x_7337:
[----:B------:R-:W-:Y:S05]  /*12320*/  BSYNC.RECONVERGENT B0 ;  /* 0x0000000000007941 */ /* 0x000fea0003800200 */
.L_x_7336:
[----:B------:R-:W-:Y:S01]  /*12330*/  BSSY.RECONVERGENT B0, `(.L_x_7338) ;  /* 0x0000005000007945 */ /* 0x000fe20003800200 */
[----:B------:R-:W-:Y:S01]  /*12340*/  IMAD.MOV.U32 R9, RZ, RZ, RZ ;  /* 0x000000ffff097224 */ /* 0x000fe200078e00ff */
[----:B------:R-:W-:Y:S01]  /*12350*/  MOV R0, 0x12380 ;  /* 0x0001238000007802 */ /* 0x000fe20000000f00 */
[----:B------:R-:W-:-:S07]  /*12360*/  IMAD.MOV.U32 R8, RZ, RZ, -0x3fdc0000 ;  /* 0xc0240000ff087424 */ /* 0x000fce00078e00ff */
[----:B------:R-:W-:Y:S05]  /*12370*/  CALL.REL.NOINC `($_Z27cooling_function_analyticalPdS_S_S_S_$__internal_accurate_pow) ;  /* 0x0000078000387944 */ /* 0x000fea0003c00000 */
[----:B------:R-:W-:Y:S05]  /*12380*/  BSYNC.RECONVERGENT B0 ;  /* 0x0000000000007941 */ /* 0x000fea0003800200 */
.L_x_7338:
[----:B------:R-:W-:Y:S01]  /*12390*/  DADD R12, -RZ, |R30| ;  /* 0x00000000ff0c7229 */ /* 0x000fe2000000051e */
[----:B------:R-:W-:Y:S01]  /*123a0*/  BSSY.RECONVERGENT B0, `(.L_x_7339) ;  /* 0x0000007000007945 */ /* 0x000fe20003800200 */
[----:B------:R-:W-:Y:S01]  /*123b0*/  MOV R9, RZ ;  /* 0x000000ff00097202 */ /* 0x000fe20000000f00 */
[----:B------:R-:W-:Y:S01]  /*123c0*/  IMAD.MOV.U32 R8, RZ, RZ, 0x40140000 ;  /* 0x40140000ff087424 */ /* 0x000fe200078e00ff */
[----:B------:R-:W-:Y:S01]  /*123d0*/  MOV R0, 0x12410 ;  /* 0x0001241000007802 */ /* 0x000fe20000000f00 */
[----:B------:R-:W-:Y:S02]  /*123e0*/  IMAD.MOV.U32 R88, RZ, RZ, R10 ;  /* 0x000000ffff587224 */ /* 0x000fe400078e000a */
[----:B------:R-:W-:-:S07]  /*123f0*/  IMAD.MOV.U32 R89, RZ, RZ, R11 ;  /* 0x000000ffff597224 */ /* 0x000fce00078e000b */
[----:B------:R-:W-:Y:S05]  /*12400*/  CALL.REL.NOINC `($_Z27cooling_function_analyticalPdS_S_S_S_$__internal_accurate_pow) ;  /* 0x0000078000147944 */ /* 0x000fea0003c00000 */
[----:B------:R-:W-:Y:S05]  /*12410*/  BSYNC.RECONVERGENT B0 ;  /* 0x0000000000007941 */ /* 0x000fea0003800200 */
.L_x_7339:
        /* <DEDUP_REMOVED lines=23> */
.L_x_7341:
[----:B------:R-:W-:Y:S05]  /*12590*/  BSYNC.RECONVERGENT B1 ;  /* 0x0000000000017941 */ /* 0x000fea0003800200 */
.L_x_7340:
        /* <DEDUP_REMOVED lines=9> */
[----:B------:R-:W-:Y:S01]  /*12630*/  ISETP.NE.AND P3, PT, R41, RZ, PT ;  /* 0x000000ff2900720c */ /* 0x000fe20003f65270 */
[----:B------:R-:W-:Y:S01]  /*12640*/  DSETP.NEU.AND P1, PT, R30, RZ, PT ;  /* 0x000000ff1e00722a */ /* 0x000fe20003f2d000 */
[----:B------:R-:W-:Y:S01]  /*12650*/  ISETP.NE.AND P2, PT, R48, RZ, PT ;  /* 0x000000ff3000720c */ /* 0x000fe20003f45270 */
[----:B------:R-:W-:Y:S01]  /*12660*/  DADD R60, R60, R76 ;  /* 0x000000003c3c7229 */ /* 0x000fe2000000004c */
        /* <DEDUP_REMOVED lines=8> */
[----:B------:R-:W-:-:S08]  /*126f0*/  DFMA R12, -R18, R20, 1 ;  /* 0x3ff00000120c742b */ /* 0x000fd00000000114 */
[----:B------:R-:W-:Y:S02]  /*12700*/  DFMA R58, R20, R12, R20 ;  /* 0x0000000c143a722b */ /* 0x000fe40000000014 */
[----:B------:R-:W-:-:S06]  /*12710*/  DADD R20, -RZ, -R10 ;  /* 0x00000000ff147229 */ /* 0x000fcc000000090a */
[----:B------:R-:W-:-:S04]  /*12720*/  DMUL R12, R58, R72 ;  /* 0x000000483a0c7228 */ /* 0x000fc80000000000 */
[----:B------:R-:W-:Y:S02]  /*12730*/  FSEL R0, R20, R10, !P3 ;  /* 0x0000000a14007208 */ /* 0x000fe40005800000 */
[----:B------:R-:W-:Y:S02]  /*12740*/  FSEL R21, R21, R11, !P3 ;  /* 0x0000000b15157208 */ /* 0x000fe40005800000 */
[----:B------:R-:W-:Y:S01]  /*12750*/  DFMA R8, -R18, R12, R72 ;  /* 0x0000000c1208722b */ /* 0x000fe20000000148 */
[----:B------:R-:W-:Y:S02]  /*12760*/  FSEL R0, R0, RZ, P1 ;  /* 0x000000ff00007208 */ /* 0x000fe40000800000 */
[----:B------:R-:W-:Y:S02]  /*12770*/  FSEL R10, R31, R21, !P1 ;  /* 0x000000151f0a7208 */ /* 0x000fe40004800000 */
[----:B------:R-:W-:Y:S02]  /*12780*/  FSETP.GEU.AND P3, PT, |R73|, 6.5827683646048100446e-37, PT ;  /* 0x036000004900780b */ /* 0x000fe40003f6e200 */
[----:B------:R-:W-:Y:S01]  /*12790*/  FSEL R11, R61, 1.9914499521255493164, P0 ;  /* 0x3ffee7d53d0b7808 */ /* 0x000fe20000000000 */
[----:B------:R-:W-:Y:S01]  /*127a0*/  DFMA R12, R58, R8, R12 ;  /* 0x000000083a0c722b */ /* 0x000fe2000000000c */
[----:B------:R-:W-:-:S02]  /*127b0*/  FSEL R8, R0, RZ, !P2 ;  /* 0x000000ff00087208 */ /* 0x000fc40005000000 */
[----:B------:R-:W-:Y:S01]  /*127c0*/  FSEL R9, R47, R10, P2 ;  /* 0x0000000a2f097208 */ /* 0x000fe20001000000 */
[----:B------:R-:W-:Y:S01]  /*127d0*/  DSETP.NEU.AND P2, PT, R30, 1, PT ;  /* 0x3ff000001e00742a */ /* 0x000fe20003f4d000 */
[----:B------:R-:W-:-:S05]  /*127e0*/  FSEL R10, R60, 4.89373169128282429325e+23, P0 ;  /* 0x66cf41f23c0a7808 */ /* 0x000fca0000000000 */
        /* <DEDUP_REMOVED lines=14> */
.L_x_7343:
[----:B------:R-:W-:Y:S05]  /*128d0*/  BSYNC.RECONVERGENT B1 ;  /* 0x0000000000017941 */ /* 0x000fea0003800200 */
.L_x_7342:
        /* <DEDUP_REMOVED lines=19> */
.L_x_7345:
[----:B------:R-:W-:Y:S05]  /*12a10*/  BSYNC.RECONVERGENT B1 ;  /* 0x0000000000017941 */ /* 0x000fea0003800200 */
.L_x_7344:
[----:B------:R-:W-:Y:S01]  /*12a20*/  DFMA R86, R76, R10, R86 ;  /* 0x0000000a4c56722b */ /* 0x000fe20000000056 */
[----:B------:R-:W-:Y:S10]  /*12a30*/  BRA `(.L_x_7346) ;  /* 0x0000001c00847947 */ /* 0x000ff40003800000 */
.L_x_7315:
        /* <DEDUP_REMOVED lines=21> */
[----:B------:R-:W-:Y:S01]  /*12b90*/  VIADD R74, R37, 0x1 ;  /* 0x00000001254a7836 */ /* 0x000fe20000000000 */
[----:B------:R-:W-:Y:S01]  /*12ba0*/  MOV R75, 0x43300000 ;  /* 0x43300000004b7802 */ /* 0x000fe20000000f00 */
        /* <DEDUP_REMOVED lines=51> */
.L_x_7350:
[----:B------:R-:W-:Y:S05]  /*12ee0*/  BSYNC.RECONVERGENT B1 ;  /* 0x0000000000017941 */ /* 0x000fea0003800200 */
.L_x_7349:
[----:B------:R-:W-:-:S11]  /*12ef0*/  DFMA R8, -R8, R78, R50 ;  /* 0x0000004e0808722b */ /* 0x000fd60000000132 */
.L_x_7348:
[----:B------:R-:W-:Y:S05]  /*12f00*/  BSYNC.RECONVERGENT B0 ;  /* 0x0000000000007941 */ /* 0x000fea0003800200 */
.L_x_7347:
        /* <DEDUP_REMOVED lines=73> */
.L_x_7354:
[----:B------:R-:W-:Y:S05]  /*133a0*/  BSYNC.RECONVERGENT B1 ;  /* 0x0000000000017941 */ /* 0x000fea0003800200 */
.L_x_7353:
[----:B------:R-:W-:-:S11]  /*133b0*/  DFMA R10, R10, R60, R42 ;  /* 0x0000003c0a0a722b */ /* 0x000fd6000000002a */
.L_x_7352:
[----:B------:R-:W-:Y:S05]  /*133c0*/  BSYNC.RECONVERGENT B0 ;  /* 0x0000000000007941 */ /* 0x000fea0003800200 */
.L_x_7351:
        /* <DEDUP_REMOVED lines=13> */
.L_x_7356:
[----:B------:R-:W-:Y:S05]  /*134a0*/  BSYNC.RECONVERGENT B0 ;  /* 0x0000000000007941 */ /* 0x000fea0003800200 */
.L_x_7355:
        /* <DEDUP_REMOVED lines=13> */
.L_x_7358:
[----:B------:R-:W-:Y:S05]  /*13580*/  BSYNC.RECONVERGENT B0 ;  /* 0x0000000000007941 */ /* 0x000fea0003800200 */
.L_x_7357:
        /* <DEDUP_REMOVED lines=65> */
.L_x_7360:
[----:B------:R-:W-:Y:S05]  /*139a0*/  BSYNC.RECONVERGENT B0 ;  /* 0x0000000000007941 */ /* 0x000fea0003800200 */
.L_x_7359:
        /* <DEDUP_REMOVED lines=11> */
.L_x_7362:
[----:B------:R-:W-:Y:S05]  /*13a60*/  BSYNC.RECONVERGENT B0 ;  /* 0x0000000000007941 */ /* 0x000fea0003800200 */
.L_x_7361:
        /* <DEDUP_REMOVED lines=14> */
.L_x_7364:
[----:B------:R-:W-:Y:S05]  /*13b50*/  BSYNC.RECONVERGENT B0 ;  /* 0x0000000000007941 */ /* 0x000fea0003800200 */
.L_x_7363:
        /* <DEDUP_REMOVED lines=11> */
.L_x_7366:
[----:B------:R-:W-:Y:S05]  /*13c10*/  BSYNC.RECONVERGENT B0 ;  /* 0x0000000000007941 */ /* 0x000fea0003800200 */
.L_x_7365:
        /* <DEDUP_REMOVED lines=13> */
.L_x_7368:
[----:B------:R-:W-:Y:S05]  /*13cf0*/  BSYNC.RECONVERGENT B0 ;  /* 0x0000000000007941 */ /* 0x000fea0003800200 */
.L_x_7367:
        /* <DEDUP_REMOVED lines=21> */
[----:B------:R-:W-:Y:S05]  /*13e50*/  CALL.REL.NOINC `($__internal_4_$__cuda_sm20_div_rn_f64_full) ;  /* 0x0000075c003c7944 */ /* 0x000fea0003c00000 */
.L_x_7370:
[----:B------:R-:W-:Y:S05]  /*13e60*/  BSYNC.RECONVERGENT B1 ;  /* 0x0000000000017941 */ /* 0x000fea0003800200 */
.L_x_7369:
        /* <DEDUP_REMOVED lines=16> */
.L_x_7372:
[----:B------:R-:W-:Y:S05]  /*13f70*/  BSYNC.RECONVERGENT B0 ;  /* 0x0000000000007941 */ /* 0x000fea0003800200 */
.L_x_7371:
        /* <DEDUP_REMOVED lines=12> */
.L_x_7374:
[----:B------:R-:W-:Y:S05]  /*14040*/  BSYNC.RECONVERGENT B0 ;  /* 0x0000000000007941 */ /* 0x000fea0003800200 */
.L_x_7373:
        /* <DEDUP_REMOVED lines=15> */
.L_x_7376:
[----:B------:R-:W-:Y:S05]  /*14140*/  BSYNC.RECONVERGENT B0 ;  /* 0x0000000000007941 */ /* 0x000fea0003800200 */
.L_x_7375:
[----:B------:R-:W-:Y:S01]  /*14150*/  BSSY.RECONVERGENT B0, `(.L_x_7377) ;  /* 0x0000005000007945 */ /* 0x000fe20003800200 */
[----:B------:R-:W-:Y:S01]  /*14160*/  IMAD.MOV.U32 R9, RZ, RZ, RZ ;  /* 0x000000ffff097224 */ /* 0x000fe200078e00ff */
[----:B------:R-:W-:Y:S02]  /*14170*/  MOV R8, 0xc0240000 ;  /* 0xc024000000087802 */ /* 0x000fe40000000f00 */
[----:B------:R-:W-:-:S07]  /*14180*/  MOV R0, 0x141a0 ;  /* 0x000141a000007802 */ /* 0x000fce0000000f00 */
[----:B------:R-:W-:Y:S05]  /*14190*/  CALL.REL.NOINC `($_Z27cooling_function_analyticalPdS_S_S_S_$__internal_accurate_pow) ;  /* 0x0000076000b07944 */ /* 0x000fea0003c00000 */
[----:B------:R-:W-:Y:S05]  /*141a0*/  BSYNC.RECONVERGENT B0 ;  /* 0x0000000000007941 */ /* 0x000fea0003800200 */
.L_x_7377:
        /* <DEDUP_REMOVED lines=9> */
.L_x_7378:
[----:B------:R-:W0:Y:S01]  /*14240*/  MUFU.RCP64H R9, R93 ;  /* 0x0000005d00097308 */ /* 0x000e220000001800 */
[----:B------:R-:W-:Y:S01]  /*14250*/  MOV R8, 0x1 ;  /* 0x0000000100087802 */ /* 0x000fe20000000f00 */
[----:B------:R-:W-:Y:S01]  /*14260*/  UMOV UR4, 0xd1b717 ;  /* 0x00d1b71700047882 */ /* 0x000fe20000000000 */
[----:B------:R-:W-:Y:S01]  /*14270*/  UMOV UR5, 0x3fe102de ;  /* 0x3fe102de00057882 */ /* 0x000fe20000000000 */
[----:B------:R-:W-:Y:S01]  /*14280*/  ISETP.NE.AND P2, PT, R41, RZ, PT ;  /* 0x000000ff2900720c */ /* 0x000fe20003f45270 */
        /* <DEDUP_REMOVED lines=12> */
[----:B------:R-:W-:Y:S02]  /*14350*/  FSEL R59, R8, R10, !P2 ;  /* 0x0000000a083b7208 */ /* 0x000fe40005000000 */
[----:B------:R-:W-:Y:S02]  /*14360*/  FSEL R49, R9, R11, !P2 ;  /* 0x0000000b09317208 */ /* 0x000fe40005000000 */
        /* <DEDUP_REMOVED lines=8> */
.L_x_7380:
[----:B------:R-:W-:Y:S05]  /*143f0*/  BSYNC.RECONVERGENT B1 ;  /* 0x0000000000017941 */ /* 0x000fea0003800200 */
.L_x_7379:
[----:B------:R-:W0:Y:S01]  /*14400*/  MUFU.RCP64H R9, R19 ;  /* 0x0000001300097308 */ /* 0x000e220000001800 */
[----:B------:R-:W-:Y:S01]  /*14410*/  MOV R8, 0x1 ;  /* 0x0000000100087802 */ /* 0x000fe20000000f00 */
        /* <DEDUP_REMOVED lines=8> */
[----:B0-----:R-:W-:-:S06]  /*144a0*/  DFMA R10, -R18, R8, 1 ;  /* 0x3ff00000120a742b */ /* 0x001fcc0000000108 */
[----:B------:R-:W-:Y:S02]  /*144b0*/  DMUL R90, R90, -UR4 ;  /* 0x800000045a5a7c28 */ /* 0x000fe40008000000 */
[----:B------:R-:W-:-:S06]  /*144c0*/  DFMA R10, R10, R10, R10 ;  /* 0x0000000a0a0a722b */ /* 0x000fcc000000000a */
[----:B------:R-:W-:Y:S02]  /*144d0*/  DMUL R90, R24, R90 ;  /* 0x0000005a185a7228 */ /* 0x000fe40000000000 */
[----:B------:R-:W-:Y:S01]  /*144e0*/  DFMA R10, R8, R10, R8 ;  /* 0x0000000a080a722b */ /* 0x000fe20000000008 */
[----:B------:R-:W-:Y:S02]  /*144f0*/  IMAD.MOV.U32 R8, RZ, RZ, R16 ;  /* 0x000000ffff087224 */ /* 0x000fe400078e0010 */
[----:B------:R-:W-:-:S05]  /*14500*/  IMAD.MOV.U32 R9, RZ, RZ, R17 ;  /* 0x000000ffff097224 */ /* 0x000fca00078e0011 */
[----:B------:R-:W-:Y:S02]  /*14510*/  DFMA R12, -R18, R10, 1 ;  /* 0x3ff00000120c742b */ /* 0x000fe4000000010a */
[----:B------:R-:W-:-:S06]  /*14520*/  DMUL R90, R90, R8 ;  /* 0x000000085a5a7228 */ /* 0x000fcc0000000000 */
[----:B------:R-:W-:-:S04]  /*14530*/  DFMA R10, R10, R12, R10 ;  /* 0x0000000c0a0a722b */ /* 0x000fc8000000000a */
[----:B------:R-:W-:-:S04]  /*14540*/  FSETP.GEU.AND P2, PT, |R91|, 6.5827683646048100446e-37, PT ;  /* 0x036000005b00780b */ /* 0x000fc80003f4e200 */
[----:B------:R-:W-:-:S08]  /*14550*/  DMUL R12, R10, R90 ;  /* 0x0000005a0a0c7228 */ /* 0x000fd00000000000 */
[----:B------:R-:W-:-:S08]  /*14560*/  DFMA R8, -R18, R12, R90 ;  /* 0x0000000c1208722b */ /* 0x000fd0000000015a */
        /* <DEDUP_REMOVED lines=14> */
.L_x_7382:
[----:B------:R-:W-:Y:S05]  /*14650*/  BSYNC.RECONVERGENT B1 ;  /* 0x0000000000017941 */ /* 0x000fea0003800200 */
.L_x_7381:
[----:B------:R-:W-:Y:S01]  /*14660*/  ISETP.NE.AND P0, PT, R46, 0x7ff00000, PT ;  /* 0x7ff000002e00780c */ /* 0x000fe20003f05270 */
[C---:B------:R-:W-:Y:S01]  /*14670*/  DSETP.NAN.AND P1, PT, R30.reuse, R30, PT ;  /* 0x0000001e1e00722a */ /* 0x040fe20003f28000 */
[----:B------:R-:W-:Y:S01]  /*14680*/  BSSY.RECONVERGENT B1, `(.L_x_7383) ;  /* 0x000001b000017945 */ /* 0x000fe20003800200 */
[----:B------:R-:W-:-:S04]  /*14690*/  DSETP.NEU.AND P2, PT, |R30|, +INF , PT ;  /* 0x7ff000001e00742a */ /* 0x000fc80003f4d200 */
[----:B------:R-:W-:Y:S02]  /*146a0*/  FSEL R8, R70, R59, P1 ;  /* 0x0000003b46087208 */ /* 0x000fe40000800000 */
[----:B------:R-:W-:Y:S01]  /*146b0*/  FSEL R0, R71, R49, P1 ;  /* 0x0000003147007208 */ /* 0x000fe20000800000 */
[----:B------:R-:W-:-:S03]  /*146c0*/  DSETP.NEU.AND P1, PT, R30, 1, PT ;  /* 0x3ff000001e00742a */ /* 0x000fc60003f2d000 */
[----:B------:R-:W-:Y:S02]  /*146d0*/  @!P0 FSEL R59, R8, RZ, P2 ;  /* 0x000000ff083b8208 */ /* 0x000fe40001000000 */
[----:B------:R-:W-:Y:S02]  /*146e0*/  @!P0 FSEL R49, R0, R47, P2 ;  /* 0x0000002f00318208 */ /* 0x000fe40001000000 */
        /* <DEDUP_REMOVED lines=19> */
[----:B------:R-:W-:Y:S05]  /*14820*/  CALL.REL.NOINC `($__internal_4_$__cuda_sm20_div_rn_f64_full) ;  /* 0x0000075000c87944 */ /* 0x000fea0003c00000 */
.L_x_7384:
[----:B------:R-:W-:Y:S05]  /*14830*/  BSYNC.RECONVERGENT B1 ;  /* 0x0000000000017941 */ /* 0x000fea0003800200 */
.L_x_7383:
[----:B------:R-:W-:-:S11]  /*14840*/  DFMA R86, R76, R10, R86 ;  /* 0x0000000a4c56722b */ /* 0x000fd60000000056 */
.L_x_7346:
[----:B------:R-:W-:Y:S05]  /*14850*/  BSYNC.RECONVERGENT B3 ;  /* 0x0000000000037941 */ /* 0x000fea0003800200 */
.L_x_7314:
[----:B------:R-:W-:Y:S01]  /*14860*/  DSETP.GEU.AND P0, PT, R30, 0.5, PT ;  /* 0x3fe000001e00742a */ /* 0x000fe20003f0e000 */
[----:B------:R-:W-:-:S13]  /*14870*/  BSSY.RECONVERGENT B3, `(.L_x_7385) ;  /* 0x000032b000037945 */ /* 0x000fda0003800200 */
[----:B------:R-:W-:Y:S05]  /*14880*/  @P0 BRA `(.L_x_7386) ;  /* 0x0000001400200947 */ /* 0x000fea0003800000 */
        /* <DEDUP_REMOVED lines=12> */
.L_x_7388:
[----:B------:R-:W-:Y:S05]  /*14950*/  BSYNC.RECONVERGENT B0 ;  /* 0x0000000000007941 */ /* 0x000fea0003800200 */
.L_x_7387:
        /* <DEDUP_REMOVED lines=13> */
.L_x_7390:
[----:B------:R-:W-:Y:S05]  /*14a30*/  BSYNC.RECONVERGENT B0 ;  /* 0x0000000000007941 */ /* 0x000fea0003800200 */
.L_x_7389:
        /* <DEDUP_REMOVED lines=65> */
.L_x_7392:
[----:B------:R-:W-:Y:S05]  /*14e50*/  BSYNC.RECONVERGENT B0 ;  /* 0x0000000000007941 */ /* 0x000fea0003800200 */
.L_x_7391:
        /* <DEDUP_REMOVED lines=11> */
.L_x_7394:
[----:B------:R-:W-:Y:S05]  /*14f10*/  BSYNC.RECONVERGENT B0 ;  /* 0x0000000000007941 */ /* 0x000fea0003800200 */
.L_x_7393:
        /* <DEDUP_REMOVED lines=14> */
.L_x_7396:
[----:B------:R-:W-:Y:S05]  /*15000*/  BSYNC.RECONVERGENT B0 ;  /* 0x0000000000007941 */ /* 0x000fea0003800200 */
.L_x_7395:
        /* <DEDUP_REMOVED lines=11> */
.L_x_7398:
[----:B------:R-:W-:Y:S05]  /*150c0*/  BSYNC.RECONVERGENT B0 ;  /* 0x0000000000007941 */ /* 0x000fea0003800200 */
.L_x_7397:
        /* <DEDUP_REMOVED lines=13> */
.L_x_7400:
[----:B------:R-:W-:Y:S05]  /*151a0*/  BSYNC.RECONVERGENT B0 ;  /* 0x0000000000007941 */ /* 0x000fea0003800200 */
.L_x_7399:
        /* <DEDUP_REMOVED lines=22> */
.L_x_7402:
[----:B------:R-:W-:Y:S05]  /*15310*/  BSYNC.RECONVERGENT B1 ;  /* 0x0000000000017941 */ /* 0x000fea0003800200 */
.L_x_7401:
        /* <DEDUP_REMOVED lines=16> */
.L_x_7404:
[----:B------:R-:W-:Y:S05]  /*15420*/  BSYNC.RECONVERGENT B0 ;  /* 0x0000000000007941 */ /* 0x000fea0003800200 */
.L_x_7403:
        /* <DEDUP_REMOVED lines=12> */
.L_x_7406:
[----:B------:R-:W-:Y:S05]  /*154f0*/  BSYNC.RECONVERGENT B0 ;  /* 0x0000000000007941 */ /* 0x000fea0003800200 */
.L_x_7405:
        /* <DEDUP_REMOVED lines=15> */
.L_x_7408:
[----:B------:R-:W-:Y:S05]  /*155f0*/  BSYNC.RECONVERGENT B0 ;  /* 0x0000000000007941 */ /* 0x000fea0003800200 */
.L_x_7407:
[----:B------:R-:W-:Y:S01]  /*15600*/  BSSY.RECONVERGENT B0, `(.L_x_7409) ;  /* 0x0000005000007945 */ /* 0x000fe20003800200 */
[----:B------:R-:W-:Y:S01]  /*15610*/  IMAD.MOV.U32 R9, RZ, RZ, RZ ;  /* 0x000000ffff097224 */ /* 0x000fe200078e00ff */
[----:B------:R-:W-:Y:S02]  /*15620*/  MOV R8, 0xc0240000 ;  /* 0xc024000000087802 */ /* 0x000fe40000000f00 */
[----:B------:R-:W-:-:S07]  /*15630*/  MOV R0, 0x15650 ;  /* 0x0001565000007802 */ /* 0x000fce0000000f00 */
[----:B------:R-:W-:Y:S05]  /*15640*/  CALL.REL.NOINC `($_Z27cooling_function_analyticalPdS_S_S_S_$__internal_accurate_pow) ;  /* 0x0000074c00847944 */ /* 0x000fea0003c00000 */
[----:B------:R-:W-:Y:S05]  /*15650*/  BSYNC.RECONVERGENT B0 ;  /* 0x0000000000007941 */ /* 0x000fea0003800200 */
.L_x_7409:
        /* <DEDUP_REMOVED lines=9> */
.L_x_7410:
        /* <DEDUP_REMOVED lines=23> */
.L_x_7412:
[----:B------:R-:W-:Y:S05]  /*15860*/  BSYNC.RECONVERGENT B1 ;  /* 0x0000000000017941 */ /* 0x000fea0003800200 */
.L_x_7411:
        /* <DEDUP_REMOVED lines=51> */
.L_x_7414:
[----:B------:R-:W-:Y:S05]  /*15ba0*/  BSYNC.RECONVERGENT B1 ;  /* 0x0000000000017941 */ /* 0x000fea0003800200 */
.L_x_7413:
        /* <DEDUP_REMOVED lines=19> */
.L_x_7416:
[----:B------:R-:W-:Y:S05]  /*15ce0*/  BSYNC.RECONVERGENT B1 ;  /* 0x0000000000017941 */ /* 0x000fea0003800200 */
.L_x_7415:
[----:B------:R-:W-:Y:S01]  /*15cf0*/  DFMA R10, R76, R10, R58 ;  /* 0x0000000a4c0a722b */ /* 0x000fe2000000003a */
[----:B------:R-:W-:Y:S10]  /*15d00*/  BRA `(.L_x_7417) ;  /* 0x0000001c00847947 */ /* 0x000ff40003800000 */
.L_x_7386:
        /* <DEDUP_REMOVED lines=74> */
.L_x_7421:
[----:B------:R-:W-:Y:S05]  /*161b0*/  BSYNC.RECONVERGENT B1 ;  /* 0x0000000000017941 */ /* 0x000fea0003800200 */
.L_x_7420:
[----:B------:R-:W-:-:S11]  /*161c0*/  DFMA R8, -R8, R76, R50 ;  /* 0x0000004c0808722b */ /* 0x000fd60000000132 */
.L_x_7419:
[----:B------:R-:W-:Y:S05]  /*161d0*/  BSYNC.RECONVERGENT B0 ;  /* 0x0000000000007941 */ /* 0x000fea0003800200 */
.L_x_7418:
        /* <DEDUP_REMOVED lines=73> */
.L_x_7425:
[----:B------:R-:W-:Y:S05]  /*16670*/  BSYNC.RECONVERGENT B1 ;  /* 0x0000000000017941 */ /* 0x000fea0003800200 */
.L_x_7424:
[----:B------:R-:W-:-:S11]  /*16680*/  DFMA R10, R10, R78, R42 ;  /* 0x0000004e0a0a722b */ /* 0x000fd6000000002a */
.L_x_7423:
[----:B------:R-:W-:Y:S05]  /*16690*/  BSYNC.RECONVERGENT B0 ;  /* 0x0000000000007941 */ /* 0x000fea0003800200 */
.L_x_7422:
        /* <DEDUP_REMOVED lines=13> */
.L_x_7427:
[----:B------:R-:W-:Y:S05]  /*16770*/  BSYNC.RECONVERGENT B0 ;  /* 0x0000000000007941 */ /* 0x000fea0003800200 */
.L_x_7426:
        /* <DEDUP_REMOVED lines=13> */
.L_x_7429:
[----:B------:R-:W-:Y:S05]  /*16850*/  BSYNC.RECONVERGENT B0 ;  /* 0x0000000000007941 */ /* 0x000fea0003800200 */
.L_x_7428:
        /* <DEDUP_REMOVED lines=65> */
.L_x_7431:
[----:B------:R-:W-:Y:S05]  /*16c70*/  BSYNC.RECONVERGENT B0 ;  /* 0x0000000000007941 */ /* 0x000fea0003800200 */
.L_x_7430:
        /* <DEDUP_REMOVED lines=11> */
.L_x_7433:
[----:B------:R-:W-:Y:S05]  /*16d30*/  BSYNC.RECONVERGENT B0 ;  /* 0x0000000000007941 */ /* 0x000fea0003800200 */
.L_x_7432:
        /* <DEDUP_REMOVED lines=14> */
.L_x_7435:
[----:B------:R-:W-:Y:S05]  /*16e20*/  BSYNC.RECONVERGENT B0 ;  /* 0x0000000000007941 */ /* 0x000fea0003800200 */
.L_x_7434:
        /* <DEDUP_REMOVED lines=11> */
.L_x_7437:
[----:B------:R-:W-:Y:S05]  /*16ee0*/  BSYNC.RECONVERGENT B0 ;  /* 0x0000000000007941 */ /* 0x000fea0003800200 */
.L_x_7436:
        /* <DEDUP_REMOVED lines=13> */
.L_x_7439:
[----:B------:R-:W-:Y:S05]  /*16fc0*/  BSYNC.RECONVERGENT B0 ;  /* 0x0000000000007941 */ /* 0x000fea0003800200 */
.L_x_7438:
        /* <DEDUP_REMOVED lines=21> */
[----:B------:R-:W-:Y:S05]  /*17120*/  CALL.REL.NOINC `($__internal_4_$__cuda_sm20_div_rn_f64_full) ;  /* 0x0000072800887944 */ /* 0x000fea0003c00000 */
.L_x_7441:
[----:B------:R-:W-:Y:S05]  /*17130*/  BSYNC.RECONVERGENT B1 ;  /* 0x0000000000017941 */ /* 0x000fea0003800200 */
.L_x_7440:
        /* <DEDUP_REMOVED lines=16> */
.L_x_7443:
[----:B------:R-:W-:Y:S05]  /*17240*/  BSYNC.RECONVERGENT B0 ;  /* 0x0000000000007941 */ /* 0x000fea0003800200 */
.L_x_7442:
        /* <DEDUP_REMOVED lines=12> */
.L_x_7445:
[----:B------:R-:W-:Y:S05]  /*17310*/  BSYNC.RECONVERGENT B0 ;  /* 0x0000000000007941 */ /* 0x000fea0003800200 */
.L_x_7444:
        /* <DEDUP_REMOVED lines=15> */
.L_x_7447:
[----:B------:R-:W-:Y:S05]  /*17410*/  BSYNC.RECONVERGENT B0 ;  /* 0x0000000000007941 */ /* 0x000fea0003800200 */
.L_x_7446:
[----:B------:R-:W-:Y:S01]  /*17420*/  BSSY.RECONVERGENT B0, `(.L_x_7448) ;  /* 0x0000005000007945 */ /* 0x000fe20003800200 */
[----:B------:R-:W-:Y:S01]  /*17430*/  MOV R9, RZ ;  /* 0x000000ff00097202 */ /* 0x000fe20000000f00 */
[----:B------:R-:W-:Y:S01]  /*17440*/  IMAD.MOV.U32 R8, RZ, RZ, -0x3fdc0000 ;  /* 0xc0240000ff087424 */ /* 0x000fe200078e00ff */
[----:B------:R-:W-:-:S07]  /*17450*/  MOV R0, 0x17470 ;  /* 0x0001747000007802 */ /* 0x000fce0000000f00 */
[----:B------:R-:W-:Y:S05]  /*17460*/  CALL.REL.NOINC `($_Z27cooling_function_analyticalPdS_S_S_S_$__internal_accurate_pow) ;  /* 0x0000072c00fc7944 */ /* 0x000fea0003c00000 */
[----:B------:R-:W-:Y:S05]  /*17470*/  BSYNC.RECONVERGENT B0 ;  /* 0x0000000000007941 */ /* 0x000fea0003800200 */
.L_x_7448:
[----:B------:R-:W-:Y:S01]  /*17480*/  DADD R12, -RZ, |R30| ;  /* 0x00000000ff0c7229 */ /* 0x000fe2000000051e */
[----:B------:R-:W-:Y:S01]  /*17490*/  BSSY.RECONVERGENT B0, `(.L_x_7449) ;  /* 0x0000007000007945 */ /* 0x000fe20003800200 */
[----:B------:R-:W-:Y:S01]  /*174a0*/  IMAD.MOV.U32 R9, RZ, RZ, RZ ;  /* 0x000000ffff097224 */ /* 0x000fe200078e00ff */
[----:B------:R-:W-:Y:S01]  /*174b0*/  MOV R91, R11 ;  /* 0x0000000b005b7202 */ /* 0x000fe20000000f00 */
[----:B------:R-:W-:Y:S01]  /*174c0*/  IMAD.MOV.U32 R8, RZ, RZ, 0x40080000 ;  /* 0x40080000ff087424 */ /* 0x000fe200078e00ff */
[----:B------:R-:W-:Y:S01]  /*174d0*/  MOV R0, 0x17500 ;  /* 0x0001750000007802 */ /* 0x000fe20000000f00 */
[----:B------:R-:W-:-:S07]  /*174e0*/  IMAD.MOV.U32 R90, RZ, RZ, R10 ;  /* 0x000000ffff5a7224 */ /* 0x000fce00078e000a */
[----:B------:R-:W-:Y:S05]  /*174f0*/  CALL.REL.NOINC `($_Z27cooling_function_analyticalPdS_S_S_S_$__internal_accurate_pow) ;  /* 0x0000072c00d87944 */ /* 0x000fea0003c00000 */
[----:B------:R-:W-:Y:S05]  /*17500*/  BSYNC.RECONVERGENT B0 ;  /* 0x0000000000007941 */ /* 0x000fea0003800200 */
.L_x_7449:
[----:B------:R-:W0:Y:S01]  /*17510*/  MUFU.RCP64H R9, R93 ;  /* 0x0000005d00097308 */ /* 0x000e220000001800 */
[----:B------:R-:W-:Y:S01]  /*17520*/  IMAD.MOV.U32 R8, RZ, RZ, 0x1 ;  /* 0x00000001ff087424 */ /* 0x000fe200078e00ff */
        /* <DEDUP_REMOVED lines=21> */
[----:B------:R-:W-:Y:S01]  /*17680*/  IMAD.MOV.U32 R9, RZ, RZ, R93 ;  /* 0x000000ffff097224 */ /* 0x000fe200078e005d */
[----:B------:R-:W-:Y:S01]  /*17690*/  MOV R0, 0x176c0 ;  /* 0x000176c000007802 */ /* 0x000fe20000000f00 */
[----:B------:R-:W-:-:S07]  /*176a0*/  IMAD.MOV.U32 R12, RZ, RZ, 0xd1b717 ;  /* 0x00d1b717ff0c7424 */ /* 0x000fce00078e00ff */
[----:B------:R-:W-:Y:S05]  /*176b0*/  CALL.REL.NOINC `($__internal_4_$__cuda_sm20_div_rn_f64_full) ;  /* 0x0000072400247944 */ /* 0x000fea0003c00000 */
.L_x_7451:
[----:B------:R-:W-:Y:S05]  /*176c0*/  BSYNC.RECONVERGENT B1 ;  /* 0x0000000000017941 */ /* 0x000fea0003800200 */
.L_x_7450:
[----:B------:R-:W0:Y:S01]  /*176d0*/  MUFU.RCP64H R9, R19 ;  /* 0x0000001300097308 */ /* 0x000e220000001800 */
        /* <DEDUP_REMOVED lines=36> */
.L_x_7453:
[----:B------:R-:W-:Y:S05]  /*17920*/  BSYNC.RECONVERGENT B1 ;  /* 0x0000000000017941 */ /* 0x000fea0003800200 */
.L_x_7452:
        /* <DEDUP_REMOVED lines=29> */
.L_x_7455:
[----:B------:R-:W-:Y:S05]  /*17b00*/  BSYNC.RECONVERGENT B1 ;  /* 0x0000000000017941 */ /* 0x000fea0003800200 */
.L_x_7454:
[----:B------:R-:W-:-:S11]  /*17b10*/  DFMA R10, R76, R10, R60 ;  /* 0x0000000a4c0a722b */ /* 0x000fd6000000003c */
.L_x_7417:
[----:B------:R-:W-:Y:S05]  /*17b20*/  BSYNC.RECONVERGENT B3 ;  /* 0x0000000000037941 */ /* 0x000fea0003800200 */
.L_x_7385:
[----:B------:R-:W-:-:S14]  /*17b30*/  DSETP.GT.AND P0, PT, R6, RZ, PT ;  /* 0x000000ff0600722a */ /* 0x000fdc0003f04000 */
[----:B------:R-:W-:Y:S05]  /*17b40*/  @P0 BRA `(.L_x_7456) ;  /* 0xffffff9800500947 */ /* 0x000fea000383ffff */
[----:B------:R-:W-:Y:S05]  /*17b50*/  BSYNC.RECONVERGENT B2 ;  /* 0x0000000000027941 */ /* 0x000fea0003800200 */
.L_x_7313:
[----:B------:R-:W-:Y:S01]  /*17b60*/  DSETP.GEU.AND P0, PT, |R86|, |R10|, PT ;  /* 0x4000000a5600722a */ /* 0x000fe20003f0e200 */
[----:B------:R-:W-:Y:S05]  /*17b70*/  BSSY.RECONVERGENT B2, `(.L_x_7457) ;  /* 0x000035d000027945 */ /* 0x000fea0003800200 */
[----:B------:R-:W-:Y:S02]  /*17b80*/  FSEL R4, R10, R86, !P0 ;  /* 0x000000560a047208 */ /* 0x000fe40004000000 */
[----:B------:R-:W-:Y:S02]  /*17b90*/  FSEL R5, R11, R87, !P0 ;  /* 0x000000570b057208 */ /* 0x000fe40004000000 */
[----:B------:R-:W-:Y:S01]  /*17ba0*/  FSEL R10, R86, R10, !P0 ;  /* 0x0000000a560a7208 */ /* 0x000fe20004000000 */
[----:B------:R-:W-:Y:S01]  /*17bb0*/  IMAD.MOV.U32 R86, RZ, RZ, 0x1 ;  /* 0x00000001ff567424 */ /* 0x000fe200078e00ff */
[----:B------:R-:W-:-:S02]  /*17bc0*/  FSEL R11, R87, R11, !P0 ;  /* 0x0000000b570b7208 */ /* 0x000fc40004000000 */
[----:B------:R-:W-:Y:S02]  /*17bd0*/  FSEL R6, R94, R96, !P0 ;  /* 0x000000605e067208 */ /* 0x000fe40004000000 */
[----:B------:R-:W-:Y:S02]  /*17be0*/  FSEL R7, R95, R97, !P0 ;  /* 0x000000615f077208 */ /* 0x000fe40004000000 */
[----:B------:R-:W-:Y:S02]  /*17bf0*/  FSEL R58, R96, R94, !P0 ;  /* 0x0000005e603a7208 */ /* 0x000fe40004000000 */
[----:B------:R-:W-:-:S07]  /*17c00*/  FSEL R59, R97, R95, !P0 ;  /* 0x0000005f613b7208 */ /* 0x000fce0004000000 */
.L_x_7532:
[----:B------:R-:W-:Y:S01]  /*17c10*/  DADD R8, R10, -R4 ;  /* 0x000000000a087229 */ /* 0x000fe20000000804 */
[----:B------:R-:W-:Y:S01]  /*17c20*/  IMAD.MOV.U32 R2, RZ, RZ, 0x1 ;  /* 0x00000001ff027424 */ /* 0x000fe200078e00ff */
[----:B------:R-:W-:Y:S01]  /*17c30*/  DADD R6, -R58, R6 ;  /* 0x000000003a067229 */ /* 0x000fe20000000106 */
[----:B------:R-:W-:Y:S01]  /*17c40*/  BSSY.RECONVERGENT B1, `(.L_x_7458) ;  /* 0x0000019000017945 */ /* 0x000fe20003800200 */
[----:B------:R-:W-:Y:S02]  /*17c50*/  DSETP.GEU.AND P0, PT, R30, 0.5, PT ;  /* 0x3fe000001e00742a */ /* 0x000fe40003f0e000 */
        /* <DEDUP_REMOVED lines=10> */
[----:B------:R-:W-:Y:S01]  /*17d00*/  DFMA R2, R2, R6, R4 ;  /* 0x000000060202722b */ /* 0x000fe20000000004 */
[----:B------:R-:W-:Y:S01]  /*17d10*/  IMAD.MOV.U32 R4, RZ, RZ, R10 ;  /* 0x000000ffff047224 */ /* 0x000fe200078e000a */
[----:B------:R-:W-:Y:S01]  /*17d20*/  MOV R5, R11 ;  /* 0x0000000b00057202 */ /* 0x000fe20000000f00 */
[----:B------:R-:W-:Y:S02]  /*17d30*/  IMAD.MOV.U32 R6, RZ, RZ, R58 ;  /* 0x000000ffff067224 */ /* 0x000fe400078e003a */
[----:B------:R-:W-:-:S05]  /*17d40*/  IMAD.MOV.U32 R7, RZ, RZ, R59 ;  /* 0x000000ffff077224 */ /* 0x000fca00078e003b */
        /* <DEDUP_REMOVED lines=8> */
.L_x_7459:
[----:B------:R-:W-:Y:S05]  /*17dd0*/  BSYNC.RECONVERGENT B1 ;  /* 0x0000000000017941 */ /* 0x000fea0003800200 */
.L_x_7458:
        /* <DEDUP_REMOVED lines=15> */
.L_x_7463:
[----:B------:R-:W-:Y:S05]  /*17ed0*/  BSYNC.RECONVERGENT B0 ;  /* 0x0000000000007941 */ /* 0x000fea0003800200 */
.L_x_7462:
        /* <DEDUP_REMOVED lines=13> */
.L_x_7465:
[----:B------:R-:W-:Y:S05]  /*17fb0*/  BSYNC.RECONVERGENT B0 ;  /* 0x0000000000007941 */ /* 0x000fea0003800200 */
.L_x_7464:
        /* <DEDUP_REMOVED lines=65> */
.L_x_7467:
[----:B------:R-:W-:Y:S05]  /*183d0*/  BSYNC.RECONVERGENT B0 ;  /* 0x0000000000007941 */ /* 0x000fea0003800200 */
.L_x_7466:
        /* <DEDUP_REMOVED lines=11> */
.L_x_7469:
[----:B------:R-:W-:Y:S05]  /*18490*/  BSYNC.RECONVERGENT B0 ;  /* 0x0000000000007941 */ /* 0x000fea0003800200 */
.L_x_7468:
        /* <DEDUP_REMOVED lines=14> */
.L_x_7471:
[----:B------:R-:W-:Y:S05]  /*18580*/  BSYNC.RECONVERGENT B0 ;  /* 0x0000000000007941 */ /* 0x000fea0003800200 */
.L_x_7470:
        /* <DEDUP_REMOVED lines=11> */
.L_x_7473:
[----:B------:R-:W-:Y:S05]  /*18640*/  BSYNC.RECONVERGENT B0 ;  /* 0x0000000000007941 */ /* 0x000fea0003800200 */
.L_x_7472:
        /* <DEDUP_REMOVED lines=13> */
.L_x_7475:
[----:B------:R-:W-:Y:S05]  /*18720*/  BSYNC.RECONVERGENT B0 ;  /* 0x0000000000007941 */ /* 0x000fea0003800200 */
.L_x_7474:
        /* <DEDUP_REMOVED lines=22> */
.L_x_7477:
[----:B------:R-:W-:Y:S05]  /*18890*/  BSYNC.RECONVERGENT B1 ;  /* 0x0000000000017941 */ /* 0x000fea0003800200 */
.L_x_7476:
        /* <DEDUP_REMOVED lines=16> */
.L_x_7479:
[----:B------:R-:W-:Y:S05]  /*189a0*/  BSYNC.RECONVERGENT B0 ;  /* 0x0000000000007941 */ /* 0x000fea0003800200 */
.L_x_7478:
        /* <DEDUP_REMOVED lines=12> */
.L_x_7481:
[----:B------:R-:W-:Y:S05]  /*18a70*/  BSYNC.RECONVERGENT B0 ;  /* 0x0000000000007941 */ /* 0x000fea0003800200 */
.L_x_7480:
        /* <DEDUP_REMOVED lines=15> */
.L_x_7483:
[----:B------:R-:W-:Y:S05]  /*18b70*/  BSYNC.RECONVERGENT B0 ;  /* 0x0000000000007941 */ /* 0x000fea0003800200 */
.L_x_7482:
[----:B------:R-:W-:Y:S01]  /*18b80*/  BSSY.RECONVERGENT B0, `(.L_x_7484) ;  /* 0x0000005000007945 */ /* 0x000fe20003800200 */
[----:B------:R-:W-:Y:S01]  /*18b90*/  IMAD.MOV.U32 R9, RZ, RZ, RZ ;  /* 0x000000ffff097224 */ /* 0x000fe200078e00ff */
[----:B------:R-:W-:Y:S02]  /*18ba0*/  MOV R8, 0xc0240000 ;  /* 0xc024000000087802 */ /* 0x000fe40000000f00 */
[----:B------:R-:W-:-:S07]  /*18bb0*/  MOV R0, 0x18bd0 ;  /* 0x00018bd000007802 */ /* 0x000fce0000000f00 */
[----:B------:R-:W-:Y:S05]  /*18bc0*/  CALL.REL.NOINC `($_Z27cooling_function_analyticalPdS_S_S_S_$__internal_accurate_pow) ;  /* 0x0000071800247944 */ /* 0x000fea0003c00000 */
[----:B------:R-:W-:Y:S05]  /*18bd0*/  BSYNC.RECONVERGENT B0 ;  /* 0x0000000000007941 */ /* 0x000fea0003800200 */
.L_x_7484:
        /* <DEDUP_REMOVED lines=9> */
.L_x_7485:
        /* <DEDUP_REMOVED lines=23> */
.L_x_7487:
[----:B------:R-:W-:Y:S05]  /*18de0*/  BSYNC.RECONVERGENT B1 ;  /* 0x0000000000017941 */ /* 0x000fea0003800200 */
.L_x_7486:
        /* <DEDUP_REMOVED lines=51> */
.L_x_7489:
[----:B------:R-:W-:Y:S05]  /*19120*/  BSYNC.RECONVERGENT B1 ;  /* 0x0000000000017941 */ /* 0x000fea0003800200 */
.L_x_7488:
        /* <DEDUP_REMOVED lines=19> */
.L_x_7491:
[----:B------:R-:W-:Y:S05]  /*19260*/  BSYNC.RECONVERGENT B1 ;  /* 0x0000000000017941 */ /* 0x000fea0003800200 */
.L_x_7490:
[----:B------:R-:W-:Y:S01]  /*19270*/  DFMA R10, R76, R10, R14 ;  /* 0x0000000a4c0a722b */ /* 0x000fe2000000000e */
[----:B------:R-:W-:Y:S10]  /*19280*/  BRA `(.L_x_7492) ;  /* 0x0000001c00847947 */ /* 0x000ff40003800000 */
.L_x_7461:
        /* <DEDUP_REMOVED lines=74> */
.L_x_7496:
[----:B------:R-:W-:Y:S05]  /*19730*/  BSYNC.RECONVERGENT B1 ;  /* 0x0000000000017941 */ /* 0x000fea0003800200 */
.L_x_7495:
[----:B------:R-:W-:-:S11]  /*19740*/  DFMA R8, -R8, R76, R50 ;  /* 0x0000004c0808722b */ /* 0x000fd60000000132 */
.L_x_7494:
[----:B------:R-:W-:Y:S05]  /*19750*/  BSYNC.RECONVERGENT B0 ;  /* 0x0000000000007941 */ /* 0x000fea0003800200 */
.L_x_7493:
        /* <DEDUP_REMOVED lines=73> */
.L_x_7500:
[----:B------:R-:W-:Y:S05]  /*19bf0*/  BSYNC.RECONVERGENT B1 ;  /* 0x0000000000017941 */ /* 0x000fea0003800200 */
.L_x_7499:
[----:B------:R-:W-:-:S11]  /*19c00*/  DFMA R10, R10, R78, R42 ;  /* 0x0000004e0a0a722b */ /* 0x000fd6000000002a */
.L_x_7498:
[----:B------:R-:W-:Y:S05]  /*19c10*/  BSYNC.RECONVERGENT B0 ;  /* 0x0000000000007941 */ /* 0x000fea0003800200 */
.L_x_7497:
        /* <DEDUP_REMOVED lines=13> */
.L_x_7502:
[----:B------:R-:W-:Y:S05]  /*19cf0*/  BSYNC.RECONVERGENT B0 ;  /* 0x0000000000007941 */ /* 0x000fea0003800200 */
.L_x_7501:
        /* <DEDUP_REMOVED lines=13> */
.L_x_7504:
[----:B------:R-:W-:Y:S05]  /*19dd0*/  BSYNC.RECONVERGENT B0 ;  /* 0x0000000000007941 */ /* 0x000fea0003800200 */
.L_x_7503:
        /* <DEDUP_REMOVED lines=65> */
.L_x_7506:
[----:B------:R-:W-:Y:S05]  /*1a1f0*/  BSYNC.RECONVERGENT B0 ;  /* 0x0000000000007941 */ /* 0x000fea0003800200 */
.L_x_7505:
        /* <DEDUP_REMOVED lines=11> */
.L_x_7508:
[----:B------:R-:W-:Y:S05]  /*1a2b0*/  BSYNC.RECONVERGENT B0 ;  /* 0x0000000000007941 */ /* 0x000fea0003800200 */
.L_x_7507:
        /* <DEDUP_REMOVED lines=14> */
.L_x_7510:
[----:B------:R-:W-:Y:S05]  /*1a3a0*/  BSYNC.RECONVERGENT B0 ;  /* 0x0000000000007941 */ /* 0x000fea0003800200 */
.L_x_7509:
        /* <DEDUP_REMOVED lines=11> */
.L_x_7512:
[----:B------:R-:W-:Y:S05]  /*1a460*/  BSYNC.RECONVERGENT B0 ;  /* 0x0000000000007941 */ /* 0x000fea0003800200 */
.L_x_7511:
        /* <DEDUP_REMOVED lines=13> */
.L_x_7514:
[----:B------:R-:W-:Y:S05]  /*1a540*/  BSYNC.RECONVERGENT B0 ;  /* 0x0000000000007941 */ /* 0x000fea0003800200 */
.L_x_7513:
        /* <DEDUP_REMOVED lines=22> */
.L_x_7516:
[----:B------:R-:W-:Y:S05]  /*1a6b0*/  BSYNC.RECONVERGENT B1 ;  /* 0x0000000000017941 */ /* 0x000fea0003800200 */
.L_x_7515:
        /* <DEDUP_REMOVED lines=16> */
.L_x_7518:
[----:B------:R-:W-:Y:S05]  /*1a7c0*/  BSYNC.RECONVERGENT B0 ;  /* 0x0000000000007941 */ /* 0x000fea0003800200 */
.L_x_7517:
        /* <DEDUP_REMOVED lines=12> */
.L_x_7520:
[----:B------:R-:W-:Y:S05]  /*1a890*/  BSYNC.RECONVERGENT B0 ;  /* 0x0000000000007941 */ /* 0x000fea0003800200 */
.L_x_7519:
        /* <DEDUP_REMOVED lines=15> */
.L_x_7522:
[----:B------:R-:W-:Y:S05]  /*1a990*/  BSYNC.RECONVERGENT B0 ;  /* 0x0000000000007941 */ /* 0x000fea0003800200 */
.L_x_7521:
[----:B------:R-:W-:Y:S01]  /*1a9a0*/  BSSY.RECONVERGENT B0, `(.L_x_7523) ;  /* 0x0000005000007945 */ /* 0x000fe20003800200 */
[----:B------:R-:W-:Y:S01]  /*1a9b0*/  MOV R9, RZ ;  /* 0x000000ff00097202 */ /* 0x000fe20000000f00 */
[----:B------:R-:W-:Y:S01]  /*1a9c0*/  IMAD.MOV.U32 R8, RZ, RZ, -0x3fdc0000 ;  /* 0xc0240000ff087424 */ /* 0x000fe200078e00ff */
[----:B------:R-:W-:-:S07]  /*1a9d0*/  MOV R0, 0x1a9f0 ;  /* 0x0001a9f000007802 */ /* 0x000fce0000000f00 */
[----:B------:R-:W-:Y:S05]  /*1a9e0*/  CALL.REL.NOINC `($_Z27cooling_function_analyticalPdS_S_S_S_$__internal_accurate_pow) ;  /* 0x000006f8009c7944 */ /* 0x000fea0003c00000 */
[----:B------:R-:W-:Y:S05]  /*1a9f0*/  BSYNC.RECONVERGENT B0 ;  /* 0x0000000000007941 */ /* 0x000fea0003800200 */
.L_x_7523:
        /* <DEDUP_REMOVED lines=9> */
.L_x_7524:
        /* <DEDUP_REMOVED lines=27> */
.L_x_7526:
[----:B------:R-:W-:Y:S05]  /*1ac40*/  BSYNC.RECONVERGENT B1 ;  /* 0x0000000000017941 */ /* 0x000fea0003800200 */
.L_x_7525:
        /* <DEDUP_REMOVED lines=37> */
.L_x_7528:
[----:B------:R-:W-:Y:S05]  /*1aea0*/  BSYNC.RECONVERGENT B1 ;  /* 0x0000000000017941 */ /* 0x000fea0003800200 */
.L_x_7527:
        /* <DEDUP_REMOVED lines=29> */
.L_x_7530:
[----:B------:R-:W-:Y:S05]  /*1b080*/  BSYNC.RECONVERGENT B1 ;  /* 0x0000000000017941 */ /* 0x000fea0003800200 */
.L_x_7529:
[----:B------:R-:W-:-:S11]  /*1b090*/  DFMA R10, R76, R10, R60 ;  /* 0x0000000a4c0a722b */ /* 0x000fd6000000003c */
.L_x_7492:
[----:B------:R-:W-:Y:S05]  /*1b0a0*/  BSYNC.RECONVERGENT B3 ;  /* 0x0000000000037941 */ /* 0x000fea0003800200 */
.L_x_7460:
        /* <DEDUP_REMOVED lines=9> */
.L_x_7531:
[----:B------:R-:W-:Y:S05]  /*1b140*/  BSYNC.RECONVERGENT B2 ;  /* 0x0000000000027941 */ /* 0x000fea0003800200 */
.L_x_7457:
[----:B------:R-:W-:Y:S01]  /*1b150*/  DMUL R58, R136, R58 ;  /* 0x0000003a883a7228 */ /* 0x000fe20000000000 */
[----:B------:R-:W-:Y:S07]  /*1b160*/  BSSY.RECONVERGENT B7, `(.L_x_7533) ;  /* 0x0000010000077945 */ /* 0x000fee0003800200 */
[----:B------:R-:W-:-:S14]  /*1b170*/  DSETP.NEU.AND P0, PT, R58, RZ, PT ;  /* 0x000000ff3a00722a */ /* 0x000fdc0003f0d000 */
[----:B------:R-:W-:Y:S05]  /*1b180*/  @P0 BRA `(.L_x_7534) ;  /* 0x0000000000340947 */ /* 0x000fea0003800000 */
[----:B------:R-:W0:Y:S01]  /*1b190*/  LDCU UR4, c[0x0][0x2f8] ;  /* 0x00005f00ff0477ac */ /* 0x000e220008000800 */
[----:B------:R-:W-:Y:S01]  /*1b1a0*/  MOV R0, 0x0 ;  /* 0x0000000000007802 */ /* 0x000fe20000000f00 */
[----:B------:R-:W-:Y:S02]  /*1b1b0*/  IMAD.MOV.U32 R6, RZ, RZ, R178 ;  /* 0x000000ffff067224 */ /* 0x000fe400078e00b2 */
[----:B------:R-:W-:Y:S01]  /*1b1c0*/  IMAD.MOV.U32 R7, RZ, RZ, R181 ;  /* 0x000000ffff077224 */ /* 0x000fe200078e00b5 */
[----:B------:R1:W2:Y:S01]  /*1b1d0*/  LDC.64 R2, c[0x4][R0] ;  /* 0x0100000000027b82 */ /* 0x0002a20000000a00 */
[----:B0-----:R-:W-:Y:S01]  /*1b1e0*/  VIADD R9, R178, -UR4 ;  /* 0x80000004b2097c36 */ /* 0x001fe20008000000 */
[----:B------:R-:W0:Y:S04]  /*1b1f0*/  LDCU.64 UR4, c[0x4][0x30] ;  /* 0x01000600ff0477ac */ /* 0x000e280008000a00 */
[----:B------:R1:W-:Y:S04]  /*1b200*/  STL.128 [R9], R16 ;  /* 0x0000001009007387 */ /* 0x0003e80000100c00 */
[----:B------:R1:W-:Y:S01]  /*1b210*/  STL.128 [R9+0x10], R24 ;  /* 0x0000101809007387 */ /* 0x0003e20000100c00 */
[----:B0-----:R-:W-:Y:S01]  /*1b220*/  IMAD.U32 R4, RZ, RZ, UR4 ;  /* 0x00000004ff047e24 */ /* 0x001fe2000f8e00ff */
[----:B------:R-:W-:-:S07]  /*1b230*/  MOV R5, UR5 ;  /* 0x0000000500057c02 */ /* 0x000fce0008000f00 */
[----:B------:R-:W-:-:S07]  /*1b240*/  LEPC R20, `(.L_x_7534) ;  /* 0x000000001014794e */ /* 0x000fce0000000000 */
[----:B-12---:R-:W-:Y:S05]  /*1b250*/  CALL.ABS.NOINC R2 ;  /* 0x0000000002007343 */ /* 0x006fea0003c00000 */
.L_x_7534:
[----:B------:R-:W-:Y:S05]  /*1b260*/  BSYNC.RECONVERGENT B7 ;  /* 0x0000000000077941 */ /* 0x000fea0003800200 */
.L_x_7533:
        /* <DEDUP_REMOVED lines=9> */
[----:B------:R-:W-:Y:S05]  /*1b300*/  CALL.REL.NOINC `($_Z27cooling_function_analyticalPdS_S_S_S_$__internal_accurate_pow) ;  /* 0x000006f000547944 */ /* 0x000fea0003c00000 */
[----:B------:R-:W-:Y:S05]  /*1b310*/  BSYNC.RECONVERGENT B0 ;  /* 0x0000000000007941 */ /* 0x000fea0003800200 */
.L_x_7537:
[C---:B------:R-:W-:Y:S01]  /*1b320*/  DADD R2, R58.reuse, 3 ;  /* 0x400800003a027429 */ /* 0x040fe20000000000 */
[----:B------:R-:W-:Y:S01]  /*1b330*/  ISETP.GE.AND P2, PT, R59, RZ, PT ;  /* 0x000000ff3b00720c */ /* 0x000fe20003f46270 */
[----:B------:R-:W-:Y:S01]  /*1b340*/  DADD R4, -RZ, -R10 ;  /* 0x00000000ff047229 */ /* 0x000fe2000000090a */
[----:B------:R-:W-:Y:S01]  /*1b350*/  BSSY.RECONVERGENT B0, `(.L_x_7538) ;  /* 0x0000010000007945 */ /* 0x000fe20003800200 */
[----:B------:R-:W-:-:S06]  /*1b360*/  DSETP.NEU.AND P1, PT, R58, 1, PT ;  /* 0x3ff000003a00742a */ /* 0x000fcc0003f2d000 */
        /* <DEDUP_REMOVED lines=14> */
.L_x_7539:
[----:B------:R-:W-:Y:S05]  /*1b450*/  BSYNC.RECONVERGENT B0 ;  /* 0x0000000000007941 */ /* 0x000fea0003800200 */
.L_x_7538:
[----:B------:R-:W-:Y:S01]  /*1b460*/  IMAD.MOV.U32 R86, RZ, RZ, R26 ;  /* 0x000000ffff567224 */ /* 0x000fe200078e001a */
[----:B------:R-:W-:Y:S01]  /*1b470*/  DSETP.GTU.AND P0, PT, R54, 2, PT ;  /* 0x400000003600742a */ /* 0x000fe20003f0c000 */
[----:B------:R-:W-:Y:S01]  /*1b480*/  IMAD.MOV.U32 R87, RZ, RZ, R27 ;  /* 0x000000ffff577224 */ /* 0x000fe200078e001b */
[----:B------:R-:W-:Y:S01]  /*1b490*/  UMOV UR4, 0xac30d1b7 ;  /* 0xac30d1b700047882 */ /* 0x000fe20000000000 */
[----:B------:R-:W-:Y:S01]  /*1b4a0*/  UMOV UR5, 0x3ccf412a ;  /* 0x3ccf412a00057882 */ /* 0x000fe20000000000 */
[----:B------:R-:W-:Y:S01]  /*1b4b0*/  FSEL R2, R2, RZ, P1 ;  /* 0x000000ff02027208 */ /* 0x000fe20000800000 */
[----:B------:R-:W-:Y:S01]  /*1b4c0*/  BSSY.RECONVERGENT B1, `(.L_x_7540) ;  /* 0x0000091000017945 */ /* 0x000fe20003800200 */
[----:B------:R-:W-:Y:S01]  /*1b4d0*/  FSEL R3, R3, 1.875, P1 ;  /* 0x3ff0000003037808 */ /* 0x000fe20000800000 */
[----:B------:R-:W-:-:S08]  /*1b4e0*/  DMUL R86, R86, UR4 ;  /* 0x0000000456567c28 */ /* 0x000fd00008000000 */
[----:B------:R-:W-:Y:S01]  /*1b4f0*/  DMUL R86, R86, R2 ;  /* 0x0000000256567228 */ /* 0x000fe20000000000 */
[----:B------:R-:W-:Y:S10]  /*1b500*/  @P0 BRA `(.L_x_7541) ;  /* 0x0000000400b40947 */ /* 0x000ff40003800000 */
[----:B------:R-:W-:Y:S01]  /*1b510*/  ISETP.GT.U32.AND P0, PT, R38, 0x7feffffe, PT ;  /* 0x7feffffe2600780c */ /* 0x000fe20003f04070 */
[----:B------:R-:W-:Y:S01]  /*1b520*/  BSSY.RECONVERGENT B0, `(.L_x_7542) ;  /* 0x0000044000007945 */ /* 0x000fe20003800200 */
[----:B------:R-:W-:Y:S01]  /*1b530*/  DSETP.GEU.AND P1, PT, R54, 3.75, PT ;  /* 0x400e00003600742a */ /* 0x000fe20003f2e000 */
[----:B------:R-:W-:Y:S01]  /*1b540*/  IMAD.MOV.U32 R2, RZ, RZ, R44 ;  /* 0x000000ffff027224 */ /* 0x000fe200078e002c */
[----:B------:R-:W-:-:S09]  /*1b550*/  MOV R3, R45 ;  /* 0x0000002d00037202 */ /* 0x000fd20000000f00 */
[----:B------:R-:W-:Y:S05]  /*1b560*/  @P0 BRA `(.L_x_7543) ;  /* 0x0000000000fc0947 */ /* 0x000fea0003800000 */
[----:B------:R-:W-:Y:S01]  /*1b570*/  ISETP.GE.U32.AND P0, PT, R39, 0x3ff6a09f, PT ;  /* 0x3ff6a09f2700780c */ /* 0x000fe20003f06070 */
[----:B------:R-:W-:Y:S01]  /*1b580*/  IMAD.MOV.U32 R2, RZ, RZ, R36 ;  /* 0x000000ffff027224 */ /* 0x000fe200078e0024 */
[----:B------:R-:W-:Y:S01]  /*1b590*/  MOV R6, RZ ;  /* 0x000000ff00067202 */ /* 0x000fe20000000f00 */
[----:B------:R-:W-:Y:S01]  /*1b5a0*/  IMAD.MOV.U32 R3, RZ, RZ, R39 ;  /* 0x000000ffff037224 */ /* 0x000fe200078e0027 */
[----:B------:R-:W-:Y:S01]  /*1b5b0*/  UMOV UR4, 0x3ae80f1e ;  /* 0x3ae80f1e00047882 */ /* 0x000fe20000000000 */
[----:B------:R-:W-:Y:S01]  /*1b5c0*/  IMAD.MOV.U32 R12, RZ, RZ, -0x748574fc ;  /* 0x8b7a8b04ff0c7424 */ /* 0x000fe200078e00ff */
[----:B------:R-:W-:Y:S01]  /*1b5d0*/  UMOV UR5, 0x3eb1380b ;  /* 0x3eb1380b00057882 */ /* 0x000fe20000000000 */
[----:B------:R-:W-:Y:S01]  /*1b5e0*/  IMAD.MOV.U32 R13, RZ, RZ, 0x3ed0ee25 ;  /* 0x3ed0ee25ff0d7424 */ /* 0x000fe200078e00ff */
[----:B------:R-:W-:Y:S01]  /*1b5f0*/  MOV R15, 0x43300000 ;  /* 0x43300000000f7802 */ /* 0x000fe20000000f00 */
[----:B------:R-:W-:Y:S01]  /*1b600*/  IMAD.MOV.U32 R0, RZ, RZ, R37 ;  /* 0x000000ffff007224 */ /* 0x000fe200078e0025 */
        /* <DEDUP_REMOVED lines=53> */
.L_x_7543:
[----:B------:R-:W-:Y:S05]  /*1b960*/  BSYNC.RECONVERGENT B0 ;  /* 0x0000000000007941 */ /* 0x000fea0003800200 */
.L_x_7542:
[----:B------:R-:W-:Y:S01]  /*1b970*/  BSSY.RECONVERGENT B2, `(.L_x_7544) ;  /* 0x0000024000027945 */ /* 0x000fe20003800200 */
[----:B------:R-:W-:Y:S02]  /*1b980*/  IMAD.MOV.U32 R76, RZ, RZ, R32 ;  /* 0x000000ffff4c7224 */ /* 0x000fe400078e0020 */
[----:B------:R-:W-:Y:S01]  /*1b990*/  IMAD.MOV.U32 R77, RZ, RZ, R33 ;  /* 0x000000ffff4d7224 */ /* 0x000fe200078e0021 */
[----:B------:R-:W-:Y:S06]  /*1b9a0*/  @!P1 BRA `(.L_x_7545) ;  /* 0x0000000000809947 */ /* 0x000fec0003800000 */
[----:B------:R-:W0:Y:S01]  /*1b9b0*/  MUFU.RCP64H R5, R53 ;  /* 0x0000003500057308 */ /* 0x000e220000001800 */
[----:B------:R-:W-:Y:S01]  /*1b9c0*/  IMAD.MOV.U32 R4, RZ, RZ, 0x1 ;  /* 0x00000001ff047424 */ /* 0x000fe200078e00ff */
[----:B------:R-:W-:Y:S01]  /*1b9d0*/  FSETP.GEU.AND P0, PT, |R55|, 4.1917929649353027344, PT ;  /* 0x4086232b3700780b */ /* 0x000fe20003f0e200 */
[----:B------:R-:W-:Y:S01]  /*1b9e0*/  BSSY.RECONVERGENT B0, `(.L_x_7546) ;  /* 0x000000e000007945 */ /* 0x000fe20003800200 */
[----:B------:R-:W-:Y:S01]  /*1b9f0*/  IMAD.MOV.U32 R12, RZ, RZ, R118 ;  /* 0x000000ffff0c7224 */ /* 0x000fe200078e0076 */
[----:B------:R-:W-:Y:S02]  /*1ba00*/  MOV R13, R119 ;  /* 0x00000077000d7202 */ /* 0x000fe40000000f00 */
        /* <DEDUP_REMOVED lines=9> */
[----:B------:R-:W-:Y:S02]  /*1baa0*/  @!P0 IMAD.MOV.U32 R12, RZ, RZ, R128 ;  /* 0x000000ffff0c8224 */ /* 0x000fe400078e0080 */
[----:B------:R-:W-:-:S07]  /*1bab0*/  @!P0 IMAD.MOV.U32 R13, RZ, RZ, R129 ;  /* 0x000000ffff0d8224 */ /* 0x000fce00078e0081 */
.L_x_7547:
[----:B------:R-:W-:Y:S05]  /*1bac0*/  BSYNC.RECONVERGENT B0 ;  /* 0x0000000000007941 */ /* 0x000fea0003800200 */
.L_x_7546:
        /* <DEDUP_REMOVED lines=12> */
.L_x_7549:
[----:B------:R-:W-:Y:S05]  /*1bb90*/  BSYNC.RECONVERGENT B3 ;  /* 0x0000000000037941 */ /* 0x000fea0003800200 */
.L_x_7548:
[----:B------:R-:W-:-:S11]  /*1bba0*/  DMUL R76, R154, R76 ;  /* 0x0000004c9a4c7228 */ /* 0x000fd60000000000 */
.L_x_7545:
[----:B------:R-:W-:Y:S05]  /*1bbb0*/  BSYNC.RECONVERGENT B2 ;  /* 0x0000000000027941 */ /* 0x000fea0003800200 */
.L_x_7544:
[----:B------:R-:W-:Y:S01]  /*1bbc0*/  DFMA R4, R76, -R2, R50 ;  /* 0x800000024c04722b */ /* 0x000fe20000000032 */
[----:B------:R-:W-:Y:S10]  /*1bbd0*/  BRA `(.L_x_7550) ;  /* 0x00000000007c7947 */ /* 0x000ff40003800000 */
.L_x_7541:
[----:B------:R-:W0:Y:S01]  /*1bbe0*/  MUFU.RCP64H R3, R53 ;  /* 0x0000003500037308 */ /* 0x000e220000001800 */
[----:B------:R-:W-:Y:S01]  /*1bbf0*/  IMAD.MOV.U32 R2, RZ, RZ, 0x1 ;  /* 0x00000001ff027424 */ /* 0x000fe200078e00ff */
[----:B------:R-:W-:Y:S01]  /*1bc00*/  FSETP.GEU.AND P0, PT, |R134|, 4.1917929649353027344, PT ;  /* 0x4086232b8600780b */ /* 0x000fe20003f0e200 */
[----:B------:R-:W-:Y:S01]  /*1bc10*/  BSSY.RECONVERGENT B0, `(.L_x_7551) ;  /* 0x000000d000007945 */ /* 0x000fe20003800200 */
[----:B------:R-:W-:Y:S02]  /*1bc20*/  IMAD.MOV.U32 R12, RZ, RZ, R116 ;  /* 0x000000ffff0c7224 */ /* 0x000fe400078e0074 */
[----:B------:R-:W-:Y:S01]  /*1bc30*/  IMAD.MOV.U32 R13, RZ, RZ, R117 ;  /* 0x000000ffff0d7224 */ /* 0x000fe200078e0075 */
        /* <DEDUP_REMOVED lines=8> */
[----:B------:R-:W-:Y:S01]  /*1bcc0*/  @!P0 MOV R12, R126 ;  /* 0x0000007e000c8202 */ /* 0x000fe20000000f00 */
[----:B------:R-:W-:-:S07]  /*1bcd0*/  @!P0 IMAD.MOV.U32 R13, RZ, RZ, R127 ;  /* 0x000000ffff0d8224 */ /* 0x000fce00078e007f */
.L_x_7552:
[----:B------:R-:W-:Y:S05]  /*1bce0*/  BSYNC.RECONVERGENT B0 ;  /* 0x0000000000007941 */ /* 0x000fea0003800200 */
.L_x_7551:
        /* <DEDUP_REMOVED lines=12> */
.L_x_7554:
[----:B------:R-:W-:Y:S05]  /*1bdb0*/  BSYNC.RECONVERGENT B2 ;  /* 0x0000000000027941 */ /* 0x000fea0003800200 */
.L_x_7553:
[----:B------:R-:W-:-:S11]  /*1bdc0*/  DMUL R4, R152, R76 ;  /* 0x0000004c98047228 */ /* 0x000fd60000000000 */
.L_x_7550:
[----:B------:R-:W-:Y:S05]  /*1bdd0*/  BSYNC.RECONVERGENT B1 ;  /* 0x0000000000017941 */ /* 0x000fea0003800200 */
.L_x_7540:
[----:B------:R-:W-:Y:S01]  /*1bde0*/  DSETP.GTU.AND P0, PT, R54, 2, PT ;  /* 0x400000003600742a */ /* 0x000fe20003f0c000 */
[----:B------:R-:W-:-:S13]  /*1bdf0*/  BSSY.RECONVERGENT B1, `(.L_x_7555) ;  /* 0x000008e000017945 */ /* 0x000fda0003800200 */
[----:B------:R-:W-:Y:S05]  /*1be00*/  @P0 BRA `(.L_x_7556) ;  /* 0x0000000400b40947 */ /* 0x000fea0003800000 */
        /* <DEDUP_REMOVED lines=69> */
.L_x_7558:
[----:B------:R-:W-:Y:S05]  /*1c260*/  BSYNC.RECONVERGENT B0 ;  /* 0x0000000000007941 */ /* 0x000fea0003800200 */
.L_x_7557:
        /* <DEDUP_REMOVED lines=21> */
.L_x_7562:
[----:B------:R-:W-:Y:S05]  /*1c3c0*/  BSYNC.RECONVERGENT B0 ;  /* 0x0000000000007941 */ /* 0x000fea0003800200 */
.L_x_7561:
        /* <DEDUP_REMOVED lines=12> */
.L_x_7564:
[----:B------:R-:W-:Y:S05]  /*1c490*/  BSYNC.RECONVERGENT B3 ;  /* 0x0000000000037941 */ /* 0x000fea0003800200 */
.L_x_7563:
[----:B------:R-:W-:-:S11]  /*1c4a0*/  DMUL R76, R150, R76 ;  /* 0x0000004c964c7228 */ /* 0x000fd60000000000 */
.L_x_7560:
[----:B------:R-:W-:Y:S05]  /*1c4b0*/  BSYNC.RECONVERGENT B2 ;  /* 0x0000000000027941 */ /* 0x000fea0003800200 */
.L_x_7559:
[----:B------:R-:W-:Y:S01]  /*1c4c0*/  DFMA R76, R76, R2, R42 ;  /* 0x000000024c4c722b */ /* 0x000fe2000000002a */
[----:B------:R-:W-:Y:S10]  /*1c4d0*/  BRA `(.L_x_7565) ;  /* 0x00000000007c7947 */ /* 0x000ff40003800000 */
.L_x_7556:
        /* <DEDUP_REMOVED lines=16> */
.L_x_7567:
[----:B------:R-:W-:Y:S05]  /*1c5e0*/  BSYNC.RECONVERGENT B0 ;  /* 0x0000000000007941 */ /* 0x000fea0003800200 */
.L_x_7566:
        /* <DEDUP_REMOVED lines=12> */
.L_x_7569:
[----:B------:R-:W-:Y:S05]  /*1c6b0*/  BSYNC.RECONVERGENT B2 ;  /* 0x0000000000027941 */ /* 0x000fea0003800200 */
.L_x_7568:
[----:B------:R-:W-:-:S11]  /*1c6c0*/  DMUL R76, R148, R76 ;  /* 0x0000004c944c7228 */ /* 0x000fd60000000000 */
.L_x_7565:
[----:B------:R-:W-:Y:S05]  /*1c6d0*/  BSYNC.RECONVERGENT B1 ;  /* 0x0000000000017941 */ /* 0x000fea0003800200 */
.L_x_7555:
        /* <DEDUP_REMOVED lines=13> */
.L_x_7571:
[----:B------:R-:W-:Y:S05]  /*1c7b0*/  BSYNC.RECONVERGENT B0 ;  /* 0x0000000000007941 */ /* 0x000fea0003800200 */
.L_x_7570:
[----:B------:R-:W-:Y:S01]  /*1c7c0*/  IMAD.MOV.U32 R8, RZ, RZ, 0x55555555 ;  /* 0x55555555ff087424 */ /* 0x000fe200078e00ff */
        /* <DEDUP_REMOVED lines=14> */
.L_x_7573:
[----:B------:R-:W-:Y:S05]  /*1c8b0*/  BSYNC.RECONVERGENT B0 ;  /* 0x0000000000007941 */ /* 0x000fea0003800200 */
.L_x_7572:
[----:B------:R-:W-:Y:S01]  /*1c8c0*/  BSSY.RECONVERGENT B0, `(.L_x_7574) ;  /* 0x0000005000007945 */ /* 0x000fe20003800200 */
[----:B------:R-:W-:Y:S01]  /*1c8d0*/  IMAD.MOV.U32 R9, RZ, RZ, RZ ;  /* 0x000000ffff097224 */ /* 0x000fe200078e00ff */
[----:B------:R-:W-:Y:S01]  /*1c8e0*/  MOV R0, 0x1c910 ;  /* 0x0001c91000007802 */ /* 0x000fe20000000f00 */
[----:B------:R-:W-:-:S07]  /*1c8f0*/  IMAD.MOV.U32 R8, RZ, RZ, -0x3fc40000 ;  /* 0xc03c0000ff087424 */ /* 0x000fce00078e00ff */
[----:B------:R-:W-:Y:S05]  /*1c900*/  CALL.REL.NOINC `($_Z27cooling_function_analyticalPdS_S_S_S_$__internal_accurate_pow) ;  /* 0x000006d800d47944 */ /* 0x000fea0003c00000 */
[----:B------:R-:W-:Y:S05]  /*1c910*/  BSYNC.RECONVERGENT B0 ;  /* 0x0000000000007941 */ /* 0x000fea0003800200 */
.L_x_7574:
[----:B------:R-:W-:Y:S01]  /*1c920*/  DSETP.NEU.AND P0, PT, R28, 1, PT ;  /* 0x3ff000001c00742a */ /* 0x000fe20003f0d000 */
[----:B------:R-:W-:Y:S01]  /*1c930*/  UMOV UR4, 0x70a3d70a ;  /* 0x70a3d70a00047882 */ /* 0x000fe20000000000 */
[----:B------:R-:W-:Y:S01]  /*1c940*/  UMOV UR5, 0x401b0a3d ;  /* 0x401b0a3d00057882 */ /* 0x000fe20000000000 */
[----:B------:R-:W-:Y:S03]  /*1c950*/  BSSY.RECONVERGENT B1, `(.L_x_7575) ;  /* 0x0000019000017945 */ /* 0x000fe60003800200 */
[----:B------:R-:W-:Y:S02]  /*1c960*/  FSEL R2, R2, RZ, P0 ;  /* 0x000000ff02027208 */ /* 0x000fe40000000000 */
[----:B------:R-:W-:-:S06]  /*1c970*/  FSEL R3, R3, 1.875, P0 ;  /* 0x3ff0000003037808 */ /* 0x000fcc0000000000 */
[----:B------:R-:W-:Y:S01]  /*1c980*/  DMUL R8, R4, R2 ;  /* 0x0000000204087228 */ /* 0x000fe20000000000 */
[----:B------:R-:W-:-:S05]  /*1c990*/  IMAD.MOV.U32 R2, RZ, RZ, 0x1 ;  /* 0x00000001ff027424 */ /* 0x000fca00078e00ff */
        /* <DEDUP_REMOVED lines=18> */
[----:B------:R-:W-:Y:S02]  /*1cac0*/  IMAD.MOV.U32 R92, RZ, RZ, R76 ;  /* 0x000000ffff5c7224 */ /* 0x000fe400078e004c */
[----:B------:R-:W-:-:S07]  /*1cad0*/  IMAD.MOV.U32 R93, RZ, RZ, R77 ;  /* 0x000000ffff5d7224 */ /* 0x000fce00078e004d */
.L_x_7576:
[----:B------:R-:W-:Y:S05]  /*1cae0*/  BSYNC.RECONVERGENT B1 ;  /* 0x0000000000017941 */ /* 0x000fea0003800200 */
.L_x_7575:
        /* <DEDUP_REMOVED lines=9> */
[----:B------:R-:W-:Y:S05]  /*1cb80*/  CALL.REL.NOINC `($_Z27cooling_function_analyticalPdS_S_S_S_$__internal_accurate_pow) ;  /* 0x000006d800347944 */ /* 0x000fea0003c00000 */
[----:B------:R-:W-:Y:S02]  /*1cb90*/  FSEL R8, R10, RZ, P0 ;  /* 0x000000ff0a087208 */ /* 0x000fe40000000000 */
[----:B------:R-:W-:-:S07]  /*1cba0*/  FSEL R9, R11, -QNAN , P0 ;  /* 0xfff800000b097808 */ /* 0x000fce0000000000 */
.L_x_7578:
[----:B------:R-:W-:Y:S05]  /*1cbb0*/  BSYNC.RECONVERGENT B0 ;  /* 0x0000000000007941 */ /* 0x000fea0003800200 */
.L_x_7577:
        /* <DEDUP_REMOVED lines=27> */
.L_x_7580:
[----:B------:R-:W-:Y:S05]  /*1cd70*/  BSYNC.RECONVERGENT B0 ;  /* 0x0000000000007941 */ /* 0x000fea0003800200 */
.L_x_7579:
        /* <DEDUP_REMOVED lines=13> */
[----:B------:R-:W-:Y:S01]  /*1ce50*/  MOV R78, 0xfefa39ef ;  /* 0xfefa39ef004e7802 */ /* 0x000fe20000000f00 */
[----:B------:R-:W-:Y:S01]  /*1ce60*/  DFMA R10, R2, UR4, R12 ;  /* 0x00000004020a7c2b */ /* 0x000fe2000800000c */
[----:B------:R-:W-:Y:S01]  /*1ce70*/  IMAD.MOV.U32 R79, RZ, RZ, 0x3fe62e42 ;  /* 0x3fe62e42ff4f7424 */ /* 0x000fe200078e00ff */
[----:B------:R-:W-:Y:S01]  /*1ce80*/  UMOV UR12, 0x55555554 ;  /* 0x55555554000c7882 */ /* 0x000fe20000000000 */
[----:B------:R-:W-:Y:S01]  /*1ce90*/  UMOV UR13, 0x3fb55555 ;  /* 0x3fb55555000d7882 */ /* 0x000fe20000000000 */
[----:B------:R-:W-:-:S02]  /*1cea0*/  IMAD.MOV.U32 R80, RZ, RZ, -0x105c611 ;  /* 0xfefa39efff507424 */ /* 0x000fc400078e00ff */
[----:B------:R-:W-:Y:S01]  /*1ceb0*/  DMUL R72, R60, R60 ;  /* 0x0000003c3c487228 */ /* 0x000fe20000000000 */
[----:B------:R-:W-:Y:S01]  /*1cec0*/  IMAD.MOV.U32 R81, RZ, RZ, 0x3fe62e42 ;  /* 0x3fe62e42ff517424 */ /* 0x000fe200078e00ff */
[----:B------:R-:W-:Y:S01]  /*1ced0*/  DFMA R10, R2, R10, UR8 ;  /* 0x00000008020a7e2b */ /* 0x000fe2000800000a */
[----:B------:R-:W-:Y:S01]  /*1cee0*/  IMAD.MOV.U32 R90, RZ, RZ, 0x0 ;  /* 0x00000000ff5a7424 */ /* 0x000fe200078e00ff */
[----:B------:R-:W-:Y:S01]  /*1cef0*/  DADD R76, -R60, -UR6 ;  /* 0x800000063c4c7e29 */ /* 0x000fe20008000100 */
[----:B------:R-:W-:-:S03]  /*1cf00*/  IMAD.MOV.U32 R91, RZ, RZ, 0x40180000 ;  /* 0x40180000ff5b7424 */ /* 0x000fc600078e00ff */
        /* <DEDUP_REMOVED lines=34> */
[----:B------:R-:W-:Y:S02]  /*1d130*/  DADD R2, -R4, R2 ;  /* 0x0000000004027229 */ /* 0x000fe40000000102 */
[----:B------:R-:W-:-:S02]  /*1d140*/  DFMA R4, -R80, 1, R6 ;  /* 0x3ff000005004782b */ /* 0x000fc40000000106 */
[----:B------:R-:W-:-:S04]  /*1d150*/  DMUL R74, R72, R74 ;  /* 0x0000004a484a7228 */ /* 0x000fc80000000000 */
[----:B------:R-:W-:Y:S02]  /*1d160*/  DADD R2, R10, -R2 ;  /* 0x000000000a027229 */ /* 0x000fe40000000802 */
[C---:B------:R-:W-:Y:S01]  /*1d170*/  DADD R4, -R60.reuse, R4 ;  /* 0x000000003c047229 */ /* 0x040fe20000000104 */
[----:B------:R-:W-:Y:S01]  /*1d180*/  IMAD.MOV.U32 R10, RZ, RZ, 0x3b39803f ;  /* 0x3b39803fff0a7424 */ /* 0x000fe200078e00ff */
[----:B------:R-:W-:Y:S01]  /*1d190*/  DFMA R74, R60, R74, R76 ;  /* 0x0000004a3c4a722b */ /* 0x000fe2000000004c */
[----:B------:R-:W-:-:S06]  /*1d1a0*/  MOV R11, 0x3c7abc9e ;  /* 0x3c7abc9e000b7802 */ /* 0x000fcc0000000f00 */
        /* <DEDUP_REMOVED lines=63> */
.L_x_7581:
        /* <DEDUP_REMOVED lines=13> */
[----:B------:R-:W-:-:S03]  /*1d670*/  MOV R0, 0x1d6a0 ;  /* 0x0001d6a000007802 */ /* 0x000fc60000000f00 */
[----:B------:R-:W-:-:S07]  /*1d680*/  VIADD R12, R12, 0xfff00000 ;  /* 0xfff000000c0c7836 */ /* 0x000fce0000000000 */
[----:B------:R-:W-:Y:S05]  /*1d690*/  CALL.REL.NOINC `($__internal_3_$__cuda_sm20_dblrcp_rn_slowpath_v3) ;  /* 0x000006c000887944 */ /* 0x000fea0003c00000 */
.L_x_7583:
[----:B------:R-:W-:Y:S05]  /*1d6a0*/  BSYNC.RECONVERGENT B0 ;  /* 0x0000000000007941 */ /* 0x000fea0003800200 */
.L_x_7582:
        /* <DEDUP_REMOVED lines=15> */
.L_x_7585:
[----:B------:R-:W-:Y:S05]  /*1d7a0*/  BSYNC.RECONVERGENT B0 ;  /* 0x0000000000007941 */ /* 0x000fea0003800200 */
.L_x_7584:
        /* <DEDUP_REMOVED lines=14> */
.L_x_7587:
[----:B------:R-:W-:Y:S05]  /*1d890*/  BSYNC.RECONVERGENT B0 ;  /* 0x0000000000007941 */ /* 0x000fea0003800200 */
.L_x_7586:
        /* <DEDUP_REMOVED lines=14> */
.L_x_7589:
[----:B------:R-:W-:Y:S05]  /*1d980*/  BSYNC.RECONVERGENT B8 ;  /* 0x0000000000087941 */ /* 0x000fea0003800200 */
.L_x_7588:
        /* <DEDUP_REMOVED lines=21> */
[----:B0-----:R-:W-:-:S08]  /*1dae0*/  DFMA R4, R2, -R4, 1 ;  /* 0x3ff000000204742b */ /* 0x001fd00000000804 */
        /* <DEDUP_REMOVED lines=46> */
.L_x_7627:
        /* <DEDUP_REMOVED lines=22> */
.L_x_7595:
[----:B------:R-:W-:Y:S05]  /*1df30*/  BSYNC.RECONVERGENT B1 ;  /* 0x0000000000017941 */ /* 0x000fea0003800200 */
.L_x_7594:
        /* <DEDUP_REMOVED lines=29> */
.L_x_7598:
[----:B------:R-:W-:Y:S05]  /*1e110*/  BSYNC.RECONVERGENT B1 ;  /* 0x0000000000017941 */ /* 0x000fea0003800200 */
.L_x_7597:
        /* <DEDUP_REMOVED lines=29> */
.L_x_7600:
[----:B------:R-:W-:Y:S05]  /*1e2f0*/  BSYNC.RECONVERGENT B1 ;  /* 0x0000000000017941 */ /* 0x000fea0003800200 */
.L_x_7599:
        /* <DEDUP_REMOVED lines=29> */
.L_x_7602:
[----:B------:R-:W-:Y:S05]  /*1e4d0*/  BSYNC.RECONVERGENT B1 ;  /* 0x0000000000017941 */ /* 0x000fea0003800200 */
.L_x_7601:
        /* <DEDUP_REMOVED lines=29> */
.L_x_7604:
[----:B------:R-:W-:Y:S05]  /*1e6b0*/  BSYNC.RECONVERGENT B1 ;  /* 0x0000000000017941 */ /* 0x000fea0003800200 */
.L_x_7603:
        /* <DEDUP_REMOVED lines=29> */
.L_x_7606:
[----:B------:R-:W-:Y:S05]  /*1e890*/  BSYNC.RECONVERGENT B1 ;  /* 0x0000000000017941 */ /* 0x000fea0003800200 */
.L_x_7605:
        /* <DEDUP_REMOVED lines=29> */
.L_x_7608:
[----:B------:R-:W-:Y:S05]  /*1ea70*/  BSYNC.RECONVERGENT B1 ;  /* 0x0000000000017941 */ /* 0x000fea0003800200 */
.L_x_7607:
        /* <DEDUP_REMOVED lines=29> */
.L_x_7610:
[----:B------:R-:W-:Y:S05]  /*1ec50*/  BSYNC.RECONVERGENT B1 ;  /* 0x0000000000017941 */ /* 0x000fea0003800200 */
.L_x_7609:
        /* <DEDUP_REMOVED lines=29> */
.L_x_7612:
[----:B------:R-:W-:Y:S05]  /*1ee30*/  BSYNC.RECONVERGENT B1 ;  /* 0x0000000000017941 */ /* 0x000fea0003800200 */
.L_x_7611:
        /* <DEDUP_REMOVED lines=29> */
.L_x_7614:
[----:B------:R-:W-:Y:S05]  /*1f010*/  BSYNC.RECONVERGENT B1 ;  /* 0x0000000000017941 */ /* 0x000fea0003800200 */
.L_x_7613:
        /* <DEDUP_REMOVED lines=29> */
.L_x_7616:
[----:B------:R-:W-:Y:S05]  /*1f1f0*/  BSYNC.RECONVERGENT B1 ;  /* 0x0000000000017941 */ /* 0x000fea0003800200 */
.L_x_7615:
        /* <DEDUP_REMOVED lines=29> */
.L_x_7618:
[----:B------:R-:W-:Y:S05]  /*1f3d0*/  BSYNC.RECONVERGENT B1 ;  /* 0x0000000000017941 */ /* 0x000fea0003800200 */
.L_x_7617:
        /* <DEDUP_REMOVED lines=29> */
.L_x_7620:
[----:B------:R-:W-:Y:S05]  /*1f5b0*/  BSYNC.RECONVERGENT B1 ;  /* 0x0000000000017941 */ /* 0x000fea0003800200 */
.L_x_7619:
        /* <DEDUP_REMOVED lines=29> */
.L_x_7622:
[----:B------:R-:W-:Y:S05]  /*1f790*/  BSYNC.RECONVERGENT B1 ;  /* 0x0000000000017941 */ /* 0x000fea0003800200 */
.L_x_7621:
        /* <DEDUP_REMOVED lines=29> */
.L_x_7624:
[----:B------:R-:W-:Y:S05]  /*1f970*/  BSYNC.RECONVERGENT B1 ;  /* 0x0000000000017941 */ /* 0x000fea0003800200 */
.L_x_7623:
        /* <DEDUP_REMOVED lines=29> */
.L_x_7626:
[----:B------:R-:W-:Y:S05]  /*1fb50*/  BSYNC.RECONVERGENT B1 ;  /* 0x0000000000017941 */ /* 0x000fea0003800200 */
.L_x_7625:
        /* <DEDUP_REMOVED lines=18> */
.L_x_7628:
[----:B------:R-:W-:Y:S05]  /*1fc80*/  BRA `(.L_x_7629) ;  /* 0x0000000800887947 */ /* 0x000fea0003800000 */
.L_x_7596:
        /* <DEDUP_REMOVED lines=79> */
.L_x_7631:
[----:B------:R-:W-:Y:S01]  /*20180*/  IMAD.MOV.U32 R8, RZ, RZ, 0x0 ;  /* 0x00000000ff087424 */ /* 0x000fe200078e00ff */
[----:B------:R-:W-:Y:S01]  /*20190*/  LOP3.LUT P0, RZ, R3, 0x7fffffff, RZ, 0xc0, !PT ;  /* 0x7fffffff03ff7812 */ /* 0x000fe2000780c0ff */
[----:B------:R-:W-:-:S06]  /*201a0*/  IMAD.MOV.U32 R9, RZ, RZ, 0x7ff00000 ;  /* 0x7ff00000ff097424 */ /* 0x000fcc00078e00ff */
[----:B------:R-:W-:-:S10]  /*201b0*/  DFMA R8, R2, R8, +INF ;  /* 0x7ff000000208742b */ /* 0x000fd40000000008 */
[----:B------:R-:W-:Y:S02]  /*201c0*/  FSEL R2, R8, RZ, P0 ;  /* 0x000000ff08027208 */ /* 0x000fe40000000000 */
[----:B------:R-:W-:-:S07]  /*201d0*/  FSEL R3, R9, -QNAN , P0 ;  /* 0xfff0000009037808 */ /* 0x000fce0000000000 */
.L_x_7632:
[----:B------:R-:W-:Y:S05]  /*201e0*/  BSYNC.RECONVERGENT B0 ;  /* 0x0000000000007941 */ /* 0x000fea0003800200 */
.L_x_7630:
[----:B------:R-:W-:Y:S01]  /*201f0*/  DADD R6, R90, -R6 ;  /* 0x000000005a067229 */ /* 0x000fe20000000806 */
[----:B------:R-:W-:Y:S01]  /*20200*/  IMAD.MOV.U32 R10, RZ, RZ, 0x652b82fe ;  /* 0x652b82feff0a7424 */ /* 0x000fe200078e00ff */
        /* <DEDUP_REMOVED lines=59> */
.L_x_7634:
[----:B------:R-:W-:Y:S05]  /*205c0*/  BSYNC.RECONVERGENT B0 ;  /* 0x0000000000007941 */ /* 0x000fea0003800200 */
.L_x_7633:
[----:B------:R-:W-:Y:S01]  /*205d0*/  DMUL R170, R170, R4 ;  /* 0x00000004aaaa7228 */ /* 0x000fe20000000000 */
[----:B------:R-:W-:Y:S10]  /*205e0*/  BRA `(.L_x_7629) ;  /* 0x0000000000307947 */ /* 0x000ff40003800000 */
.L_x_7593:
[----:B------:R-:W-:Y:S01]  /*205f0*/  DSETP.GEU.AND P0, PT, R60, RZ, PT ;  /* 0x000000ff3c00722a */ /* 0x000fe20003f0e000 */
[----:B------:R-:W-:-:S13]  /*20600*/  CS2R R170, SRZ ;  /* 0x0000000000aa7805 */ /* 0x000fda000001ff00 */
        /* <DEDUP_REMOVED lines=9> */
.L_x_7635:
[----:B------:R-:W-:-:S07]  /*206a0*/  CS2R R170, SRZ ;  /* 0x0000000000aa7805 */ /* 0x000fce000001ff00 */
.L_x_7629:
[----:B------:R-:W-:Y:S05]  /*206b0*/  BSYNC.RECONVERGENT B9 ;  /* 0x0000000000097941 */ /* 0x000fea0003800200 */
.L_x_7592:
[----:B------:R-:W-:Y:S01]  /*206c0*/  DADD R96, -R170, 1 ;  /* 0x3ff00000aa607429 */ /* 0x000fe20000000100 */
[----:B------:R-:W-:Y:S10]  /*206d0*/  BRA `(.L_x_7636) ;  /* 0x0000001c00dc7947 */ /* 0x000ff40003800000 */
.L_x_7591:
        /* <DEDUP_REMOVED lines=35> */
[----:B------:R-:W-:Y:S02]  /*20910*/  DADD R2, R60, 1 ;  /* 0x3ff000003c027429 */ /* 0x000fe40000000000 */
        /* <DEDUP_REMOVED lines=35> */
[----:B------:R-:W-:-:S03]  /*20b50*/  MOV R0, 0x20b80 ;  /* 0x00020b8000007802 */ /* 0x000fc60000000f00 */
[----:B------:R-:W-:-:S07]  /*20b60*/  VIADD R12, R12, 0xfff00000 ;  /* 0xfff000000c0c7836 */ /* 0x000fce0000000000 */
[----:B------:R-:W-:Y:S05]  /*20b70*/  CALL.REL.NOINC `($__internal_3_$__cuda_sm20_dblrcp_rn_slowpath_v3) ;  /* 0x0000068c00507944 */ /* 0x000fea0003c00000 */
.L_x_7638:
[----:B------:R-:W-:Y:S05]  /*20b80*/  BSYNC.RECONVERGENT B0 ;  /* 0x0000000000007941 */ /* 0x000fea0003800200 */
.L_x_7637:
[----:B------:R-:W-:Y:S04]  /*20b90*/  BSSY.RECONVERGENT B9, `(.L_x_7639) ;  /* 0x0000116000097945 */ /* 0x000fe80003800200 */
[----:B------:R-:W-:Y:S01]  /*20ba0*/  BSSY.RELIABLE B2, `(.L_x_7640) ;  /* 0x000010c000027945 */ /* 0x000fe20003800100 */
[----:B------:R-:W-:Y:S01]  /*20bb0*/  MOV R80, R10 ;  /* 0x0000000a00507202 */ /* 0x000fe20000000f00 */
[----:B------:R-:W-:Y:S02]  /*20bc0*/  IMAD.MOV.U32 R81, RZ, RZ, R11 ;  /* 0x000000ffff517224 */ /* 0x000fe400078e000b */
[----:B------:R-:W-:Y:S02]  /*20bd0*/  IMAD.MOV.U32 R4, RZ, RZ, 0x1 ;  /* 0x00000001ff047424 */ /* 0x000fe400078e00ff */
[----:B------:R-:W-:-:S02]  /*20be0*/  IMAD.MOV.U32 R72, RZ, RZ, 0x39a08ce9 ;  /* 0x39a08ce9ff487424 */ /* 0x000fc400078e00ff */
[----:B------:R-:W-:-:S07]  /*20bf0*/  IMAD.MOV.U32 R73, RZ, RZ, 0x46293e59 ;  /* 0x46293e59ff497424 */ /* 0x000fce00078e00ff */
.L_x_7658:
        /* <DEDUP_REMOVED lines=28> */
[----:B------:R-:W-:-:S07]  /*20dc0*/  IMAD.MOV.U32 R9, RZ, RZ, R73 ;  /* 0x000000ffff097224 */ /* 0x000fce00078e0049 */
[----:B------:R-:W-:Y:S05]  /*20dd0*/  CALL.REL.NOINC `($__internal_4_$__cuda_sm20_div_rn_f64_full) ;  /* 0x0000068c005c7944 */ /* 0x000fea0003c00000 */
.L_x_7642:
[----:B------:R-:W-:Y:S05]  /*20de0*/  BSYNC.RECONVERGENT B1 ;  /* 0x0000000000017941 */ /* 0x000fea0003800200 */
.L_x_7641:
        /* <DEDUP_REMOVED lines=22> */
.L_x_7644:
[----:B------:R-:W-:Y:S05]  /*20f50*/  BSYNC.RECONVERGENT B0 ;  /* 0x0000000000007941 */ /* 0x000fea0003800200 */
.L_x_7643:
        /* <DEDUP_REMOVED lines=41> */
.L_x_7647:
[----:B------:R-:W-:Y:S05]  /*211f0*/  BSYNC.RECONVERGENT B1 ;  /* 0x0000000000017941 */ /* 0x000fea0003800200 */
.L_x_7646:
        /* <DEDUP_REMOVED lines=22> */
.L_x_7649:
[----:B------:R-:W-:Y:S05]  /*21360*/  BSYNC.RECONVERGENT B0 ;  /* 0x0000000000007941 */ /* 0x000fea0003800200 */
.L_x_7648:
        /* <DEDUP_REMOVED lines=39> */
[----:B------:R-:W-:-:S07]  /*215e0*/  MOV R0, 0x21600 ;  /* 0x0002160000007802 */ /* 0x000fce0000000f00 */
[----:B------:R-:W-:Y:S05]  /*215f0*/  CALL.REL.NOINC `($__internal_4_$__cuda_sm20_div_rn_f64_full) ;  /* 0x0000068400547944 */ /* 0x000fea0003c00000 */
.L_x_7651:
[----:B------:R-:W-:Y:S05]  /*21600*/  BSYNC.RECONVERGENT B1 ;  /* 0x0000000000017941 */ /* 0x000fea0003800200 */
.L_x_7650:
        /* <DEDUP_REMOVED lines=22> */
.L_x_7653:
[----:B------:R-:W-:Y:S05]  /*21770*/  BSYNC.RECONVERGENT B0 ;  /* 0x0000000000007941 */ /* 0x000fea0003800200 */
.L_x_7652:
        /* <DEDUP_REMOVED lines=39> */
[----:B------:R-:W-:-:S07]  /*219f0*/  IMAD.MOV.U32 R9, RZ, RZ, R73 ;  /* 0x000000ffff097224 */ /* 0x000fce00078e0049 */
[----:B------:R-:W-:Y:S05]  /*21a00*/  CALL.REL.NOINC `($__internal_4_$__cuda_sm20_div_rn_f64_full) ;  /* 0x0000068000507944 */ /* 0x000fea0003c00000 */
.L_x_7655:
[----:B------:R-:W-:Y:S05]  /*21a10*/  BSYNC.RECONVERGENT B1 ;  /* 0x0000000000017941 */ /* 0x000fea0003800200 */
.L_x_7654:
        /* <DEDUP_REMOVED lines=22> */
.L_x_7657:
[----:B------:R-:W-:Y:S05]  /*21b80*/  BSYNC.RECONVERGENT B0 ;  /* 0x0000000000007941 */ /* 0x000fea0003800200 */
.L_x_7656:
        /* <DEDUP_REMOVED lines=14> */
.L_x_7640:
        /* <DEDUP_REMOVED lines=8> */
.L_x_7645:
[----:B------:R-:W-:Y:S05]  /*21cf0*/  BSYNC.RECONVERGENT B9 ;  /* 0x0000000000097941 */ /* 0x000fea0003800200 */
.L_x_7639:
        /* <DEDUP_REMOVED lines=79> */
.L_x_7660:
[----:B------:R-:W-:Y:S01]  /*221f0*/  IMAD.MOV.U32 R4, RZ, RZ, 0x0 ;  /* 0x00000000ff047424 */ /* 0x000fe200078e00ff */
[----:B------:R-:W-:Y:S01]  /*22200*/  LOP3.LUT P0, RZ, R3, 0x7fffffff, RZ, 0xc0, !PT ;  /* 0x7fffffff03ff7812 */ /* 0x000fe2000780c0ff */
[----:B------:R-:W-:-:S06]  /*22210*/  IMAD.MOV.U32 R5, RZ, RZ, 0x7ff00000 ;  /* 0x7ff00000ff057424 */ /* 0x000fcc00078e00ff */
[----:B------:R-:W-:-:S10]  /*22220*/  DFMA R4, R2, R4, +INF ;  /* 0x7ff000000204742b */ /* 0x000fd40000000004 */
[----:B------:R-:W-:Y:S02]  /*22230*/  FSEL R2, R4, RZ, P0 ;  /* 0x000000ff04027208 */ /* 0x000fe40000000000 */
[----:B------:R-:W-:-:S07]  /*22240*/  FSEL R3, R5, -QNAN , P0 ;  /* 0xfff0000005037808 */ /* 0x000fce0000000000 */
.L_x_7661:
[----:B------:R-:W-:Y:S05]  /*22250*/  BSYNC.RECONVERGENT B0 ;  /* 0x0000000000007941 */ /* 0x000fea0003800200 */
.L_x_7659:
        /* <DEDUP_REMOVED lines=61> */
.L_x_7663:
[----:B------:R-:W-:Y:S05]  /*22630*/  BSYNC.RECONVERGENT B0 ;  /* 0x0000000000007941 */ /* 0x000fea0003800200 */
.L_x_7662:
[----:B------:R-:W-:-:S11]  /*22640*/  DMUL R96, R96, R80 ;  /* 0x0000005060607228 */ /* 0x000fd60000000000 */
.L_x_7636:
[----:B------:R-:W-:Y:S05]  /*22650*/  BSYNC.RECONVERGENT B8 ;  /* 0x0000000000087941 */ /* 0x000fea0003800200 */
.L_x_7590:
        /* <DEDUP_REMOVED lines=13> */
.L_x_7665:
[----:B------:R-:W-:Y:S05]  /*22730*/  BSYNC.RECONVERGENT B0 ;  /* 0x0000000000007941 */ /* 0x000fea0003800200 */
.L_x_7664:
[----:B------:R-:W0:Y:S01]  /*22740*/  MUFU.RCP64H R5, 2.28125 ;  /* 0x4002400000057908 */ /* 0x000e220000001800 */
[----:B------:R-:W-:Y:S01]  /*22750*/  IMAD.MOV.U32 R2, RZ, RZ, 0x0 ;  /* 0x00000000ff027424 */ /* 0x000fe200078e00ff */
[----:B------:R-:W-:Y:S01]  /*22760*/  MOV R3, 0x40024000 ;  /* 0x4002400000037802 */ /* 0x000fe20000000f00 */
[----:B------:R-:W-:Y:S01]  /*22770*/  IMAD.MOV.U32 R4, RZ, RZ, RZ ;  /* 0x000000ffff047224 */ /* 0x000fe200078e00ff */
        /* <DEDUP_REMOVED lines=23> */
.L_x_7667:
[----:B------:R-:W-:Y:S05]  /*228f0*/  BSYNC.RECONVERGENT B0 ;  /* 0x0000000000007941 */ /* 0x000fea0003800200 */
.L_x_7666:
        /* <DEDUP_REMOVED lines=13> */
[----:B------:R-:W-:Y:S01]  /*229d0*/  IMAD.MOV.U32 R80, RZ, RZ, -0x105c611 ;  /* 0xfefa39efff507424 */ /* 0x000fe200078e00ff */
[----:B------:R-:W-:Y:S01]  /*229e0*/  DFMA R8, R2, UR6, R10 ;  /* 0x0000000602087c2b */ /* 0x000fe2000800000a */
[----:B------:R-:W-:Y:S01]  /*229f0*/  MOV R81, 0x3fe62e42 ;  /* 0x3fe62e4200517802 */ /* 0x000fe20000000f00 */
[----:B------:R-:W-:Y:S01]  /*22a00*/  IMAD.MOV.U32 R82, RZ, RZ, -0x105c611 ;  /* 0xfefa39efff527424 */ /* 0x000fe200078e00ff */
[----:B------:R-:W-:Y:S01]  /*22a10*/  MOV R84, 0x0 ;  /* 0x0000000000547802 */ /* 0x000fe20000000f00 */
[----:B------:R-:W-:Y:S01]  /*22a20*/  IMAD.MOV.U32 R83, RZ, RZ, 0x3fe62e42 ;  /* 0x3fe62e42ff537424 */ /* 0x000fe200078e00ff */
[----:B------:R-:W-:Y:S01]  /*22a30*/  DSETP.NEU.AND P0, PT, R56, 1, PT ;  /* 0x3ff000003800742a */ /* 0x000fe20003f0d000 */
[----:B------:R-:W-:Y:S01]  /*22a40*/  IMAD.MOV.U32 R85, RZ, RZ, 0x40150000 ;  /* 0x40150000ff557424 */ /* 0x000fe200078e00ff */
[----:B------:R-:W-:Y:S01]  /*22a50*/  DMUL R72, R20, R20 ;  /* 0x0000001414487228 */ /* 0x000fe20000000000 */
[----:B------:R-:W-:Y:S01]  /*22a60*/  FSETP.GEU.AND P2, PT, |R113|, 6.5827683646048100446e-37, PT ;  /* 0x036000007100780b */ /* 0x000fe20003f4e200 */
[----:B------:R-:W-:-:S02]  /*22a70*/  DFMA R8, R2, R8, UR8 ;  /* 0x0000000802087e2b */ /* 0x000fc40008000008 */
        /* <DEDUP_REMOVED lines=47> */
[----:B------:R-:W-:Y:S01]  /*22d70*/  IMAD.MOV.U32 R9, RZ, RZ, 0x3c7abc9e ;  /* 0x3c7abc9eff097424 */ /* 0x000fe200078e00ff */
[----:B------:R-:W0:Y:S01]  /*22d80*/  MUFU.RCP64H R11, R73 ;  /* 0x00000049000b7308 */ /* 0x000e220000001800 */
[----:B------:R-:W-:-:S04]  /*22d90*/  DSETP.GEU.AND P0, PT, R60, RZ, PT ;  /* 0x000000ff3c00722a */ /* 0x000fc80003f0e000 */
[----:B------:R-:W-:Y:S02]  /*22da0*/  DFMA R2, R8, UR8, R2 ;  /* 0x0000000808027c2b */ /* 0x000fe40008000002 */
[----:B------:R-:W-:-:S06]  /*22db0*/  DADD R4, R74, -R4 ;  /* 0x000000004a047229 */ /* 0x000fcc0000000804 */
        /* <DEDUP_REMOVED lines=21> */
[----:B------:R-:W-:Y:S01]  /*22f10*/  IMAD.MOV.U32 R6, RZ, RZ, -0x35dec16 ;  /* 0xfca213eaff067424 */ /* 0x000fe200078e00ff */
[----:B------:R-:W-:Y:S01]  /*22f20*/  MOV R7, 0x3e928af3 ;  /* 0x3e928af300077802 */ /* 0x000fe20000000f00 */
[----:B------:R-:W-:Y:S01]  /*22f30*/  UMOV UR5, 0x3e5ade15 ;  /* 0x3e5ade1500057882 */ /* 0x000fe20000000000 */
[----:B------:R-:W-:-:S04]  /*22f40*/  DFMA R12, -R72, R76, R112 ;  /* 0x0000004c480c722b */ /* 0x000fc80000000170 */
[----:B------:R-:W-:Y:S01]  /*22f50*/  DFMA R6, R8, UR4, R6 ;  /* 0x0000000408067c2b */ /* 0x000fe20008000006 */
[----:B------:R-:W-:Y:S01]  /*22f60*/  UMOV UR4, 0x62401315 ;  /* 0x6240131500047882 */ /* 0x000fe20000000000 */
[----:B------:R-:W-:Y:S02]  /*22f70*/  UMOV UR5, 0x3ec71dee ;  /* 0x3ec71dee00057882 */ /* 0x000fe40000000000 */
[----:B------:R-:W-:-:S04]  /*22f80*/  DFMA R76, R10, R12, R76 ;  /* 0x0000000c0a4c722b */ /* 0x000fc8000000004c */
[----:B------:R-:W-:Y:S01]  /*22f90*/  DFMA R6, R8, R6, UR4 ;  /* 0x0000000408067e2b */ /* 0x000fe20008000006 */
[----:B------:R-:W-:Y:S01]  /*22fa0*/  UMOV UR4, 0x7c89eb71 ;  /* 0x7c89eb7100047882 */ /* 0x000fe20000000000 */
[----:B------:R-:W-:-:S04]  /*22fb0*/  UMOV UR5, 0x3efa0199 ;  /* 0x3efa019900057882 */ /* 0x000fc80000000000 */
[----:B------:R-:W-:Y:S02]  /*22fc0*/  FFMA R0, RZ, R73, R77 ;  /* 0x00000049ff007223 */ /* 0x000fe4000000004d */
[----:B------:R-:W-:Y:S01]  /*22fd0*/  DFMA R6, R8, R6, UR4 ;  /* 0x0000000408067e2b */ /* 0x000fe20008000006 */
[----:B------:R-:W-:Y:S01]  /*22fe0*/  UMOV UR4, 0x14761f65 ;  /* 0x14761f6500047882 */ /* 0x000fe20000000000 */
[----:B------:R-:W-:Y:S01]  /*22ff0*/  UMOV UR5, 0x3f2a01a0 ;  /* 0x3f2a01a000057882 */ /* 0x000fe20000000000 */
[----:B------:R-:W-:-:S05]  /*23000*/  FSETP.GT.AND P1, PT, |R0|, 1.469367938527859385e-39, PT ;  /* 0x001000000000780b */ /* 0x000fca0003f24200 */
        /* <DEDUP_REMOVED lines=34> */
.L_x_7668:
[----:B------:R-:W-:Y:S04]  /*23230*/  BSSY.RECONVERGENT B1, `(.L_x_7669) ;  /* 0x0000007000017945 */ /* 0x000fe80003800200 */
[----:B------:R-:W-:Y:S05]  /*23240*/  @P1 BRA P2, `(.L_x_7670) ;  /* 0x0000000000141947 */ /* 0x000fea0001000000 */
[----:B------:R-:W-:Y:S01]  /*23250*/  IMAD.MOV.U32 R9, RZ, RZ, R73 ;  /* 0x000000ffff097224 */ /* 0x000fe200078e0049 */
[----:B------:R-:W-:Y:S01]  /*23260*/  MOV R0, 0x232a0 ;  /* 0x000232a000007802 */ /* 0x000fe20000000f00 */
[----:B------:R-:W-:Y:S02]  /*23270*/  IMAD.MOV.U32 R12, RZ, RZ, R112 ;  /* 0x000000ffff0c7224 */ /* 0x000fe400078e0070 */
[----:B------:R-:W-:-:S07]  /*23280*/  IMAD.MOV.U32 R13, RZ, RZ, R113 ;  /* 0x000000ffff0d7224 */ /* 0x000fce00078e0071 */
[----:B------:R-:W-:Y:S05]  /*23290*/  CALL.REL.NOINC `($__internal_4_$__cuda_sm20_div_rn_f64_full) ;  /* 0x00000668002c7944 */ /* 0x000fea0003c00000 */
.L_x_7670:
[----:B------:R-:W-:Y:S05]  /*232a0*/  BSYNC.RECONVERGENT B1 ;  /* 0x0000000000017941 */ /* 0x000fea0003800200 */
.L_x_7669:
        /* <DEDUP_REMOVED lines=11> */
.L_x_7672:
[----:B------:R-:W-:Y:S05]  /*23360*/  BSYNC.RECONVERGENT B8 ;  /* 0x0000000000087941 */ /* 0x000fea0003800200 */
.L_x_7671:
        /* <DEDUP_REMOVED lines=21> */
[----:B0-----:R-:W-:-:S08]  /*234c0*/  DFMA R4, R2, -R4, 1 ;  /* 0x3ff000000204742b */ /* 0x001fd00000000804 */
        /* <DEDUP_REMOVED lines=46> */
.L_x_7710:
        /* <DEDUP_REMOVED lines=22> */
.L_x_7678:
[----:B------:R-:W-:Y:S05]  /*23910*/  BSYNC.RECONVERGENT B1 ;  /* 0x0000000000017941 */ /* 0x000fea0003800200 */
.L_x_7677:
        /* <DEDUP_REMOVED lines=29> */
.L_x_7681:
[----:B------:R-:W-:Y:S05]  /*23af0*/  BSYNC.RECONVERGENT B1 ;  /* 0x0000000000017941 */ /* 0x000fea0003800200 */
.L_x_7680:
        /* <DEDUP_REMOVED lines=29> */
.L_x_7683:
[----:B------:R-:W-:Y:S05]  /*23cd0*/  BSYNC.RECONVERGENT B1 ;  /* 0x0000000000017941 */ /* 0x000fea0003800200 */
.L_x_7682:
        /* <DEDUP_REMOVED lines=29> */
.L_x_7685:
[----:B------:R-:W-:Y:S05]  /*23eb0*/  BSYNC.RECONVERGENT B1 ;  /* 0x0000000000017941 */ /* 0x000fea0003800200 */
.L_x_7684:
        /* <DEDUP_REMOVED lines=29> */
.L_x_7687:
[----:B------:R-:W-:Y:S05]  /*24090*/  BSYNC.RECONVERGENT B1 ;  /* 0x0000000000017941 */ /* 0x000fea0003800200 */
.L_x_7686:
        /* <DEDUP_REMOVED lines=29> */
.L_x_7689:
[----:B------:R-:W-:Y:S05]  /*24270*/  BSYNC.RECONVERGENT B1 ;  /* 0x0000000000017941 */ /* 0x000fea0003800200 */
.L_x_7688:
        /* <DEDUP_REMOVED lines=29> */
.L_x_7691:
[----:B------:R-:W-:Y:S05]  /*24450*/  BSYNC.RECONVERGENT B1 ;  /* 0x0000000000017941 */ /* 0x000fea0003800200 */
.L_x_7690:
        /* <DEDUP_REMOVED lines=29> */
.L_x_7693:
[----:B------:R-:W-:Y:S05]  /*24630*/  BSYNC.RECONVERGENT B1 ;  /* 0x0000000000017941 */ /* 0x000fea0003800200 */
.L_x_7692:
        /* <DEDUP_REMOVED lines=29> */
.L_x_7695:
[----:B------:R-:W-:Y:S05]  /*24810*/  BSYNC.RECONVERGENT B1 ;  /* 0x0000000000017941 */ /* 0x000fea0003800200 */
.L_x_7694:
        /* <DEDUP_REMOVED lines=29> */
.L_x_7697:
[----:B------:R-:W-:Y:S05]  /*249f0*/  BSYNC.RECONVERGENT B1 ;  /* 0x0000000000017941 */ /* 0x000fea0003800200 */
.L_x_7696:
        /* <DEDUP_REMOVED lines=29> */
.L_x_7699:
[----:B------:R-:W-:Y:S05]  /*24bd0*/  BSYNC.RECONVERGENT B1 ;  /* 0x0000000000017941 */ /* 0x000fea0003800200 */
.L_x_7698:
        /* <DEDUP_REMOVED lines=29> */
.L_x_7701:
[----:B------:R-:W-:Y:S05]  /*24db0*/  BSYNC.RECONVERGENT B1 ;  /* 0x0000000000017941 */ /* 0x000fea0003800200 */
.L_x_7700:
        /* <DEDUP_REMOVED lines=29> */
.L_x_7703:
[----:B------:R-:W-:Y:S05]  /*24f90*/  BSYNC.RECONVERGENT B1 ;  /* 0x0000000000017941 */ /* 0x000fea0003800200 */
.L_x_7702:
        /* <DEDUP_REMOVED lines=29> */
.L_x_7705:
[----:B------:R-:W-:Y:S05]  /*25170*/  BSYNC.RECONVERGENT B1 ;  /* 0x0000000000017941 */ /* 0x000fea0003800200 */
.L_x_7704:
        /* <DEDUP_REMOVED lines=29> */
.L_x_7707:
[----:B------:R-:W-:Y:S05]  /*25350*/  BSYNC.RECONVERGENT B1 ;  /* 0x0000000000017941 */ /* 0x000fea0003800200 */
.L_x_7706:
        /* <DEDUP_REMOVED lines=29> */
.L_x_7709:
[----:B------:R-:W-:Y:S05]  /*25530*/  BSYNC.RECONVERGENT B1 ;  /* 0x0000000000017941 */ /* 0x000fea0003800200 */
.L_x_7708:
        /* <DEDUP_REMOVED lines=18> */
.L_x_7711:
[----:B------:R-:W-:Y:S05]  /*25660*/  BRA `(.L_x_7712) ;  /* 0x0000000800887947 */ /* 0x000fea0003800000 */
.L_x_7679:
        /* <DEDUP_REMOVED lines=79> */
.L_x_7714:
[----:B------:R-:W-:Y:S01]  /*25b60*/  MOV R8, 0x0 ;  /* 0x0000000000087802 */ /* 0x000fe20000000f00 */
[----:B------:R-:W-:Y:S01]  /*25b70*/  IMAD.MOV.U32 R9, RZ, RZ, 0x7ff00000 ;  /* 0x7ff00000ff097424 */ /* 0x000fe200078e00ff */
[----:B------:R-:W-:-:S05]  /*25b80*/  LOP3.LUT P0, RZ, R3, 0x7fffffff, RZ, 0xc0, !PT ;  /* 0x7fffffff03ff7812 */ /* 0x000fca000780c0ff */
[----:B------:R-:W-:-:S10]  /*25b90*/  DFMA R8, R2, R8, +INF ;  /* 0x7ff000000208742b */ /* 0x000fd40000000008 */
[----:B------:R-:W-:Y:S02]  /*25ba0*/  FSEL R2, R8, RZ, P0 ;  /* 0x000000ff08027208 */ /* 0x000fe40000000000 */
[----:B------:R-:W-:-:S07]  /*25bb0*/  FSEL R3, R9, -QNAN , P0 ;  /* 0xfff0000009037808 */ /* 0x000fce0000000000 */
.L_x_7715:
[----:B------:R-:W-:Y:S05]  /*25bc0*/  BSYNC.RECONVERGENT B0 ;  /* 0x0000000000007941 */ /* 0x000fea0003800200 */
.L_x_7713:
        /* <DEDUP_REMOVED lines=61> */
.L_x_7717:
[----:B------:R-:W-:Y:S05]  /*25fa0*/  BSYNC.RECONVERGENT B0 ;  /* 0x0000000000007941 */ /* 0x000fea0003800200 */
.L_x_7716:
[----:B------:R-:W-:Y:S01]  /*25fb0*/  DMUL R168, R168, R4 ;  /* 0x00000004a8a87228 */ /* 0x000fe20000000000 */
[----:B------:R-:W-:Y:S10]  /*25fc0*/  BRA `(.L_x_7712) ;  /* 0x0000000000307947 */ /* 0x000ff40003800000 */
.L_x_7676:
        /* <DEDUP_REMOVED lines=11> */
.L_x_7718:
[----:B------:R-:W-:-:S07]  /*26080*/  CS2R R168, SRZ ;  /* 0x0000000000a87805 */ /* 0x000fce000001ff00 */
.L_x_7712:
[----:B------:R-:W-:Y:S05]  /*26090*/  BSYNC.RECONVERGENT B9 ;  /* 0x0000000000097941 */ /* 0x000fea0003800200 */
.L_x_7675:
[----:B------:R-:W-:Y:S01]  /*260a0*/  DADD R80, -R168, 1 ;  /* 0x3ff00000a8507429 */ /* 0x000fe20000000100 */
[----:B------:R-:W-:Y:S10]  /*260b0*/  BRA `(.L_x_7719) ;  /* 0x0000001c00dc7947 */ /* 0x000ff40003800000 */
.L_x_7674:
        /* <DEDUP_REMOVED lines=8> */
[----:B------:R-:W-:Y:S01]  /*26140*/  DADD R8, R60, 1 ;  /* 0x3ff000003c087429 */ /* 0x000fe20000000000 */
        /* <DEDUP_REMOVED lines=62> */
[----:B------:R-:W-:-:S03]  /*26530*/  MOV R0, 0x26560 ;  /* 0x0002656000007802 */ /* 0x000fc60000000f00 */
[----:B------:R-:W-:-:S07]  /*26540*/  VIADD R12, R12, 0xfff00000 ;  /* 0xfff000000c0c7836 */ /* 0x000fce0000000000 */
[----:B------:R-:W-:Y:S05]  /*26550*/  CALL.REL.NOINC `($__internal_3_$__cuda_sm20_dblrcp_rn_slowpath_v3) ;  /* 0x0000063000d87944 */ /* 0x000fea0003c00000 */
.L_x_7721:
[----:B------:R-:W-:Y:S05]  /*26560*/  BSYNC.RECONVERGENT B0 ;  /* 0x0000000000007941 */ /* 0x000fea0003800200 */
.L_x_7720:
[----:B------:R-:W-:Y:S04]  /*26570*/  BSSY.RECONVERGENT B9, `(.L_x_7722) ;  /* 0x0000116000097945 */ /* 0x000fe80003800200 */
[----:B------:R-:W-:Y:S01]  /*26580*/  BSSY.RELIABLE B2, `(.L_x_7723) ;  /* 0x000010c000027945 */ /* 0x000fe20003800100 */
[----:B------:R-:W-:Y:S01]  /*26590*/  IMAD.MOV.U32 R80, RZ, RZ, R10 ;  /* 0x000000ffff507224 */ /* 0x000fe200078e000a */
[----:B------:R-:W-:Y:S01]  /*265a0*/  MOV R81, R11 ;  /* 0x0000000b00517202 */ /* 0x000fe20000000f00 */
[----:B------:R-:W-:Y:S02]  /*265b0*/  IMAD.MOV.U32 R4, RZ, RZ, 0x1 ;  /* 0x00000001ff047424 */ /* 0x000fe400078e00ff */
[----:B------:R-:W-:Y:S02]  /*265c0*/  IMAD.MOV.U32 R72, RZ, RZ, 0x39a08ce9 ;  /* 0x39a08ce9ff487424 */ /* 0x000fe400078e00ff */
[----:B------:R-:W-:-:S07]  /*265d0*/  IMAD.MOV.U32 R73, RZ, RZ, 0x46293e59 ;  /* 0x46293e59ff497424 */ /* 0x000fce00078e00ff */
.L_x_7741:
        /* <DEDUP_REMOVED lines=30> */
.L_x_7725:
[----:B------:R-:W-:Y:S05]  /*267c0*/  BSYNC.RECONVERGENT B1 ;  /* 0x0000000000017941 */ /* 0x000fea0003800200 */
.L_x_7724:
        /* <DEDUP_REMOVED lines=22> */
.L_x_7727:
[----:B------:R-:W-:Y:S05]  /*26930*/  BSYNC.RECONVERGENT B0 ;  /* 0x0000000000007941 */ /* 0x000fea0003800200 */
.L_x_7726:
        /* <DEDUP_REMOVED lines=41> */
.L_x_7730:
[----:B------:R-:W-:Y:S05]  /*26bd0*/  BSYNC.RECONVERGENT B1 ;  /* 0x0000000000017941 */ /* 0x000fea0003800200 */
.L_x_7729:
        /* <DEDUP_REMOVED lines=22> */
.L_x_7732:
[----:B------:R-:W-:Y:S05]  /*26d40*/  BSYNC.RECONVERGENT B0 ;  /* 0x0000000000007941 */ /* 0x000fea0003800200 */
.L_x_7731:
        /* <DEDUP_REMOVED lines=41> */
.L_x_7734:
[----:B------:R-:W-:Y:S05]  /*26fe0*/  BSYNC.RECONVERGENT B1 ;  /* 0x0000000000017941 */ /* 0x000fea0003800200 */
.L_x_7733:
        /* <DEDUP_REMOVED lines=22> */
.L_x_7736:
[----:B------:R-:W-:Y:S05]  /*27150*/  BSYNC.RECONVERGENT B0 ;  /* 0x0000000000007941 */ /* 0x000fea0003800200 */
.L_x_7735:
        /* <DEDUP_REMOVED lines=41> */
.L_x_7738:
[----:B------:R-:W-:Y:S05]  /*273f0*/  BSYNC.RECONVERGENT B1 ;  /* 0x0000000000017941 */ /* 0x000fea0003800200 */
.L_x_7737:
        /* <DEDUP_REMOVED lines=22> */
.L_x_7740:
[----:B------:R-:W-:Y:S05]  /*27560*/  BSYNC.RECONVERGENT B0 ;  /* 0x0000000000007941 */ /* 0x000fea0003800200 */
.L_x_7739:
        /* <DEDUP_REMOVED lines=14> */
.L_x_7723:
        /* <DEDUP_REMOVED lines=8> */
.L_x_7728:
[----:B------:R-:W-:Y:S05]  /*276d0*/  BSYNC.RECONVERGENT B9 ;  /* 0x0000000000097941 */ /* 0x000fea0003800200 */
.L_x_7722:
        /* <DEDUP_REMOVED lines=79> */
.L_x_7743:
[----:B------:R-:W-:Y:S01]  /*27bd0*/  MOV R4, 0x0 ;  /* 0x0000000000047802 */ /* 0x000fe20000000f00 */
[----:B------:R-:W-:Y:S01]  /*27be0*/  IMAD.MOV.U32 R5, RZ, RZ, 0x7ff00000 ;  /* 0x7ff00000ff057424 */ /* 0x000fe200078e00ff */
[----:B------:R-:W-:-:S05]  /*27bf0*/  LOP3.LUT P0, RZ, R3, 0x7fffffff, RZ, 0xc0, !PT ;  /* 0x7fffffff03ff7812 */ /* 0x000fca000780c0ff */
[----:B------:R-:W-:-:S10]  /*27c00*/  DFMA R4, R2, R4, +INF ;  /* 0x7ff000000204742b */ /* 0x000fd40000000004 */
[----:B------:R-:W-:Y:S02]  /*27c10*/  FSEL R2, R4, RZ, P0 ;  /* 0x000000ff04027208 */ /* 0x000fe40000000000 */
[----:B------:R-:W-:-:S07]  /*27c20*/  FSEL R3, R5, -QNAN , P0 ;  /* 0xfff0000005037808 */ /* 0x000fce0000000000 */
.L_x_7744:
[----:B------:R-:W-:Y:S05]  /*27c30*/  BSYNC.RECONVERGENT B0 ;  /* 0x0000000000007941 */ /* 0x000fea0003800200 */
.L_x_7742:
        /* <DEDUP_REMOVED lines=61> */
.L_x_7746:
[----:B------:R-:W-:Y:S05]  /*28010*/  BSYNC.RECONVERGENT B0 ;  /* 0x0000000000007941 */ /* 0x000fea0003800200 */
.L_x_7745:
[----:B------:R-:W-:-:S11]  /*28020*/  DMUL R80, R2, R80 ;  /* 0x0000005002507228 */ /* 0x000fd60000000000 */
.L_x_7719:
[----:B------:R-:W-:Y:S05]  /*28030*/  BSYNC.RECONVERGENT B8 ;  /* 0x0000000000087941 */ /* 0x000fea0003800200 */
.L_x_7673:
[----:B------:R-:W-:Y:S01]  /*28040*/  DADD R12, -RZ, |R56| ;  /* 0x00000000ff0c7229 */ /* 0x000fe20000000538 */
[----:B------:R-:W-:Y:S01]  /*28050*/  BSSY.RECONVERGENT B0, `(.L_x_7747) ;  /* 0x0000007000007945 */ /* 0x000fe20003800200 */
[----:B------:R-:W-:Y:S01]  /*28060*/  DSETP.NEU.AND P3, PT, R56, RZ, PT ;  /* 0x000000ff3800722a */ /* 0x000fe20003f6d000 */
[----:B------:R-:W-:Y:S01]  /*28070*/  IMAD.MOV.U32 R9, RZ, RZ, RZ ;  /* 0x000000ffff097224 */ /* 0x000fe200078e00ff */
[----:B------:R-:W-:Y:S01]  /*28080*/  DMUL R94, R94, R80 ;  /* 0x000000505e5e7228 */ /* 0x000fe20000000000 */
[----:B------:R-:W-:Y:S01]  /*28090*/  IMAD.MOV.U32 R8, RZ, RZ, 0x40100000 ;  /* 0x40100000ff087424 */ /* 0x000fe200078e00ff */
[----:B------:R-:W-:-:S10]  /*280a0*/  MOV R0, 0x280c0 ;  /* 0x000280c000007802 */ /* 0x000fd40000000f00 */
[----:B------:R-:W-:Y:S05]  /*280b0*/  CALL.REL.NOINC `($_Z27cooling_function_analyticalPdS_S_S_S_$__internal_accurate_pow) ;  /* 0x0000062000e87944 */ /* 0x000fea0003c00000 */
[----:B------:R-:W-:Y:S05]  /*280c0*/  BSYNC.RECONVERGENT B0 ;  /* 0x0000000000007941 */ /* 0x000fea0003800200 */
.L_x_7747:
[C---:B------:R-:W-:Y:S01]  /*280d0*/  DADD R2, R56.reuse, 4 ;  /* 0x4010000038027429 */ /* 0x040fe20000000000 */
[----:B------:R-:W-:Y:S01]  /*280e0*/  BSSY.RECONVERGENT B0, `(.L_x_7748) ;  /* 0x0000010000007945 */ /* 0x000fe20003800200 */
[----:B------:R-:W-:Y:S01]  /*280f0*/  DADD R12, -RZ, |R56| ;  /* 0x00000000ff0c7229 */ /* 0x000fe20000000538 */
[----:B------:R-:W-:Y:S01]  /*28100*/  ISETP.GE.AND P0, PT, R57, RZ, PT ;  /* 0x000000ff3900720c */ /* 0x000fe20003f06270 */
[C---:B------:R-:W-:Y:S02]  /*28110*/  DSETP.NEU.AND P1, PT, R56.reuse, 1, PT ;  /* 0x3ff000003800742a */ /* 0x040fe40003f2d000 */
[----:B------:R-:W-:-:S04]  /*28120*/  DSETP.NEU.AND P4, PT, R56, RZ, PT ;  /* 0x000000ff3800722a */ /* 0x000fc80003f8d000 */
        /* <DEDUP_REMOVED lines=11> */
.L_x_7749:
[----:B------:R-:W-:Y:S05]  /*281e0*/  BSYNC.RECONVERGENT B0 ;  /* 0x0000000000007941 */ /* 0x000fea0003800200 */
.L_x_7748:
[----:B------:R-:W-:Y:S01]  /*281f0*/  BSSY.RECONVERGENT B0, `(.L_x_7750) ;  /* 0x0000007000007945 */ /* 0x000fe20003800200 */
[----:B------:R-:W-:Y:S01]  /*28200*/  FSEL R2, R2, RZ, P1 ;  /* 0x000000ff02027208 */ /* 0x000fe20000800000 */
[----:B------:R-:W-:Y:S01]  /*28210*/  IMAD.MOV.U32 R8, RZ, RZ, 0x40080000 ;  /* 0x40080000ff087424 */ /* 0x000fe200078e00ff */
[----:B------:R-:W-:Y:S02]  /*28220*/  FSEL R3, R3, 1.875, P1 ;  /* 0x3ff0000003037808 */ /* 0x000fe40000800000 */
[----:B------:R-:W-:Y:S02]  /*28230*/  MOV R9, RZ ;  /* 0x000000ff00097202 */ /* 0x000fe40000000f00 */
[----:B------:R-:W-:-:S07]  /*28240*/  MOV R0, 0x28260 ;  /* 0x0002826000007802 */ /* 0x000fce0000000f00 */
[----:B------:R-:W-:Y:S05]  /*28250*/  CALL.REL.NOINC `($_Z27cooling_function_analyticalPdS_S_S_S_$__internal_accurate_pow) ;  /* 0x0000062000807944 */ /* 0x000fea0003c00000 */
[----:B------:R-:W-:Y:S05]  /*28260*/  BSYNC.RECONVERGENT B0 ;  /* 0x0000000000007941 */ /* 0x000fea0003800200 */
.L_x_7750:
        /* <DEDUP_REMOVED lines=21> */
.L_x_7752:
[----:B------:R-:W-:Y:S05]  /*283c0*/  BSYNC.RECONVERGENT B0 ;  /* 0x0000000000007941 */ /* 0x000fea0003800200 */
.L_x_7751:
[----:B------:R-:W-:Y:S01]  /*283d0*/  BSSY.RECONVERGENT B0, `(.L_x_7753) ;  /* 0x0000007000007945 */ /* 0x000fe20003800200 */
[----:B------:R-:W-:Y:S01]  /*283e0*/  FSEL R6, R4, RZ, P1 ;  /* 0x000000ff04067208 */ /* 0x000fe20000800000 */
[----:B------:R-:W-:Y:S01]  /*283f0*/  IMAD.MOV.U32 R9, RZ, RZ, RZ ;  /* 0x000000ffff097224 */ /* 0x000fe200078e00ff */
[----:B------:R-:W-:Y:S02]  /*28400*/  FSEL R7, R5, 1.875, P1 ;  /* 0x3ff0000005077808 */ /* 0x000fe40000800000 */
[----:B------:R-:W-:Y:S02]  /*28410*/  MOV R8, 0x40000000 ;  /* 0x4000000000087802 */ /* 0x000fe40000000f00 */
[----:B------:R-:W-:-:S07]  /*28420*/  MOV R0, 0x28440 ;  /* 0x0002844000007802 */ /* 0x000fce0000000f00 */
[----:B------:R-:W-:Y:S05]  /*28430*/  CALL.REL.NOINC `($_Z27cooling_function_analyticalPdS_S_S_S_$__internal_accurate_pow) ;  /* 0x0000062000087944 */ /* 0x000fea0003c00000 */
[----:B------:R-:W-:Y:S05]  /*28440*/  BSYNC.RECONVERGENT B0 ;  /* 0x0000000000007941 */ /* 0x000fea0003800200 */
.L_x_7753:
[----:B------:R-:W-:Y:S01]  /*28450*/  DADD R4, R56, 2 ;  /* 0x4000000038047429 */ /* 0x000fe20000000000 */
[----:B------:R-:W-:Y:S01]  /*28460*/  BSSY.RECONVERGENT B0, `(.L_x_7754) ;  /* 0x000000d000007945 */ /* 0x000fe20003800200 */
        /* <DEDUP_REMOVED lines=12> */
.L_x_7755:
[----:B------:R-:W-:Y:S05]  /*28530*/  BSYNC.RECONVERGENT B0 ;  /* 0x0000000000007941 */ /* 0x000fea0003800200 */
.L_x_7754:
        /* <DEDUP_REMOVED lines=11> */
.L_x_7757:
[----:B------:R-:W-:Y:S05]  /*285f0*/  BSYNC.RECONVERGENT B0 ;  /* 0x0000000000007941 */ /* 0x000fea0003800200 */
.L_x_7756:
[----:B------:R-:W0:Y:S01]  /*28600*/  MUFU.RCP64H R9, R3 ;  /* 0x0000000300097308 */ /* 0x000e220000001800 */
[----:B------:R-:W-:Y:S01]  /*28610*/  MOV R8, 0x1 ;  /* 0x0000000100087802 */ /* 0x000fe20000000f00 */
[----:B------:R-:W-:Y:S01]  /*28620*/  IMAD.MOV.U32 R14, RZ, RZ, 0x55555555 ;  /* 0x55555555ff0e7424 */ /* 0x000fe200078e00ff */
[----:B------:R-:W-:Y:S01]  /*28630*/  DMUL R4, R4, 3 ;  /* 0x4008000004047828 */ /* 0x000fe20000000000 */
[----:B------:R-:W-:Y:S01]  /*28640*/  IMAD.MOV.U32 R15, RZ, RZ, 0x3fe55555 ;  /* 0x3fe55555ff0f7424 */ /* 0x000fe200078e00ff */
[----:B------:R-:W-:Y:S01]  /*28650*/  DSETP.NEU.AND P2, PT, R56, 1, PT ;  /* 0x3ff000003800742a */ /* 0x000fe20003f4d000 */
[----:B------:R-:W-:Y:S01]  /*28660*/  BSSY.RECONVERGENT B0, `(.L_x_7758) ;  /* 0x0000014000007945 */ /* 0x000fe20003800200 */
[----:B------:R-:W-:-:S06]  /*28670*/  DSETP.NEU.AND P1, PT, R58, 1, PT ;  /* 0x3ff000003a00742a */ /* 0x000fcc0003f2d000 */
        /* <DEDUP_REMOVED lines=18> */
.L_x_7759:
[----:B------:R-:W-:Y:S05]  /*287a0*/  BSYNC.RECONVERGENT B0 ;  /* 0x0000000000007941 */ /* 0x000fea0003800200 */
.L_x_7758:
        /* <DEDUP_REMOVED lines=19> */
[----:B------:R-:W-:Y:S05]  /*288e0*/  CALL.REL.NOINC `($__internal_4_$__cuda_sm20_div_rn_f64_full) ;  /* 0x0000061000987944 */ /* 0x000fea0003c00000 */
.L_x_7761:
[----:B------:R-:W-:Y:S05]  /*288f0*/  BSYNC.RECONVERGENT B1 ;  /* 0x0000000000017941 */ /* 0x000fea0003800200 */
.L_x_7760:
        /* <DEDUP_REMOVED lines=8> */
[----:B------:R-:W-:Y:S01]  /*28980*/  DFMA R20, R88, R20, 6.75539944105574400000e+15 ;  /* 0x433800005814742b */ /* 0x000fe20000000014 */
[----:B------:R-:W-:Y:S01]  /*28990*/  FSETP.GEU.AND P3, PT, |R87|, 6.5827683646048100446e-37, PT ;  /* 0x036000005700780b */ /* 0x000fe20003f6e200 */
[----:B------:R-:W-:Y:S01]  /*289a0*/  DMUL R76, R4, R76 ;  /* 0x0000004c044c7228 */ /* 0x000fe20000000000 */
[----:B------:R-:W-:Y:S01]  /*289b0*/  FSETP.GEU.AND P0, PT, |R89|, 4.1917929649353027344, PT ;  /* 0x4086232b5900780b */ /* 0x000fe20003f0e200 */
[----:B------:R-:W-:-:S02]  /*289c0*/  DADD R94, R96, R94 ;  /* 0x00000000605e7229 */ /* 0x000fc4000000005e */
[----:B------:R-:W-:Y:S02]  /*289d0*/  DMUL R8, R8, 3 ;  /* 0x4008000008087828 */ /* 0x000fe40000000000 */
[----:B------:R-:W-:-:S06]  /*289e0*/  DADD R2, R20, -6.75539944105574400000e+15 ;  /* 0xc338000014027429 */ /* 0x000fcc0000000000 */
[----:B------:R-:W-:Y:S02]  /*289f0*/  DMUL R72, R138, R8 ;  /* 0x000000088a487228 */ /* 0x000fe40000000000 */
[C---:B------:R-:W-:Y:S01]  /*28a00*/  DFMA R6, R2.reuse, -UR4, R88 ;  /* 0x8000000402067c2b */ /* 0x040fe20008000058 */
[----:B------:R-:W-:Y:S01]  /*28a10*/  UMOV UR4, 0x3b39803f ;  /* 0x3b39803f00047882 */ /* 0x000fe20000000000 */
[----:B------:R-:W-:Y:S01]  /*28a20*/  UMOV UR5, 0x3c7abc9e ;  /* 0x3c7abc9e00057882 */ /* 0x000fe20000000000 */
[----:B------:R-:W-:Y:S01]  /*28a30*/  HFMA2 R8, -RZ, RZ, 0, 5.9604644775390625e-08 ;  /* 0x00000001ff087431 */ /* 0x000fe200000001ff */
[----:B------:R-:W0:Y:S04]  /*28a40*/  MUFU.RCP64H R9, R73 ;  /* 0x0000004900097308 */ /* 0x000e280000001800 */
        /* <DEDUP_REMOVED lines=58> */
.L_x_7763:
[----:B------:R-:W-:Y:S05]  /*28df0*/  BSYNC.RECONVERGENT B0 ;  /* 0x0000000000007941 */ /* 0x000fea0003800200 */
.L_x_7762:
[----:B------:R-:W-:Y:S01]  /*28e00*/  BSSY.RECONVERGENT B1, `(.L_x_7764) ;  /* 0x000000a000017945 */ /* 0x000fe20003800200 */
[----:B------:R-:W-:-:S03]  /*28e10*/  DFMA R108, R76, R108, R94 ;  /* 0x0000006c4c6c722b */ /* 0x000fc6000000005e */
[----:B------:R-:W-:Y:S08]  /*28e20*/  @P2 BRA P3, `(.L_x_7765) ;  /* 0x00000000001c2947 */ /* 0x000ff00001800000 */
[----:B------:R-:W-:Y:S01]  /*28e30*/  IMAD.MOV.U32 R12, RZ, RZ, R86 ;  /* 0x000000ffff0c7224 */ /* 0x000fe200078e0056 */
[----:B------:R-:W-:Y:S01]  /*28e40*/  MOV R0, 0x28e80 ;  /* 0x00028e8000007802 */ /* 0x000fe20000000f00 */
[----:B------:R-:W-:Y:S02]  /*28e50*/  IMAD.MOV.U32 R13, RZ, RZ, R87 ;  /* 0x000000ffff0d7224 */ /* 0x000fe400078e0057 */
[----:B------:R-:W-:-:S07]  /*28e60*/  IMAD.MOV.U32 R9, RZ, RZ, R73 ;  /* 0x000000ffff097224 */ /* 0x000fce00078e0049 */
[----:B------:R-:W-:Y:S05]  /*28e70*/  CALL.REL.NOINC `($__internal_4_$__cuda_sm20_div_rn_f64_full) ;  /* 0x0000060c00347944 */ /* 0x000fea0003c00000 */
[----:B------:R-:W-:Y:S01]  /*28e80*/  MOV R2, R76 ;  /* 0x0000004c00027202 */ /* 0x000fe20000000f00 */
[----:B------:R-:W-:-:S07]  /*28e90*/  IMAD.MOV.U32 R3, RZ, RZ, R77 ;  /* 0x000000ffff037224 */ /* 0x000fce00078e004d */
.L_x_7765:
[----:B------:R-:W-:Y:S05]  /*28ea0*/  BSYNC.RECONVERGENT B1 ;  /* 0x0000000000017941 */ /* 0x000fea0003800200 */
.L_x_7764:
[----:B------:R-:W-:Y:S01]  /*28eb0*/  DFMA R108, R108, R92, R2 ;  /* 0x0000005c6c6c722b */ /* 0x000fe20000000002 */
[----:B------:R-:W-:Y:S10]  /*28ec0*/  BRA `(.L_x_7766) ;  /* 0x000000c8008c7947 */ /* 0x000ff40003800000 */
.L_x_7536:
        /* <DEDUP_REMOVED lines=8> */
.L_x_7767:
[----:B------:R-:W-:Y:S01]  /*28f50*/  DADD R4, R58, 3 ;  /* 0x400800003a047429 */ /* 0x000fe20000000000 */
[----:B------:R-:W-:Y:S01]  /*28f60*/  ISETP.GE.AND P1, PT, R59, RZ, PT ;  /* 0x000000ff3b00720c */ /* 0x000fe20003f26270 */
[----:B------:R-:W-:Y:S01]  /*28f70*/  DADD R2, -RZ, -R10 ;  /* 0x00000000ff027229 */ /* 0x000fe2000000090a */
[----:B------:R-:W-:Y:S01]  /*28f80*/  BSSY.RECONVERGENT B0, `(.L_x_7768) ;  /* 0x0000011000007945 */ /* 0x000fe20003800200 */
[----:B------:R-:W-:Y:S02]  /*28f90*/  DSETP.NEU.AND P2, PT, R28, RZ, PT ;  /* 0x000000ff1c00722a */ /* 0x000fe40003f4d000 */
[----:B------:R-:W-:-:S04]  /*28fa0*/  DSETP.NEU.AND P3, PT, R58, 1, PT ;  /* 0x3ff000003a00742a */ /* 0x000fc80003f6d000 */
        /* <DEDUP_REMOVED lines=14> */
.L_x_7769:
[----:B------:R-:W-:Y:S05]  /*29090*/  BSYNC.RECONVERGENT B0 ;  /* 0x0000000000007941 */ /* 0x000fea0003800200 */
.L_x_7768:
[----:B------:R-:W-:Y:S01]  /*290a0*/  IMAD.MOV.U32 R4, RZ, RZ, R26 ;  /* 0x000000ffff047224 */ /* 0x000fe200078e001a */
[----:B------:R-:W-:Y:S01]  /*290b0*/  UMOV UR4, 0xac30d1b7 ;  /* 0xac30d1b700047882 */ /* 0x000fe20000000000 */
[----:B------:R-:W-:Y:S01]  /*290c0*/  IMAD.MOV.U32 R5, RZ, RZ, R27 ;  /* 0x000000ffff057224 */ /* 0x000fe200078e001b */
[----:B------:R-:W-:Y:S01]  /*290d0*/  UMOV UR5, 0x3ccf412a ;  /* 0x3ccf412a00057882 */ /* 0x000fe20000000000 */
[----:B------:R-:W-:Y:S01]  /*290e0*/  FSEL R88, R2, RZ, P3 ;  /* 0x000000ff02587208 */ /* 0x000fe20001800000 */
[----:B------:R-:W-:Y:S01]  /*290f0*/  BSSY.RECONVERGENT B0, `(.L_x_7770) ;  /* 0x000000e000007945 */ /* 0x000fe20003800200 */
[----:B------:R-:W-:Y:S02]  /*29100*/  FSEL R89, R3, 1.875, P3 ;  /* 0x3ff0000003597808 */ /* 0x000fe40001800000 */
[----:B------:R-:W-:Y:S01]  /*29110*/  @!P2 CS2R R86, SRZ ;  /* 0x000000000056a805 */ /* 0x000fe2000001ff00 */
[----:B------:R-:W-:-:S08]  /*29120*/  DMUL R4, R4, UR4 ;  /* 0x0000000404047c28 */ /* 0x000fd00008000000 */
[----:B------:R-:W-:Y:S01]  /*29130*/  DMUL R88, R4, R88 ;  /* 0x0000005804587228 */ /* 0x000fe20000000000 */
[----:B------:R-:W-:Y:S10]  /*29140*/  @!P2 BRA `(.L_x_7771) ;  /* 0x000000000020a947 */ /* 0x000ff40003800000 */
        /* <DEDUP_REMOVED lines=8> */
.L_x_7771:
[----:B------:R-:W-:Y:S05]  /*291d0*/  BSYNC.RECONVERGENT B0 ;  /* 0x0000000000007941 */ /* 0x000fea0003800200 */
.L_x_7770:
        /* <DEDUP_REMOVED lines=14> */
.L_x_7773:
[----:B------:R-:W-:Y:S05]  /*292c0*/  BSYNC.RECONVERGENT B0 ;  /* 0x0000000000007941 */ /* 0x000fea0003800200 */
.L_x_7772:
        /* <DEDUP_REMOVED lines=11> */
.L_x_7775:
[----:B------:R-:W-:Y:S05]  /*29380*/  BSYNC.RECONVERGENT B0 ;  /* 0x0000000000007941 */ /* 0x000fea0003800200 */
.L_x_7774:
        /* <DEDUP_REMOVED lines=27> */
.L_x_7777:
[----:B------:R-:W-:Y:S05]  /*29540*/  BSYNC.RECONVERGENT B0 ;  /* 0x0000000000007941 */ /* 0x000fea0003800200 */
.L_x_7776:
        /* <DEDUP_REMOVED lines=130> */
.L_x_7778:
        /* <DEDUP_REMOVED lines=13> */
[----:B------:R-:W-:Y:S02]  /*29e40*/  MOV R0, 0x29e70 ;  /* 0x00029e7000007802 */ /* 0x000fe40000000f00 */
[----:B------:R-:W-:-:S07]  /*29e50*/  IADD3 R12, PT, PT, R12, -0x100000, RZ ;  /* 0xfff000000c0c7810 */ /* 0x000fce0007ffe0ff */
[----:B------:R-:W-:Y:S05]  /*29e60*/  CALL.REL.NOINC `($__internal_3_$__cuda_sm20_dblrcp_rn_slowpath_v3) ;  /* 0x000005f800947944 */ /* 0x000fea0003c00000 */
.L_x_7780:
[----:B------:R-:W-:Y:S05]  /*29e70*/  BSYNC.RECONVERGENT B0 ;  /* 0x0000000000007941 */ /* 0x000fea0003800200 */
.L_x_7779:
        /* <DEDUP_REMOVED lines=15> */
.L_x_7782:
[----:B------:R-:W-:Y:S05]  /*29f70*/  BSYNC.RECONVERGENT B0 ;  /* 0x0000000000007941 */ /* 0x000fea0003800200 */
.L_x_7781:
        /* <DEDUP_REMOVED lines=14> */
.L_x_7784:
[----:B------:R-:W-:Y:S05]  /*2a060*/  BSYNC.RECONVERGENT B0 ;  /* 0x0000000000007941 */ /* 0x000fea0003800200 */
.L_x_7783:
        /* <DEDUP_REMOVED lines=14> */
.L_x_7786:
[----:B------:R-:W-:Y:S05]  /*2a150*/  BSYNC.RECONVERGENT B8 ;  /* 0x0000000000087941 */ /* 0x000fea0003800200 */
.L_x_7785:
        /* <DEDUP_REMOVED lines=21> */
[----:B------:R-:W-:Y:S07]  /*2a2b0*/  BSSY.RECONVERGENT B9, `(.L_x_7789) ;  /* 0x00002bd000097945 */ /* 0x000fee0003800200 */
        /* <DEDUP_REMOVED lines=46> */
.L_x_7824:
        /* <DEDUP_REMOVED lines=22> */
.L_x_7792:
[----:B------:R-:W-:Y:S05]  /*2a700*/  BSYNC.RECONVERGENT B1 ;  /* 0x0000000000017941 */ /* 0x000fea0003800200 */
.L_x_7791:
        /* <DEDUP_REMOVED lines=29> */
.L_x_7795:
[----:B------:R-:W-:Y:S05]  /*2a8e0*/  BSYNC.RECONVERGENT B1 ;  /* 0x0000000000017941 */ /* 0x000fea0003800200 */
.L_x_7794:
        /* <DEDUP_REMOVED lines=29> */
.L_x_7797:
[----:B------:R-:W-:Y:S05]  /*2aac0*/  BSYNC.RECONVERGENT B1 ;  /* 0x0000000000017941 */ /* 0x000fea0003800200 */
.L_x_7796:
        /* <DEDUP_REMOVED lines=29> */
.L_x_7799:
[----:B------:R-:W-:Y:S05]  /*2aca0*/  BSYNC.RECONVERGENT B1 ;  /* 0x0000000000017941 */ /* 0x000fea0003800200 */
.L_x_7798:
        /* <DEDUP_REMOVED lines=29> */
.L_x_7801:
[----:B------:R-:W-:Y:S05]  /*2ae80*/  BSYNC.RECONVERGENT B1 ;  /* 0x0000000000017941 */ /* 0x000fea0003800200 */
.L_x_7800:
        /* <DEDUP_REMOVED lines=29> */
.L_x_7803:
[----:B------:R-:W-:Y:S05]  /*2b060*/  BSYNC.RECONVERGENT B1 ;  /* 0x0000000000017941 */ /* 0x000fea0003800200 */
.L_x_7802:
        /* <DEDUP_REMOVED lines=29> */
.L_x_7805:
[----:B------:R-:W-:Y:S05]  /*2b240*/  BSYNC.RECONVERGENT B1 ;  /* 0x0000000000017941 */ /* 0x000fea0003800200 */
.L_x_7804:
        /* <DEDUP_REMOVED lines=29> */
.L_x_7807:
[----:B------:R-:W-:Y:S05]  /*2b420*/  BSYNC.RECONVERGENT B1 ;  /* 0x0000000000017941 */ /* 0x000fea0003800200 */
.L_x_7806:
        /* <DEDUP_REMOVED lines=29> */
.L_x_7809:
[----:B------:R-:W-:Y:S05]  /*2b600*/  BSYNC.RECONVERGENT B1 ;  /* 0x0000000000017941 */ /* 0x000fea0003800200 */
.L_x_7808:
        /* <DEDUP_REMOVED lines=29> */
.L_x_7811:
[----:B------:R-:W-:Y:S05]  /*2b7e0*/  BSYNC.RECONVERGENT B1 ;  /* 0x0000000000017941 */ /* 0x000fea0003800200 */
.L_x_7810:
        /* <DEDUP_REMOVED lines=29> */
.L_x_7813:
[----:B------:R-:W-:Y:S05]  /*2b9c0*/  BSYNC.RECONVERGENT B1 ;  /* 0x0000000000017941 */ /* 0x000fea0003800200 */
.L_x_7812:
        /* <DEDUP_REMOVED lines=29> */
.L_x_7815:
[----:B------:R-:W-:Y:S05]  /*2bba0*/  BSYNC.RECONVERGENT B1 ;  /* 0x0000000000017941 */ /* 0x000fea0003800200 */
.L_x_7814:
        /* <DEDUP_REMOVED lines=29> */
.L_x_7817:
[----:B------:R-:W-:Y:S05]  /*2bd80*/  BSYNC.RECONVERGENT B1 ;  /* 0x0000000000017941 */ /* 0x000fea0003800200 */
.L_x_7816:
        /* <DEDUP_REMOVED lines=29> */
.L_x_7819:
[----:B------:R-:W-:Y:S05]  /*2bf60*/  BSYNC.RECONVERGENT B1 ;  /* 0x0000000000017941 */ /* 0x000fea0003800200 */
.L_x_7818:
        /* <DEDUP_REMOVED lines=29> */
.L_x_7821:
[----:B------:R-:W-:Y:S05]  /*2c140*/  BSYNC.RECONVERGENT B1 ;  /* 0x0000000000017941 */ /* 0x000fea0003800200 */
.L_x_7820:
        /* <DEDUP_REMOVED lines=29> */
.L_x_7823:
[----:B------:R-:W-:Y:S05]  /*2c320*/  BSYNC.RECONVERGENT B1 ;  /* 0x0000000000017941 */ /* 0x000fea0003800200 */
.L_x_7822:
        /* <DEDUP_REMOVED lines=18> */
.L_x_7825:
[----:B------:R-:W-:Y:S05]  /*2c450*/  BRA `(.L_x_7826) ;  /* 0x0000000800887947 */ /* 0x000fea0003800000 */
.L_x_7793:
        /* <DEDUP_REMOVED lines=79> */
.L_x_7828:
[----:B------:R-:W-:Y:S01]  /*2c950*/  IMAD.MOV.U32 R8, RZ, RZ, 0x0 ;  /* 0x00000000ff087424 */ /* 0x000fe200078e00ff */
[----:B------:R-:W-:Y:S01]  /*2c960*/  LOP3.LUT P0, RZ, R3, 0x7fffffff, RZ, 0xc0, !PT ;  /* 0x7fffffff03ff7812 */ /* 0x000fe2000780c0ff */
[----:B------:R-:W-:-:S06]  /*2c970*/  IMAD.MOV.U32 R9, RZ, RZ, 0x7ff00000 ;  /* 0x7ff00000ff097424 */ /* 0x000fcc00078e00ff */
[----:B------:R-:W-:-:S10]  /*2c980*/  DFMA R8, R2, R8, +INF ;  /* 0x7ff000000208742b */ /* 0x000fd40000000008 */
[----:B------:R-:W-:Y:S02]  /*2c990*/  FSEL R2, R8, RZ, P0 ;  /* 0x000000ff08027208 */ /* 0x000fe40000000000 */
[----:B------:R-:W-:-:S07]  /*2c9a0*/  FSEL R3, R9, -QNAN , P0 ;  /* 0xfff0000009037808 */ /* 0x000fce0000000000 */
.L_x_7829:
[----:B------:R-:W-:Y:S05]  /*2c9b0*/  BSYNC.RECONVERGENT B0 ;  /* 0x0000000000007941 */ /* 0x000fea0003800200 */
.L_x_7827:
        /* <DEDUP_REMOVED lines=61> */
.L_x_7831:
[----:B------:R-:W-:Y:S05]  /*2cd90*/  BSYNC.RECONVERGENT B0 ;  /* 0x0000000000007941 */ /* 0x000fea0003800200 */
.L_x_7830:
[----:B------:R-:W-:Y:S01]  /*2cda0*/  DMUL R166, R166, R4 ;  /* 0x00000004a6a67228 */ /* 0x000fe20000000000 */
[----:B------:R-:W-:Y:S10]  /*2cdb0*/  BRA `(.L_x_7826) ;  /* 0x0000000000307947 */ /* 0x000ff40003800000 */
.L_x_7790:
        /* <DEDUP_REMOVED lines=11> */
.L_x_7832:
[----:B------:R-:W-:-:S07]  /*2ce70*/  CS2R R166, SRZ ;  /* 0x0000000000a67805 */ /* 0x000fce000001ff00 */
.L_x_7826:
[----:B------:R-:W-:Y:S05]  /*2ce80*/  BSYNC.RECONVERGENT B9 ;  /* 0x0000000000097941 */ /* 0x000fea0003800200 */
.L_x_7789:
[----:B------:R-:W-:Y:S01]  /*2ce90*/  DADD R96, -R166, 1 ;  /* 0x3ff00000a6607429 */ /* 0x000fe20000000100 */
[----:B------:R-:W-:Y:S10]  /*2cea0*/  BRA `(.L_x_7833) ;  /* 0x0000001c00dc7947 */ /* 0x000ff40003800000 */
.L_x_7788:
        /* <DEDUP_REMOVED lines=8> */
[----:B------:R-:W-:Y:S01]  /*2cf30*/  MOV R20, 0xfefa39ef ;  /* 0xfefa39ef00147802 */ /* 0x000fe20000000f00 */
[----:B------:R-:W-:Y:S01]  /*2cf40*/  IMAD.MOV.U32 R21, RZ, RZ, 0x3fe62e42 ;  /* 0x3fe62e42ff157424 */ /* 0x000fe200078e00ff */
[----:B------:R-:W-:Y:S01]  /*2cf50*/  BSSY.RECONVERGENT B0, `(.L_x_7834) ;  /* 0x0000040000007945 */ /* 0x000fe20003800200 */
[----:B------:R-:W-:-:S02]  /*2cf60*/  IMAD.MOV.U32 R72, RZ, RZ, -0x105c611 ;  /* 0xfefa39efff487424 */ /* 0x000fc400078e00ff */
        /* <DEDUP_REMOVED lines=59> */
[----:B------:R-:W-:Y:S02]  /*2d320*/  MOV R0, 0x2d350 ;  /* 0x0002d35000007802 */ /* 0x000fe40000000f00 */
[----:B------:R-:W-:-:S07]  /*2d330*/  IADD3 R12, PT, PT, R12, -0x100000, RZ ;  /* 0xfff000000c0c7810 */ /* 0x000fce0007ffe0ff */
[----:B------:R-:W-:Y:S05]  /*2d340*/  CALL.REL.NOINC `($__internal_3_$__cuda_sm20_dblrcp_rn_slowpath_v3) ;  /* 0x000005c4005c7944 */ /* 0x000fea0003c00000 */
.L_x_7835:
[----:B------:R-:W-:Y:S05]  /*2d350*/  BSYNC.RECONVERGENT B0 ;  /* 0x0000000000007941 */ /* 0x000fea0003800200 */
.L_x_7834:
[----:B------:R-:W-:Y:S04]  /*2d360*/  BSSY.RECONVERGENT B9, `(.L_x_7836) ;  /* 0x0000116000097945 */ /* 0x000fe80003800200 */
[----:B------:R-:W-:Y:S01]  /*2d370*/  BSSY.RELIABLE B2, `(.L_x_7837) ;  /* 0x000010c000027945 */ /* 0x000fe20003800100 */
[----:B------:R-:W-:Y:S01]  /*2d380*/  IMAD.MOV.U32 R80, RZ, RZ, R10 ;  /* 0x000000ffff507224 */ /* 0x000fe200078e000a */
[----:B------:R-:W-:Y:S01]  /*2d390*/  MOV R73, 0x46293e59 ;  /* 0x46293e5900497802 */ /* 0x000fe20000000f00 */
[----:B------:R-:W-:Y:S02]  /*2d3a0*/  IMAD.MOV.U32 R81, RZ, RZ, R11 ;  /* 0x000000ffff517224 */ /* 0x000fe400078e000b */
[----:B------:R-:W-:Y:S02]  /*2d3b0*/  IMAD.MOV.U32 R4, RZ, RZ, 0x1 ;  /* 0x00000001ff047424 */ /* 0x000fe400078e00ff */
[----:B------:R-:W-:-:S07]  /*2d3c0*/  IMAD.MOV.U32 R72, RZ, RZ, 0x39a08ce9 ;  /* 0x39a08ce9ff487424 */ /* 0x000fce00078e00ff */
.L_x_7855:
        /* <DEDUP_REMOVED lines=30> */
.L_x_7839:
[----:B------:R-:W-:Y:S05]  /*2d5b0*/  BSYNC.RECONVERGENT B1 ;  /* 0x0000000000017941 */ /* 0x000fea0003800200 */
.L_x_7838:
        /* <DEDUP_REMOVED lines=22> */
.L_x_7841:
[----:B------:R-:W-:Y:S05]  /*2d720*/  BSYNC.RECONVERGENT B0 ;  /* 0x0000000000007941 */ /* 0x000fea0003800200 */
.L_x_7840:
        /* <DEDUP_REMOVED lines=41> */
.L_x_7844:
[----:B------:R-:W-:Y:S05]  /*2d9c0*/  BSYNC.RECONVERGENT B1 ;  /* 0x0000000000017941 */ /* 0x000fea0003800200 */
.L_x_7843:
        /* <DEDUP_REMOVED lines=22> */
.L_x_7846:
[----:B------:R-:W-:Y:S05]  /*2db30*/  BSYNC.RECONVERGENT B0 ;  /* 0x0000000000007941 */ /* 0x000fea0003800200 */
.L_x_7845:
        /* <DEDUP_REMOVED lines=41> */
.L_x_7848:
[----:B------:R-:W-:Y:S05]  /*2ddd0*/  BSYNC.RECONVERGENT B1 ;  /* 0x0000000000017941 */ /* 0x000fea0003800200 */
.L_x_7847:
        /* <DEDUP_REMOVED lines=22> */
.L_x_7850:
[----:B------:R-:W-:Y:S05]  /*2df40*/  BSYNC.RECONVERGENT B0 ;  /* 0x0000000000007941 */ /* 0x000fea0003800200 */
.L_x_7849:
        /* <DEDUP_REMOVED lines=41> */
.L_x_7852:
[----:B------:R-:W-:Y:S05]  /*2e1e0*/  BSYNC.RECONVERGENT B1 ;  /* 0x0000000000017941 */ /* 0x000fea0003800200 */
.L_x_7851:
        /* <DEDUP_REMOVED lines=22> */
.L_x_7854:
[----:B------:R-:W-:Y:S05]  /*2e350*/  BSYNC.RECONVERGENT B0 ;  /* 0x0000000000007941 */ /* 0x000fea0003800200 */
.L_x_7853:
        /* <DEDUP_REMOVED lines=14> */
.L_x_7837:
        /* <DEDUP_REMOVED lines=8> */
.L_x_7842:
[----:B------:R-:W-:Y:S05]  /*2e4c0*/  BSYNC.RECONVERGENT B9 ;  /* 0x0000000000097941 */ /* 0x000fea0003800200 */
.L_x_7836:
        /* <DEDUP_REMOVED lines=79> */
.L_x_7857:
[----:B------:R-:W-:Y:S01]  /*2e9c0*/  IMAD.MOV.U32 R4, RZ, RZ, 0x0 ;  /* 0x00000000ff047424 */ /* 0x000fe200078e00ff */
[----:B------:R-:W-:Y:S01]  /*2e9d0*/  LOP3.LUT P0, RZ, R3, 0x7fffffff, RZ, 0xc0, !PT ;  /* 0x7fffffff03ff7812 */ /* 0x000fe2000780c0ff */
[----:B------:R-:W-:-:S06]  /*2e9e0*/  IMAD.MOV.U32 R5, RZ, RZ, 0x7ff00000 ;  /* 0x7ff00000ff057424 */ /* 0x000fcc00078e00ff */
[----:B------:R-:W-:-:S10]  /*2e9f0*/  DFMA R4, R2, R4, +INF ;  /* 0x7ff000000204742b */ /* 0x000fd40000000004 */
[----:B------:R-:W-:Y:S02]  /*2ea00*/  FSEL R2, R4, RZ, P0 ;  /* 0x000000ff04027208 */ /* 0x000fe40000000000 */
[----:B------:R-:W-:-:S07]  /*2ea10*/  FSEL R3, R5, -QNAN , P0 ;  /* 0xfff0000005037808 */ /* 0x000fce0000000000 */
.L_x_7858:
[----:B------:R-:W-:Y:S05]  /*2ea20*/  BSYNC.RECONVERGENT B0 ;  /* 0x0000000000007941 */ /* 0x000fea0003800200 */
.L_x_7856:
        /* <DEDUP_REMOVED lines=61> */
.L_x_7860:
[----:B------:R-:W-:Y:S05]  /*2ee00*/  BSYNC.RECONVERGENT B0 ;  /* 0x0000000000007941 */ /* 0x000fea0003800200 */
.L_x_7859:
[----:B------:R-:W-:-:S11]  /*2ee10*/  DMUL R96, R96, R80 ;  /* 0x0000005060607228 */ /* 0x000fd60000000000 */
.L_x_7833:
[----:B------:R-:W-:Y:S05]  /*2ee20*/  BSYNC.RECONVERGENT B8 ;  /* 0x0000000000087941 */ /* 0x000fea0003800200 */
.L_x_7787:
        /* <DEDUP_REMOVED lines=13> */
.L_x_7862:
[----:B------:R-:W-:Y:S05]  /*2ef00*/  BSYNC.RECONVERGENT B0 ;  /* 0x0000000000007941 */ /* 0x000fea0003800200 */
.L_x_7861:
        /* <DEDUP_REMOVED lines=27> */
.L_x_7864:
[----:B------:R-:W-:Y:S05]  /*2f0c0*/  BSYNC.RECONVERGENT B0 ;  /* 0x0000000000007941 */ /* 0x000fea0003800200 */
.L_x_7863:
        /* <DEDUP_REMOVED lines=13> */
[----:B------:R-:W-:Y:S01]  /*2f1a0*/  IMAD.MOV.U32 R84, RZ, RZ, 0x0 ;  /* 0x00000000ff547424 */ /* 0x000fe200078e00ff */
[----:B------:R-:W-:Y:S01]  /*2f1b0*/  DFMA R10, R2, UR4, R8 ;  /* 0x00000004020a7c2b */ /* 0x000fe20008000008 */
[----:B------:R-:W-:Y:S01]  /*2f1c0*/  IMAD.MOV.U32 R85, RZ, RZ, 0x40150000 ;  /* 0x40150000ff557424 */ /* 0x000fe200078e00ff */
[----:B------:R-:W-:Y:S01]  /*2f1d0*/  DSETP.NEU.AND P0, PT, R56, 1, PT ;  /* 0x3ff000003800742a */ /* 0x000fe20003f0d000 */
[----:B------:R-:W-:-:S03]  /*2f1e0*/  FSETP.GEU.AND P2, PT, |R113|, 6.5827683646048100446e-37, PT ;  /* 0x036000007100780b */ /* 0x000fc60003f4e200 */
        /* <DEDUP_REMOVED lines=56> */
[----:B------:R-:W-:Y:S01]  /*2f570*/  DFMA R8, R4, UR8, R8 ;  /* 0x0000000804087c2b */ /* 0x000fe20008000008 */
[----:B------:R-:W-:Y:S01]  /*2f580*/  MOV R4, 0xfca213ea ;  /* 0xfca213ea00047802 */ /* 0x000fe20000000f00 */
[----:B------:R-:W-:-:S04]  /*2f590*/  IMAD.MOV.U32 R5, RZ, RZ, 0x3e928af3 ;  /* 0x3e928af3ff057424 */ /* 0x000fc800078e00ff */
[----:B------:R-:W-:Y:S02]  /*2f5a0*/  DFMA R84, R2, -R84, 10.25 ;  /* 0x402480000254742b */ /* 0x000fe40000000854 */
[----:B------:R-:W-:Y:S01]  /*2f5b0*/  DADD R8, R12, R8 ;  /* 0x000000000c087229 */ /* 0x000fe20000000008 */
[----:B------:R-:W-:Y:S02]  /*2f5c0*/  IMAD.MOV.U32 R2, RZ, RZ, 0x652b82fe ;  /* 0x652b82feff027424 */ /* 0x000fe400078e00ff */
[----:B------:R-:W-:-:S05]  /*2f5d0*/  IMAD.MOV.U32 R3, RZ, RZ, 0x3ff71547 ;  /* 0x3ff71547ff037424 */ /* 0x000fca00078e00ff */
[----:B------:R-:W-:Y:S01]  /*2f5e0*/  DADD R10, -R84, R8 ;  /* 0x00000000540a7229 */ /* 0x000fe20000000108 */
[----:B------:R-:W-:Y:S02]  /*2f5f0*/  FSEL R9, R73, 1.875, P0 ;  /* 0x3ff0000049097808 */ /* 0x000fe40000000000 */
[----:B------:R-:W-:Y:S01]  /*2f600*/  FSEL R8, R72, RZ, P0 ;  /* 0x000000ff48087208 */ /* 0x000fe20000000000 */
[----:B------:R-:W-:-:S04]  /*2f610*/  DSETP.GEU.AND P0, PT, R60, RZ, PT ;  /* 0x000000ff3c00722a */ /* 0x000fc80003f0e000 */
        /* <DEDUP_REMOVED lines=31> */
[----:B------:R-:W-:Y:S01]  /*2f810*/  DFMA R2, R4, R2, R4 ;  /* 0x000000020402722b */ /* 0x000fe20000000004 */
[----:B------:R-:W-:-:S04]  /*2f820*/  IMAD.MOV.U32 R4, RZ, RZ, R112 ;  /* 0x000000ffff047224 */ /* 0x000fc800078e0070 */
[----:B------:R-:W-:Y:S01]  /*2f830*/  DFMA R14, R6, R14, UR4 ;  /* 0x00000004060e7e2b */ /* 0x000fe2000800000e */
[----:B------:R-:W-:Y:S01]  /*2f840*/  IMAD.MOV.U32 R5, RZ, RZ, R113 ;  /* 0x000000ffff057224 */ /* 0x000fe200078e0071 */
[----:B------:R-:W-:Y:S01]  /*2f850*/  UMOV UR4, 0x55555511 ;  /* 0x5555551100047882 */ /* 0x000fe20000000000 */
[----:B------:R-:W-:-:S04]  /*2f860*/  UMOV UR5, 0x3fc55555 ;  /* 0x3fc5555500057882 */ /* 0x000fc80000000000 */
[----:B------:R-:W-:Y:S02]  /*2f870*/  DMUL R76, R2, R4 ;  /* 0x00000004024c7228 */ /* 0x000fe40000000000 */
[----:B------:R-:W-:Y:S01]  /*2f880*/  DFMA R14, R6, R14, UR4 ;  /* 0x00000004060e7e2b */ /* 0x000fe2000800000e */
[----:B------:R-:W-:Y:S01]  /*2f890*/  UMOV UR4, 0xb ;  /* 0x0000000b00047882 */ /* 0x000fe20000000000 */
[----:B------:R-:W-:-:S04]  /*2f8a0*/  UMOV UR5, 0x3fe00000 ;  /* 0x3fe0000000057882 */ /* 0x000fc80000000000 */
[----:B------:R-:W-:Y:S02]  /*2f8b0*/  DFMA R4, -R8, R76, R4 ;  /* 0x0000004c0804722b */ /* 0x000fe40000000104 */
[----:B------:R-:W-:-:S06]  /*2f8c0*/  DFMA R14, R6, R14, UR4 ;  /* 0x00000004060e7e2b */ /* 0x000fcc000800000e */
[----:B------:R-:W-:Y:S02]  /*2f8d0*/  DFMA R76, R2, R4, R76 ;  /* 0x00000004024c722b */ /* 0x000fe4000000004c */
[----:B------:R-:W-:-:S08]  /*2f8e0*/  DFMA R14, R6, R14, 1 ;  /* 0x3ff00000060e742b */ /* 0x000fd0000000000e */
[----:B------:R-:W-:Y:S01]  /*2f8f0*/  DFMA R14, R6, R14, 1 ;  /* 0x3ff00000060e742b */ /* 0x000fe2000000000e */
[----:B------:R-:W-:-:S05]  /*2f900*/  FFMA R0, RZ, R9, R77 ;  /* 0x00000009ff007223 */ /* 0x000fca000000004d */
[----:B------:R-:W-:-:S04]  /*2f910*/  FSETP.GT.AND P1, PT, |R0|, 1.469367938527859385e-39, PT ;  /* 0x001000000000780b */ /* 0x000fc80003f24200 */
        /* <DEDUP_REMOVED lines=16> */
.L_x_7865:
[----:B------:R-:W-:Y:S04]  /*2fa20*/  BSSY.RECONVERGENT B1, `(.L_x_7866) ;  /* 0x0000007000017945 */ /* 0x000fe80003800200 */
[----:B------:R-:W-:Y:S05]  /*2fa30*/  @P1 BRA P2, `(.L_x_7867) ;  /* 0x0000000000141947 */ /* 0x000fea0001000000 */
[----:B------:R-:W-:Y:S01]  /*2fa40*/  MOV R72, R8 ;  /* 0x0000000800487202 */ /* 0x000fe20000000f00 */
[----:B------:R-:W-:Y:S01]  /*2fa50*/  IMAD.MOV.U32 R12, RZ, RZ, R112 ;  /* 0x000000ffff0c7224 */ /* 0x000fe200078e0070 */
[----:B------:R-:W-:Y:S01]  /*2fa60*/  MOV R0, 0x2fa90 ;  /* 0x0002fa9000007802 */ /* 0x000fe20000000f00 */
[----:B------:R-:W-:-:S07]  /*2fa70*/  IMAD.MOV.U32 R13, RZ, RZ, R113 ;  /* 0x000000ffff0d7224 */ /* 0x000fce00078e0071 */
[----:B------:R-:W-:Y:S05]  /*2fa80*/  CALL.REL.NOINC `($__internal_4_$__cuda_sm20_div_rn_f64_full) ;  /* 0x000005a000307944 */ /* 0x000fea0003c00000 */
.L_x_7867:
[----:B------:R-:W-:Y:S05]  /*2fa90*/  BSYNC.RECONVERGENT B1 ;  /* 0x0000000000017941 */ /* 0x000fea0003800200 */
.L_x_7866:
        /* <DEDUP_REMOVED lines=11> */
.L_x_7869:
[----:B------:R-:W-:Y:S05]  /*2fb50*/  BSYNC.RECONVERGENT B8 ;  /* 0x0000000000087941 */ /* 0x000fea0003800200 */
.L_x_7868:
        /* <DEDUP_REMOVED lines=68> */
.L_x_7907:
        /* <DEDUP_REMOVED lines=22> */
.L_x_7875:
[----:B------:R-:W-:Y:S05]  /*30100*/  BSYNC.RECONVERGENT B1 ;  /* 0x0000000000017941 */ /* 0x000fea0003800200 */
.L_x_7874:
        /* <DEDUP_REMOVED lines=29> */
.L_x_7878:
[----:B------:R-:W-:Y:S05]  /*302e0*/  BSYNC.RECONVERGENT B1 ;  /* 0x0000000000017941 */ /* 0x000fea0003800200 */
.L_x_7877:
        /* <DEDUP_REMOVED lines=29> */
.L_x_7880:
[----:B------:R-:W-:Y:S05]  /*304c0*/  BSYNC.RECONVERGENT B1 ;  /* 0x0000000000017941 */ /* 0x000fea0003800200 */
.L_x_7879:
        /* <DEDUP_REMOVED lines=29> */
.L_x_7882:
[----:B------:R-:W-:Y:S05]  /*306a0*/  BSYNC.RECONVERGENT B1 ;  /* 0x0000000000017941 */ /* 0x000fea0003800200 */
.L_x_7881:
        /* <DEDUP_REMOVED lines=29> */
.L_x_7884:
[----:B------:R-:W-:Y:S05]  /*30880*/  BSYNC.RECONVERGENT B1 ;  /* 0x0000000000017941 */ /* 0x000fea0003800200 */
.L_x_7883:
        /* <DEDUP_REMOVED lines=29> */
.L_x_7886:
[----:B------:R-:W-:Y:S05]  /*30a60*/  BSYNC.RECONVERGENT B1 ;  /* 0x0000000000017941 */ /* 0x000fea0003800200 */
.L_x_7885:
        /* <DEDUP_REMOVED lines=29> */
.L_x_7888:
[----:B------:R-:W-:Y:S05]  /*30c40*/  BSYNC.RECONVERGENT B1 ;  /* 0x0000000000017941 */ /* 0x000fea0003800200 */
.L_x_7887:
        /* <DEDUP_REMOVED lines=29> */
.L_x_7890:
[----:B------:R-:W-:Y:S05]  /*30e20*/  BSYNC.RECONVERGENT B1 ;  /* 0x0000000000017941 */ /* 0x000fea0003800200 */
.L_x_7889:
        /* <DEDUP_REMOVED lines=29> */
.L_x_7892:
[----:B------:R-:W-:Y:S05]  /*31000*/  BSYNC.RECONVERGENT B1 ;  /* 0x0000000000017941 */ /* 0x000fea0003800200 */
.L_x_7891:
        /* <DEDUP_REMOVED lines=29> */
.L_x_7894:
[----:B------:R-:W-:Y:S05]  /*311e0*/  BSYNC.RECONVERGENT B1 ;  /* 0x0000000000017941 */ /* 0x000fea0003800200 */
.L_x_7893:
        /* <DEDUP_REMOVED lines=29> */
.L_x_7896:
[----:B------:R-:W-:Y:S05]  /*313c0*/  BSYNC.RECONVERGENT B1 ;  /* 0x0000000000017941 */ /* 0x000fea0003800200 */
.L_x_7895:
        /* <DEDUP_REMOVED lines=29> */
.L_x_7898:
[----:B------:R-:W-:Y:S05]  /*315a0*/  BSYNC.RECONVERGENT B1 ;  /* 0x0000000000017941 */ /* 0x000fea0003800200 */
.L_x_7897:
        /* <DEDUP_REMOVED lines=29> */
.L_x_7900:
[----:B------:R-:W-:Y:S05]  /*31780*/  BSYNC.RECONVERGENT B1 ;  /* 0x0000000000017941 */ /* 0x000fea0003800200 */
.L_x_7899:
        /* <DEDUP_REMOVED lines=29> */
.L_x_7902:
[----:B------:R-:W-:Y:S05]  /*31960*/  BSYNC.RECONVERGENT B1 ;  /* 0x0000000000017941 */ /* 0x000fea0003800200 */
.L_x_7901:
        /* <DEDUP_REMOVED lines=29> */
.L_x_7904:
[----:B------:R-:W-:Y:S05]  /*31b40*/  BSYNC.RECONVERGENT B1 ;  /* 0x0000000000017941 */ /* 0x000fea0003800200 */
.L_x_7903:
        /* <DEDUP_REMOVED lines=29> */
.L_x_7906:
[----:B------:R-:W-:Y:S05]  /*31d20*/  BSYNC.RECONVERGENT B1 ;  /* 0x0000000000017941 */ /* 0x000fea0003800200 */
.L_x_7905:
        /* <DEDUP_REMOVED lines=18> */
.L_x_7908:
[----:B------:R-:W-:Y:S05]  /*31e50*/  BRA `(.L_x_7909) ;  /* 0x0000000800887947 */ /* 0x000fea0003800000 */
.L_x_7876:
        /* <DEDUP_REMOVED lines=79> */
.L_x_7911:
[----:B------:R-:W-:Y:S01]  /*32350*/  IMAD.MOV.U32 R8, RZ, RZ, 0x0 ;  /* 0x00000000ff087424 */ /* 0x000fe200078e00ff */
[----:B------:R-:W-:Y:S01]  /*32360*/  LOP3.LUT P0, RZ, R3, 0x7fffffff, RZ, 0xc0, !PT ;  /* 0x7fffffff03ff7812 */ /* 0x000fe2000780c0ff */
[----:B------:R-:W-:-:S06]  /*32370*/  IMAD.MOV.U32 R9, RZ, RZ, 0x7ff00000 ;  /* 0x7ff00000ff097424 */ /* 0x000fcc00078e00ff */
[----:B------:R-:W-:-:S10]  /*32380*/  DFMA R8, R2, R8, +INF ;  /* 0x7ff000000208742b */ /* 0x000fd40000000008 */
[----:B------:R-:W-:Y:S02]  /*32390*/  FSEL R2, R8, RZ, P0 ;  /* 0x000000ff08027208 */ /* 0x000fe40000000000 */
[----:B------:R-:W-:-:S07]  /*323a0*/  FSEL R3, R9, -QNAN , P0 ;  /* 0xfff0000009037808 */ /* 0x000fce0000000000 */
.L_x_7912:
[----:B------:R-:W-:Y:S05]  /*323b0*/  BSYNC.RECONVERGENT B0 ;  /* 0x0000000000007941 */ /* 0x000fea0003800200 */
.L_x_7910:
        /* <DEDUP_REMOVED lines=61> */
.L_x_7914:
[----:B------:R-:W-:Y:S05]  /*32790*/  BSYNC.RECONVERGENT B0 ;  /* 0x0000000000007941 */ /* 0x000fea0003800200 */
.L_x_7913:
[----:B------:R-:W-:Y:S01]  /*327a0*/  DMUL R164, R164, R4 ;  /* 0x00000004a4a47228 */ /* 0x000fe20000000000 */
[----:B------:R-:W-:Y:S10]  /*327b0*/  BRA `(.L_x_7909) ;  /* 0x0000000000307947 */ /* 0x000ff40003800000 */
.L_x_7873:
[----:B------:R-:W-:Y:S01]  /*327c0*/  DSETP.GEU.AND P0, PT, R60, RZ, PT ;  /* 0x000000ff3c00722a */ /* 0x000fe20003f0e000 */
[----:B------:R-:W-:-:S13]  /*327d0*/  CS2R R164, SRZ ;  /* 0x0000000000a47805 */ /* 0x000fda000001ff00 */
        /* <DEDUP_REMOVED lines=9> */
.L_x_7915:
[----:B------:R-:W-:-:S07]  /*32870*/  CS2R R164, SRZ ;  /* 0x0000000000a47805 */ /* 0x000fce000001ff00 */
.L_x_7909:
[----:B------:R-:W-:Y:S05]  /*32880*/  BSYNC.RECONVERGENT B9 ;  /* 0x0000000000097941 */ /* 0x000fea0003800200 */
.L_x_7872:
[----:B------:R-:W-:Y:S01]  /*32890*/  DADD R80, -R164, 1 ;  /* 0x3ff00000a4507429 */ /* 0x000fe20000000100 */
[----:B------:R-:W-:Y:S10]  /*328a0*/  BRA `(.L_x_7916) ;  /* 0x0000001c00dc7947 */ /* 0x000ff40003800000 */
.L_x_7871:
        /* <DEDUP_REMOVED lines=8> */
[----:B------:R-:W-:Y:S01]  /*32930*/  DADD R8, R60, 1 ;  /* 0x3ff000003c087429 */ /* 0x000fe20000000000 */
[----:B------:R-:W-:Y:S01]  /*32940*/  IMAD.MOV.U32 R20, RZ, RZ, -0x105c611 ;  /* 0xfefa39efff147424 */ /* 0x000fe200078e00ff */
[----:B------:R-:W-:Y:S01]  /*32950*/  MOV R73, 0x3fe62e42 ;  /* 0x3fe62e4200497802 */ /* 0x000fe20000000f00 */
[----:B------:R-:W-:Y:S01]  /*32960*/  IMAD.MOV.U32 R21, RZ, RZ, 0x3fe62e42 ;  /* 0x3fe62e42ff157424 */ /* 0x000fe200078e00ff */
[----:B------:R-:W-:Y:S01]  /*32970*/  BSSY.RECONVERGENT B0, `(.L_x_7917) ;  /* 0x000003e000007945 */ /* 0x000fe20003800200 */
[----:B------:R-:W-:-:S03]  /*32980*/  IMAD.MOV.U32 R72, RZ, RZ, -0x105c611 ;  /* 0xfefa39efff487424 */ /* 0x000fc600078e00ff */
        /* <DEDUP_REMOVED lines=55> */
[----:B------:R-:W-:Y:S02]  /*32d00*/  LOP3.LUT R12, R9, 0x7fffffff, RZ, 0xc0, !PT ;  /* 0x7fffffff090c7812 */ /* 0x000fe400078ec0ff */
[----:B------:R-:W-:Y:S02]  /*32d10*/  MOV R49, R9 ;  /* 0x0000000900317202 */ /* 0x000fe40000000f00 */
[----:B------:R-:W-:Y:S01]  /*32d20*/  MOV R0, 0x32d50 ;  /* 0x00032d5000007802 */ /* 0x000fe20000000f00 */
[----:B------:R-:W-:-:S07]  /*32d30*/  VIADD R12, R12, 0xfff00000 ;  /* 0xfff000000c0c7836 */ /* 0x000fce0000000000 */
[----:B------:R-:W-:Y:S05]  /*32d40*/  CALL.REL.NOINC `($__internal_3_$__cuda_sm20_dblrcp_rn_slowpath_v3) ;  /* 0x0000056800dc7944 */ /* 0x000fea0003c00000 */
.L_x_7918:
[----:B------:R-:W-:Y:S05]  /*32d50*/  BSYNC.RECONVERGENT B0 ;  /* 0x0000000000007941 */ /* 0x000fea0003800200 */
.L_x_7917:
[----:B------:R-:W-:Y:S04]  /*32d60*/  BSSY.RECONVERGENT B9, `(.L_x_7919) ;  /* 0x0000116000097945 */ /* 0x000fe80003800200 */
[----:B------:R-:W-:Y:S01]  /*32d70*/  BSSY.RELIABLE B2, `(.L_x_7920) ;  /* 0x000010c000027945 */ /* 0x000fe20003800100 */
[----:B------:R-:W-:Y:S01]  /*32d80*/  IMAD.MOV.U32 R80, RZ, RZ, R10 ;  /* 0x000000ffff507224 */ /* 0x000fe200078e000a */
[----:B------:R-:W-:Y:S01]  /*32d90*/  MOV R72, 0x39a08ce9 ;  /* 0x39a08ce900487802 */ /* 0x000fe20000000f00 */
[----:B------:R-:W-:Y:S02]  /*32da0*/  IMAD.MOV.U32 R81, RZ, RZ, R11 ;  /* 0x000000ffff517224 */ /* 0x000fe400078e000b */
[----:B------:R-:W-:Y:S02]  /*32db0*/  IMAD.MOV.U32 R4, RZ, RZ, 0x1 ;  /* 0x00000001ff047424 */ /* 0x000fe400078e00ff */
[----:B------:R-:W-:-:S07]  /*32dc0*/  IMAD.MOV.U32 R73, RZ, RZ, 0x46293e59 ;  /* 0x46293e59ff497424 */ /* 0x000fce00078e00ff */
.L_x_7938:
        /* <DEDUP_REMOVED lines=30> */
.L_x_7922:
[----:B------:R-:W-:Y:S05]  /*32fb0*/  BSYNC.RECONVERGENT B1 ;  /* 0x0000000000017941 */ /* 0x000fea0003800200 */
.L_x_7921:
        /* <DEDUP_REMOVED lines=22> */
.L_x_7924:
[----:B------:R-:W-:Y:S05]  /*33120*/  BSYNC.RECONVERGENT B0 ;  /* 0x0000000000007941 */ /* 0x000fea0003800200 */
.L_x_7923:
        /* <DEDUP_REMOVED lines=41> */
.L_x_7927:
[----:B------:R-:W-:Y:S05]  /*333c0*/  BSYNC.RECONVERGENT B1 ;  /* 0x0000000000017941 */ /* 0x000fea0003800200 */
.L_x_7926:
        /* <DEDUP_REMOVED lines=22> */
.L_x_7929:
[----:B------:R-:W-:Y:S05]  /*33530*/  BSYNC.RECONVERGENT B0 ;  /* 0x0000000000007941 */ /* 0x000fea0003800200 */
.L_x_7928:
        /* <DEDUP_REMOVED lines=41> */
.L_x_7931:
[----:B------:R-:W-:Y:S05]  /*337d0*/  BSYNC.RECONVERGENT B1 ;  /* 0x0000000000017941 */ /* 0x000fea0003800200 */
.L_x_7930:
        /* <DEDUP_REMOVED lines=22> */
.L_x_7933:
[----:B------:R-:W-:Y:S05]  /*33940*/  BSYNC.RECONVERGENT B0 ;  /* 0x0000000000007941 */ /* 0x000fea0003800200 */
.L_x_7932:
        /* <DEDUP_REMOVED lines=41> */
.L_x_7935:
[----:B------:R-:W-:Y:S05]  /*33be0*/  BSYNC.RECONVERGENT B1 ;  /* 0x0000000000017941 */ /* 0x000fea0003800200 */
.L_x_7934:
        /* <DEDUP_REMOVED lines=22> */
.L_x_7937:
[----:B------:R-:W-:Y:S05]  /*33d50*/  BSYNC.RECONVERGENT B0 ;  /* 0x0000000000007941 */ /* 0x000fea0003800200 */
.L_x_7936:
        /* <DEDUP_REMOVED lines=14> */
.L_x_7920:
        /* <DEDUP_REMOVED lines=8> */
.L_x_7925:
[----:B------:R-:W-:Y:S05]  /*33ec0*/  BSYNC.RECONVERGENT B9 ;  /* 0x0000000000097941 */ /* 0x000fea0003800200 */
.L_x_7919:
        /* <DEDUP_REMOVED lines=79> */
.L_x_7940:
[----:B------:R-:W-:Y:S01]  /*343c0*/  IMAD.MOV.U32 R4, RZ, RZ, 0x0 ;  /* 0x00000000ff047424 */ /* 0x000fe200078e00ff */
[----:B------:R-:W-:Y:S01]  /*343d0*/  LOP3.LUT P0, RZ, R3, 0x7fffffff, RZ, 0xc0, !PT ;  /* 0x7fffffff03ff7812 */ /* 0x000fe2000780c0ff */
[----:B------:R-:W-:-:S06]  /*343e0*/  IMAD.MOV.U32 R5, RZ, RZ, 0x7ff00000 ;  /* 0x7ff00000ff057424 */ /* 0x000fcc00078e00ff */
[----:B------:R-:W-:-:S10]  /*343f0*/  DFMA R4, R2, R4, +INF ;  /* 0x7ff000000204742b */ /* 0x000fd40000000004 */
[----:B------:R-:W-:Y:S02]  /*34400*/  FSEL R2, R4, RZ, P0 ;  /* 0x000000ff04027208 */ /* 0x000fe40000000000 */
[----:B------:R-:W-:-:S07]  /*34410*/  FSEL R3, R5, -QNAN , P0 ;  /* 0xfff0000005037808 */ /* 0x000fce0000000000 */
.L_x_7941:
[----:B------:R-:W-:Y:S05]  /*34420*/  BSYNC.RECONVERGENT B0 ;  /* 0x0000000000007941 */ /* 0x000fea0003800200 */
.L_x_7939:
        /* <DEDUP_REMOVED lines=61> */
.L_x_7943:
[----:B------:R-:W-:Y:S05]  /*34800*/  BSYNC.RECONVERGENT B0 ;  /* 0x0000000000007941 */ /* 0x000fea0003800200 */
.L_x_7942:
[----:B------:R-:W-:-:S11]  /*34810*/  DMUL R80, R2, R80 ;  /* 0x0000005002507228 */ /* 0x000fd60000000000 */
.L_x_7916:
[----:B------:R-:W-:Y:S05]  /*34820*/  BSYNC.RECONVERGENT B8 ;  /* 0x0000000000087941 */ /* 0x000fea0003800200 */
.L_x_7870:
[----:B------:R-:W-:Y:S01]  /*34830*/  DADD R12, -RZ, |R56| ;  /* 0x00000000ff0c7229 */ /* 0x000fe20000000538 */
[----:B------:R-:W-:Y:S01]  /*34840*/  BSSY.RECONVERGENT B0, `(.L_x_7944) ;  /* 0x0000007000007945 */ /* 0x000fe20003800200 */
[----:B------:R-:W-:Y:S01]  /*34850*/  DSETP.NEU.AND P3, PT, R56, RZ, PT ;  /* 0x000000ff3800722a */ /* 0x000fe20003f6d000 */
[----:B------:R-:W-:Y:S01]  /*34860*/  IMAD.MOV.U32 R9, RZ, RZ, RZ ;  /* 0x000000ffff097224 */ /* 0x000fe200078e00ff */
[----:B------:R-:W-:Y:S01]  /*34870*/  DMUL R94, R94, R80 ;  /* 0x000000505e5e7228 */ /* 0x000fe20000000000 */
[----:B------:R-:W-:Y:S02]  /*34880*/  MOV R8, 0x40100000 ;  /* 0x4010000000087802 */ /* 0x000fe40000000f00 */
[----:B------:R-:W-:-:S09]  /*34890*/  MOV R0, 0x348b0 ;  /* 0x000348b000007802 */ /* 0x000fd20000000f00 */
[----:B------:R-:W-:Y:S05]  /*348a0*/  CALL.REL.NOINC `($_Z27cooling_function_analyticalPdS_S_S_S_$__internal_accurate_pow) ;  /* 0x0000055800ec7944 */ /* 0x000fea0003c00000 */
[----:B------:R-:W-:Y:S05]  /*348b0*/  BSYNC.RECONVERGENT B0 ;  /* 0x0000000000007941 */ /* 0x000fea0003800200 */
.L_x_7944:
        /* <DEDUP_REMOVED lines=17> */
.L_x_7946:
[----:B------:R-:W-:Y:S05]  /*349d0*/  BSYNC.RECONVERGENT B0 ;  /* 0x0000000000007941 */ /* 0x000fea0003800200 */
.L_x_7945:
        /* <DEDUP_REMOVED lines=8> */
.L_x_7947:
        /* <DEDUP_REMOVED lines=21> */
.L_x_7949:
[----:B------:R-:W-:Y:S05]  /*34bb0*/  BSYNC.RECONVERGENT B0 ;  /* 0x0000000000007941 */ /* 0x000fea0003800200 */
.L_x_7948:
        /* <DEDUP_REMOVED lines=8> */
.L_x_7950:
        /* <DEDUP_REMOVED lines=14> */
.L_x_7952:
[----:B------:R-:W-:Y:S05]  /*34d20*/  BSYNC.RECONVERGENT B0 ;  /* 0x0000000000007941 */ /* 0x000fea0003800200 */
.L_x_7951:
        /* <DEDUP_REMOVED lines=11> */
.L_x_7954:
[----:B------:R-:W-:Y:S05]  /*34de0*/  BSYNC.RECONVERGENT B0 ;  /* 0x0000000000007941 */ /* 0x000fea0003800200 */
.L_x_7953:
[----:B------:R-:W0:Y:S01]  /*34df0*/  MUFU.RCP64H R9, R3 ;  /* 0x0000000300097308 */ /* 0x000e220000001800 */
[----:B------:R-:W-:Y:S01]  /*34e00*/  IMAD.MOV.U32 R8, RZ, RZ, 0x1 ;  /* 0x00000001ff087424 */ /* 0x000fe200078e00ff */
[----:B------:R-:W-:Y:S01]  /*34e10*/  MOV R13, 0x3fe55555 ;  /* 0x3fe55555000d7802 */ /* 0x000fe20000000f00 */
[----:B------:R-:W-:Y:S01]  /*34e20*/  IMAD.MOV.U32 R12, RZ, RZ, 0x55555555 ;  /* 0x55555555ff0c7424 */ /* 0x000fe200078e00ff */
[----:B------:R-:W-:Y:S01]  /*34e30*/  DMUL R4, R4, 3 ;  /* 0x4008000004047828 */ /* 0x000fe20000000000 */
[----:B------:R-:W-:Y:S01]  /*34e40*/  BSSY.RECONVERGENT B0, `(.L_x_7955) ;  /* 0x0000017000007945 */ /* 0x000fe20003800200 */
[----:B------:R-:W-:Y:S02]  /*34e50*/  DSETP.NEU.AND P2, PT, R56, 1, PT ;  /* 0x3ff000003800742a */ /* 0x000fe40003f4d000 */
        /* <DEDUP_REMOVED lines=10> */
[----:B------:R-:W-:Y:S01]  /*34f00*/  DFMA R8, R10, R8, R10 ;  /* 0x000000080a08722b */ /* 0x000fe2000000000a */
[----:B------:R-:W-:Y:S02]  /*34f10*/  IMAD.MOV.U32 R10, RZ, RZ, R114 ;  /* 0x000000ffff0a7224 */ /* 0x000fe400078e0072 */
[----:B------:R-:W-:-:S06]  /*34f20*/  IMAD.MOV.U32 R11, RZ, RZ, R115 ;  /* 0x000000ffff0b7224 */ /* 0x000fcc00078e0073 */
        /* <DEDUP_REMOVED lines=8> */
.L_x_7956:
[----:B------:R-:W-:Y:S05]  /*34fb0*/  BSYNC.RECONVERGENT B0 ;  /* 0x0000000000007941 */ /* 0x000fea0003800200 */
.L_x_7955:
        /* <DEDUP_REMOVED lines=20> */
.L_x_7958:
[----:B------:R-:W-:Y:S05]  /*35100*/  BSYNC.RECONVERGENT B1 ;  /* 0x0000000000017941 */ /* 0x000fea0003800200 */
.L_x_7957:
[----:B------:R-:W-:Y:S01]  /*35110*/  DMUL R90, R56, -R90 ;  /* 0x8000005a385a7228 */ /* 0x000fe20000000000 */
[----:B------:R-:W-:Y:S01]  /*35120*/  IMAD.MOV.U32 R8, RZ, RZ, 0x652b82fe ;  /* 0x652b82feff087424 */ /* 0x000fe200078e00ff */
[----:B------:R-:W-:Y:S01]  /*35130*/  MOV R9, 0x3ff71547 ;  /* 0x3ff7154700097802 */ /* 0x000fe20000000f00 */
[----:B------:R-:W-:Y:S01]  /*35140*/  UMOV UR4, 0xfefa39ef ;  /* 0xfefa39ef00047882 */ /* 0x000fe20000000000 */
[----:B------:R-:W-:Y:S01]  /*35150*/  UMOV UR5, 0x3fe62e42 ;  /* 0x3fe62e4200057882 */ /* 0x000fe20000000000 */
[----:B------:R-:W-:Y:S01]  /*35160*/  BSSY.RECONVERGENT B0, `(.L_x_7959) ;  /* 0x0000038000007945 */ /* 0x000fe20003800200 */
[----:B------:R-:W-:Y:S01]  /*35170*/  DMUL R4, R4, R76 ;  /* 0x0000004c04047228 */ /* 0x000fe20000000000 */
[----:B------:R-:W-:Y:S01]  /*35180*/  IMAD.MOV.U32 R12, RZ, RZ, RZ ;  /* 0x000000ffff0c7224 */ /* 0x000fe200078e00ff */
        /* <DEDUP_REMOVED lines=53> */
.L_x_7960:
[----:B------:R-:W-:Y:S05]  /*354e0*/  BSYNC.RECONVERGENT B0 ;  /* 0x0000000000007941 */ /* 0x000fea0003800200 */
.L_x_7959:
[----:B------:R-:W-:Y:S01]  /*354f0*/  BSSY.RECONVERGENT B0, `(.L_x_7961) ;  /* 0x0000006000007945 */ /* 0x000fe20003800200 */
[----:B------:R-:W-:Y:S01]  /*35500*/  IMAD.MOV.U32 R13, RZ, RZ, 0x40240000 ;  /* 0x40240000ff0d7424 */ /* 0x000fe200078e00ff */
[----:B------:R-:W-:Y:S01]  /*35510*/  MOV R9, RZ ;  /* 0x000000ff00097202 */ /* 0x000fe20000000f00 */
[----:B------:R-:W-:Y:S01]  /*35520*/  IMAD.MOV.U32 R8, RZ, RZ, -0x3fc40000 ;  /* 0xc03c0000ff087424 */ /* 0x000fe200078e00ff */
[----:B------:R-:W-:-:S07]  /*35530*/  MOV R0, 0x35550 ;  /* 0x0003555000007802 */ /* 0x000fce0000000f00 */
[----:B------:R-:W-:Y:S05]  /*35540*/  CALL.REL.NOINC `($_Z27cooling_function_analyticalPdS_S_S_S_$__internal_accurate_pow) ;  /* 0x0000054c00c47944 */ /* 0x000fea0003c00000 */
[----:B------:R-:W-:Y:S05]  /*35550*/  BSYNC.RECONVERGENT B0 ;  /* 0x0000000000007941 */ /* 0x000fea0003800200 */
.L_x_7961:
[----:B------:R-:W-:Y:S01]  /*35560*/  DSETP.NEU.AND P0, PT, R28, 1, PT ;  /* 0x3ff000001c00742a */ /* 0x000fe20003f0d000 */
[----:B------:R-:W-:Y:S01]  /*35570*/  UMOV UR4, 0x70a3d70a ;  /* 0x70a3d70a00047882 */ /* 0x000fe20000000000 */
[----:B------:R-:W-:Y:S01]  /*35580*/  DADD R6, R132, R132 ;  /* 0x0000000084067229 */ /* 0x000fe20000000084 */
[----:B------:R-:W-:Y:S01]  /*35590*/  UMOV UR5, 0x401b0a3d ;  /* 0x401b0a3d00057882 */ /* 0x000fe20000000000 */
[----:B------:R-:W-:Y:S01]  /*355a0*/  DADD R94, R96, R94 ;  /* 0x00000000605e7229 */ /* 0x000fe2000000005e */
[----:B------:R-:W-:Y:S01]  /*355b0*/  BSSY.RECONVERGENT B1, `(.L_x_7962) ;  /* 0x000001a000017945 */ /* 0x000fe20003800200 */
[----:B------:R-:W-:Y:S01]  /*355c0*/  FSEL R8, R86, RZ, P0 ;  /* 0x000000ff56087208 */ /* 0x000fe20000000000 */
[----:B------:R-:W-:Y:S01]  /*355d0*/  DMUL R10, R10, UR4 ;  /* 0x000000040a0a7c28 */ /* 0x000fe20008000000 */
[----:B------:R-:W-:-:S04]  /*355e0*/  FSEL R9, R87, 1.875, P0 ;  /* 0x3ff0000057097808 */ /* 0x000fc80000000000 */
[----:B------:R-:W-:Y:S02]  /*355f0*/  DFMA R4, R4, R2, R94 ;  /* 0x000000020404722b */ /* 0x000fe4000000005e */
[----:B------:R-:W-:Y:S01]  /*35600*/  DMUL R72, R6, R8 ;  /* 0x0000000806487228 */ /* 0x000fe20000000000 */
[----:B------:R-:W-:Y:S01]  /*35610*/  IMAD.MOV.U32 R6, RZ, RZ, 0x1 ;  /* 0x00000001ff067424 */ /* 0x000fe200078e00ff */
        /* <DEDUP_REMOVED lines=19> */
.L_x_7963:
[----:B------:R-:W-:Y:S05]  /*35750*/  BSYNC.RECONVERGENT B1 ;  /* 0x0000000000017941 */ /* 0x000fea0003800200 */
.L_x_7962:
[----:B------:R-:W-:Y:S01]  /*35760*/  IMAD.MOV.U32 R2, RZ, RZ, R16 ;  /* 0x000000ffff027224 */ /* 0x000fe200078e0010 */
[----:B------:R-:W-:Y:S01]  /*35770*/  FSETP.GEU.AND P1, PT, |R89|, 6.5827683646048100446e-37, PT ;  /* 0x036000005900780b */ /* 0x000fe20003f2e200 */
[----:B------:R-:W-:Y:S01]  /*35780*/  IMAD.MOV.U32 R3, RZ, RZ, R17 ;  /* 0x000000ffff037224 */ /* 0x000fe200078e0011 */
[----:B------:R-:W-:Y:S05]  /*35790*/  BSSY.RECONVERGENT B1, `(.L_x_7964) ;  /* 0x0000015000017945 */ /* 0x000fea0003800200 */
[----:B------:R-:W-:-:S08]  /*357a0*/  DMUL R2, R2, 3 ;  /* 0x4008000002027828 */ /* 0x000fd00000000000 */
        /* <DEDUP_REMOVED lines=19> */
.L_x_7965:
[----:B------:R-:W-:Y:S05]  /*358e0*/  BSYNC.RECONVERGENT B1 ;  /* 0x0000000000017941 */ /* 0x000fea0003800200 */
.L_x_7964:
[----:B------:R-:W-:-:S11]  /*358f0*/  DFMA R108, R4, R108, R76 ;  /* 0x0000006c046c722b */ /* 0x000fd6000000004c */
.L_x_7766:
[----:B------:R-:W-:Y:S05]  /*35900*/  BSYNC.RECONVERGENT B7 ;  /* 0x0000000000077941 */ /* 0x000fea0003800200 */
.L_x_7535:
[----:B------:R-:W-:Y:S01]  /*35910*/  IMAD.MOV.U32 R124, RZ, RZ, 0x0 ;  /* 0x00000000ff7c7424 */ /* 0x000fe200078e00ff */
[----:B------:R-:W-:Y:S01]  /*35920*/  MOV R121, R27 ;  /* 0x0000001b00797202 */ /* 0x000fe20000000f00 */
[----:B------:R-:W-:Y:S01]  /*35930*/  IMAD.MOV.U32 R125, RZ, RZ, 0x40100000 ;  /* 0x40100000ff7d7424 */ /* 0x000fe200078e00ff */
[----:B------:R-:W-:Y:S01]  /*35940*/  UMOV UR4, 0x26ed2738 ;  /* 0x26ed273800047882 */ /* 0x000fe20000000000 */
[----:B------:R-:W-:Y:S01]  /*35950*/  IMAD.MOV.U32 R120, RZ, RZ, R26 ;  /* 0x000000ffff787224 */ /* 0x000fe200078e001a */
[----:B------:R-:W-:Y:S01]  /*35960*/  UMOV UR5, 0x3cbdd88d ;  /* 0x3cbdd88d00057882 */ /* 0x000fe20000000000 */
[----:B------:R-:W-:Y:S01]  /*35970*/  BSSY.RECONVERGENT B2, `(.L_x_7966) ;  /* 0x0000678000027945 */ /* 0x000fe20003800200 */
[----:B------:R-:W-:Y:S01]  /*35980*/  IMAD.MOV.U32 R2, RZ, RZ, 0x0 ;  /* 0x00000000ff027424 */ /* 0x000fe200078e00ff */
[----:B------:R-:W-:Y:S01]  /*35990*/  DFMA R124, R30, R124, 1 ;  /* 0x3ff000001e7c742b */ /* 0x000fe2000000007c */
[----:B------:R-:W-:Y:S01]  /*359a0*/  IMAD.MOV.U32 R3, RZ, RZ, 0x40240000 ;  /* 0x40240000ff037424 */ /* 0x000fe200078e00ff */
[----:B------:R-:W-:Y:S01]  /*359b0*/  DMUL R120, R120, UR4 ;  /* 0x0000000478787c28 */ /* 0x000fe20008000000 */
[----:B------:R-:W-:Y:S01]  /*359c0*/  IMAD.MOV.U32 R4, RZ, RZ, 0x0 ;  /* 0x00000000ff047424 */ /* 0x000fe200078e00ff */
[----:B------:R-:W-:Y:S01]  /*359d0*/  MOV R76, R102 ;  /* 0x00000066004c7202 */ /* 0x000fe20000000f00 */
[----:B------:R-:W-:-:S02]  /*359e0*/  IMAD.MOV.U32 R5, RZ, RZ, 0x40340000 ;  /* 0x40340000ff057424 */ /* 0x000fc400078e00ff */
[----:B------:R-:W-:Y:S01]  /*359f0*/  IMAD.MOV.U32 R77, RZ, RZ, R103 ;  /* 0x000000ffff4d7224 */ /* 0x000fe200078e0067 */
[----:B------:R-:W-:Y:S01]  /*35a00*/  DFMA R124, R132, 16, R124 ;  /* 0x40300000847c782b */ /* 0x000fe2000000007c */
[----:B------:R-:W-:Y:S02]  /*35a10*/  IMAD.MOV.U32 R86, RZ, RZ, R104 ;  /* 0x000000ffff567224 */ /* 0x000fe400078e0068 */
[----:B------:R-:W-:-:S08]  /*35a20*/  IMAD.MOV.U32 R87, RZ, RZ, R105 ;  /* 0x000000ffff577224 */ /* 0x000fd000078e0069 */
.L_x_8109:
[----:B------:R-:W-:Y:S01]  /*35a30*/  DSETP.GEU.AND P1, PT, R30, 0.5, PT ;  /* 0x3fe000001e00742a */ /* 0x000fe20003f2e000 */
[----:B------:R-:W-:Y:S01]  /*35a40*/  BSSY.RECONVERGENT B3, `(.L_x_7967) ;  /* 0x000033b000037945 */ /* 0x000fe20003800200 */
[----:B------:R-:W-:Y:S01]  /*35a50*/  DMUL R6, R86, R76 ;  /* 0x0000004c56067228 */ /* 0x000fe20000000000 */
[----:B------:R-:W-:Y:S01]  /*35a60*/  IMAD.MOV.U32 R96, RZ, RZ, R2 ;  /* 0x000000ffff607224 */ /* 0x000fe200078e0002 */
[----:B------:R-:W-:Y:S01]  /*35a70*/  DMUL R8, R2, 0.5 ;  /* 0x3fe0000002087828 */ /* 0x000fe20000000000 */
[----:B------:R-:W-:Y:S01]  /*35a80*/  MOV R97, R3 ;  /* 0x0000000300617202 */ /* 0x000fe20000000f00 */
[----:B------:R-:W-:Y:S01]  /*35a90*/  DADD R10, R4, R4 ;  /* 0x00000000040a7229 */ /* 0x000fe20000000004 */
[----:B------:R-:W-:Y:S02]  /*35aa0*/  IMAD.MOV.U32 R94, RZ, RZ, R4 ;  /* 0x000000ffff5e7224 */ /* 0x000fe400078e0004 */
[----:B------:R-:W-:Y:S01]  /*35ab0*/  IMAD.MOV.U32 R95, RZ, RZ, R5 ;  /* 0x000000ffff5f7224 */ /* 0x000fe200078e0005 */
[----:B------:R-:W-:-:S06]  /*35ac0*/  DSETP.GT.AND P0, PT, R6, RZ, PT ;  /* 0x000000ff0600722a */ /* 0x000fcc0003f04000 */
[----:B------:R-:W-:Y:S01]  /*35ad0*/  FSEL R59, R3, R9, !P0 ;  /* 0x00000009033b7208 */ /* 0x000fe20004000000 */
[----:B------:R-:W-:Y:S01]  /*35ae0*/  IMAD.MOV.U32 R3, RZ, RZ, R9 ;  /* 0x000000ffff037224 */ /* 0x000fe200078e0009 */
[----:B------:R-:W-:Y:S01]  /*35af0*/  FSEL R58, R2, R8, !P0 ;  /* 0x00000008023a7208 */ /* 0x000fe20004000000 */
[----:B------:R-:W-:Y:S01]  /*35b00*/  IMAD.MOV.U32 R2, RZ, RZ, R8 ;  /* 0x000000ffff027224 */ /* 0x000fe200078e0008 */
[-C--:B------:R-:W-:Y:S02]  /*35b10*/  FSEL R14, R4, R10.reuse, !P0 ;  /* 0x0000000a040e7208 */ /* 0x080fe40004000000 */
        /* <DEDUP_REMOVED lines=16> */
.L_x_7970:
[----:B------:R-:W-:Y:S05]  /*35c20*/  BSYNC.RECONVERGENT B0 ;  /* 0x0000000000007941 */ /* 0x000fea0003800200 */
.L_x_7969:
        /* <DEDUP_REMOVED lines=13> */
.L_x_7972:
[----:B------:R-:W-:Y:S05]  /*35d00*/  BSYNC.RECONVERGENT B0 ;  /* 0x0000000000007941 */ /* 0x000fea0003800200 */
.L_x_7971:
        /* <DEDUP_REMOVED lines=65> */
.L_x_7974:
[----:B------:R-:W-:Y:S05]  /*36120*/  BSYNC.RECONVERGENT B0 ;  /* 0x0000000000007941 */ /* 0x000fea0003800200 */
.L_x_7973:
        /* <DEDUP_REMOVED lines=11> */
.L_x_7976:
[----:B------:R-:W-:Y:S05]  /*361e0*/  BSYNC.RECONVERGENT B0 ;  /* 0x0000000000007941 */ /* 0x000fea0003800200 */
.L_x_7975:
        /* <DEDUP_REMOVED lines=14> */
.L_x_7978:
[----:B------:R-:W-:Y:S05]  /*362d0*/  BSYNC.RECONVERGENT B0 ;  /* 0x0000000000007941 */ /* 0x000fea0003800200 */
.L_x_7977:
        /* <DEDUP_REMOVED lines=11> */
.L_x_7980:
[----:B------:R-:W-:Y:S05]  /*36390*/  BSYNC.RECONVERGENT B0 ;  /* 0x0000000000007941 */ /* 0x000fea0003800200 */
.L_x_7979:
        /* <DEDUP_REMOVED lines=13> */
.L_x_7982:
[----:B------:R-:W-:Y:S05]  /*36470*/  BSYNC.RECONVERGENT B0 ;  /* 0x0000000000007941 */ /* 0x000fea0003800200 */
.L_x_7981:
        /* <DEDUP_REMOVED lines=22> */
.L_x_7984:
[----:B------:R-:W-:Y:S05]  /*365e0*/  BSYNC.RECONVERGENT B1 ;  /* 0x0000000000017941 */ /* 0x000fea0003800200 */
.L_x_7983:
        /* <DEDUP_REMOVED lines=16> */
.L_x_7986:
[----:B------:R-:W-:Y:S05]  /*366f0*/  BSYNC.RECONVERGENT B0 ;  /* 0x0000000000007941 */ /* 0x000fea0003800200 */
.L_x_7985:
        /* <DEDUP_REMOVED lines=12> */
.L_x_7988:
[----:B------:R-:W-:Y:S05]  /*367c0*/  BSYNC.RECONVERGENT B0 ;  /* 0x0000000000007941 */ /* 0x000fea0003800200 */
.L_x_7987:
        /* <DEDUP_REMOVED lines=15> */
.L_x_7990:
[----:B------:R-:W-:Y:S05]  /*368c0*/  BSYNC.RECONVERGENT B0 ;  /* 0x0000000000007941 */ /* 0x000fea0003800200 */
.L_x_7989:
[----:B------:R-:W-:Y:S01]  /*368d0*/  BSSY.RECONVERGENT B0, `(.L_x_7991) ;  /* 0x0000005000007945 */ /* 0x000fe20003800200 */
[----:B------:R-:W-:Y:S01]  /*368e0*/  MOV R9, RZ ;  /* 0x000000ff00097202 */ /* 0x000fe20000000f00 */
[----:B------:R-:W-:Y:S01]  /*368f0*/  IMAD.MOV.U32 R8, RZ, RZ, -0x3fdc0000 ;  /* 0xc0240000ff087424 */ /* 0x000fe200078e00ff */
[----:B------:R-:W-:-:S07]  /*36900*/  MOV R0, 0x36920 ;  /* 0x0003692000007802 */ /* 0x000fce0000000f00 */
[----:B------:R-:W-:Y:S05]  /*36910*/  CALL.REL.NOINC `($_Z27cooling_function_analyticalPdS_S_S_S_$__internal_accurate_pow) ;  /* 0x0000053800d07944 */ /* 0x000fea0003c00000 */
[----:B------:R-:W-:Y:S05]  /*36920*/  BSYNC.RECONVERGENT B0 ;  /* 0x0000000000007941 */ /* 0x000fea0003800200 */
.L_x_7991:
        /* <DEDUP_REMOVED lines=9> */
.L_x_7992:
        /* <DEDUP_REMOVED lines=23> */
.L_x_7994:
[----:B------:R-:W-:Y:S05]  /*36b30*/  BSYNC.RECONVERGENT B1 ;  /* 0x0000000000017941 */ /* 0x000fea0003800200 */
.L_x_7993:
        /* <DEDUP_REMOVED lines=30> */
[----:B------:R-:W-:-:S03]  /*36d20*/  FSETP.GEU.AND P3, PT, |R73|, 6.5827683646048100446e-37, PT ;  /* 0x036000004900780b */ /* 0x000fc60003f6e200 */
[----:B------:R-:W-:Y:S01]  /*36d30*/  DFMA R12, R58, R8, R12 ;  /* 0x000000083a0c722b */ /* 0x000fe2000000000c */
[----:B------:R-:W-:Y:S02]  /*36d40*/  FSEL R8, R0, RZ, !P2 ;  /* 0x000000ff00087208 */ /* 0x000fe40005000000 */
[----:B------:R-:W-:Y:S01]  /*36d50*/  FSEL R9, R47, R10, P2 ;  /* 0x0000000a2f097208 */ /* 0x000fe20001000000 */
[----:B------:R-:W-:Y:S01]  /*36d60*/  DSETP.NEU.AND P2, PT, R30, 1, PT ;  /* 0x3ff000001e00742a */ /* 0x000fe20003f4d000 */
[----:B------:R-:W-:Y:S02]  /*36d70*/  FSEL R58, R60, 4.89373169128282429325e+23, P0 ;  /* 0x66cf41f23c3a7808 */ /* 0x000fe40000000000 */
[----:B------:R-:W-:-:S03]  /*36d80*/  FSEL R59, R61, 1.9914499521255493164, P0 ;  /* 0x3ffee7d53d3b7808 */ /* 0x000fc60000000000 */
        /* <DEDUP_REMOVED lines=14> */
.L_x_7996:
[----:B------:R-:W-:Y:S05]  /*36e70*/  BSYNC.RECONVERGENT B1 ;  /* 0x0000000000017941 */ /* 0x000fea0003800200 */
.L_x_7995:
        /* <DEDUP_REMOVED lines=19> */
.L_x_7998:
[----:B------:R-:W-:Y:S05]  /*36fb0*/  BSYNC.RECONVERGENT B1 ;  /* 0x0000000000017941 */ /* 0x000fea0003800200 */
.L_x_7997:
[----:B------:R-:W-:Y:S01]  /*36fc0*/  DFMA R86, R76, R58, R86 ;  /* 0x0000003a4c56722b */ /* 0x000fe20000000056 */
[----:B------:R-:W-:Y:S10]  /*36fd0*/  BRA `(.L_x_7999) ;  /* 0x0000001c00847947 */ /* 0x000ff40003800000 */
.L_x_7968:
        /* <DEDUP_REMOVED lines=74> */
.L_x_8003:
[----:B------:R-:W-:Y:S05]  /*37480*/  BSYNC.RECONVERGENT B1 ;  /* 0x0000000000017941 */ /* 0x000fea0003800200 */
.L_x_8002:
[----:B------:R-:W-:-:S11]  /*37490*/  DFMA R8, -R8, R78, R50 ;  /* 0x0000004e0808722b */ /* 0x000fd60000000132 */
.L_x_8001:
[----:B------:R-:W-:Y:S05]  /*374a0*/  BSYNC.RECONVERGENT B0 ;  /* 0x0000000000007941 */ /* 0x000fea0003800200 */
.L_x_8000:
        /* <DEDUP_REMOVED lines=73> */
.L_x_8007:
[----:B------:R-:W-:Y:S05]  /*37940*/  BSYNC.RECONVERGENT B1 ;  /* 0x0000000000017941 */ /* 0x000fea0003800200 */
.L_x_8006:
[----:B------:R-:W-:-:S11]  /*37950*/  DFMA R10, R10, R80, R42 ;  /* 0x000000500a0a722b */ /* 0x000fd6000000002a */
.L_x_8005:
[----:B------:R-:W-:Y:S05]  /*37960*/  BSYNC.RECONVERGENT B0 ;  /* 0x0000000000007941 */ /* 0x000fea0003800200 */
.L_x_8004:
        /* <DEDUP_REMOVED lines=13> */
.L_x_8009:
[----:B------:R-:W-:Y:S05]  /*37a40*/  BSYNC.RECONVERGENT B0 ;  /* 0x0000000000007941 */ /* 0x000fea0003800200 */
.L_x_8008:
        /* <DEDUP_REMOVED lines=13> */
.L_x_8011:
[----:B------:R-:W-:Y:S05]  /*37b20*/  BSYNC.RECONVERGENT B0 ;  /* 0x0000000000007941 */ /* 0x000fea0003800200 */
.L_x_8010:
        /* <DEDUP_REMOVED lines=65> */
.L_x_8013:
[----:B------:R-:W-:Y:S05]  /*37f40*/  BSYNC.RECONVERGENT B0 ;  /* 0x0000000000007941 */ /* 0x000fea0003800200 */
.L_x_8012:
        /* <DEDUP_REMOVED lines=11> */
.L_x_8015:
[----:B------:R-:W-:Y:S05]  /*38000*/  BSYNC.RECONVERGENT B0 ;  /* 0x0000000000007941 */ /* 0x000fea0003800200 */
.L_x_8014:
        /* <DEDUP_REMOVED lines=14> */
.L_x_8017:
[----:B------:R-:W-:Y:S05]  /*380f0*/  BSYNC.RECONVERGENT B0 ;  /* 0x0000000000007941 */ /* 0x000fea0003800200 */
.L_x_8016:
        /* <DEDUP_REMOVED lines=11> */
.L_x_8019:
[----:B------:R-:W-:Y:S05]  /*381b0*/  BSYNC.RECONVERGENT B0 ;  /* 0x0000000000007941 */ /* 0x000fea0003800200 */
.L_x_8018:
        /* <DEDUP_REMOVED lines=13> */
.L_x_8021:
[----:B------:R-:W-:Y:S05]  /*38290*/  BSYNC.RECONVERGENT B0 ;  /* 0x0000000000007941 */ /* 0x000fea0003800200 */
.L_x_8020:
        /* <DEDUP_REMOVED lines=22> */
.L_x_8023:
[----:B------:R-:W-:Y:S05]  /*38400*/  BSYNC.RECONVERGENT B1 ;  /* 0x0000000000017941 */ /* 0x000fea0003800200 */
.L_x_8022:
        /* <DEDUP_REMOVED lines=16> */
.L_x_8025:
[----:B------:R-:W-:Y:S05]  /*38510*/  BSYNC.RECONVERGENT B0 ;  /* 0x0000000000007941 */ /* 0x000fea0003800200 */
.L_x_8024:
        /* <DEDUP_REMOVED lines=12> */
.L_x_8027:
[----:B------:R-:W-:Y:S05]  /*385e0*/  BSYNC.RECONVERGENT B0 ;  /* 0x0000000000007941 */ /* 0x000fea0003800200 */
.L_x_8026:
        /* <DEDUP_REMOVED lines=15> */
.L_x_8029:
[----:B------:R-:W-:Y:S05]  /*386e0*/  BSYNC.RECONVERGENT B0 ;  /* 0x0000000000007941 */ /* 0x000fea0003800200 */
.L_x_8028:
[----:B------:R-:W-:Y:S01]  /*386f0*/  BSSY.RECONVERGENT B0, `(.L_x_8030) ;  /* 0x0000005000007945 */ /* 0x000fe20003800200 */
[----:B------:R-:W-:Y:S01]  /*38700*/  IMAD.MOV.U32 R9, RZ, RZ, RZ ;  /* 0x000000ffff097224 */ /* 0x000fe200078e00ff */
[----:B------:R-:W-:Y:S01]  /*38710*/  MOV R0, 0x38740 ;  /* 0x0003874000007802 */ /* 0x000fe20000000f00 */
[----:B------:R-:W-:-:S07]  /*38720*/  IMAD.MOV.U32 R8, RZ, RZ, -0x3fdc0000 ;  /* 0xc0240000ff087424 */ /* 0x000fce00078e00ff */
[----:B------:R-:W-:Y:S05]  /*38730*/  CALL.REL.NOINC `($_Z27cooling_function_analyticalPdS_S_S_S_$__internal_accurate_pow) ;  /* 0x0000051c00487944 */ /* 0x000fea0003c00000 */
[----:B------:R-:W-:Y:S05]  /*38740*/  BSYNC.RECONVERGENT B0 ;  /* 0x0000000000007941 */ /* 0x000fea0003800200 */
.L_x_8030:
        /* <DEDUP_REMOVED lines=9> */
.L_x_8031:
        /* <DEDUP_REMOVED lines=27> */
.L_x_8033:
[----:B------:R-:W-:Y:S05]  /*38990*/  BSYNC.RECONVERGENT B1 ;  /* 0x0000000000017941 */ /* 0x000fea0003800200 */
.L_x_8032:
        /* <DEDUP_REMOVED lines=35> */
[----:B------:R-:W-:Y:S01]  /*38bd0*/  IMAD.MOV.U32 R12, RZ, RZ, R76 ;  /* 0x000000ffff0c7224 */ /* 0x000fe200078e004c */
[----:B------:R-:W-:-:S07]  /*38be0*/  MOV R13, R77 ;  /* 0x0000004d000d7202 */ /* 0x000fce0000000f00 */
.L_x_8035:
[----:B------:R-:W-:Y:S05]  /*38bf0*/  BSYNC.RECONVERGENT B1 ;  /* 0x0000000000017941 */ /* 0x000fea0003800200 */
.L_x_8034:
        /* <DEDUP_REMOVED lines=29> */
.L_x_8037:
[----:B------:R-:W-:Y:S05]  /*38dd0*/  BSYNC.RECONVERGENT B1 ;  /* 0x0000000000017941 */ /* 0x000fea0003800200 */
.L_x_8036:
[----:B------:R-:W-:-:S11]  /*38de0*/  DFMA R86, R76, R10, R86 ;  /* 0x0000000a4c56722b */ /* 0x000fd60000000056 */
.L_x_7999:
[----:B------:R-:W-:Y:S05]  /*38df0*/  BSYNC.RECONVERGENT B3 ;  /* 0x0000000000037941 */ /* 0x000fea0003800200 */
.L_x_7967:
        /* <DEDUP_REMOVED lines=15> */
.L_x_8041:
[----:B------:R-:W-:Y:S05]  /*38ef0*/  BSYNC.RECONVERGENT B0 ;  /* 0x0000000000007941 */ /* 0x000fea0003800200 */
.L_x_8040:
        /* <DEDUP_REMOVED lines=13> */
.L_x_8043:
[----:B------:R-:W-:Y:S05]  /*38fd0*/  BSYNC.RECONVERGENT B0 ;  /* 0x0000000000007941 */ /* 0x000fea0003800200 */
.L_x_8042:
        /* <DEDUP_REMOVED lines=65> */
.L_x_8045:
[----:B------:R-:W-:Y:S05]  /*393f0*/  BSYNC.RECONVERGENT B0 ;  /* 0x0000000000007941 */ /* 0x000fea0003800200 */
.L_x_8044:
        /* <DEDUP_REMOVED lines=11> */
.L_x_8047:
[----:B------:R-:W-:Y:S05]  /*394b0*/  BSYNC.RECONVERGENT B0 ;  /* 0x0000000000007941 */ /* 0x000fea0003800200 */
.L_x_8046:
        /* <DEDUP_REMOVED lines=14> */
.L_x_8049:
[----:B------:R-:W-:Y:S05]  /*395a0*/  BSYNC.RECONVERGENT B0 ;  /* 0x0000000000007941 */ /* 0x000fea0003800200 */
.L_x_8048:
        /* <DEDUP_REMOVED lines=11> */
.L_x_8051:
[----:B------:R-:W-:Y:S05]  /*39660*/  BSYNC.RECONVERGENT B0 ;  /* 0x0000000000007941 */ /* 0x000fea0003800200 */
.L_x_8050:
        /* <DEDUP_REMOVED lines=13> */
.L_x_8053:
[----:B------:R-:W-:Y:S05]  /*39740*/  BSYNC.RECONVERGENT B0 ;  /* 0x0000000000007941 */ /* 0x000fea0003800200 */
.L_x_8052:
        /* <DEDUP_REMOVED lines=22> */
.L_x_8055:
[----:B------:R-:W-:Y:S05]  /*398b0*/  BSYNC.RECONVERGENT B1 ;  /* 0x0000000000017941 */ /* 0x000fea0003800200 */
.L_x_8054:
        /* <DEDUP_REMOVED lines=16> */
.L_x_8057:
[----:B------:R-:W-:Y:S05]  /*399c0*/  BSYNC.RECONVERGENT B0 ;  /* 0x0000000000007941 */ /* 0x000fea0003800200 */
.L_x_8056:
        /* <DEDUP_REMOVED lines=12> */
.L_x_8059:
[----:B------:R-:W-:Y:S05]  /*39a90*/  BSYNC.RECONVERGENT B0 ;  /* 0x0000000000007941 */ /* 0x000fea0003800200 */
.L_x_8058:
        /* <DEDUP_REMOVED lines=15> */
.L_x_8061:
[----:B------:R-:W-:Y:S05]  /*39b90*/  BSYNC.RECONVERGENT B0 ;  /* 0x0000000000007941 */ /* 0x000fea0003800200 */
.L_x_8060:
[----:B------:R-:W-:Y:S01]  /*39ba0*/  BSSY.RECONVERGENT B0, `(.L_x_8062) ;  /* 0x0000005000007945 */ /* 0x000fe20003800200 */
[----:B------:R-:W-:Y:S01]  /*39bb0*/  IMAD.MOV.U32 R9, RZ, RZ, RZ ;  /* 0x000000ffff097224 */ /* 0x000fe200078e00ff */
[----:B------:R-:W-:Y:S01]  /*39bc0*/  MOV R0, 0x39bf0 ;  /* 0x00039bf000007802 */ /* 0x000fe20000000f00 */
[----:B------:R-:W-:-:S07]  /*39bd0*/  IMAD.MOV.U32 R8, RZ, RZ, -0x3fdc0000 ;  /* 0xc0240000ff087424 */ /* 0x000fce00078e00ff */
[----:B------:R-:W-:Y:S05]  /*39be0*/  CALL.REL.NOINC `($_Z27cooling_function_analyticalPdS_S_S_S_$__internal_accurate_pow) ;  /* 0x00000508001c7944 */ /* 0x000fea0003c00000 */
[----:B------:R-:W-:Y:S05]  /*39bf0*/  BSYNC.RECONVERGENT B0 ;  /* 0x0000000000007941 */ /* 0x000fea0003800200 */
.L_x_8062:
        /* <DEDUP_REMOVED lines=9> */
.L_x_8063:
        /* <DEDUP_REMOVED lines=23> */
.L_x_8065:
[----:B------:R-:W-:Y:S05]  /*39e00*/  BSYNC.RECONVERGENT B1 ;  /* 0x0000000000017941 */ /* 0x000fea0003800200 */
.L_x_8064:
        /* <DEDUP_REMOVED lines=51> */
.L_x_8067:
[----:B------:R-:W-:Y:S05]  /*3a140*/  BSYNC.RECONVERGENT B1 ;  /* 0x0000000000017941 */ /* 0x000fea0003800200 */
.L_x_8066:
        /* <DEDUP_REMOVED lines=19> */
.L_x_8069:
[----:B------:R-:W-:Y:S05]  /*3a280*/  BSYNC.RECONVERGENT B1 ;  /* 0x0000000000017941 */ /* 0x000fea0003800200 */
.L_x_8068:
[----:B------:R-:W-:Y:S01]  /*3a290*/  DFMA R76, R76, R14, R58 ;  /* 0x0000000e4c4c722b */ /* 0x000fe2000000003a */
[----:B------:R-:W-:Y:S10]  /*3a2a0*/  BRA `(.L_x_8070) ;  /* 0x0000001c00847947 */ /* 0x000ff40003800000 */
.L_x_8039:
        /* <DEDUP_REMOVED lines=74> */
.L_x_8074:
[----:B------:R-:W-:Y:S05]  /*3a750*/  BSYNC.RECONVERGENT B1 ;  /* 0x0000000000017941 */ /* 0x000fea0003800200 */
.L_x_8073:
[----:B------:R-:W-:-:S11]  /*3a760*/  DFMA R8, -R8, R76, R50 ;  /* 0x0000004c0808722b */ /* 0x000fd60000000132 */
.L_x_8072:
[----:B------:R-:W-:Y:S05]  /*3a770*/  BSYNC.RECONVERGENT B0 ;  /* 0x0000000000007941 */ /* 0x000fea0003800200 */
.L_x_8071:
        /* <DEDUP_REMOVED lines=73> */
.L_x_8078:
[----:B------:R-:W-:Y:S05]  /*3ac10*/  BSYNC.RECONVERGENT B1 ;  /* 0x0000000000017941 */ /* 0x000fea0003800200 */
.L_x_8077:
[----:B------:R-:W-:-:S11]  /*3ac20*/  DFMA R10, R10, R78, R42 ;  /* 0x0000004e0a0a722b */ /* 0x000fd6000000002a */
.L_x_8076:
[----:B------:R-:W-:Y:S05]  /*3ac30*/  BSYNC.RECONVERGENT B0 ;  /* 0x0000000000007941 */ /* 0x000fea0003800200 */
.L_x_8075:
        /* <DEDUP_REMOVED lines=13> */
.L_x_8080:
[----:B------:R-:W-:Y:S05]  /*3ad10*/  BSYNC.RECONVERGENT B0 ;  /* 0x0000000000007941 */ /* 0x000fea0003800200 */
.L_x_8079:
        /* <DEDUP_REMOVED lines=13> */
.L_x_8082:
[----:B------:R-:W-:Y:S05]  /*3adf0*/  BSYNC.RECONVERGENT B0 ;  /* 0x0000000000007941 */ /* 0x000fea0003800200 */
.L_x_8081:
        /* <DEDUP_REMOVED lines=65> */
.L_x_8084:
[----:B------:R-:W-:Y:S05]  /*3b210*/  BSYNC.RECONVERGENT B0 ;  /* 0x0000000000007941 */ /* 0x000fea0003800200 */
.L_x_8083:
        /* <DEDUP_REMOVED lines=11> */
.L_x_8086:
[----:B------:R-:W-:Y:S05]  /*3b2d0*/  BSYNC.RECONVERGENT B0 ;  /* 0x0000000000007941 */ /* 0x000fea0003800200 */
.L_x_8085:
        /* <DEDUP_REMOVED lines=14> */
.L_x_8088:
[----:B------:R-:W-:Y:S05]  /*3b3c0*/  BSYNC.RECONVERGENT B0 ;  /* 0x0000000000007941 */ /* 0x000fea0003800200 */
.L_x_8087:
        /* <DEDUP_REMOVED lines=11> */
.L_x_8090:
[----:B------:R-:W-:Y:S05]  /*3b480*/  BSYNC.RECONVERGENT B0 ;  /* 0x0000000000007941 */ /* 0x000fea0003800200 */
.L_x_8089:
        /* <DEDUP_REMOVED lines=13> */
.L_x_8092:
[----:B------:R-:W-:Y:S05]  /*3b560*/  BSYNC.RECONVERGENT B0 ;  /* 0x0000000000007941 */ /* 0x000fea0003800200 */
.L_x_8091:
        /* <DEDUP_REMOVED lines=22> */
.L_x_8094:
[----:B------:R-:W-:Y:S05]  /*3b6d0*/  BSYNC.RECONVERGENT B1 ;  /* 0x0000000000017941 */ /* 0x000fea0003800200 */
.L_x_8093:
        /* <DEDUP_REMOVED lines=16> */
.L_x_8096:
[----:B------:R-:W-:Y:S05]  /*3b7e0*/  BSYNC.RECONVERGENT B0 ;  /* 0x0000000000007941 */ /* 0x000fea0003800200 */
.L_x_8095:
        /* <DEDUP_REMOVED lines=12> */
.L_x_8098:
[----:B------:R-:W-:Y:S05]  /*3b8b0*/  BSYNC.RECONVERGENT B0 ;  /* 0x0000000000007941 */ /* 0x000fea0003800200 */
.L_x_8097:
        /* <DEDUP_REMOVED lines=15> */
.L_x_8100:
[----:B------:R-:W-:Y:S05]  /*3b9b0*/  BSYNC.RECONVERGENT B0 ;  /* 0x0000000000007941 */ /* 0x000fea0003800200 */
.L_x_8099:
[----:B------:R-:W-:Y:S01]  /*3b9c0*/  BSSY.RECONVERGENT B0, `(.L_x_8101) ;  /* 0x0000005000007945 */ /* 0x000fe20003800200 */
[----:B------:R-:W-:Y:S01]  /*3b9d0*/  IMAD.MOV.U32 R9, RZ, RZ, RZ ;  /* 0x000000ffff097224 */ /* 0x000fe200078e00ff */
[----:B------:R-:W-:Y:S01]  /*3b9e0*/  MOV R0, 0x3ba10 ;  /* 0x0003ba1000007802 */ /* 0x000fe20000000f00 */
[----:B------:R-:W-:-:S07]  /*3b9f0*/  IMAD.MOV.U32 R8, RZ, RZ, -0x3fdc0000 ;  /* 0xc0240000ff087424 */ /* 0x000fce00078e00ff */
[----:B------:R-:W-:Y:S05]  /*3ba00*/  CALL.REL.NOINC `($_Z27cooling_function_analyticalPdS_S_S_S_$__internal_accurate_pow) ;  /* 0x000004e800947944 */ /* 0x000fea0003c00000 */
[----:B------:R-:W-:Y:S05]  /*3ba10*/  BSYNC.RECONVERGENT B0 ;  /* 0x0000000000007941 */ /* 0x000fea0003800200 */
.L_x_8101:
        /* <DEDUP_REMOVED lines=9> */
.L_x_8102:
        /* <DEDUP_REMOVED lines=27> */
.L_x_8104:
[----:B------:R-:W-:Y:S05]  /*3bc60*/  BSYNC.RECONVERGENT B1 ;  /* 0x0000000000017941 */ /* 0x000fea0003800200 */
.L_x_8103:
        /* <DEDUP_REMOVED lines=15> */
[----:B------:R-:W-:Y:S01]  /*3bd60*/  IMAD.MOV.U32 R8, RZ, RZ, R16 ;  /* 0x000000ffff087224 */ /* 0x000fe200078e0010 */
[----:B------:R-:W-:-:S06]  /*3bd70*/  MOV R9, R17 ;  /* 0x0000001100097202 */ /* 0x000fcc0000000f00 */
        /* <DEDUP_REMOVED lines=20> */
.L_x_8106:
[----:B------:R-:W-:Y:S05]  /*3bec0*/  BSYNC.RECONVERGENT B1 ;  /* 0x0000000000017941 */ /* 0x000fea0003800200 */
.L_x_8105:
        /* <DEDUP_REMOVED lines=29> */
.L_x_8108:
[----:B------:R-:W-:Y:S05]  /*3c0a0*/  BSYNC.RECONVERGENT B1 ;  /* 0x0000000000017941 */ /* 0x000fea0003800200 */
.L_x_8107:
[----:B------:R-:W-:-:S11]  /*3c0b0*/  DFMA R76, R76, R10, R60 ;  /* 0x0000000a4c4c722b */ /* 0x000fd6000000003c */
.L_x_8070:
[----:B------:R-:W-:Y:S05]  /*3c0c0*/  BSYNC.RECONVERGENT B3 ;  /* 0x0000000000037941 */ /* 0x000fea0003800200 */
.L_x_8038:
[----:B------:R-:W-:-:S14]  /*3c0d0*/  DSETP.GT.AND P0, PT, R6, RZ, PT ;  /* 0x000000ff0600722a */ /* 0x000fdc0003f04000 */
[----:B------:R-:W-:Y:S05]  /*3c0e0*/  @P0 BRA `(.L_x_8109) ;  /* 0xffffff9800500947 */ /* 0x000fea000383ffff */
[----:B------:R-:W-:Y:S05]  /*3c0f0*/  BSYNC.RECONVERGENT B2 ;  /* 0x0000000000027941 */ /* 0x000fea0003800200 */
.L_x_7966:
[----:B------:R-:W-:Y:S01]  /*3c100*/  DSETP.GEU.AND P0, PT, |R86|, |R76|, PT ;  /* 0x4000004c5600722a */ /* 0x000fe20003f0e200 */
[----:B------:R-:W-:Y:S05]  /*3c110*/  BSSY.RECONVERGENT B2, `(.L_x_8110) ;  /* 0x000035d000027945 */ /* 0x000fea0003800200 */
[----:B------:R-:W-:Y:S02]  /*3c120*/  FSEL R4, R76, R86, !P0 ;  /* 0x000000564c047208 */ /* 0x000fe40004000000 */
[----:B------:R-:W-:Y:S01]  /*3c130*/  FSEL R60, R86, R76, !P0 ;  /* 0x0000004c563c7208 */ /* 0x000fe20004000000 */
[----:B------:R-:W-:Y:S01]  /*3c140*/  IMAD.MOV.U32 R86, RZ, RZ, 0x1 ;  /* 0x00000001ff567424 */ /* 0x000fe200078e00ff */
[----:B------:R-:W-:-:S02]  /*3c150*/  FSEL R5, R77, R87, !P0 ;  /* 0x000000574d057208 */ /* 0x000fc40004000000 */
[----:B------:R-:W-:Y:S02]  /*3c160*/  FSEL R61, R87, R77, !P0 ;  /* 0x0000004d573d7208 */ /* 0x000fe40004000000 */
[----:B------:R-:W-:Y:S02]  /*3c170*/  FSEL R6, R94, R96, !P0 ;  /* 0x000000605e067208 */ /* 0x000fe40004000000 */
[----:B------:R-:W-:Y:S02]  /*3c180*/  FSEL R7, R95, R97, !P0 ;  /* 0x000000615f077208 */ /* 0x000fe40004000000 */
[----:B------:R-:W-:Y:S02]  /*3c190*/  FSEL R14, R96, R94, !P0 ;  /* 0x0000005e600e7208 */ /* 0x000fe40004000000 */
[----:B------:R-:W-:-:S07]  /*3c1a0*/  FSEL R15, R97, R95, !P0 ;  /* 0x0000005f610f7208 */ /* 0x000fce0004000000 */
.L_x_8185:
[----:B------:R-:W-:Y:S01]  /*3c1b0*/  DADD R8, R60, -R4 ;  /* 0x000000003c087229 */ /* 0x000fe20000000804 */
[----:B------:R-:W-:Y:S01]  /*3c1c0*/  MOV R2, 0x1 ;  /* 0x0000000100027802 */ /* 0x000fe20000000f00 */
        /* <DEDUP_REMOVED lines=14> */
[----:B------:R-:W-:Y:S02]  /*3c2b0*/  IMAD.MOV.U32 R4, RZ, RZ, R60 ;  /* 0x000000ffff047224 */ /* 0x000fe400078e003c */
[----:B------:R-:W-:Y:S02]  /*3c2c0*/  IMAD.MOV.U32 R5, RZ, RZ, R61 ;  /* 0x000000ffff057224 */ /* 0x000fe400078e003d */
[----:B------:R-:W-:Y:S02]  /*3c2d0*/  IMAD.MOV.U32 R6, RZ, RZ, R14 ;  /* 0x000000ffff067224 */ /* 0x000fe400078e000e */
[----:B------:R-:W-:-:S03]  /*3c2e0*/  IMAD.MOV.U32 R7, RZ, RZ, R15 ;  /* 0x000000ffff077224 */ /* 0x000fc600078e000f */
        /* <DEDUP_REMOVED lines=8> */
.L_x_8112:
[----:B------:R-:W-:Y:S05]  /*3c370*/  BSYNC.RECONVERGENT B1 ;  /* 0x0000000000017941 */ /* 0x000fea0003800200 */
.L_x_8111:
        /* <DEDUP_REMOVED lines=15> */
.L_x_8116:
[----:B------:R-:W-:Y:S05]  /*3c470*/  BSYNC.RECONVERGENT B0 ;  /* 0x0000000000007941 */ /* 0x000fea0003800200 */
.L_x_8115:
        /* <DEDUP_REMOVED lines=13> */
.L_x_8118:
[----:B------:R-:W-:Y:S05]  /*3c550*/  BSYNC.RECONVERGENT B0 ;  /* 0x0000000000007941 */ /* 0x000fea0003800200 */
.L_x_8117:
        /* <DEDUP_REMOVED lines=65> */
.L_x_8120:
[----:B------:R-:W-:Y:S05]  /*3c970*/  BSYNC.RECONVERGENT B0 ;  /* 0x0000000000007941 */ /* 0x000fea0003800200 */
.L_x_8119:
        /* <DEDUP_REMOVED lines=11> */
.L_x_8122:
[----:B------:R-:W-:Y:S05]  /*3ca30*/  BSYNC.RECONVERGENT B0 ;  /* 0x0000000000007941 */ /* 0x000fea0003800200 */
.L_x_8121:
        /* <DEDUP_REMOVED lines=14> */
.L_x_8124:
[----:B------:R-:W-:Y:S05]  /*3cb20*/  BSYNC.RECONVERGENT B0 ;  /* 0x0000000000007941 */ /* 0x000fea0003800200 */
.L_x_8123:
        /* <DEDUP_REMOVED lines=11> */
.L_x_8126:
[----:B------:R-:W-:Y:S05]  /*3cbe0*/  BSYNC.RECONVERGENT B0 ;  /* 0x0000000000007941 */ /* 0x000fea0003800200 */
.L_x_8125:
        /* <DEDUP_REMOVED lines=13> */
.L_x_8128:
[----:B------:R-:W-:Y:S05]  /*3ccc0*/  BSYNC.RECONVERGENT B0 ;  /* 0x0000000000007941 */ /* 0x000fea0003800200 */
.L_x_8127:
        /* <DEDUP_REMOVED lines=22> */
.L_x_8130:
[----:B------:R-:W-:Y:S05]  /*3ce30*/  BSYNC.RECONVERGENT B1 ;  /* 0x0000000000017941 */ /* 0x000fea0003800200 */
.L_x_8129:
        /* <DEDUP_REMOVED lines=16> */
.L_x_8132:
[----:B------:R-:W-:Y:S05]  /*3cf40*/  BSYNC.RECONVERGENT B0 ;  /* 0x0000000000007941 */ /* 0x000fea0003800200 */
.L_x_8131:
        /* <DEDUP_REMOVED lines=12> */
.L_x_8134:
[----:B------:R-:W-:Y:S05]  /*3d010*/  BSYNC.RECONVERGENT B0 ;  /* 0x0000000000007941 */ /* 0x000fea0003800200 */
.L_x_8133:
        /* <DEDUP_REMOVED lines=15> */
.L_x_8136:
[----:B------:R-:W-:Y:S05]  /*3d110*/  BSYNC.RECONVERGENT B0 ;  /* 0x0000000000007941 */ /* 0x000fea0003800200 */
.L_x_8135:
[----:B------:R-:W-:Y:S01]  /*3d120*/  BSSY.RECONVERGENT B0, `(.L_x_8137) ;  /* 0x0000005000007945 */ /* 0x000fe20003800200 */
[----:B------:R-:W-:Y:S01]  /*3d130*/  IMAD.MOV.U32 R9, RZ, RZ, RZ ;  /* 0x000000ffff097224 */ /* 0x000fe200078e00ff */
[----:B------:R-:W-:Y:S01]  /*3d140*/  MOV R0, 0x3d170 ;  /* 0x0003d17000007802 */ /* 0x000fe20000000f00 */
[----:B------:R-:W-:-:S07]  /*3d150*/  IMAD.MOV.U32 R8, RZ, RZ, -0x3fdc0000 ;  /* 0xc0240000ff087424 */ /* 0x000fce00078e00ff */
[----:B------:R-:W-:Y:S05]  /*3d160*/  CALL.REL.NOINC `($_Z27cooling_function_analyticalPdS_S_S_S_$__internal_accurate_pow) ;  /* 0x000004d000bc7944 */ /* 0x000fea0003c00000 */
[----:B------:R-:W-:Y:S05]  /*3d170*/  BSYNC.RECONVERGENT B0 ;  /* 0x0000000000007941 */ /* 0x000fea0003800200 */
.L_x_8137:
        /* <DEDUP_REMOVED lines=9> */
.L_x_8138:
        /* <DEDUP_REMOVED lines=23> */
.L_x_8140:
[----:B------:R-:W-:Y:S05]  /*3d380*/  BSYNC.RECONVERGENT B1 ;  /* 0x0000000000017941 */ /* 0x000fea0003800200 */
.L_x_8139:
        /* <DEDUP_REMOVED lines=16> */
[----:B------:R-:W-:Y:S01]  /*3d490*/  DMUL R8, R8, -UR4 ;  /* 0x8000000408087c28 */ /* 0x000fe20008000000 */
[----:B------:R-:W-:Y:S01]  /*3d4a0*/  FSEL R60, R60, 4.89373169128282429325e+23, P0 ;  /* 0x66cf41f23c3c7808 */ /* 0x000fe20000000000 */
[----:B------:R-:W-:Y:S01]  /*3d4b0*/  DFMA R20, R20, R20, R20 ;  /* 0x000000141414722b */ /* 0x000fe20000000014 */
[----:B------:R-:W-:-:S05]  /*3d4c0*/  FSEL R61, R61, 1.9914499521255493164, P0 ;  /* 0x3ffee7d53d3d7808 */ /* 0x000fca0000000000 */
        /* <DEDUP_REMOVED lines=31> */
.L_x_8142:
[----:B------:R-:W-:Y:S05]  /*3d6c0*/  BSYNC.RECONVERGENT B1 ;  /* 0x0000000000017941 */ /* 0x000fea0003800200 */
.L_x_8141:
        /* <DEDUP_REMOVED lines=19> */
.L_x_8144:
[----:B------:R-:W-:Y:S05]  /*3d800*/  BSYNC.RECONVERGENT B1 ;  /* 0x0000000000017941 */ /* 0x000fea0003800200 */
.L_x_8143:
[----:B------:R-:W-:Y:S01]  /*3d810*/  DFMA R60, R76, R60, R58 ;  /* 0x0000003c4c3c722b */ /* 0x000fe2000000003a */
[----:B------:R-:W-:Y:S10]  /*3d820*/  BRA `(.L_x_8145) ;  /* 0x0000001c00847947 */ /* 0x000ff40003800000 */
.L_x_8114:
        /* <DEDUP_REMOVED lines=74> */
.L_x_8149:
[----:B------:R-:W-:Y:S05]  /*3dcd0*/  BSYNC.RECONVERGENT B1 ;  /* 0x0000000000017941 */ /* 0x000fea0003800200 */
.L_x_8148:
[----:B------:R-:W-:-:S11]  /*3dce0*/  DFMA R8, -R8, R76, R50 ;  /* 0x0000004c0808722b */ /* 0x000fd60000000132 */
.L_x_8147:
[----:B------:R-:W-:Y:S05]  /*3dcf0*/  BSYNC.RECONVERGENT B0 ;  /* 0x0000000000007941 */ /* 0x000fea0003800200 */
.L_x_8146:
        /* <DEDUP_REMOVED lines=73> */
.L_x_8153:
[----:B------:R-:W-:Y:S05]  /*3e190*/  BSYNC.RECONVERGENT B1 ;  /* 0x0000000000017941 */ /* 0x000fea0003800200 */
.L_x_8152:
[----:B------:R-:W-:-:S11]  /*3e1a0*/  DFMA R10, R10, R78, R42 ;  /* 0x0000004e0a0a722b */ /* 0x000fd6000000002a */
.L_x_8151:
[----:B------:R-:W-:Y:S05]  /*3e1b0*/  BSYNC.RECONVERGENT B0 ;  /* 0x0000000000007941 */ /* 0x000fea0003800200 */
.L_x_8150:
        /* <DEDUP_REMOVED lines=13> */
.L_x_8155:
[----:B------:R-:W-:Y:S05]  /*3e290*/  BSYNC.RECONVERGENT B0 ;  /* 0x0000000000007941 */ /* 0x000fea0003800200 */
.L_x_8154:
        /* <DEDUP_REMOVED lines=13> */
.L_x_8157:
[----:B------:R-:W-:Y:S05]  /*3e370*/  BSYNC.RECONVERGENT B0 ;  /* 0x0000000000007941 */ /* 0x000fea0003800200 */
.L_x_8156:
        /* <DEDUP_REMOVED lines=65> */
.L_x_8159:
[----:B------:R-:W-:Y:S05]  /*3e790*/  BSYNC.RECONVERGENT B0 ;  /* 0x0000000000007941 */ /* 0x000fea0003800200 */
.L_x_8158:
        /* <DEDUP_REMOVED lines=11> */
.L_x_8161:
[----:B------:R-:W-:Y:S05]  /*3e850*/  BSYNC.RECONVERGENT B0 ;  /* 0x0000000000007941 */ /* 0x000fea0003800200 */
.L_x_8160:
        /* <DEDUP_REMOVED lines=14> */
.L_x_8163:
[----:B------:R-:W-:Y:S05]  /*3e940*/  BSYNC.RECONVERGENT B0 ;  /* 0x0000000000007941 */ /* 0x000fea0003800200 */
.L_x_8162:
        /* <DEDUP_REMOVED lines=11> */
.L_x_8165:
[----:B------:R-:W-:Y:S05]  /*3ea00*/  BSYNC.RECONVERGENT B0 ;  /* 0x0000000000007941 */ /* 0x000fea0003800200 */
.L_x_8164:
        /* <DEDUP_REMOVED lines=13> */
.L_x_8167:
[----:B------:R-:W-:Y:S05]  /*3eae0*/  BSYNC.RECONVERGENT B0 ;  /* 0x0000000000007941 */ /* 0x000fea0003800200 */
.L_x_8166:
        /* <DEDUP_REMOVED lines=22> */
.L_x_8169:
[----:B------:R-:W-:Y:S05]  /*3ec50*/  BSYNC.RECONVERGENT B1 ;  /* 0x0000000000017941 */ /* 0x000fea0003800200 */
.L_x_8168:
        /* <DEDUP_REMOVED lines=16> */
.L_x_8171:
[----:B------:R-:W-:Y:S05]  /*3ed60*/  BSYNC.RECONVERGENT B0 ;  /* 0x0000000000007941 */ /* 0x000fea0003800200 */
.L_x_8170:
        /* <DEDUP_REMOVED lines=12> */
.L_x_8173:
[----:B------:R-:W-:Y:S05]  /*3ee30*/  BSYNC.RECONVERGENT B0 ;  /* 0x0000000000007941 */ /* 0x000fea0003800200 */
.L_x_8172:
        /* <DEDUP_REMOVED lines=15> */
.L_x_8175:
[----:B------:R-:W-:Y:S05]  /*3ef30*/  BSYNC.RECONVERGENT B0 ;  /* 0x0000000000007941 */ /* 0x000fea0003800200 */
.L_x_8174:
[----:B------:R-:W-:Y:S01]  /*3ef40*/  BSSY.RECONVERGENT B0, `(.L_x_8176) ;  /* 0x0000005000007945 */ /* 0x000fe20003800200 */
[----:B------:R-:W-:Y:S01]  /*3ef50*/  IMAD.MOV.U32 R9, RZ, RZ, RZ ;  /* 0x000000ffff097224 */ /* 0x000fe200078e00ff */
[----:B------:R-:W-:Y:S01]  /*3ef60*/  MOV R0, 0x3ef90 ;  /* 0x0003ef9000007802 */ /* 0x000fe20000000f00 */
[----:B------:R-:W-:-:S07]  /*3ef70*/  IMAD.MOV.U32 R8, RZ, RZ, -0x3fdc0000 ;  /* 0xc0240000ff087424 */ /* 0x000fce00078e00ff */
[----:B------:R-:W-:Y:S05]  /*3ef80*/  CALL.REL.NOINC `($_Z27cooling_function_analyticalPdS_S_S_S_$__internal_accurate_pow) ;  /* 0x000004b400347944 */ /* 0x000fea0003c00000 */
[----:B------:R-:W-:Y:S05]  /*3ef90*/  BSYNC.RECONVERGENT B0 ;  /* 0x0000000000007941 */ /* 0x000fea0003800200 */
.L_x_8176:
        /* <DEDUP_REMOVED lines=9> */
.L_x_8177:
        /* <DEDUP_REMOVED lines=27> */
.L_x_8179:
[----:B------:R-:W-:Y:S05]  /*3f1e0*/  BSYNC.RECONVERGENT B1 ;  /* 0x0000000000017941 */ /* 0x000fea0003800200 */
.L_x_8178:
        /* <DEDUP_REMOVED lines=37> */
.L_x_8181:
[----:B------:R-:W-:Y:S05]  /*3f440*/  BSYNC.RECONVERGENT B1 ;  /* 0x0000000000017941 */ /* 0x000fea0003800200 */
.L_x_8180:
        /* <DEDUP_REMOVED lines=29> */
.L_x_8183:
[----:B------:R-:W-:Y:S05]  /*3f620*/  BSYNC.RECONVERGENT B1 ;  /* 0x0000000000017941 */ /* 0x000fea0003800200 */
.L_x_8182:
[----:B------:R-:W-:-:S11]  /*3f630*/  DFMA R60, R76, R10, R60 ;  /* 0x0000000a4c3c722b */ /* 0x000fd6000000003c */
.L_x_8145:
[----:B------:R-:W-:Y:S05]  /*3f640*/  BSYNC.RECONVERGENT B3 ;  /* 0x0000000000037941 */ /* 0x000fea0003800200 */
.L_x_8113:
        /* <DEDUP_REMOVED lines=9> */
.L_x_8184:
[----:B------:R-:W-:Y:S05]  /*3f6e0*/  BSYNC.RECONVERGENT B2 ;  /* 0x0000000000027941 */ /* 0x000fea0003800200 */
.L_x_8110:
        /* <DEDUP_REMOVED lines=24> */
[----:B------:R-:W-:Y:S01]  /*3f870*/  IMAD.MOV.U32 R88, RZ, RZ, R76 ;  /* 0x000000ffff587224 */ /* 0x000fe200078e004c */
[----:B------:R-:W-:-:S07]  /*3f880*/  MOV R89, R77 ;  /* 0x0000004d00597202 */ /* 0x000fce0000000f00 */
.L_x_8187:
[----:B------:R-:W-:Y:S05]  /*3f890*/  BSYNC.RECONVERGENT B1 ;  /* 0x0000000000017941 */ /* 0x000fea0003800200 */
.L_x_8186:
        /* <DEDUP_REMOVED lines=79> */
.L_x_8189:
[----:B------:R-:W-:Y:S01]  /*3fd90*/  IMAD.MOV.U32 R4, RZ, RZ, 0x0 ;  /* 0x00000000ff047424 */ /* 0x000fe200078e00ff */
[----:B------:R-:W-:Y:S01]  /*3fda0*/  LOP3.LUT P0, RZ, R3, 0x7fffffff, RZ, 0xc0, !PT ;  /* 0x7fffffff03ff7812 */ /* 0x000fe2000780c0ff */
[----:B------:R-:W-:-:S06]  /*3fdb0*/  IMAD.MOV.U32 R5, RZ, RZ, 0x7ff00000 ;  /* 0x7ff00000ff057424 */ /* 0x000fcc00078e00ff */
[----:B------:R-:W-:-:S10]  /*3fdc0*/  DFMA R4, R2, R4, +INF ;  /* 0x7ff000000204742b */ /* 0x000fd40000000004 */
[----:B------:R-:W-:Y:S02]  /*3fdd0*/  FSEL R2, R4, RZ, P0 ;  /* 0x000000ff04027208 */ /* 0x000fe40000000000 */
[----:B------:R-:W-:-:S07]  /*3fde0*/  FSEL R3, R5, -QNAN , P0 ;  /* 0xfff0000005037808 */ /* 0x000fce0000000000 */
.L_x_8190:
[----:B------:R-:W-:Y:S05]  /*3fdf0*/  BSYNC.RECONVERGENT B0 ;  /* 0x0000000000007941 */ /* 0x000fea0003800200 */
.L_x_8188:
        /* <DEDUP_REMOVED lines=79> */
.L_x_8192:
[----:B------:R-:W-:Y:S01]  /*402f0*/  IMAD.MOV.U32 R6, RZ, RZ, 0x0 ;  /* 0x00000000ff067424 */ /* 0x000fe200078e00ff */
[----:B------:R-:W-:Y:S01]  /*40300*/  LOP3.LUT P0, RZ, R5, 0x7fffffff, RZ, 0xc0, !PT ;  /* 0x7fffffff05ff7812 */ /* 0x000fe2000780c0ff */
[----:B------:R-:W-:-:S06]  /*40310*/  IMAD.MOV.U32 R7, RZ, RZ, 0x7ff00000 ;  /* 0x7ff00000ff077424 */ /* 0x000fcc00078e00ff */
[----:B------:R-:W-:-:S10]  /*40320*/  DFMA R6, R4, R6, +INF ;  /* 0x7ff000000406742b */ /* 0x000fd40000000006 */
[----:B------:R-:W-:Y:S02]  /*40330*/  FSEL R110, R6, RZ, P0 ;  /* 0x000000ff066e7208 */ /* 0x000fe40000000000 */
[----:B------:R-:W-:-:S07]  /*40340*/  FSEL R111, R7, -QNAN , P0 ;  /* 0xfff00000076f7808 */ /* 0x000fce0000000000 */
.L_x_8193:
[----:B------:R-:W-:Y:S05]  /*40350*/  BSYNC.RECONVERGENT B0 ;  /* 0x0000000000007941 */ /* 0x000fea0003800200 */
.L_x_8191:
[----:B------:R-:W-:Y:S01]  /*40360*/  DADD R12, -RZ, |R106| ;  /* 0x00000000ff0c7229 */ /* 0x000fe2000000056a */
[----:B------:R-:W-:Y:S01]  /*40370*/  BSSY.RECONVERGENT B0, `(.L_x_8194) ;  /* 0x0000005000007945 */ /* 0x000fe20003800200 */
[----:B------:R-:W-:Y:S01]  /*40380*/  IMAD.MOV.U32 R9, RZ, RZ, RZ ;  /* 0x000000ffff097224 */ /* 0x000fe200078e00ff */
[----:B------:R-:W-:Y:S02]  /*40390*/  MOV R8, 0x40000000 ;  /* 0x4000000000087802 */ /* 0x000fe40000000f00 */
[----:B------:R-:W-:-:S07]  /*403a0*/  MOV R0, 0x403c0 ;  /* 0x000403c000007802 */ /* 0x000fce0000000f00 */
[----:B------:R-:W-:Y:S05]  /*403b0*/  CALL.REL.NOINC `($_Z27cooling_function_analyticalPdS_S_S_S_$__internal_accurate_pow) ;  /* 0x000004a000287944 */ /* 0x000fea0003c00000 */
[----:B------:R-:W-:Y:S05]  /*403c0*/  BSYNC.RECONVERGENT B0 ;  /* 0x0000000000007941 */ /* 0x000fea0003800200 */
.L_x_8194:
[----:B------:R-:W0:Y:S01]  /*403d0*/  MUFU.RCP64H R5, R111 ;  /* 0x0000006f00057308 */ /* 0x000e220000001800 */
[----:B------:R-:W-:Y:S01]  /*403e0*/  IMAD.MOV.U32 R4, RZ, RZ, 0x1 ;  /* 0x00000001ff047424 */ /* 0x000fe200078e00ff */
[C---:B------:R-:W-:Y:S01]  /*403f0*/  DSETP.NEU.AND P0, PT, R106.reuse, RZ, PT ;  /* 0x000000ff6a00722a */ /* 0x040fe20003f0d000 */
[----:B------:R-:W-:Y:S01]  /*40400*/  BSSY.RECONVERGENT B0, `(.L_x_8195) ;  /* 0x0000016000007945 */ /* 0x000fe20003800200 */
[----:B------:R-:W-:-:S03]  /*40410*/  DSETP.NEU.AND P2, PT, R106, 1, PT ;  /* 0x3ff000006a00742a */ /* 0x000fc60003f4d000 */
[----:B0-----:R-:W-:-:S08]  /*40420*/  DFMA R6, R4, -R110, 1 ;  /* 0x3ff000000406742b */ /* 0x001fd0000000086e */
[----:B------:R-:W-:-:S08]  /*40430*/  DFMA R6, R6, R6, R6 ;  /* 0x000000060606722b */ /* 0x000fd00000000006 */
[----:B------:R-:W-:-:S08]  /*40440*/  DFMA R6, R4, R6, R4 ;  /* 0x000000060406722b */ /* 0x000fd00000000004 */
[----:B------:R-:W-:-:S08]  /*40450*/  DFMA R4, R6, -R110, 1 ;  /* 0x3ff000000604742b */ /* 0x000fd0000000086e */
[----:B------:R-:W-:Y:S02]  /*40460*/  DFMA R6, R6, R4, R6 ;  /* 0x000000040606722b */ /* 0x000fe40000000006 */
[----:B------:R-:W-:-:S06]  /*40470*/  DADD R4, R106, 2 ;  /* 0x400000006a047429 */ /* 0x000fcc0000000000 */
[----:B------:R-:W-:-:S04]  /*40480*/  DMUL R76, R6, R2 ;  /* 0x00000002064c7228 */ /* 0x000fc80000000000 */
[----:B------:R-:W-:Y:S02]  /*40490*/  LOP3.LUT R4, R5, 0x7ff00000, RZ, 0xc0, !PT ;  /* 0x7ff0000005047812 */ /* 0x000fe400078ec0ff */
[----:B------:R-:W-:Y:S02]  /*404a0*/  FSEL R5, R11, RZ, P0 ;  /* 0x000000ff0b057208 */ /* 0x000fe40000000000 */
[----:B------:R-:W-:Y:S01]  /*404b0*/  ISETP.NE.AND P1, PT, R4, 0x7ff00000, PT ;  /* 0x7ff000000400780c */ /* 0x000fe20003f25270 */
[----:B------:R-:W-:Y:S01]  /*404c0*/  DFMA R8, R76, -R110, R2 ;  /* 0x8000006e4c08722b */ /* 0x000fe20000000002 */
[----:B------:R-:W-:-:S07]  /*404d0*/  FSEL R4, R10, RZ, P0 ;  /* 0x000000ff0a047208 */ /* 0x000fce0000000000 */
        /* <DEDUP_REMOVED lines=8> */
.L_x_8196:
[----:B------:R-:W-:Y:S05]  /*40560*/  BSYNC.RECONVERGENT B0 ;  /* 0x0000000000007941 */ /* 0x000fea0003800200 */
.L_x_8195:
        /* <DEDUP_REMOVED lines=13> */
[----:B------:R-:W-:Y:S05]  /*40640*/  CALL.REL.NOINC `($__internal_4_$__cuda_sm20_div_rn_f64_full) ;  /* 0x0000049400407944 */ /* 0x000fea0003c00000 */
.L_x_8198:
[----:B------:R-:W-:Y:S05]  /*40650*/  BSYNC.RECONVERGENT B1 ;  /* 0x0000000000017941 */ /* 0x000fea0003800200 */
.L_x_8197:
        /* <DEDUP_REMOVED lines=14> */
.L_x_8200:
[----:B------:R-:W-:Y:S05]  /*40740*/  BSYNC.RECONVERGENT B7 ;  /* 0x0000000000077941 */ /* 0x000fea0003800200 */
.L_x_8199:
        /* <DEDUP_REMOVED lines=84> */
.L_x_8204:
[----:B------:R-:W-:Y:S01]  /*40c90*/  IMAD.MOV.U32 R6, RZ, RZ, 0x0 ;  /* 0x00000000ff067424 */ /* 0x000fe200078e00ff */
[----:B------:R-:W-:Y:S01]  /*40ca0*/  LOP3.LUT P0, RZ, R3, 0x7fffffff, RZ, 0xc0, !PT ;  /* 0x7fffffff03ff7812 */ /* 0x000fe2000780c0ff */
[----:B------:R-:W-:-:S06]  /*40cb0*/  IMAD.MOV.U32 R7, RZ, RZ, 0x7ff00000 ;  /* 0x7ff00000ff077424 */ /* 0x000fcc00078e00ff */
[----:B------:R-:W-:-:S10]  /*40cc0*/  DFMA R6, R2, R6, +INF ;  /* 0x7ff000000206742b */ /* 0x000fd40000000006 */
[----:B------:R-:W-:Y:S02]  /*40cd0*/  FSEL R2, R6, RZ, P0 ;  /* 0x000000ff06027208 */ /* 0x000fe40000000000 */
[----:B------:R-:W-:-:S07]  /*40ce0*/  FSEL R3, R7, -QNAN , P0 ;  /* 0xfff0000007037808 */ /* 0x000fce0000000000 */
.L_x_8205:
[----:B------:R-:W-:Y:S05]  /*40cf0*/  BSYNC.RECONVERGENT B0 ;  /* 0x0000000000007941 */ /* 0x000fea0003800200 */
.L_x_8203:
        /* <DEDUP_REMOVED lines=23> */
[----:B------:R-:W-:Y:S05]  /*40e70*/  CALL.REL.NOINC `($__internal_4_$__cuda_sm20_div_rn_f64_full) ;  /* 0x0000048c00347944 */ /* 0x000fea0003c00000 */
.L_x_8207:
[----:B------:R-:W-:Y:S05]  /*40e80*/  BSYNC.RECONVERGENT B1 ;  /* 0x0000000000017941 */ /* 0x000fea0003800200 */
.L_x_8206:
        /* <DEDUP_REMOVED lines=25> */
[----:B------:R-:W-:Y:S05]  /*41020*/  CALL.REL.NOINC `($__internal_4_$__cuda_sm20_div_rn_f64_full) ;  /* 0x0000048800c87944 */ /* 0x000fea0003c00000 */
[----:B------:R-:W-:Y:S01]  /*41030*/  IMAD.MOV.U32 R8, RZ, RZ, R76 ;  /* 0x000000ffff087224 */ /* 0x000fe200078e004c */
[----:B------:R-:W-:-:S07]  /*41040*/  MOV R9, R77 ;  /* 0x0000004d00097202 */ /* 0x000fce0000000f00 */
.L_x_8209:
[----:B------:R-:W-:Y:S05]  /*41050*/  BSYNC.RECONVERGENT B1 ;  /* 0x0000000000017941 */ /* 0x000fea0003800200 */
.L_x_8208:
        /* <DEDUP_REMOVED lines=23> */
[----:B------:R-:W-:Y:S05]  /*411d0*/  CALL.REL.NOINC `($__internal_4_$__cuda_sm20_div_rn_f64_full) ;  /* 0x00000488005c7944 */ /* 0x000fea0003c00000 */
.L_x_8211:
[----:B------:R-:W-:Y:S05]  /*411e0*/  BSYNC.RECONVERGENT B1 ;  /* 0x0000000000017941 */ /* 0x000fea0003800200 */
.L_x_8210:
        /* <DEDUP_REMOVED lines=23> */
[----:B------:R-:W-:Y:S05]  /*41360*/  CALL.REL.NOINC `($__internal_4_$__cuda_sm20_div_rn_f64_full) ;  /* 0x0000048400f87944 */ /* 0x000fea0003c00000 */
[----:B------:R-:W-:Y:S02]  /*41370*/  IMAD.MOV.U32 R8, RZ, RZ, R76 ;  /* 0x000000ffff087224 */ /* 0x000fe400078e004c */
[----:B------:R-:W-:-:S07]  /*41380*/  IMAD.MOV.U32 R9, RZ, RZ, R77 ;  /* 0x000000ffff097224 */ /* 0x000fce00078e004d */
.L_x_8213:
[----:B------:R-:W-:Y:S05]  /*41390*/  BSYNC.RECONVERGENT B1 ;  /* 0x0000000000017941 */ /* 0x000fea0003800200 */
.L_x_8212:
        /* <DEDUP_REMOVED lines=23> */
[----:B------:R-:W-:Y:S05]  /*41510*/  CALL.REL.NOINC `($__internal_4_$__cuda_sm20_div_rn_f64_full) ;  /* 0x00000484008c7944 */ /* 0x000fea0003c00000 */
.L_x_8215:
[----:B------:R-:W-:Y:S05]  /*41520*/  BSYNC.RECONVERGENT B1 ;  /* 0x0000000000017941 */ /* 0x000fea0003800200 */
.L_x_8214:
[----:B------:R-:W-:Y:S01]  /*41530*/  DADD R72, R6, 1 ;  /* 0x3ff0000006487429 */ /* 0x000fe20000000000 */
[----:B------:R-:W-:Y:S01]  /*41540*/  UMOV UR4, 0x1c0e9888 ;  /* 0x1c0e988800047882 */ /* 0x000fe20000000000 */
[----:B------:R-:W-:Y:S01]  /*41550*/  IMAD.MOV.U32 R6, RZ, RZ, 0x1 ;  /* 0x00000001ff067424 */ /* 0x000fe200078e00ff */
        /* <DEDUP_REMOVED lines=20> */
[----:B------:R-:W-:Y:S02]  /*416a0*/  IMAD.MOV.U32 R6, RZ, RZ, R76 ;  /* 0x000000ffff067224 */ /* 0x000fe400078e004c */
[----:B------:R-:W-:-:S07]  /*416b0*/  IMAD.MOV.U32 R7, RZ, RZ, R77 ;  /* 0x000000ffff077224 */ /* 0x000fce00078e004d */
.L_x_8217:
[----:B------:R-:W-:Y:S05]  /*416c0*/  BSYNC.RECONVERGENT B1 ;  /* 0x0000000000017941 */ /* 0x000fea0003800200 */
.L_x_8216:
        /* <DEDUP_REMOVED lines=23> */
.L_x_8219:
[----:B------:R-:W-:Y:S05]  /*41840*/  BSYNC.RECONVERGENT B1 ;  /* 0x0000000000017941 */ /* 0x000fea0003800200 */
.L_x_8218:
[----:B------:R-:W-:Y:S01]  /*41850*/  ISETP.GT.AND P0, PT, R77, 0xfffff, PT ;  /* 0x000fffff4d00780c */ /* 0x000fe20003f04270 */
[----:B------:R-:W-:Y:S01]  /*41860*/  IMAD.MOV.U32 R2, RZ, RZ, R76 ;  /* 0x000000ffff027224 */ /* 0x000fe200078e004c */
[----:B------:R-:W-:Y:S01]  /*41870*/  BSSY.RECONVERGENT B0, `(.L_x_8220) ;  /* 0x0000051000007945 */ /* 0x000fe20003800200 */
[----:B------:R-:W-:-:S10]  /*41880*/  IMAD.MOV.U32 R3, RZ, RZ, R77 ;  /* 0x000000ffff037224 */ /* 0x000fd400078e004d */
[----:B------:R-:W-:-:S10]  /*41890*/  @!P0 DMUL R2, R2, 1.80143985094819840000e+16 ;  /* 0x4350000002028828 */ /* 0x000fd40000000000 */
        /* <DEDUP_REMOVED lines=72> */
.L_x_8221:
[----:B------:R-:W-:Y:S01]  /*41d20*/  IMAD.MOV.U32 R6, RZ, RZ, 0x0 ;  /* 0x00000000ff067424 */ /* 0x000fe200078e00ff */
[----:B------:R-:W-:Y:S01]  /*41d30*/  LOP3.LUT P0, RZ, R3, 0x7fffffff, RZ, 0xc0, !PT ;  /* 0x7fffffff03ff7812 */ /* 0x000fe2000780c0ff */
[----:B------:R-:W-:-:S06]  /*41d40*/  IMAD.MOV.U32 R7, RZ, RZ, 0x7ff00000 ;  /* 0x7ff00000ff077424 */ /* 0x000fcc00078e00ff */
[----:B------:R-:W-:-:S10]  /*41d50*/  DFMA R6, R2, R6, +INF ;  /* 0x7ff000000206742b */ /* 0x000fd40000000006 */
[----:B------:R-:W-:Y:S02]  /*41d60*/  FSEL R2, R6, RZ, P0 ;  /* 0x000000ff06027208 */ /* 0x000fe40000000000 */
[----:B------:R-:W-:-:S07]  /*41d70*/  FSEL R3, R7, -QNAN , P0 ;  /* 0xfff0000007037808 */ /* 0x000fce0000000000 */
.L_x_8222:
[----:B------:R-:W-:Y:S05]  /*41d80*/  BSYNC.RECONVERGENT B0 ;  /* 0x0000000000007941 */ /* 0x000fea0003800200 */
.L_x_8220:
[----:B------:R-:W-:-:S14]  /*41d90*/  DSETP.GTU.AND P0, PT, R60, RZ, PT ;  /* 0x000000ff3c00722a */ /* 0x000fdc0003f0c000 */
[----:B------:R-:W-:Y:S05]  /*41da0*/  @P0 BRA `(.L_x_8223) ;  /* 0x0000000000380947 */ /* 0x000fea0003800000 */
[----:B------:R-:W-:Y:S01]  /*41db0*/  DSETP.GEU.AND P0, PT, R60, RZ, PT ;  /* 0x000000ff3c00722a */ /* 0x000fe20003f0e000 */
[----:B------:R-:W-:Y:S02]  /*41dc0*/  CS2R R86, SRZ ;  /* 0x0000000000567805 */ /* 0x000fe4000001ff00 */
[----:B------:R-:W-:-:S11]  /*41dd0*/  CS2R R146, SRZ ;  /* 0x0000000000927805 */ /* 0x000fd6000001ff00 */
        /* <DEDUP_REMOVED lines=9> */
.L_x_8225:
[----:B------:R-:W-:Y:S01]  /*41e70*/  CS2R R146, SRZ ;  /* 0x0000000000927805 */ /* 0x000fe2000001ff00 */
[----:B------:R-:W-:Y:S06]  /*41e80*/  BRA `(.L_x_8224) ;  /* 0x0000005c00047947 */ /* 0x000fec0003800000 */
.L_x_8223:
        /* <DEDUP_REMOVED lines=16> */
.L_x_8227:
[----:B------:R-:W-:Y:S05]  /*41f90*/  BSYNC.RECONVERGENT B0 ;  /* 0x0000000000007941 */ /* 0x000fea0003800200 */
.L_x_8226:
[----:B------:R-:W-:Y:S01]  /*41fa0*/  MOV R14, R10 ;  /* 0x0000000a000e7202 */ /* 0x000fe20000000f00 */
[----:B------:R-:W-:Y:S02]  /*41fb0*/  IMAD.MOV.U32 R15, RZ, RZ, R11 ;  /* 0x000000ffff0f7224 */ /* 0x000fe400078e000b */
[----:B------:R-:W-:Y:S02]  /*41fc0*/  IMAD.MOV.U32 R6, RZ, RZ, 0x1 ;  /* 0x00000001ff067424 */ /* 0x000fe400078e00ff */
[----:B------:R-:W-:Y:S02]  /*41fd0*/  IMAD.MOV.U32 R86, RZ, RZ, R80 ;  /* 0x000000ffff567224 */ /* 0x000fe400078e0050 */
[----:B------:R-:W-:-:S07]  /*41fe0*/  IMAD.MOV.U32 R87, RZ, RZ, R81 ;  /* 0x000000ffff577224 */ /* 0x000fce00078e0051 */
.L_x_8261:
        /* <DEDUP_REMOVED lines=22> */
.L_x_8229:
[----:B------:R-:W-:Y:S05]  /*42150*/  BSYNC.RECONVERGENT B1 ;  /* 0x0000000000017941 */ /* 0x000fea0003800200 */
.L_x_8228:
        /* <DEDUP_REMOVED lines=29> */
.L_x_8232:
[----:B------:R-:W-:Y:S05]  /*42330*/  BSYNC.RECONVERGENT B1 ;  /* 0x0000000000017941 */ /* 0x000fea0003800200 */
.L_x_8231:
        /* <DEDUP_REMOVED lines=29> */
.L_x_8234:
[----:B------:R-:W-:Y:S05]  /*42510*/  BSYNC.RECONVERGENT B1 ;  /* 0x0000000000017941 */ /* 0x000fea0003800200 */
.L_x_8233:
        /* <DEDUP_REMOVED lines=29> */
.L_x_8236:
[----:B------:R-:W-:Y:S05]  /*426f0*/  BSYNC.RECONVERGENT B1 ;  /* 0x0000000000017941 */ /* 0x000fea0003800200 */
.L_x_8235:
        /* <DEDUP_REMOVED lines=29> */
.L_x_8238:
[----:B------:R-:W-:Y:S05]  /*428d0*/  BSYNC.RECONVERGENT B1 ;  /* 0x0000000000017941 */ /* 0x000fea0003800200 */
.L_x_8237:
        /* <DEDUP_REMOVED lines=29> */
.L_x_8240:
[----:B------:R-:W-:Y:S05]  /*42ab0*/  BSYNC.RECONVERGENT B1 ;  /* 0x0000000000017941 */ /* 0x000fea0003800200 */
.L_x_8239:
        /* <DEDUP_REMOVED lines=29> */
.L_x_8242:
[----:B------:R-:W-:Y:S05]  /*42c90*/  BSYNC.RECONVERGENT B1 ;  /* 0x0000000000017941 */ /* 0x000fea0003800200 */
.L_x_8241:
        /* <DEDUP_REMOVED lines=29> */
.L_x_8244:
[----:B------:R-:W-:Y:S05]  /*42e70*/  BSYNC.RECONVERGENT B1 ;  /* 0x0000000000017941 */ /* 0x000fea0003800200 */
.L_x_8243:
        /* <DEDUP_REMOVED lines=29> */
.L_x_8246:
[----:B------:R-:W-:Y:S05]  /*43050*/  BSYNC.RECONVERGENT B1 ;  /* 0x0000000000017941 */ /* 0x000fea0003800200 */
.L_x_8245:
        /* <DEDUP_REMOVED lines=29> */
.L_x_8248:
[----:B------:R-:W-:Y:S05]  /*43230*/  BSYNC.RECONVERGENT B1 ;  /* 0x0000000000017941 */ /* 0x000fea0003800200 */
.L_x_8247:
        /* <DEDUP_REMOVED lines=29> */
.L_x_8250:
[----:B------:R-:W-:Y:S05]  /*43410*/  BSYNC.RECONVERGENT B1 ;  /* 0x0000000000017941 */ /* 0x000fea0003800200 */
.L_x_8249:
        /* <DEDUP_REMOVED lines=29> */
.L_x_8252:
[----:B------:R-:W-:Y:S05]  /*435f0*/  BSYNC.RECONVERGENT B1 ;  /* 0x0000000000017941 */ /* 0x000fea0003800200 */
.L_x_8251:
        /* <DEDUP_REMOVED lines=29> */
.L_x_8254:
[----:B------:R-:W-:Y:S05]  /*437d0*/  BSYNC.RECONVERGENT B1 ;  /* 0x0000000000017941 */ /* 0x000fea0003800200 */
.L_x_8253:
        /* <DEDUP_REMOVED lines=29> */
.L_x_8256:
[----:B------:R-:W-:Y:S05]  /*439b0*/  BSYNC.RECONVERGENT B1 ;  /* 0x0000000000017941 */ /* 0x000fea0003800200 */
.L_x_8255:
        /* <DEDUP_REMOVED lines=29> */
.L_x_8258:
[----:B------:R-:W-:Y:S05]  /*43b90*/  BSYNC.RECONVERGENT B1 ;  /* 0x0000000000017941 */ /* 0x000fea0003800200 */
.L_x_8257:
        /* <DEDUP_REMOVED lines=29> */
.L_x_8260:
[----:B------:R-:W-:Y:S05]  /*43d70*/  BSYNC.RECONVERGENT B1 ;  /* 0x0000000000017941 */ /* 0x000fea0003800200 */
.L_x_8259:
        /* <DEDUP_REMOVED lines=18> */
.L_x_8262:
[----:B------:R-:W-:Y:S02]  /*43ea0*/  IMAD.MOV.U32 R86, RZ, RZ, R146 ;  /* 0x000000ffff567224 */ /* 0x000fe400078e0092 */
[----:B------:R-:W-:Y:S01]  /*43eb0*/  IMAD.MOV.U32 R87, RZ, RZ, R147 ;  /* 0x000000ffff577224 */ /* 0x000fe200078e0093 */
[----:B------:R-:W-:Y:S06]  /*43ec0*/  BRA `(.L_x_8224) ;  /* 0x0000003800f47947 */ /* 0x000fec0003800000 */
.L_x_8230:
        /* <DEDUP_REMOVED lines=79> */
.L_x_8264:
[----:B------:R-:W-:Y:S01]  /*443c0*/  IMAD.MOV.U32 R8, RZ, RZ, 0x0 ;  /* 0x00000000ff087424 */ /* 0x000fe200078e00ff */
[----:B------:R-:W-:Y:S01]  /*443d0*/  LOP3.LUT P0, RZ, R7, 0x7fffffff, RZ, 0xc0, !PT ;  /* 0x7fffffff07ff7812 */ /* 0x000fe2000780c0ff */
[----:B------:R-:W-:-:S06]  /*443e0*/  IMAD.MOV.U32 R9, RZ, RZ, 0x7ff00000 ;  /* 0x7ff00000ff097424 */ /* 0x000fcc00078e00ff */
[----:B------:R-:W-:-:S10]  /*443f0*/  DFMA R8, R6, R8, +INF ;  /* 0x7ff000000608742b */ /* 0x000fd40000000008 */
[----:B------:R-:W-:Y:S02]  /*44400*/  FSEL R6, R8, RZ, P0 ;  /* 0x000000ff08067208 */ /* 0x000fe40000000000 */
[----:B------:R-:W-:-:S07]  /*44410*/  FSEL R7, R9, -QNAN , P0 ;  /* 0xfff0000009077808 */ /* 0x000fce0000000000 */
.L_x_8265:
[----:B------:R-:W-:Y:S05]  /*44420*/  BSYNC.RECONVERGENT B0 ;  /* 0x0000000000007941 */ /* 0x000fea0003800200 */
.L_x_8263:
[----:B------:R-:W-:Y:S01]  /*44430*/  DADD R2, R4, -R2 ;  /* 0x0000000004027229 */ /* 0x000fe20000000802 */
[----:B------:R-:W-:Y:S01]  /*44440*/  IMAD.MOV.U32 R8, RZ, RZ, 0x652b82fe ;  /* 0x652b82feff087424 */ /* 0x000fe200078e00ff */
[----:B------:R-:W-:Y:S01]  /*44450*/  DFMA R6, R80, R6, -R60 ;  /* 0x000000065006722b */ /* 0x000fe2000000083c */
        /* <DEDUP_REMOVED lines=58> */
.L_x_8267:
[----:B------:R-:W-:Y:S05]  /*44800*/  BSYNC.RECONVERGENT B0 ;  /* 0x0000000000007941 */ /* 0x000fea0003800200 */
.L_x_8266:
[----:B------:R-:W-:-:S10]  /*44810*/  DMUL R146, R146, R10 ;  /* 0x0000000a92927228 */ /* 0x000fd40000000000 */
[----:B------:R-:W-:Y:S02]  /*44820*/  IMAD.MOV.U32 R86, RZ, RZ, R146 ;  /* 0x000000ffff567224 */ /* 0x000fe400078e0092 */
[----:B------:R-:W-:Y:S01]  /*44830*/  IMAD.MOV.U32 R87, RZ, RZ, R147 ;  /* 0x000000ffff577224 */ /* 0x000fe200078e0093 */
[----:B------:R-:W-:Y:S06]  /*44840*/  BRA `(.L_x_8224) ;  /* 0x0000003000947947 */ /* 0x000fec0003800000 */
.L_x_8202:
        /* <DEDUP_REMOVED lines=80> */
.L_x_8269:
[----:B------:R-:W-:Y:S01]  /*44d50*/  IMAD.MOV.U32 R4, RZ, RZ, 0x0 ;  /* 0x00000000ff047424 */ /* 0x000fe200078e00ff */
[----:B------:R-:W-:Y:S01]  /*44d60*/  LOP3.LUT P0, RZ, R3, 0x7fffffff, RZ, 0xc0, !PT ;  /* 0x7fffffff03ff7812 */ /* 0x000fe2000780c0ff */
[----:B------:R-:W-:-:S06]  /*44d70*/  IMAD.MOV.U32 R5, RZ, RZ, 0x7ff00000 ;  /* 0x7ff00000ff057424 */ /* 0x000fcc00078e00ff */
[----:B------:R-:W-:-:S10]  /*44d80*/  DFMA R4, R2, R4, +INF ;  /* 0x7ff000000204742b */ /* 0x000fd40000000004 */
[----:B------:R-:W-:Y:S02]  /*44d90*/  FSEL R2, R4, RZ, P0 ;  /* 0x000000ff04027208 */ /* 0x000fe40000000000 */
[----:B------:R-:W-:-:S07]  /*44da0*/  FSEL R3, R5, -QNAN , P0 ;  /* 0xfff0000005037808 */ /* 0x000fce0000000000 */
.L_x_8270:
[----:B------:R-:W-:Y:S05]  /*44db0*/  BSYNC.RECONVERGENT B0 ;  /* 0x0000000000007941 */ /* 0x000fea0003800200 */
.L_x_8268:
        /* <DEDUP_REMOVED lines=24> */
.L_x_8272:
[----:B------:R-:W-:Y:S05]  /*44f40*/  BSYNC.RECONVERGENT B1 ;  /* 0x0000000000017941 */ /* 0x000fea0003800200 */
.L_x_8271:
        /* <DEDUP_REMOVED lines=28> */
.L_x_8274:
[----:B------:R-:W-:Y:S05]  /*45110*/  BSYNC.RECONVERGENT B1 ;  /* 0x0000000000017941 */ /* 0x000fea0003800200 */
.L_x_8273:
        /* <DEDUP_REMOVED lines=24> */
.L_x_8276:
[----:B------:R-:W-:Y:S05]  /*452a0*/  BSYNC.RECONVERGENT B1 ;  /* 0x0000000000017941 */ /* 0x000fea0003800200 */
.L_x_8275:
        /* <DEDUP_REMOVED lines=26> */
.L_x_8278:
[----:B------:R-:W-:Y:S05]  /*45450*/  BSYNC.RECONVERGENT B1 ;  /* 0x0000000000017941 */ /* 0x000fea0003800200 */
.L_x_8277:
        /* <DEDUP_REMOVED lines=24> */
.L_x_8280:
[----:B------:R-:W-:Y:S05]  /*455e0*/  BSYNC.RECONVERGENT B1 ;  /* 0x0000000000017941 */ /* 0x000fea0003800200 */
.L_x_8279:
        /* <DEDUP_REMOVED lines=25> */
.L_x_8282:
[----:B------:R-:W-:Y:S05]  /*45780*/  BSYNC.RECONVERGENT B1 ;  /* 0x0000000000017941 */ /* 0x000fea0003800200 */
.L_x_8281:
        /* <DEDUP_REMOVED lines=23> */
.L_x_8284:
[----:B------:R-:W-:Y:S05]  /*45900*/  BSYNC.RECONVERGENT B1 ;  /* 0x0000000000017941 */ /* 0x000fea0003800200 */
.L_x_8283:
        /* <DEDUP_REMOVED lines=77> */
.L_x_8286:
[----:B------:R-:W-:Y:S01]  /*45de0*/  IMAD.MOV.U32 R4, RZ, RZ, 0x0 ;  /* 0x00000000ff047424 */ /* 0x000fe200078e00ff */
[----:B------:R-:W-:Y:S01]  /*45df0*/  LOP3.LUT P0, RZ, R3, 0x7fffffff, RZ, 0xc0, !PT ;  /* 0x7fffffff03ff7812 */ /* 0x000fe2000780c0ff */
[----:B------:R-:W-:-:S06]  /*45e00*/  IMAD.MOV.U32 R5, RZ, RZ, 0x7ff00000 ;  /* 0x7ff00000ff057424 */ /* 0x000fcc00078e00ff */
[----:B------:R-:W-:-:S10]  /*45e10*/  DFMA R4, R2, R4, +INF ;  /* 0x7ff000000204742b */ /* 0x000fd40000000004 */
[----:B------:R-:W-:Y:S02]  /*45e20*/  FSEL R2, R4, RZ, P0 ;  /* 0x000000ff04027208 */ /* 0x000fe40000000000 */
[----:B------:R-:W-:-:S07]  /*45e30*/  FSEL R3, R5, -QNAN , P0 ;  /* 0xfff0000005037808 */ /* 0x000fce0000000000 */
.L_x_8287:
[----:B------:R-:W-:Y:S05]  /*45e40*/  BSYNC.RECONVERGENT B0 ;  /* 0x0000000000007941 */ /* 0x000fea0003800200 */
.L_x_8285:
[----:B------:R-:W-:Y:S01]  /*45e50*/  DADD R4, R60, 1 ;  /* 0x3ff000003c047429 */ /* 0x000fe20000000000 */
[----:B------:R-:W-:Y:S01]  /*45e60*/  BSSY.RECONVERGENT B0, `(.L_x_8288) ;  /* 0x0000014000007945 */ /* 0x000fe20003800200 */
[----:B------:R-:W-:-:S06]  /*45e70*/  DADD R90, -R90, R2 ;  /* 0x000000005a5a7229 */ /* 0x000fcc0000000102 */
[----:B------:R-:W-:-:S06]  /*45e80*/  DADD R12, -R80, R4 ;  /* 0x00000000500c7229 */ /* 0x000fcc0000000104 */
        /* <DEDUP_REMOVED lines=12> */
[----:B------:R-:W-:Y:S02]  /*45f50*/  IMAD.MOV.U32 R8, RZ, RZ, R12 ;  /* 0x000000ffff087224 */ /* 0x000fe400078e000c */
[----:B------:R-:W-:Y:S02]  /*45f60*/  IMAD.MOV.U32 R49, RZ, RZ, R13 ;  /* 0x000000ffff317224 */ /* 0x000fe400078e000d */
[----:B------:R-:W-:Y:S01]  /*45f70*/  VIADD R12, R0, 0xfff00000 ;  /* 0xfff00000000c7836 */ /* 0x000fe20000000000 */
[----:B------:R-:W-:-:S07]  /*45f80*/  MOV R0, 0x45fa0 ;  /* 0x00045fa000007802 */ /* 0x000fce0000000f00 */
[----:B------:R-:W-:Y:S05]  /*45f90*/  CALL.REL.NOINC `($__internal_3_$__cuda_sm20_dblrcp_rn_slowpath_v3) ;  /* 0x0000043800487944 */ /* 0x000fea0003c00000 */
.L_x_8289:
[----:B------:R-:W-:Y:S05]  /*45fa0*/  BSYNC.RECONVERGENT B0 ;  /* 0x0000000000007941 */ /* 0x000fea0003800200 */
.L_x_8288:
[----:B------:R-:W-:Y:S04]  /*45fb0*/  BSSY.RECONVERGENT B8, `(.L_x_8290) ;  /* 0x000011a000087945 */ /* 0x000fe80003800200 */
[----:B------:R-:W-:Y:S01]  /*45fc0*/  BSSY.RELIABLE B2, `(.L_x_8291) ;  /* 0x0000110000027945 */ /* 0x000fe20003800100 */
[----:B------:R-:W-:Y:S01]  /*45fd0*/  MOV R86, R10 ;  /* 0x0000000a00567202 */ /* 0x000fe20000000f00 */
[----:B------:R-:W-:Y:S02]  /*45fe0*/  IMAD.MOV.U32 R87, RZ, RZ, R11 ;  /* 0x000000ffff577224 */ /* 0x000fe400078e000b */
[----:B------:R-:W-:Y:S02]  /*45ff0*/  IMAD.MOV.U32 R4, RZ, RZ, 0x1 ;  /* 0x00000001ff047424 */ /* 0x000fe400078e00ff */
[----:B------:R-:W-:-:S02]  /*46000*/  IMAD.MOV.U32 R14, RZ, RZ, 0x39a08ce9 ;  /* 0x39a08ce9ff0e7424 */ /* 0x000fc400078e00ff */
[----:B------:R-:W-:-:S07]  /*46010*/  IMAD.MOV.U32 R15, RZ, RZ, 0x46293e59 ;  /* 0x46293e59ff0f7424 */ /* 0x000fce00078e00ff */
.L_x_8309:
        /* <DEDUP_REMOVED lines=31> */
.L_x_8293:
[----:B------:R-:W-:Y:S05]  /*46210*/  BSYNC.RECONVERGENT B1 ;  /* 0x0000000000017941 */ /* 0x000fea0003800200 */
.L_x_8292:
        /* <DEDUP_REMOVED lines=22> */
.L_x_8295:
[----:B------:R-:W-:Y:S05]  /*46380*/  BSYNC.RECONVERGENT B0 ;  /* 0x0000000000007941 */ /* 0x000fea0003800200 */
.L_x_8294:
        /* <DEDUP_REMOVED lines=42> */
.L_x_8298:
[----:B------:R-:W-:Y:S05]  /*46630*/  BSYNC.RECONVERGENT B1 ;  /* 0x0000000000017941 */ /* 0x000fea0003800200 */
.L_x_8297:
        /* <DEDUP_REMOVED lines=22> */
.L_x_8300:
[----:B------:R-:W-:Y:S05]  /*467a0*/  BSYNC.RECONVERGENT B0 ;  /* 0x0000000000007941 */ /* 0x000fea0003800200 */
.L_x_8299:
        /* <DEDUP_REMOVED lines=42> */
.L_x_8302:
[----:B------:R-:W-:Y:S05]  /*46a50*/  BSYNC.RECONVERGENT B1 ;  /* 0x0000000000017941 */ /* 0x000fea0003800200 */
.L_x_8301:
        /* <DEDUP_REMOVED lines=22> */
.L_x_8304:
[----:B------:R-:W-:Y:S05]  /*46bc0*/  BSYNC.RECONVERGENT B0 ;  /* 0x0000000000007941 */ /* 0x000fea0003800200 */
.L_x_8303:
        /* <DEDUP_REMOVED lines=42> */
.L_x_8306:
[----:B------:R-:W-:Y:S05]  /*46e70*/  BSYNC.RECONVERGENT B1 ;  /* 0x0000000000017941 */ /* 0x000fea0003800200 */
.L_x_8305:
        /* <DEDUP_REMOVED lines=22> */
.L_x_8308:
[----:B------:R-:W-:Y:S05]  /*46fe0*/  BSYNC.RECONVERGENT B0 ;  /* 0x0000000000007941 */ /* 0x000fea0003800200 */
.L_x_8307:
        /* <DEDUP_REMOVED lines=14> */
.L_x_8291:
        /* <DEDUP_REMOVED lines=8> */
.L_x_8296:
[----:B------:R-:W-:Y:S05]  /*47150*/  BSYNC.RECONVERGENT B8 ;  /* 0x0000000000087941 */ /* 0x000fea0003800200 */
.L_x_8290:
        /* <DEDUP_REMOVED lines=79> */
.L_x_8311:
[----:B------:R-:W-:Y:S01]  /*47650*/  MOV R4, 0x0 ;  /* 0x0000000000047802 */ /* 0x000fe20000000f00 */
[----:B------:R-:W-:Y:S01]  /*47660*/  IMAD.MOV.U32 R5, RZ, RZ, 0x7ff00000 ;  /* 0x7ff00000ff057424 */ /* 0x000fe200078e00ff */
[----:B------:R-:W-:-:S05]  /*47670*/  LOP3.LUT P0, RZ, R3, 0x7fffffff, RZ, 0xc0, !PT ;  /* 0x7fffffff03ff7812 */ /* 0x000fca000780c0ff */
[----:B------:R-:W-:-:S10]  /*47680*/  DFMA R4, R2, R4, +INF ;  /* 0x7ff000000204742b */ /* 0x000fd40000000004 */
[----:B------:R-:W-:Y:S02]  /*47690*/  FSEL R2, R4, RZ, P0 ;  /* 0x000000ff04027208 */ /* 0x000fe40000000000 */
[----:B------:R-:W-:-:S07]  /*476a0*/  FSEL R3, R5, -QNAN , P0 ;  /* 0xfff0000005037808 */ /* 0x000fce0000000000 */
.L_x_8312:
[----:B------:R-:W-:Y:S05]  /*476b0*/  BSYNC.RECONVERGENT B0 ;  /* 0x0000000000007941 */ /* 0x000fea0003800200 */
.L_x_8310:
        /* <DEDUP_REMOVED lines=60> */
.L_x_8314:
[----:B------:R-:W-:Y:S05]  /*47a80*/  BSYNC.RECONVERGENT B0 ;  /* 0x0000000000007941 */ /* 0x000fea0003800200 */
.L_x_8313:
[----:B------:R-:W-:-:S11]  /*47a90*/  DFMA R86, R2, -R86, 1 ;  /* 0x3ff000000256742b */ /* 0x000fd60000000856 */
.L_x_8224:
[----:B------:R-:W-:Y:S05]  /*47aa0*/  BSYNC.RECONVERGENT B7 ;  /* 0x0000000000077941 */ /* 0x000fea0003800200 */
.L_x_8201:
        /* <DEDUP_REMOVED lines=13> */
.L_x_8316:
[----:B------:R-:W-:Y:S05]  /*47b80*/  BSYNC.RECONVERGENT B7 ;  /* 0x0000000000077941 */ /* 0x000fea0003800200 */
.L_x_8315:
        /* <DEDUP_REMOVED lines=83> */
.L_x_8320:
[----:B------:R-:W-:Y:S01]  /*480c0*/  MOV R6, 0x0 ;  /* 0x0000000000067802 */ /* 0x000fe20000000f00 */
[----:B------:R-:W-:Y:S01]  /*480d0*/  IMAD.MOV.U32 R7, RZ, RZ, 0x7ff00000 ;  /* 0x7ff00000ff077424 */ /* 0x000fe200078e00ff */
[----:B------:R-:W-:-:S05]  /*480e0*/  LOP3.LUT P0, RZ, R3, 0x7fffffff, RZ, 0xc0, !PT ;  /* 0x7fffffff03ff7812 */ /* 0x000fca000780c0ff */
[----:B------:R-:W-:-:S10]  /*480f0*/  DFMA R6, R2, R6, +INF ;  /* 0x7ff000000206742b */ /* 0x000fd40000000006 */
[----:B------:R-:W-:Y:S02]  /*48100*/  FSEL R2, R6, RZ, P0 ;  /* 0x000000ff06027208 */ /* 0x000fe40000000000 */
[----:B------:R-:W-:-:S07]  /*48110*/  FSEL R3, R7, -QNAN , P0 ;  /* 0xfff0000007037808 */ /* 0x000fce0000000000 */
.L_x_8321:
[----:B------:R-:W-:Y:S05]  /*48120*/  BSYNC.RECONVERGENT B0 ;  /* 0x0000000000007941 */ /* 0x000fea0003800200 */
.L_x_8319:
        /* <DEDUP_REMOVED lines=24> */
.L_x_8323:
[----:B------:R-:W-:Y:S05]  /*482b0*/  BSYNC.RECONVERGENT B1 ;  /* 0x0000000000017941 */ /* 0x000fea0003800200 */
.L_x_8322:
        /* <DEDUP_REMOVED lines=25> */
[----:B------:R-:W-:Y:S05]  /*48450*/  CALL.REL.NOINC `($__internal_4_$__cuda_sm20_div_rn_f64_full) ;  /* 0x0000041400bc7944 */ /* 0x000fea0003c00000 */
[----:B------:R-:W-:Y:S02]  /*48460*/  IMAD.MOV.U32 R8, RZ, RZ, R76 ;  /* 0x000000ffff087224 */ /* 0x000fe400078e004c */
[----:B------:R-:W-:-:S07]  /*48470*/  IMAD.MOV.U32 R9, RZ, RZ, R77 ;  /* 0x000000ffff097224 */ /* 0x000fce00078e004d */
.L_x_8325:
[----:B------:R-:W-:Y:S05]  /*48480*/  BSYNC.RECONVERGENT B1 ;  /* 0x0000000000017941 */ /* 0x000fea0003800200 */
.L_x_8324:
        /* <DEDUP_REMOVED lines=24> */
.L_x_8327:
[----:B------:R-:W-:Y:S05]  /*48610*/  BSYNC.RECONVERGENT B1 ;  /* 0x0000000000017941 */ /* 0x000fea0003800200 */
.L_x_8326:
        /* <DEDUP_REMOVED lines=26> */
.L_x_8329:
[----:B------:R-:W-:Y:S05]  /*487c0*/  BSYNC.RECONVERGENT B1 ;  /* 0x0000000000017941 */ /* 0x000fea0003800200 */
.L_x_8328:
        /* <DEDUP_REMOVED lines=23> */
[----:B------:R-:W-:Y:S05]  /*48940*/  CALL.REL.NOINC `($__internal_4_$__cuda_sm20_div_rn_f64_full) ;  /* 0x0000041000807944 */ /* 0x000fea0003c00000 */
.L_x_8331:
[----:B------:R-:W-:Y:S05]  /*48950*/  BSYNC.RECONVERGENT B1 ;  /* 0x0000000000017941 */ /* 0x000fea0003800200 */
.L_x_8330:
        /* <DEDUP_REMOVED lines=22> */
[----:B------:R-:W-:Y:S05]  /*48ac0*/  CALL.REL.NOINC `($__internal_4_$__cuda_sm20_div_rn_f64_full) ;  /* 0x0000041000207944 */ /* 0x000fea0003c00000 */
[----:B------:R-:W-:Y:S01]  /*48ad0*/  MOV R6, R76 ;  /* 0x0000004c00067202 */ /* 0x000fe20000000f00 */
[----:B------:R-:W-:-:S07]  /*48ae0*/  IMAD.MOV.U32 R7, RZ, RZ, R77 ;  /* 0x000000ffff077224 */ /* 0x000fce00078e004d */
.L_x_8333:
[----:B------:R-:W-:Y:S05]  /*48af0*/  BSYNC.RECONVERGENT B1 ;  /* 0x0000000000017941 */ /* 0x000fea0003800200 */
.L_x_8332:
        /* <DEDUP_REMOVED lines=23> */
.L_x_8335:
[----:B------:R-:W-:Y:S05]  /*48c70*/  BSYNC.RECONVERGENT B1 ;  /* 0x0000000000017941 */ /* 0x000fea0003800200 */
.L_x_8334:
[----:B------:R-:W-:Y:S01]  /*48c80*/  ISETP.GT.AND P0, PT, R77, 0xfffff, PT ;  /* 0x000fffff4d00780c */ /* 0x000fe20003f04270 */
[----:B------:R-:W-:Y:S01]  /*48c90*/  IMAD.MOV.U32 R3, RZ, RZ, R77 ;  /* 0x000000ffff037224 */ /* 0x000fe200078e004d */
[----:B------:R-:W-:Y:S01]  /*48ca0*/  MOV R2, R76 ;  /* 0x0000004c00027202 */ /* 0x000fe20000000f00 */
[----:B------:R-:W-:Y:S10]  /*48cb0*/  BSSY.RECONVERGENT B0, `(.L_x_8336) ;  /* 0x0000050000007945 */ /* 0x000ff40003800200 */
        /* <DEDUP_REMOVED lines=73> */
.L_x_8337:
[----:B------:R-:W-:Y:S01]  /*49150*/  MOV R6, 0x0 ;  /* 0x0000000000067802 */ /* 0x000fe20000000f00 */
[----:B------:R-:W-:Y:S01]  /*49160*/  IMAD.MOV.U32 R7, RZ, RZ, 0x7ff00000 ;  /* 0x7ff00000ff077424 */ /* 0x000fe200078e00ff */
[----:B------:R-:W-:-:S05]  /*49170*/  LOP3.LUT P0, RZ, R3, 0x7fffffff, RZ, 0xc0, !PT ;  /* 0x7fffffff03ff7812 */ /* 0x000fca000780c0ff */
[----:B------:R-:W-:-:S10]  /*49180*/  DFMA R6, R2, R6, +INF ;  /* 0x7ff000000206742b */ /* 0x000fd40000000006 */
[----:B------:R-:W-:Y:S02]  /*49190*/  FSEL R2, R6, RZ, P0 ;  /* 0x000000ff06027208 */ /* 0x000fe40000000000 */
[----:B------:R-:W-:-:S07]  /*491a0*/  FSEL R3, R7, -QNAN , P0 ;  /* 0xfff0000007037808 */ /* 0x000fce0000000000 */
.L_x_8338:
[----:B------:R-:W-:Y:S05]  /*491b0*/  BSYNC.RECONVERGENT B0 ;  /* 0x0000000000007941 */ /* 0x000fea0003800200 */
.L_x_8336:
        /* <DEDUP_REMOVED lines=14> */
.L_x_8341:
[----:B------:R-:W-:Y:S01]  /*492a0*/  CS2R R144, SRZ ;  /* 0x0000000000907805 */ /* 0x000fe2000001ff00 */
[----:B------:R-:W-:Y:S06]  /*492b0*/  BRA `(.L_x_8340) ;  /* 0x0000005c00047947 */ /* 0x000fec0003800000 */
.L_x_8339:
        /* <DEDUP_REMOVED lines=16> */
.L_x_8343:
[----:B------:R-:W-:Y:S05]  /*493c0*/  BSYNC.RECONVERGENT B0 ;  /* 0x0000000000007941 */ /* 0x000fea0003800200 */
.L_x_8342:
[----:B------:R-:W-:Y:S01]  /*493d0*/  IMAD.MOV.U32 R14, RZ, RZ, R10 ;  /* 0x000000ffff0e7224 */ /* 0x000fe200078e000a */
[----:B------:R-:W-:Y:S01]  /*493e0*/  MOV R6, 0x1 ;  /* 0x0000000100067802 */ /* 0x000fe20000000f00 */
[----:B------:R-:W-:Y:S02]  /*493f0*/  IMAD.MOV.U32 R15, RZ, RZ, R11 ;  /* 0x000000ffff0f7224 */ /* 0x000fe400078e000b */
[----:B------:R-:W-:Y:S02]  /*49400*/  IMAD.MOV.U32 R84, RZ, RZ, R80 ;  /* 0x000000ffff547224 */ /* 0x000fe400078e0050 */
[----:B------:R-:W-:-:S07]  /*49410*/  IMAD.MOV.U32 R85, RZ, RZ, R81 ;  /* 0x000000ffff557224 */ /* 0x000fce00078e0051 */
.L_x_8377:
        /* <DEDUP_REMOVED lines=22> */
.L_x_8345:
[----:B------:R-:W-:Y:S05]  /*49580*/  BSYNC.RECONVERGENT B1 ;  /* 0x0000000000017941 */ /* 0x000fea0003800200 */
.L_x_8344:
        /* <DEDUP_REMOVED lines=29> */
.L_x_8348:
[----:B------:R-:W-:Y:S05]  /*49760*/  BSYNC.RECONVERGENT B1 ;  /* 0x0000000000017941 */ /* 0x000fea0003800200 */
.L_x_8347:
        /* <DEDUP_REMOVED lines=29> */
.L_x_8350:
[----:B------:R-:W-:Y:S05]  /*49940*/  BSYNC.RECONVERGENT B1 ;  /* 0x0000000000017941 */ /* 0x000fea0003800200 */
.L_x_8349:
        /* <DEDUP_REMOVED lines=29> */
.L_x_8352:
[----:B------:R-:W-:Y:S05]  /*49b20*/  BSYNC.RECONVERGENT B1 ;  /* 0x0000000000017941 */ /* 0x000fea0003800200 */
.L_x_8351:
        /* <DEDUP_REMOVED lines=29> */
.L_x_8354:
[----:B------:R-:W-:Y:S05]  /*49d00*/  BSYNC.RECONVERGENT B1 ;  /* 0x0000000000017941 */ /* 0x000fea0003800200 */
.L_x_8353:
        /* <DEDUP_REMOVED lines=29> */
.L_x_8356:
[----:B------:R-:W-:Y:S05]  /*49ee0*/  BSYNC.RECONVERGENT B1 ;  /* 0x0000000000017941 */ /* 0x000fea0003800200 */
.L_x_8355:
        /* <DEDUP_REMOVED lines=29> */
.L_x_8358:
[----:B------:R-:W-:Y:S05]  /*4a0c0*/  BSYNC.RECONVERGENT B1 ;  /* 0x0000000000017941 */ /* 0x000fea0003800200 */
.L_x_8357:
        /* <DEDUP_REMOVED lines=29> */
.L_x_8360:
[----:B------:R-:W-:Y:S05]  /*4a2a0*/  BSYNC.RECONVERGENT B1 ;  /* 0x0000000000017941 */ /* 0x000fea0003800200 */
.L_x_8359:
        /* <DEDUP_REMOVED lines=29> */
.L_x_8362:
[----:B------:R-:W-:Y:S05]  /*4a480*/  BSYNC.RECONVERGENT B1 ;  /* 0x0000000000017941 */ /* 0x000fea0003800200 */
.L_x_8361:
        /* <DEDUP_REMOVED lines=29> */
.L_x_8364:
[----:B------:R-:W-:Y:S05]  /*4a660*/  BSYNC.RECONVERGENT B1 ;  /* 0x0000000000017941 */ /* 0x000fea0003800200 */
.L_x_8363:
        /* <DEDUP_REMOVED lines=29> */
.L_x_8366:
[----:B------:R-:W-:Y:S05]  /*4a840*/  BSYNC.RECONVERGENT B1 ;  /* 0x0000000000017941 */ /* 0x000fea0003800200 */
.L_x_8365:
        /* <DEDUP_REMOVED lines=29> */
.L_x_8368:
[----:B------:R-:W-:Y:S05]  /*4aa20*/  BSYNC.RECONVERGENT B1 ;  /* 0x0000000000017941 */ /* 0x000fea0003800200 */
.L_x_8367:
        /* <DEDUP_REMOVED lines=29> */
.L_x_8370:
[----:B------:R-:W-:Y:S05]  /*4ac00*/  BSYNC.RECONVERGENT B1 ;  /* 0x0000000000017941 */ /* 0x000fea0003800200 */
.L_x_8369:
        /* <DEDUP_REMOVED lines=29> */
.L_x_8372:
[----:B------:R-:W-:Y:S05]  /*4ade0*/  BSYNC.RECONVERGENT B1 ;  /* 0x0000000000017941 */ /* 0x000fea0003800200 */
.L_x_8371:
        /* <DEDUP_REMOVED lines=29> */
.L_x_8374:
[----:B------:R-:W-:Y:S05]  /*4afc0*/  BSYNC.RECONVERGENT B1 ;  /* 0x0000000000017941 */ /* 0x000fea0003800200 */
.L_x_8373:
        /* <DEDUP_REMOVED lines=29> */
.L_x_8376:
[----:B------:R-:W-:Y:S05]  /*4b1a0*/  BSYNC.RECONVERGENT B1 ;  /* 0x0000000000017941 */ /* 0x000fea0003800200 */
.L_x_8375:
        /* <DEDUP_REMOVED lines=18> */
.L_x_8378:
[----:B------:R-:W-:Y:S02]  /*4b2d0*/  IMAD.MOV.U32 R84, RZ, RZ, R144 ;  /* 0x000000ffff547224 */ /* 0x000fe400078e0090 */
[----:B------:R-:W-:Y:S01]  /*4b2e0*/  IMAD.MOV.U32 R85, RZ, RZ, R145 ;  /* 0x000000ffff557224 */ /* 0x000fe200078e0091 */
[----:B------:R-:W-:Y:S06]  /*4b2f0*/  BRA `(.L_x_8340) ;  /* 0x0000003800f47947 */ /* 0x000fec0003800000 */
.L_x_8346:
        /* <DEDUP_REMOVED lines=79> */
.L_x_8380:
[----:B------:R-:W-:Y:S01]  /*4b7f0*/  MOV R8, 0x0 ;  /* 0x0000000000087802 */ /* 0x000fe20000000f00 */
[----:B------:R-:W-:Y:S01]  /*4b800*/  IMAD.MOV.U32 R9, RZ, RZ, 0x7ff00000 ;  /* 0x7ff00000ff097424 */ /* 0x000fe200078e00ff */
[----:B------:R-:W-:-:S05]  /*4b810*/  LOP3.LUT P0, RZ, R7, 0x7fffffff, RZ, 0xc0, !PT ;  /* 0x7fffffff07ff7812 */ /* 0x000fca000780c0ff */
[----:B------:R-:W-:-:S10]  /*4b820*/  DFMA R8, R6, R8, +INF ;  /* 0x7ff000000608742b */ /* 0x000fd40000000008 */
[----:B------:R-:W-:Y:S02]  /*4b830*/  FSEL R6, R8, RZ, P0 ;  /* 0x000000ff08067208 */ /* 0x000fe40000000000 */
[----:B------:R-:W-:-:S07]  /*4b840*/  FSEL R7, R9, -QNAN , P0 ;  /* 0xfff0000009077808 */ /* 0x000fce0000000000 */
.L_x_8381:
[----:B------:R-:W-:Y:S05]  /*4b850*/  BSYNC.RECONVERGENT B0 ;  /* 0x0000000000007941 */ /* 0x000fea0003800200 */
.L_x_8379:
        /* <DEDUP_REMOVED lines=61> */
.L_x_8383:
[----:B------:R-:W-:Y:S05]  /*4bc30*/  BSYNC.RECONVERGENT B0 ;  /* 0x0000000000007941 */ /* 0x000fea0003800200 */
.L_x_8382:
[----:B------:R-:W-:-:S10]  /*4bc40*/  DMUL R144, R144, R10 ;  /* 0x0000000a90907228 */ /* 0x000fd40000000000 */
[----:B------:R-:W-:Y:S02]  /*4bc50*/  IMAD.MOV.U32 R84, RZ, RZ, R144 ;  /* 0x000000ffff547224 */ /* 0x000fe400078e0090 */
[----:B------:R-:W-:Y:S01]  /*4bc60*/  IMAD.MOV.U32 R85, RZ, RZ, R145 ;  /* 0x000000ffff557224 */ /* 0x000fe200078e0091 */
[----:B------:R-:W-:Y:S06]  /*4bc70*/  BRA `(.L_x_8340) ;  /* 0x0000003000947947 */ /* 0x000fec0003800000 */
.L_x_8318:
        /* <DEDUP_REMOVED lines=80> */
.L_x_8385:
[----:B------:R-:W-:Y:S01]  /*4c180*/  MOV R4, 0x0 ;  /* 0x0000000000047802 */ /* 0x000fe20000000f00 */
[----:B------:R-:W-:Y:S01]  /*4c190*/  IMAD.MOV.U32 R5, RZ, RZ, 0x7ff00000 ;  /* 0x7ff00000ff057424 */ /* 0x000fe200078e00ff */
[----:B------:R-:W-:-:S05]  /*4c1a0*/  LOP3.LUT P0, RZ, R3, 0x7fffffff, RZ, 0xc0, !PT ;  /* 0x7fffffff03ff7812 */ /* 0x000fca000780c0ff */
[----:B------:R-:W-:-:S10]  /*4c1b0*/  DFMA R4, R2, R4, +INF ;  /* 0x7ff000000204742b */ /* 0x000fd40000000004 */
[----:B------:R-:W-:Y:S02]  /*4c1c0*/  FSEL R2, R4, RZ, P0 ;  /* 0x000000ff04027208 */ /* 0x000fe40000000000 */
[----:B------:R-:W-:-:S07]  /*4c1d0*/  FSEL R3, R5, -QNAN , P0 ;  /* 0xfff0000005037808 */ /* 0x000fce0000000000 */
.L_x_8386:
[----:B------:R-:W-:Y:S05]  /*4c1e0*/  BSYNC.RECONVERGENT B0 ;  /* 0x0000000000007941 */ /* 0x000fea0003800200 */
.L_x_8384:
        /* <DEDUP_REMOVED lines=24> */
.L_x_8388:
[----:B------:R-:W-:Y:S05]  /*4c370*/  BSYNC.RECONVERGENT B1 ;  /* 0x0000000000017941 */ /* 0x000fea0003800200 */
.L_x_8387:
        /* <DEDUP_REMOVED lines=28> */
.L_x_8390:
[----:B------:R-:W-:Y:S05]  /*4c540*/  BSYNC.RECONVERGENT B1 ;  /* 0x0000000000017941 */ /* 0x000fea0003800200 */
.L_x_8389:
        /* <DEDUP_REMOVED lines=24> */
.L_x_8392:
[----:B------:R-:W-:Y:S05]  /*4c6d0*/  BSYNC.RECONVERGENT B1 ;  /* 0x0000000000017941 */ /* 0x000fea0003800200 */
.L_x_8391:
        /* <DEDUP_REMOVED lines=26> */
.L_x_8394:
[----:B------:R-:W-:Y:S05]  /*4c880*/  BSYNC.RECONVERGENT B1 ;  /* 0x0000000000017941 */ /* 0x000fea0003800200 */
.L_x_8393:
        /* <DEDUP_REMOVED lines=24> */
.L_x_8396:
[----:B------:R-:W-:Y:S05]  /*4ca10*/  BSYNC.RECONVERGENT B1 ;  /* 0x0000000000017941 */ /* 0x000fea0003800200 */
.L_x_8395:
        /* <DEDUP_REMOVED lines=25> */
.L_x_8398:
[----:B------:R-:W-:Y:S05]  /*4cbb0*/  BSYNC.RECONVERGENT B1 ;  /* 0x0000000000017941 */ /* 0x000fea0003800200 */
.L_x_8397:
        /* <DEDUP_REMOVED lines=23> */
.L_x_8400:
[----:B------:R-:W-:Y:S05]  /*4cd30*/  BSYNC.RECONVERGENT B1 ;  /* 0x0000000000017941 */ /* 0x000fea0003800200 */
.L_x_8399:
        /* <DEDUP_REMOVED lines=77> */
.L_x_8402:
[----:B------:R-:W-:Y:S01]  /*4d210*/  MOV R4, 0x0 ;  /* 0x0000000000047802 */ /* 0x000fe20000000f00 */
[----:B------:R-:W-:Y:S01]  /*4d220*/  IMAD.MOV.U32 R5, RZ, RZ, 0x7ff00000 ;  /* 0x7ff00000ff057424 */ /* 0x000fe200078e00ff */
[----:B------:R-:W-:-:S05]  /*4d230*/  LOP3.LUT P0, RZ, R3, 0x7fffffff, RZ, 0xc0, !PT ;  /* 0x7fffffff03ff7812 */ /* 0x000fca000780c0ff */
[----:B------:R-:W-:-:S10]  /*4d240*/  DFMA R4, R2, R4, +INF ;  /* 0x7ff000000204742b */ /* 0x000fd40000000004 */
[----:B------:R-:W-:Y:S02]  /*4d250*/  FSEL R2, R4, RZ, P0 ;  /* 0x000000ff04027208 */ /* 0x000fe40000000000 */
[----:B------:R-:W-:-:S07]  /*4d260*/  FSEL R3, R5, -QNAN , P0 ;  /* 0xfff0000005037808 */ /* 0x000fce0000000000 */
.L_x_8403:
[----:B------:R-:W-:Y:S05]  /*4d270*/  BSYNC.RECONVERGENT B0 ;  /* 0x0000000000007941 */ /* 0x000fea0003800200 */
.L_x_8401:
[----:B------:R-:W-:Y:S01]  /*4d280*/  DADD R4, R58, 1 ;  /* 0x3ff000003a047429 */ /* 0x000fe20000000000 */
[----:B------:R-:W-:Y:S01]  /*4d290*/  BSSY.RECONVERGENT B0, `(.L_x_8404) ;  /* 0x0000014000007945 */ /* 0x000fe20003800200 */
[----:B------:R-:W-:-:S06]  /*4d2a0*/  DADD R86, -R86, R2 ;  /* 0x0000000056567229 */ /* 0x000fcc0000000102 */
[----:B------:R-:W-:-:S06]  /*4d2b0*/  DADD R12, -R80, R4 ;  /* 0x00000000500c7229 */ /* 0x000fcc0000000104 */
        /* <DEDUP_REMOVED lines=13> */
[----:B------:R-:W-:-:S03]  /*4d390*/  MOV R8, R12 ;  /* 0x0000000c00087202 */ /* 0x000fc60000000f00 */
[----:B------:R-:W-:Y:S01]  /*4d3a0*/  VIADD R12, R0, 0xfff00000 ;  /* 0xfff00000000c7836 */ /* 0x000fe20000000000 */
[----:B------:R-:W-:-:S07]  /*4d3b0*/  MOV R0, 0x4d3d0 ;  /* 0x0004d3d000007802 */ /* 0x000fce0000000f00 */
[----:B------:R-:W-:Y:S05]  /*4d3c0*/  CALL.REL.NOINC `($__internal_3_$__cuda_sm20_dblrcp_rn_slowpath_v3) ;  /* 0x000003c4003c7944 */ /* 0x000fea0003c00000 */
.L_x_8405:
[----:B------:R-:W-:Y:S05]  /*4d3d0*/  BSYNC.RECONVERGENT B0 ;  /* 0x0000000000007941 */ /* 0x000fea0003800200 */
.L_x_8404:
[----:B------:R-:W-:Y:S04]  /*4d3e0*/  BSSY.RECONVERGENT B8, `(.L_x_8406) ;  /* 0x000011a000087945 */ /* 0x000fe80003800200 */
[----:B------:R-:W-:Y:S01]  /*4d3f0*/  BSSY.RELIABLE B2, `(.L_x_8407) ;  /* 0x0000110000027945 */ /* 0x000fe20003800100 */
[----:B------:R-:W-:Y:S01]  /*4d400*/  IMAD.MOV.U32 R84, RZ, RZ, R10 ;  /* 0x000000ffff547224 */ /* 0x000fe200078e000a */
[----:B------:R-:W-:Y:S01]  /*4d410*/  MOV R4, 0x1 ;  /* 0x0000000100047802 */ /* 0x000fe20000000f00 */
[----:B------:R-:W-:Y:S02]  /*4d420*/  IMAD.MOV.U32 R85, RZ, RZ, R11 ;  /* 0x000000ffff557224 */ /* 0x000fe400078e000b */
[----:B------:R-:W-:Y:S02]  /*4d430*/  IMAD.MOV.U32 R14, RZ, RZ, 0x39a08ce9 ;  /* 0x39a08ce9ff0e7424 */ /* 0x000fe400078e00ff */
[----:B------:R-:W-:-:S07]  /*4d440*/  IMAD.MOV.U32 R15, RZ, RZ, 0x46293e59 ;  /* 0x46293e59ff0f7424 */ /* 0x000fce00078e00ff */
.L_x_8425:
        /* <DEDUP_REMOVED lines=31> */
.L_x_8409:
[----:B------:R-:W-:Y:S05]  /*4d640*/  BSYNC.RECONVERGENT B1 ;  /* 0x0000000000017941 */ /* 0x000fea0003800200 */
.L_x_8408:
        /* <DEDUP_REMOVED lines=22> */
.L_x_8411:
[----:B------:R-:W-:Y:S05]  /*4d7b0*/  BSYNC.RECONVERGENT B0 ;  /* 0x0000000000007941 */ /* 0x000fea0003800200 */
.L_x_8410:
        /* <DEDUP_REMOVED lines=42> */
.L_x_8414:
[----:B------:R-:W-:Y:S05]  /*4da60*/  BSYNC.RECONVERGENT B1 ;  /* 0x0000000000017941 */ /* 0x000fea0003800200 */
.L_x_8413:
        /* <DEDUP_REMOVED lines=22> */
.L_x_8416:
[----:B------:R-:W-:Y:S05]  /*4dbd0*/  BSYNC.RECONVERGENT B0 ;  /* 0x0000000000007941 */ /* 0x000fea0003800200 */
.L_x_8415:
        /* <DEDUP_REMOVED lines=42> */
.L_x_8418:
[----:B------:R-:W-:Y:S05]  /*4de80*/  BSYNC.RECONVERGENT B1 ;  /* 0x0000000000017941 */ /* 0x000fea0003800200 */
.L_x_8417:
        /* <DEDUP_REMOVED lines=22> */
.L_x_8420:
[----:B------:R-:W-:Y:S05]  /*4dff0*/  BSYNC.RECONVERGENT B0 ;  /* 0x0000000000007941 */ /* 0x000fea0003800200 */
.L_x_8419:
        /* <DEDUP_REMOVED lines=42> */
.L_x_8422:
[----:B------:R-:W-:Y:S05]  /*4e2a0*/  BSYNC.RECONVERGENT B1 ;  /* 0x0000000000017941 */ /* 0x000fea0003800200 */
.L_x_8421:
        /* <DEDUP_REMOVED lines=22> */
.L_x_8424:
[----:B------:R-:W-:Y:S05]  /*4e410*/  BSYNC.RECONVERGENT B0 ;  /* 0x0000000000007941 */ /* 0x000fea0003800200 */
.L_x_8423:
        /* <DEDUP_REMOVED lines=14> */
.L_x_8407:
        /* <DEDUP_REMOVED lines=8> */
.L_x_8412:
[----:B------:R-:W-:Y:S05]  /*4e580*/  BSYNC.RECONVERGENT B8 ;  /* 0x0000000000087941 */ /* 0x000fea0003800200 */
.L_x_8406:
        /* <DEDUP_REMOVED lines=79> */
.L_x_8427:
[----:B------:R-:W-:Y:S01]  /*4ea80*/  IMAD.MOV.U32 R4, RZ, RZ, 0x0 ;  /* 0x00000000ff047424 */ /* 0x000fe200078e00ff */
[----:B------:R-:W-:Y:S01]  /*4ea90*/  LOP3.LUT P0, RZ, R3, 0x7fffffff, RZ, 0xc0, !PT ;  /* 0x7fffffff03ff7812 */ /* 0x000fe2000780c0ff */
[----:B------:R-:W-:-:S06]  /*4eaa0*/  IMAD.MOV.U32 R5, RZ, RZ, 0x7ff00000 ;  /* 0x7ff00000ff057424 */ /* 0x000fcc00078e00ff */
[----:B------:R-:W-:-:S10]  /*4eab0*/  DFMA R4, R2, R4, +INF ;  /* 0x7ff000000204742b */ /* 0x000fd40000000004 */
[----:B------:R-:W-:Y:S02]  /*4eac0*/  FSEL R2, R4, RZ, P0 ;  /* 0x000000ff04027208 */ /* 0x000fe40000000000 */
[----:B------:R-:W-:-:S07]  /*4ead0*/  FSEL R3, R5, -QNAN , P0 ;  /* 0xfff0000005037808 */ /* 0x000fce0000000000 */
.L_x_8428:
[----:B------:R-:W-:Y:S05]  /*4eae0*/  BSYNC.RECONVERGENT B0 ;  /* 0x0000000000007941 */ /* 0x000fea0003800200 */
.L_x_8426:
        /* <DEDUP_REMOVED lines=60> */
.L_x_8430:
[----:B------:R-:W-:Y:S05]  /*4eeb0*/  BSYNC.RECONVERGENT B0 ;  /* 0x0000000000007941 */ /* 0x000fea0003800200 */
.L_x_8429:
[----:B------:R-:W-:-:S11]  /*4eec0*/  DFMA R84, R2, -R84, 1 ;  /* 0x3ff000000254742b */ /* 0x000fd60000000854 */
.L_x_8340:
[----:B------:R-:W-:Y:S05]  /*4eed0*/  BSYNC.RECONVERGENT B7 ;  /* 0x0000000000077941 */ /* 0x000fea0003800200 */
.L_x_8317:
        /* <DEDUP_REMOVED lines=12> */
[----:B------:R-:W-:Y:S05]  /*4efa0*/  CALL.REL.NOINC `($_Z27cooling_function_analyticalPdS_S_S_S_$__internal_accurate_pow) ;  /* 0x000003b4002c7944 */ /* 0x000fea0003c00000 */
[----:B------:R-:W-:Y:S05]  /*4efb0*/  BSYNC.RECONVERGENT B1 ;  /* 0x0000000000017941 */ /* 0x000fea0003800200 */
.L_x_8433:
        /* <DEDUP_REMOVED lines=15> */
.L_x_8435:
[----:B------:R-:W-:Y:S05]  /*4f0b0*/  BSYNC.RECONVERGENT B1 ;  /* 0x0000000000017941 */ /* 0x000fea0003800200 */
.L_x_8434:
[----:B------:R-:W-:Y:S02]  /*4f0c0*/  FSEL R2, R10, RZ, P2 ;  /* 0x000000ff0a027208 */ /* 0x000fe40001000000 */
[----:B------:R-:W-:-:S06]  /*4f0d0*/  FSEL R3, R11, 1.875, P2 ;  /* 0x3ff000000b037808 */ /* 0x000fcc0001000000 */
[----:B------:R-:W-:-:S11]  /*4f0e0*/  DFMA R88, R90, R2, R88 ;  /* 0x000000025a58722b */ /* 0x000fd60000000058 */
.L_x_8432:
[----:B------:R-:W-:Y:S05]  /*4f0f0*/  BSYNC.RECONVERGENT B0 ;  /* 0x0000000000007941 */ /* 0x000fea0003800200 */
.L_x_8431:
[----:B------:R-:W-:Y:S01]  /*4f100*/  DFMA R108, R88, R108, R172 ;  /* 0x0000006c586c722b */ /* 0x000fe200000000ac */
[----:B------:R-:W-:Y:S01]  /*4f110*/  BSSY.RECONVERGENT B0, `(.L_x_8436) ;  /* 0x0000009000007945 */ /* 0x000fe20003800200 */
[----:B------:R-:W-:Y:S01]  /*4f120*/  IMAD.MOV.U32 R12, RZ, RZ, RZ ;  /* 0x000000ffff0c7224 */ /* 0x000fe200078e00ff */
[----:B------:R-:W-:Y:S01]  /*4f130*/  MOV R0, 0x4f1a0 ;  /* 0x0004f1a000007802 */ /* 0x000fe20000000f00 */
[----:B------:R-:W-:Y:S02]  /*4f140*/  IMAD.MOV.U32 R13, RZ, RZ, 0x40080000 ;  /* 0x40080000ff0d7424 */ /* 0x000fe400078e00ff */
[----:B------:R-:W-:Y:S02]  /*4f150*/  IMAD.MOV.U32 R9, RZ, RZ, RZ ;  /* 0x000000ffff097224 */ /* 0x000fe400078e00ff */
[----:B------:R-:W-:Y:S01]  /*4f160*/  DFMA R2, R174, R108, R106 ;  /* 0x0000006cae02722b */ /* 0x000fe2000000006a */
[----:B------:R-:W-:-:S07]  /*4f170*/  IMAD.MOV.U32 R8, RZ, RZ, 0x3fe00000 ;  /* 0x3fe00000ff087424 */ /* 0x000fce00078e00ff */
[----:B------:R-:W-:-:S11]  /*4f180*/  DMUL R2, R2, 3 ;  /* 0x4008000002027828 */ /* 0x000fd60000000000 */
[----:B------:R-:W-:Y:S05]  /*4f190*/  CALL.REL.NOINC `($_Z27cooling_function_analyticalPdS_S_S_S_$__internal_accurate_pow) ;  /* 0x000003b000b07944 */ /* 0x000fea0003c00000 */
[----:B------:R-:W-:Y:S05]  /*4f1a0*/  BSYNC.RECONVERGENT B0 ;  /* 0x0000000000007941 */ /* 0x000fea0003800200 */
.L_x_8436:
[----:B------:R-:W-:Y:S01]  /*4f1b0*/  BSSY.RECONVERGENT B2, `(.L_x_8437) ;  /* 0x0000676000027945 */ /* 0x000fe20003800200 */
[----:B------:R-:W-:Y:S01]  /*4f1c0*/  DFMA R176, R2, 0.5, R10 ;  /* 0x3fe0000002b0782b */ /* 0x000fe2000000000a */
        /* <DEDUP_REMOVED lines=8> */
.L_x_8580:
[----:B------:R-:W-:Y:S01]  /*4f250*/  DSETP.GEU.AND P1, PT, R30, 0.5, PT ;  /* 0x3fe000001e00742a */ /* 0x000fe20003f2e000 */
[----:B------:R-:W-:Y:S01]  /*4f260*/  BSSY.RECONVERGENT B3, `(.L_x_8438) ;  /* 0x000033b000037945 */ /* 0x000fe20003800200 */
[----:B------:R-:W-:Y:S01]  /*4f270*/  DMUL R6, R2, R76 ;  /* 0x0000004c02067228 */ /* 0x000fe20000000000 */
[----:B------:R-:W-:Y:S01]  /*4f280*/  IMAD.MOV.U32 R108, RZ, RZ, R86 ;  /* 0x000000ffff6c7224 */ /* 0x000fe200078e0056 */
[----:B------:R-:W-:Y:S01]  /*4f290*/  DMUL R8, R86, 0.5 ;  /* 0x3fe0000056087828 */ /* 0x000fe20000000000 */
[----:B------:R-:W-:Y:S01]  /*4f2a0*/  IMAD.MOV.U32 R109, RZ, RZ, R87 ;  /* 0x000000ffff6d7224 */ /* 0x000fe200078e0057 */
[----:B------:R-:W-:Y:S01]  /*4f2b0*/  DADD R10, R14, R14 ;  /* 0x000000000e0a7229 */ /* 0x000fe2000000000e */
[----:B------:R-:W-:Y:S01]  /*4f2c0*/  MOV R106, R14 ;  /* 0x0000000e006a7202 */ /* 0x000fe20000000f00 */
[----:B------:R-:W-:Y:S02]  /*4f2d0*/  IMAD.MOV.U32 R107, RZ, RZ, R15 ;  /* 0x000000ffff6b7224 */ /* 0x000fe400078e000f */
[----:B------:R-:W-:-:S06]  /*4f2e0*/  DSETP.GT.AND P0, PT, R6, RZ, PT ;  /* 0x000000ff0600722a */ /* 0x000fcc0003f04000 */
[----:B------:R-:W-:Y:S01]  /*4f2f0*/  FSEL R3, R87, R9, !P0 ;  /* 0x0000000957037208 */ /* 0x000fe20004000000 */
[----:B------:R-:W-:Y:S01]  /*4f300*/  IMAD.MOV.U32 R87, RZ, RZ, R9 ;  /* 0x000000ffff577224 */ /* 0x000fe200078e0009 */
[----:B------:R-:W-:Y:S01]  /*4f310*/  FSEL R2, R86, R8, !P0 ;  /* 0x0000000856027208 */ /* 0x000fe20004000000 */
[----:B------:R-:W-:Y:S01]  /*4f320*/  IMAD.MOV.U32 R86, RZ, RZ, R8 ;  /* 0x000000ffff567224 */ /* 0x000fe200078e0008 */
[----:B------:R-:W-:Y:S01]  /*4f330*/  FSEL R4, R14, R10, !P0 ;  /* 0x0000000a0e047208 */ /* 0x000fe20004000000 */
[----:B------:R-:W-:Y:S01]  /*4f340*/  IMAD.MOV.U32 R14, RZ, RZ, R10 ;  /* 0x000000ffff0e7224 */ /* 0x000fe200078e000a */
[-C--:B------:R-:W-:Y:S02]  /*4f350*/  FSEL R5, R15, R11.reuse, !P0 ;  /* 0x0000000b0f057208 */ /* 0x080fe40004000000 */
        /* <DEDUP_REMOVED lines=14> */
.L_x_8441:
[----:B------:R-:W-:Y:S05]  /*4f440*/  BSYNC.RECONVERGENT B0 ;  /* 0x0000000000007941 */ /* 0x000fea0003800200 */
.L_x_8440:
        /* <DEDUP_REMOVED lines=13> */
.L_x_8443:
[----:B------:R-:W-:Y:S05]  /*4f520*/  BSYNC.RECONVERGENT B0 ;  /* 0x0000000000007941 */ /* 0x000fea0003800200 */
.L_x_8442:
        /* <DEDUP_REMOVED lines=65> */
.L_x_8445:
[----:B------:R-:W-:Y:S05]  /*4f940*/  BSYNC.RECONVERGENT B0 ;  /* 0x0000000000007941 */ /* 0x000fea0003800200 */
.L_x_8444:
        /* <DEDUP_REMOVED lines=11> */
.L_x_8447:
[----:B------:R-:W-:Y:S05]  /*4fa00*/  BSYNC.RECONVERGENT B0 ;  /* 0x0000000000007941 */ /* 0x000fea0003800200 */
.L_x_8446:
        /* <DEDUP_REMOVED lines=14> */
.L_x_8449:
[----:B------:R-:W-:Y:S05]  /*4faf0*/  BSYNC.RECONVERGENT B0 ;  /* 0x0000000000007941 */ /* 0x000fea0003800200 */
.L_x_8448:
        /* <DEDUP_REMOVED lines=11> */
.L_x_8451:
[----:B------:R-:W-:Y:S05]  /*4fbb0*/  BSYNC.RECONVERGENT B0 ;  /* 0x0000000000007941 */ /* 0x000fea0003800200 */
.L_x_8450:
        /* <DEDUP_REMOVED lines=13> */
.L_x_8453:
[----:B------:R-:W-:Y:S05]  /*4fc90*/  BSYNC.RECONVERGENT B0 ;  /* 0x0000000000007941 */ /* 0x000fea0003800200 */
.L_x_8452:
        /* <DEDUP_REMOVED lines=22> */
.L_x_8455:
[----:B------:R-:W-:Y:S05]  /*4fe00*/  BSYNC.RECONVERGENT B1 ;  /* 0x0000000000017941 */ /* 0x000fea0003800200 */
.L_x_8454:
        /* <DEDUP_REMOVED lines=16> */
.L_x_8457:
[----:B------:R-:W-:Y:S05]  /*4ff10*/  BSYNC.RECONVERGENT B0 ;  /* 0x0000000000007941 */ /* 0x000fea0003800200 */
.L_x_8456:
        /* <DEDUP_REMOVED lines=12> */
.L_x_8459:
[----:B------:R-:W-:Y:S05]  /*4ffe0*/  BSYNC.RECONVERGENT B0 ;  /* 0x0000000000007941 */ /* 0x000fea0003800200 */
.L_x_8458:
        /* <DEDUP_REMOVED lines=15> */
.L_x_8461:
[----:B------:R-:W-:Y:S05]  /*500e0*/  BSYNC.RECONVERGENT B0 ;  /* 0x0000000000007941 */ /* 0x000fea0003800200 */
.L_x_8460:
[----:B------:R-:W-:Y:S01]  /*500f0*/  BSSY.RECONVERGENT B0, `(.L_x_8462) ;  /* 0x0000005000007945 */ /* 0x000fe20003800200 */
[----:B------:R-:W-:Y:S01]  /*50100*/  IMAD.MOV.U32 R9, RZ, RZ, RZ ;  /* 0x000000ffff097224 */ /* 0x000fe200078e00ff */
[----:B------:R-:W-:Y:S02]  /*50110*/  MOV R8, 0xc0240000 ;  /* 0xc024000000087802 */ /* 0x000fe40000000f00 */
[----:B------:R-:W-:-:S07]  /*50120*/  MOV R0, 0x50140 ;  /* 0x0005014000007802 */ /* 0x000fce0000000f00 */
[----:B------:R-:W-:Y:S05]  /*50130*/  CALL.REL.NOINC `($_Z27cooling_function_analyticalPdS_S_S_S_$__internal_accurate_pow) ;  /* 0x000003a000c87944 */ /* 0x000fea0003c00000 */
[----:B------:R-:W-:Y:S05]  /*50140*/  BSYNC.RECONVERGENT B0 ;  /* 0x0000000000007941 */ /* 0x000fea0003800200 */
.L_x_8462:
        /* <DEDUP_REMOVED lines=9> */
.L_x_8463:
        /* <DEDUP_REMOVED lines=23> */
.L_x_8465:
[----:B------:R-:W-:Y:S05]  /*50350*/  BSYNC.RECONVERGENT B1 ;  /* 0x0000000000017941 */ /* 0x000fea0003800200 */
.L_x_8464:
        /* <DEDUP_REMOVED lines=51> */
.L_x_8467:
[----:B------:R-:W-:Y:S05]  /*50690*/  BSYNC.RECONVERGENT B1 ;  /* 0x0000000000017941 */ /* 0x000fea0003800200 */
.L_x_8466:
        /* <DEDUP_REMOVED lines=19> */
.L_x_8469:
[----:B------:R-:W-:Y:S05]  /*507d0*/  BSYNC.RECONVERGENT B1 ;  /* 0x0000000000017941 */ /* 0x000fea0003800200 */
.L_x_8468:
[----:B------:R-:W-:Y:S01]  /*507e0*/  DFMA R2, R76, R10, R88 ;  /* 0x0000000a4c02722b */ /* 0x000fe20000000058 */
[----:B------:R-:W-:Y:S10]  /*507f0*/  BRA `(.L_x_8470) ;  /* 0x0000001c00847947 */ /* 0x000ff40003800000 */
.L_x_8439:
        /* <DEDUP_REMOVED lines=74> */
.L_x_8474:
[----:B------:R-:W-:Y:S05]  /*50ca0*/  BSYNC.RECONVERGENT B1 ;  /* 0x0000000000017941 */ /* 0x000fea0003800200 */
.L_x_8473:
[----:B------:R-:W-:-:S11]  /*50cb0*/  DFMA R8, -R8, R80, R50 ;  /* 0x000000500808722b */ /* 0x000fd60000000132 */
.L_x_8472:
[----:B------:R-:W-:Y:S05]  /*50cc0*/  BSYNC.RECONVERGENT B0 ;  /* 0x0000000000007941 */ /* 0x000fea0003800200 */
.L_x_8471:
        /* <DEDUP_REMOVED lines=73> */
.L_x_8478:
[----:B------:R-:W-:Y:S05]  /*51160*/  BSYNC.RECONVERGENT B1 ;  /* 0x0000000000017941 */ /* 0x000fea0003800200 */
.L_x_8477:
[----:B------:R-:W-:-:S11]  /*51170*/  DFMA R10, R10, R82, R42 ;  /* 0x000000520a0a722b */ /* 0x000fd6000000002a */
.L_x_8476:
[----:B------:R-:W-:Y:S05]  /*51180*/  BSYNC.RECONVERGENT B0 ;  /* 0x0000000000007941 */ /* 0x000fea0003800200 */
.L_x_8475:
        /* <DEDUP_REMOVED lines=13> */
.L_x_8480:
[----:B------:R-:W-:Y:S05]  /*51260*/  BSYNC.RECONVERGENT B0 ;  /* 0x0000000000007941 */ /* 0x000fea0003800200 */
.L_x_8479:
        /* <DEDUP_REMOVED lines=13> */
.L_x_8482:
[----:B------:R-:W-:Y:S05]  /*51340*/  BSYNC.RECONVERGENT B0 ;  /* 0x0000000000007941 */ /* 0x000fea0003800200 */
.L_x_8481:
        /* <DEDUP_REMOVED lines=65> */
.L_x_8484:
[----:B------:R-:W-:Y:S05]  /*51760*/  BSYNC.RECONVERGENT B0 ;  /* 0x0000000000007941 */ /* 0x000fea0003800200 */
.L_x_8483:
        /* <DEDUP_REMOVED lines=11> */
.L_x_8486:
[----:B------:R-:W-:Y:S05]  /*51820*/  BSYNC.RECONVERGENT B0 ;  /* 0x0000000000007941 */ /* 0x000fea0003800200 */
.L_x_8485:
        /* <DEDUP_REMOVED lines=14> */
.L_x_8488:
[----:B------:R-:W-:Y:S05]  /*51910*/  BSYNC.RECONVERGENT B0 ;  /* 0x0000000000007941 */ /* 0x000fea0003800200 */
.L_x_8487:
        /* <DEDUP_REMOVED lines=11> */
.L_x_8490:
[----:B------:R-:W-:Y:S05]  /*519d0*/  BSYNC.RECONVERGENT B0 ;  /* 0x0000000000007941 */ /* 0x000fea0003800200 */
.L_x_8489:
        /* <DEDUP_REMOVED lines=13> */
.L_x_8492:
[----:B------:R-:W-:Y:S05]  /*51ab0*/  BSYNC.RECONVERGENT B0 ;  /* 0x0000000000007941 */ /* 0x000fea0003800200 */
.L_x_8491:
        /* <DEDUP_REMOVED lines=22> */
.L_x_8494:
[----:B------:R-:W-:Y:S05]  /*51c20*/  BSYNC.RECONVERGENT B1 ;  /* 0x0000000000017941 */ /* 0x000fea0003800200 */
.L_x_8493:
        /* <DEDUP_REMOVED lines=16> */
.L_x_8496:
[----:B------:R-:W-:Y:S05]  /*51d30*/  BSYNC.RECONVERGENT B0 ;  /* 0x0000000000007941 */ /* 0x000fea0003800200 */
.L_x_8495:
        /* <DEDUP_REMOVED lines=12> */
.L_x_8498:
[----:B------:R-:W-:Y:S05]  /*51e00*/  BSYNC.RECONVERGENT B0 ;  /* 0x0000000000007941 */ /* 0x000fea0003800200 */
.L_x_8497:
        /* <DEDUP_REMOVED lines=15> */
.L_x_8500:
[----:B------:R-:W-:Y:S05]  /*51f00*/  BSYNC.RECONVERGENT B0 ;  /* 0x0000000000007941 */ /* 0x000fea0003800200 */
.L_x_8499:
[----:B------:R-:W-:Y:S01]  /*51f10*/  BSSY.RECONVERGENT B0, `(.L_x_8501) ;  /* 0x0000005000007945 */ /* 0x000fe20003800200 */
[----:B------:R-:W-:Y:S01]  /*51f20*/  MOV R9, RZ ;  /* 0x000000ff00097202 */ /* 0x000fe20000000f00 */
[----:B------:R-:W-:Y:S01]  /*51f30*/  IMAD.MOV.U32 R8, RZ, RZ, -0x3fdc0000 ;  /* 0xc0240000ff087424 */ /* 0x000fe200078e00ff */
[----:B------:R-:W-:-:S07]  /*51f40*/  MOV R0, 0x51f60 ;  /* 0x00051f6000007802 */ /* 0x000fce0000000f00 */
[----:B------:R-:W-:Y:S05]  /*51f50*/  CALL.REL.NOINC `($_Z27cooling_function_analyticalPdS_S_S_S_$__internal_accurate_pow) ;  /* 0x0000038400407944 */ /* 0x000fea0003c00000 */
[----:B------:R-:W-:Y:S05]  /*51f60*/  BSYNC.RECONVERGENT B0 ;  /* 0x0000000000007941 */ /* 0x000fea0003800200 */
.L_x_8501:
        /* <DEDUP_REMOVED lines=9> */
.L_x_8502:
        /* <DEDUP_REMOVED lines=27> */
.L_x_8504:
[----:B------:R-:W-:Y:S05]  /*521b0*/  BSYNC.RECONVERGENT B1 ;  /* 0x0000000000017941 */ /* 0x000fea0003800200 */
.L_x_8503:
        /* <DEDUP_REMOVED lines=37> */
.L_x_8506:
[----:B------:R-:W-:Y:S05]  /*52410*/  BSYNC.RECONVERGENT B1 ;  /* 0x0000000000017941 */ /* 0x000fea0003800200 */
.L_x_8505:
        /* <DEDUP_REMOVED lines=29> */
.L_x_8508:
[----:B------:R-:W-:Y:S05]  /*525f0*/  BSYNC.RECONVERGENT B1 ;  /* 0x0000000000017941 */ /* 0x000fea0003800200 */
.L_x_8507:
[----:B------:R-:W-:-:S11]  /*52600*/  DFMA R2, R76, R2, R88 ;  /* 0x000000024c02722b */ /* 0x000fd60000000058 */
.L_x_8470:
[----:B------:R-:W-:Y:S05]  /*52610*/  BSYNC.RECONVERGENT B3 ;  /* 0x0000000000037941 */ /* 0x000fea0003800200 */
.L_x_8438:
        /* <DEDUP_REMOVED lines=15> */
.L_x_8512:
[----:B------:R-:W-:Y:S05]  /*52710*/  BSYNC.RECONVERGENT B0 ;  /* 0x0000000000007941 */ /* 0x000fea0003800200 */
.L_x_8511:
        /* <DEDUP_REMOVED lines=13> */
.L_x_8514:
[----:B------:R-:W-:Y:S05]  /*527f0*/  BSYNC.RECONVERGENT B0 ;  /* 0x0000000000007941 */ /* 0x000fea0003800200 */
.L_x_8513:
        /* <DEDUP_REMOVED lines=65> */
.L_x_8516:
[----:B------:R-:W-:Y:S05]  /*52c10*/  BSYNC.RECONVERGENT B0 ;  /* 0x0000000000007941 */ /* 0x000fea0003800200 */
.L_x_8515:
        /* <DEDUP_REMOVED lines=11> */
.L_x_8518:
[----:B------:R-:W-:Y:S05]  /*52cd0*/  BSYNC.RECONVERGENT B0 ;  /* 0x0000000000007941 */ /* 0x000fea0003800200 */
.L_x_8517:
        /* <DEDUP_REMOVED lines=14> */
.L_x_8520:
[----:B------:R-:W-:Y:S05]  /*52dc0*/  BSYNC.RECONVERGENT B0 ;  /* 0x0000000000007941 */ /* 0x000fea0003800200 */
.L_x_8519:
        /* <DEDUP_REMOVED lines=11> */
.L_x_8522:
[----:B------:R-:W-:Y:S05]  /*52e80*/  BSYNC.RECONVERGENT B0 ;  /* 0x0000000000007941 */ /* 0x000fea0003800200 */
.L_x_8521:
        /* <DEDUP_REMOVED lines=13> */
.L_x_8524:
[----:B------:R-:W-:Y:S05]  /*52f60*/  BSYNC.RECONVERGENT B0 ;  /* 0x0000000000007941 */ /* 0x000fea0003800200 */
.L_x_8523:
        /* <DEDUP_REMOVED lines=22> */
.L_x_8526:
[----:B------:R-:W-:Y:S05]  /*530d0*/  BSYNC.RECONVERGENT B1 ;  /* 0x0000000000017941 */ /* 0x000fea0003800200 */
.L_x_8525:
        /* <DEDUP_REMOVED lines=16> */
.L_x_8528:
[----:B------:R-:W-:Y:S05]  /*531e0*/  BSYNC.RECONVERGENT B0 ;  /* 0x0000000000007941 */ /* 0x000fea0003800200 */
.L_x_8527:
        /* <DEDUP_REMOVED lines=12> */
.L_x_8530:
[----:B------:R-:W-:Y:S05]  /*532b0*/  BSYNC.RECONVERGENT B0 ;  /* 0x0000000000007941 */ /* 0x000fea0003800200 */
.L_x_8529:
        /* <DEDUP_REMOVED lines=15> */
.L_x_8532:
[----:B------:R-:W-:Y:S05]  /*533b0*/  BSYNC.RECONVERGENT B0 ;  /* 0x0000000000007941 */ /* 0x000fea0003800200 */
.L_x_8531:
[----:B------:R-:W-:Y:S01]  /*533c0*/  BSSY.RECONVERGENT B0, `(.L_x_8533) ;  /* 0x0000005000007945 */ /* 0x000fe20003800200 */
[----:B------:R-:W-:Y:S01]  /*533d0*/  MOV R9, RZ ;  /* 0x000000ff00097202 */ /* 0x000fe20000000f00 */
[----:B------:R-:W-:Y:S01]  /*533e0*/  IMAD.MOV.U32 R8, RZ, RZ, -0x3fdc0000 ;  /* 0xc0240000ff087424 */ /* 0x000fe200078e00ff */
[----:B------:R-:W-:-:S07]  /*533f0*/  MOV R0, 0x53410 ;  /* 0x0005341000007802 */ /* 0x000fce0000000f00 */
[----:B------:R-:W-:Y:S05]  /*53400*/  CALL.REL.NOINC `($_Z27cooling_function_analyticalPdS_S_S_S_$__internal_accurate_pow) ;  /* 0x0000037000147944 */ /* 0x000fea0003c00000 */
[----:B------:R-:W-:Y:S05]  /*53410*/  BSYNC.RECONVERGENT B0 ;  /* 0x0000000000007941 */ /* 0x000fea0003800200 */
.L_x_8533:
        /* <DEDUP_REMOVED lines=9> */
.L_x_8534:
        /* <DEDUP_REMOVED lines=23> */
.L_x_8536:
[----:B------:R-:W-:Y:S05]  /*53620*/  BSYNC.RECONVERGENT B1 ;  /* 0x0000000000017941 */ /* 0x000fea0003800200 */
.L_x_8535:
        /* <DEDUP_REMOVED lines=51> */
.L_x_8538:
[----:B------:R-:W-:Y:S05]  /*53960*/  BSYNC.RECONVERGENT B1 ;  /* 0x0000000000017941 */ /* 0x000fea0003800200 */
.L_x_8537:
        /* <DEDUP_REMOVED lines=19> */
.L_x_8540:
[----:B------:R-:W-:Y:S05]  /*53aa0*/  BSYNC.RECONVERGENT B1 ;  /* 0x0000000000017941 */ /* 0x000fea0003800200 */
.L_x_8539:
[----:B------:R-:W-:Y:S01]  /*53ab0*/  DFMA R76, R76, R10, R88 ;  /* 0x0000000a4c4c722b */ /* 0x000fe20000000058 */
[----:B------:R-:W-:Y:S10]  /*53ac0*/  BRA `(.L_x_8541) ;  /* 0x0000001c00847947 */ /* 0x000ff40003800000 */
.L_x_8510:
        /* <DEDUP_REMOVED lines=74> */
.L_x_8545:
[----:B------:R-:W-:Y:S05]  /*53f70*/  BSYNC.RECONVERGENT B1 ;  /* 0x0000000000017941 */ /* 0x000fea0003800200 */
.L_x_8544:
[----:B------:R-:W-:-:S11]  /*53f80*/  DFMA R8, -R8, R80, R50 ;  /* 0x000000500808722b */ /* 0x000fd60000000132 */
.L_x_8543:
[----:B------:R-:W-:Y:S05]  /*53f90*/  BSYNC.RECONVERGENT B0 ;  /* 0x0000000000007941 */ /* 0x000fea0003800200 */
.L_x_8542:
        /* <DEDUP_REMOVED lines=73> */
.L_x_8549:
[----:B------:R-:W-:Y:S05]  /*54430*/  BSYNC.RECONVERGENT B1 ;  /* 0x0000000000017941 */ /* 0x000fea0003800200 */
.L_x_8548:
[----:B------:R-:W-:-:S11]  /*54440*/  DFMA R10, R10, R82, R42 ;  /* 0x000000520a0a722b */ /* 0x000fd6000000002a */
.L_x_8547:
[----:B------:R-:W-:Y:S05]  /*54450*/  BSYNC.RECONVERGENT B0 ;  /* 0x0000000000007941 */ /* 0x000fea0003800200 */
.L_x_8546:
        /* <DEDUP_REMOVED lines=13> */
.L_x_8551:
[----:B------:R-:W-:Y:S05]  /*54530*/  BSYNC.RECONVERGENT B0 ;  /* 0x0000000000007941 */ /* 0x000fea0003800200 */
.L_x_8550:
        /* <DEDUP_REMOVED lines=13> */
.L_x_8553:
[----:B------:R-:W-:Y:S05]  /*54610*/  BSYNC.RECONVERGENT B0 ;  /* 0x0000000000007941 */ /* 0x000fea0003800200 */
.L_x_8552:
        /* <DEDUP_REMOVED lines=65> */
.L_x_8555:
[----:B------:R-:W-:Y:S05]  /*54a30*/  BSYNC.RECONVERGENT B0 ;  /* 0x0000000000007941 */ /* 0x000fea0003800200 */
.L_x_8554:
        /* <DEDUP_REMOVED lines=11> */
.L_x_8557:
[----:B------:R-:W-:Y:S05]  /*54af0*/  BSYNC.RECONVERGENT B0 ;  /* 0x0000000000007941 */ /* 0x000fea0003800200 */
.L_x_8556:
        /* <DEDUP_REMOVED lines=14> */
.L_x_8559:
[----:B------:R-:W-:Y:S05]  /*54be0*/  BSYNC.RECONVERGENT B0 ;  /* 0x0000000000007941 */ /* 0x000fea0003800200 */
.L_x_8558:
        /* <DEDUP_REMOVED lines=11> */
.L_x_8561:
[----:B------:R-:W-:Y:S05]  /*54ca0*/  BSYNC.RECONVERGENT B0 ;  /* 0x0000000000007941 */ /* 0x000fea0003800200 */
.L_x_8560:
        /* <DEDUP_REMOVED lines=13> */
.L_x_8563:
[----:B------:R-:W-:Y:S05]  /*54d80*/  BSYNC.RECONVERGENT B0 ;  /* 0x0000000000007941 */ /* 0x000fea0003800200 */
.L_x_8562:
        /* <DEDUP_REMOVED lines=22> */
.L_x_8565:
[----:B------:R-:W-:Y:S05]  /*54ef0*/  BSYNC.RECONVERGENT B1 ;  /* 0x0000000000017941 */ /* 0x000fea0003800200 */
.L_x_8564:
        /* <DEDUP_REMOVED lines=16> */
.L_x_8567:
[----:B------:R-:W-:Y:S05]  /*55000*/  BSYNC.RECONVERGENT B0 ;  /* 0x0000000000007941 */ /* 0x000fea0003800200 */
.L_x_8566:
        /* <DEDUP_REMOVED lines=12> */
.L_x_8569:
[----:B------:R-:W-:Y:S05]  /*550d0*/  BSYNC.RECONVERGENT B0 ;  /* 0x0000000000007941 */ /* 0x000fea0003800200 */
.L_x_8568:
        /* <DEDUP_REMOVED lines=15> */
.L_x_8571:
[----:B------:R-:W-:Y:S05]  /*551d0*/  BSYNC.RECONVERGENT B0 ;  /* 0x0000000000007941 */ /* 0x000fea0003800200 */
.L_x_8570:
[----:B------:R-:W-:Y:S01]  /*551e0*/  BSSY.RECONVERGENT B0, `(.L_x_8572) ;  /* 0x0000005000007945 */ /* 0x000fe20003800200 */
[----:B------:R-:W-:Y:S01]  /*551f0*/  IMAD.MOV.U32 R9, RZ, RZ, RZ ;  /* 0x000000ffff097224 */ /* 0x000fe200078e00ff */
[----:B------:R-:W-:Y:S01]  /*55200*/  MOV R0, 0x55230 ;  /* 0x0005523000007802 */ /* 0x000fe20000000f00 */
[----:B------:R-:W-:-:S07]  /*55210*/  IMAD.MOV.U32 R8, RZ, RZ, -0x3fdc0000 ;  /* 0xc0240000ff087424 */ /* 0x000fce00078e00ff */
[----:B------:R-:W-:Y:S05]  /*55220*/  CALL.REL.NOINC `($_Z27cooling_function_analyticalPdS_S_S_S_$__internal_accurate_pow) ;  /* 0x00000350008c7944 */ /* 0x000fea0003c00000 */
[----:B------:R-:W-:Y:S05]  /*55230*/  BSYNC.RECONVERGENT B0 ;  /* 0x0000000000007941 */ /* 0x000fea0003800200 */
.L_x_8572:
        /* <DEDUP_REMOVED lines=9> */
.L_x_8573:
        /* <DEDUP_REMOVED lines=27> */
.L_x_8575:
[----:B------:R-:W-:Y:S05]  /*55480*/  BSYNC.RECONVERGENT B1 ;  /* 0x0000000000017941 */ /* 0x000fea0003800200 */
.L_x_8574:
        /* <DEDUP_REMOVED lines=37> */
.L_x_8577:
[----:B------:R-:W-:Y:S05]  /*556e0*/  BSYNC.RECONVERGENT B1 ;  /* 0x0000000000017941 */ /* 0x000fea0003800200 */
.L_x_8576:
        /* <DEDUP_REMOVED lines=29> */
.L_x_8579:
[----:B------:R-:W-:Y:S05]  /*558c0*/  BSYNC.RECONVERGENT B1 ;  /* 0x0000000000017941 */ /* 0x000fea0003800200 */
.L_x_8578:
[----:B------:R-:W-:-:S11]  /*558d0*/  DFMA R76, R76, R4, R90 ;  /* 0x000000044c4c722b */ /* 0x000fd6000000005a */
.L_x_8541:
[----:B------:R-:W-:Y:S05]  /*558e0*/  BSYNC.RECONVERGENT B3 ;  /* 0x0000000000037941 */ /* 0x000fea0003800200 */
.L_x_8509:
[----:B------:R-:W-:-:S14]  /*558f0*/  DSETP.GT.AND P0, PT, R6, RZ, PT ;  /* 0x000000ff0600722a */ /* 0x000fdc0003f04000 */
[----:B------:R-:W-:Y:S05]  /*55900*/  @P0 BRA `(.L_x_8580) ;  /* 0xffffff9800500947 */ /* 0x000fea000383ffff */
[----:B------:R-:W-:Y:S05]  /*55910*/  BSYNC.RECONVERGENT B2 ;  /* 0x0000000000027941 */ /* 0x000fea0003800200 */
.L_x_8437:
        /* <DEDUP_REMOVED lines=11> */
.L_x_8607:
        /* <DEDUP_REMOVED lines=23> */
.L_x_8583:
[----:B------:R-:W-:Y:S05]  /*55b40*/  BSYNC.RECONVERGENT B1 ;  /* 0x0000000000017941 */ /* 0x000fea0003800200 */
.L_x_8582:
        /* <DEDUP_REMOVED lines=13> */
[----:B------:R-:W-:Y:S05]  /*55c20*/  CALL.REL.NOINC `($_Z27cooling_function_analyticalPdS_S_S_S_$_Z7trans_fddddd) ;  /* 0x000002d000507944 */ /* 0x000fea0003c00000 */
[----:B------:R-:W-:Y:S05]  /*55c30*/  BSYNC.RECONVERGENT B5 ;  /* 0x0000000000057941 */ /* 0x000fea0003800200 */
.L_x_8584:
[----:B------:R-:W-:Y:S01]  /*55c40*/  IMAD.MOV.U32 R66, RZ, RZ, R0 ;  /* 0x000000ffff427224 */ /* 0x000fe200078e0000 */
[----:B------:R-:W-:Y:S01]  /*55c50*/  UMOV UR4, 0x88e368f1 ;  /* 0x88e368f100047882 */ /* 0x000fe20000000000 */
[----:B------:R-:W-:Y:S01]  /*55c60*/  IMAD.MOV.U32 R67, RZ, RZ, R9 ;  /* 0x000000ffff437224 */ /* 0x000fe200078e0009 */
[----:B------:R-:W-:Y:S01]  /*55c70*/  UMOV UR5, 0x3ee4f8b5 ;  /* 0x3ee4f8b500057882 */ /* 0x000fe20000000000 */
[----:B------:R-:W-:Y:S01]  /*55c80*/  MOV R86, R64 ;  /* 0x0000004000567202 */ /* 0x000fe20000000f00 */
[----:B------:R-:W-:-:S03]  /*55c90*/  IMAD.MOV.U32 R87, RZ, RZ, R65 ;  /* 0x000000ffff577224 */ /* 0x000fc600078e0041 */
[----:B------:R-:W-:-:S06]  /*55ca0*/  DSETP.NEU.AND P0, PT, R66, RZ, PT ;  /* 0x000000ff4200722a */ /* 0x000fcc0003f0d000 */
[----:B------:R-:W-:-:S14]  /*55cb0*/  DSETP.GEU.AND P0, PT, |R6|, UR4, P0 ;  /* 0x0000000406007e2a */ /* 0x000fdc000870e200 */
        /* <DEDUP_REMOVED lines=24> */
.L_x_8587:
[----:B------:R-:W-:Y:S05]  /*55e40*/  BSYNC.RECONVERGENT B1 ;  /* 0x0000000000017941 */ /* 0x000fea0003800200 */
.L_x_8586:
        /* <DEDUP_REMOVED lines=13> */
[----:B------:R-:W-:Y:S05]  /*55f20*/  CALL.REL.NOINC `($_Z27cooling_function_analyticalPdS_S_S_S_$_Z7trans_fddddd) ;  /* 0x000002cc00907944 */ /* 0x000fea0003c00000 */
[----:B------:R-:W-:Y:S05]  /*55f30*/  BSYNC.RECONVERGENT B5 ;  /* 0x0000000000057941 */ /* 0x000fea0003800200 */
.L_x_8588:
[----:B------:R-:W-:Y:S01]  /*55f40*/  IMAD.MOV.U32 R70, RZ, RZ, R0 ;  /* 0x000000ffff467224 */ /* 0x000fe200078e0000 */
[----:B------:R-:W-:Y:S01]  /*55f50*/  UMOV UR4, 0x88e368f1 ;  /* 0x88e368f100047882 */ /* 0x000fe20000000000 */
[----:B------:R-:W-:Y:S01]  /*55f60*/  IMAD.MOV.U32 R71, RZ, RZ, R9 ;  /* 0x000000ffff477224 */ /* 0x000fe200078e0009 */
[----:B------:R-:W-:Y:S01]  /*55f70*/  UMOV UR5, 0x3ee4f8b5 ;  /* 0x3ee4f8b500057882 */ /* 0x000fe20000000000 */
[----:B------:R-:W-:Y:S02]  /*55f80*/  IMAD.MOV.U32 R86, RZ, RZ, R68 ;  /* 0x000000ffff567224 */ /* 0x000fe400078e0044 */
[----:B------:R-:W-:Y:S02]  /*55f90*/  IMAD.MOV.U32 R87, RZ, RZ, R69 ;  /* 0x000000ffff577224 */ /* 0x000fe400078e0045 */
[----:B------:R-:W-:-:S06]  /*55fa0*/  DSETP.NEU.AND P0, PT, R70, RZ, PT ;  /* 0x000000ff4600722a */ /* 0x000fcc0003f0d000 */
[----:B------:R-:W-:-:S14]  /*55fb0*/  DSETP.LT.OR P0, PT, |R6|, UR4, !P0 ;  /* 0x0000000406007e2a */ /* 0x000fdc000c701600 */
        /* <DEDUP_REMOVED lines=22> */
[----:B------:R-:W-:Y:S02]  /*56120*/  IMAD.MOV.U32 R6, RZ, RZ, R76 ;  /* 0x000000ffff067224 */ /* 0x000fe400078e004c */
[----:B------:R-:W-:-:S07]  /*56130*/  IMAD.MOV.U32 R7, RZ, RZ, R77 ;  /* 0x000000ffff077224 */ /* 0x000fce00078e004d */
.L_x_8590:
[----:B------:R-:W-:Y:S05]  /*56140*/  BSYNC.RECONVERGENT B1 ;  /* 0x0000000000017941 */ /* 0x000fea0003800200 */
.L_x_8589:
        /* <DEDUP_REMOVED lines=15> */
.L_x_8591:
[----:B------:R-:W-:Y:S01]  /*56240*/  IMAD.MOV.U32 R66, RZ, RZ, R0 ;  /* 0x000000ffff427224 */ /* 0x000fe200078e0000 */
[----:B------:R-:W-:Y:S01]  /*56250*/  MOV R67, R9 ;  /* 0x0000000900437202 */ /* 0x000fe20000000f00 */
[----:B------:R-:W-:Y:S01]  /*56260*/  UMOV UR4, 0x88e368f1 ;  /* 0x88e368f100047882 */ /* 0x000fe20000000000 */
[----:B------:R-:W-:Y:S01]  /*56270*/  UMOV UR5, 0x3ee4f8b5 ;  /* 0x3ee4f8b500057882 */ /* 0x000fe20000000000 */
[----:B------:R-:W-:Y:S02]  /*56280*/  IMAD.MOV.U32 R86, RZ, RZ, R64 ;  /* 0x000000ffff567224 */ /* 0x000fe400078e0040 */
[----:B------:R-:W-:Y:S01]  /*56290*/  IMAD.MOV.U32 R87, RZ, RZ, R65 ;  /* 0x000000ffff577224 */ /* 0x000fe200078e0041 */
[----:B------:R-:W-:-:S06]  /*562a0*/  DSETP.NEU.AND P0, PT, R66, RZ, PT ;  /* 0x000000ff4200722a */ /* 0x000fcc0003f0d000 */
[----:B------:R-:W-:-:S14]  /*562b0*/  DSETP.LT.OR P0, PT, |R6|, UR4, !P0 ;  /* 0x0000000406007e2a */ /* 0x000fdc000c701600 */
        /* <DEDUP_REMOVED lines=22> */
[----:B------:R-:W-:Y:S01]  /*56420*/  MOV R6, R76 ;  /* 0x0000004c00067202 */ /* 0x000fe20000000f00 */
[----:B------:R-:W-:-:S07]  /*56430*/  IMAD.MOV.U32 R7, RZ, RZ, R77 ;  /* 0x000000ffff077224 */ /* 0x000fce00078e004d */
.L_x_8593:
[----:B------:R-:W-:Y:S05]  /*56440*/  BSYNC.RECONVERGENT B1 ;  /* 0x0000000000017941 */ /* 0x000fea0003800200 */
.L_x_8592:
        /* <DEDUP_REMOVED lines=15> */
.L_x_8594:
[----:B------:R-:W-:Y:S01]  /*56540*/  IMAD.MOV.U32 R70, RZ, RZ, R0 ;  /* 0x000000ffff467224 */ /* 0x000fe200078e0000 */
[----:B------:R-:W-:Y:S01]  /*56550*/  UMOV UR4, 0x88e368f1 ;  /* 0x88e368f100047882 */ /* 0x000fe20000000000 */
[----:B------:R-:W-:Y:S01]  /*56560*/  IMAD.MOV.U32 R71, RZ, RZ, R9 ;  /* 0x000000ffff477224 */ /* 0x000fe200078e0009 */
[----:B------:R-:W-:Y:S01]  /*56570*/  UMOV UR5, 0x3ee4f8b5 ;  /* 0x3ee4f8b500057882 */ /* 0x000fe20000000000 */
[----:B------:R-:W-:Y:S01]  /*56580*/  IMAD.MOV.U32 R86, RZ, RZ, R68 ;  /* 0x000000ffff567224 */ /* 0x000fe200078e0044 */
[----:B------:R-:W-:-:S03]  /*56590*/  MOV R87, R69 ;  /* 0x0000004500577202 */ /* 0x000fc60000000f00 */
        /* <DEDUP_REMOVED lines=26> */
.L_x_8596:
[----:B------:R-:W-:Y:S05]  /*56740*/  BSYNC.RECONVERGENT B1 ;  /* 0x0000000000017941 */ /* 0x000fea0003800200 */
.L_x_8595:
        /* <DEDUP_REMOVED lines=13> */
[----:B------:R-:W-:Y:S05]  /*56820*/  CALL.REL.NOINC `($_Z27cooling_function_analyticalPdS_S_S_S_$_Z7trans_fddddd) ;  /* 0x000002c400507944 */ /* 0x000fea0003c00000 */
[----:B------:R-:W-:Y:S05]  /*56830*/  BSYNC.RECONVERGENT B5 ;  /* 0x0000000000057941 */ /* 0x000fea0003800200 */
.L_x_8597:
[----:B------:R-:W-:Y:S01]  /*56840*/  MOV R66, R0 ;  /* 0x0000000000427202 */ /* 0x000fe20000000f00 */
[----:B------:R-:W-:Y:S01]  /*56850*/  IMAD.MOV.U32 R67, RZ, RZ, R9 ;  /* 0x000000ffff437224 */ /* 0x000fe200078e0009 */
        /* <DEDUP_REMOVED lines=30> */
.L_x_8599:
[----:B------:R-:W-:Y:S05]  /*56a40*/  BSYNC.RECONVERGENT B1 ;  /* 0x0000000000017941 */ /* 0x000fea0003800200 */
.L_x_8598:
        /* <DEDUP_REMOVED lines=15> */
.L_x_8600:
[----:B------:R-:W-:Y:S01]  /*56b40*/  IMAD.MOV.U32 R70, RZ, RZ, R0 ;  /* 0x000000ffff467224 */ /* 0x000fe200078e0000 */
[----:B------:R-:W-:Y:S01]  /*56b50*/  UMOV UR4, 0x88e368f1 ;  /* 0x88e368f100047882 */ /* 0x000fe20000000000 */
[----:B------:R-:W-:Y:S01]  /*56b60*/  IMAD.MOV.U32 R71, RZ, RZ, R9 ;  /* 0x000000ffff477224 */ /* 0x000fe200078e0009 */
[----:B------:R-:W-:Y:S01]  /*56b70*/  UMOV UR5, 0x3ee4f8b5 ;  /* 0x3ee4f8b500057882 */ /* 0x000fe20000000000 */
[----:B------:R-:W-:Y:S01]  /*56b80*/  MOV R86, R68 ;  /* 0x0000004400567202 */ /* 0x000fe20000000f00 */
[----:B------:R-:W-:-:S03]  /*56b90*/  IMAD.MOV.U32 R87, RZ, RZ, R69 ;  /* 0x000000ffff577224 */ /* 0x000fc600078e0045 */
        /* <DEDUP_REMOVED lines=26> */
.L_x_8602:
[----:B------:R-:W-:Y:S05]  /*56d40*/  BSYNC.RECONVERGENT B1 ;  /* 0x0000000000017941 */ /* 0x000fea0003800200 */
.L_x_8601:
        /* <DEDUP_REMOVED lines=15> */
.L_x_8603:
        /* <DEDUP_REMOVED lines=32> */
.L_x_8605:
[----:B------:R-:W-:Y:S05]  /*57040*/  BSYNC.RECONVERGENT B1 ;  /* 0x0000000000017941 */ /* 0x000fea0003800200 */
.L_x_8604:
        /* <DEDUP_REMOVED lines=15> */
.L_x_8606:
[----:B------:R-:W-:Y:S01]  /*57140*/  IMAD.MOV.U32 R68, RZ, RZ, R0 ;  /* 0x000000ffff447224 */ /* 0x000fe200078e0000 */
[----:B------:R-:W-:Y:S01]  /*57150*/  MOV R69, R9 ;  /* 0x0000000900457202 */ /* 0x000fe20000000f00 */
[----:B------:R-:W-:Y:S01]  /*57160*/  UMOV UR4, 0x88e368f1 ;  /* 0x88e368f100047882 */ /* 0x000fe20000000000 */
[----:B------:R-:W-:-:S04]  /*57170*/  UMOV UR5, 0x3ee4f8b5 ;  /* 0x3ee4f8b500057882 */ /* 0x000fc80000000000 */
[----:B------:R-:W-:-:S06]  /*57180*/  DSETP.NEU.AND P0, PT, R68, RZ, PT ;  /* 0x000000ff4400722a */ /* 0x000fcc0003f0d000 */
[----:B------:R-:W-:-:S14]  /*57190*/  DSETP.LT.OR P0, PT, |R6|, UR4, !P0 ;  /* 0x0000000406007e2a */ /* 0x000fdc000c701600 */
[----:B------:R-:W-:Y:S05]  /*571a0*/  @P0 BRA `(.L_x_8585) ;  /* 0x0000000000180947 */ /* 0x000fea0003800000 */
[----:B------:R-:W-:Y:S02]  /*571b0*/  VIADD R15, R15, 0x8 ;  /* 0x000000080f0f7836 */ /* 0x000fe40000000000 */
[----:B------:R-:W-:Y:S02]  /*571c0*/  IMAD.MOV.U32 R70, RZ, RZ, R86 ;  /* 0x000000ffff467224 */ /* 0x000fe400078e0056 */
[----:B------:R-:W-:Y:S01]  /*571d0*/  IMAD.MOV.U32 R71, RZ, RZ, R87 ;  /* 0x000000ffff477224 */ /* 0x000fe200078e0057 */
[----:B------:R-:W-:-:S13]  /*571e0*/  ISETP.NE.AND P0, PT, R15, 0x5f5e101, PT ;  /* 0x05f5e1010f00780c */ /* 0x000fda0003f05270 */
[----:B------:R-:W-:Y:S05]  /*571f0*/  @P0 BRA `(.L_x_8607) ;  /* 0xffffffe400f40947 */ /* 0x000fea000383ffff */
[----:B------:R-:W-:-:S07]  /*57200*/  CS2R R86, SRZ ;  /* 0x0000000000567805 */ /* 0x000fce000001ff00 */
.L_x_8585:
[----:B------:R-:W-:Y:S05]  /*57210*/  BSYNC.RECONVERGENT B3 ;  /* 0x0000000000037941 */ /* 0x000fea0003800200 */
.L_x_8581:
        /* <DEDUP_REMOVED lines=13> */
[----:B------:R-:W-:Y:S01]  /*572f0*/  STL.128 [R1+0x10], R8 ;  /* 0x0000100801007387 */ /* 0x000fe20000100c00 */
[----:B------:R-:W-:-:S02]  /*57300*/  IMAD.MOV.U32 R4, RZ, RZ, R16 ;  /* 0x000000ffff047224 */ /* 0x000fc400078e0010 */
[----:B------:R-:W-:-:S05]  /*57310*/  IMAD.MOV.U32 R5, RZ, RZ, R17 ;  /* 0x000000ffff057224 */ /* 0x000fca00078e0011 */
[----:B------:R0:W-:Y:S02]  /*57320*/  STL.128 [R1], R4 ;  /* 0x0000000401007387 */ /* 0x0001e40000100c00 */
[----:B0-----:R-:W-:Y:S01]  /*57330*/  IMAD.U32 R4, RZ, RZ, UR4 ;  /* 0x00000004ff047e24 */ /* 0x001fe2000f8e00ff */
[----:B------:R-:W-:Y:S01]  /*57340*/  MOV R7, R181 ;  /* 0x000000b500077202 */ /* 0x000fe20000000f00 */
[----:B------:R-:W-:Y:S02]  /*57350*/  IMAD.U32 R5, RZ, RZ, UR5 ;  /* 0x00000005ff057e24 */ /* 0x000fe4000f8e00ff */
[----:B-1----:R-:W-:-:S07]  /*57360*/  IMAD.MOV.U32 R6, RZ, RZ, R178 ;  /* 0x000000ffff067224 */ /* 0x002fce00078e00b2 */
[----:B------:R-:W-:-:S07]  /*57370*/  LEPC R20, `(.L_x_8609) ;  /* 0x000000001014794e */ /* 0x000fce0000000000 */
[----:B--2---:R-:W-:Y:S05]  /*57380*/  CALL.ABS.NOINC R2 ;  /* 0x0000000002007343 */ /* 0x004fea0003c00000 */
.L_x_8609:
[----:B------:R-:W-:Y:S05]  /*57390*/  BSYNC.RECONVERGENT B7 ;  /* 0x0000000000077941 */ /* 0x000fea0003800200 */
.L_x_8608:
        /* <DEDUP_REMOVED lines=11> */
.L_x_8612:
        /* <DEDUP_REMOVED lines=19> */
.L_x_8614:
[----:B------:R-:W-:Y:S05]  /*57580*/  BSYNC.RECONVERGENT B0 ;  /* 0x0000000000007941 */ /* 0x000fea0003800200 */
.L_x_8613:
[----:B------:R-:W-:Y:S01]  /*57590*/  MOV R4, R26 ;  /* 0x0000001a00047202 */ /* 0x000fe20000000f00 */
[----:B------:R-:W-:Y:S01]  /*575a0*/  IMAD.MOV.U32 R5, RZ, RZ, R27 ;  /* 0x000000ffff057224 */ /* 0x000fe200078e001b */
[----:B------:R-:W-:Y:S01]  /*575b0*/  DSETP.GTU.AND P0, PT, R54, 2, PT ;  /* 0x400000003600742a */ /* 0x000fe20003f0c000 */
[----:B------:R-:W-:Y:S01]  /*575c0*/  UMOV UR4, 0xac30d1b7 ;  /* 0xac30d1b700047882 */ /* 0x000fe20000000000 */
[----:B------:R-:W-:Y:S01]  /*575d0*/  UMOV UR5, 0x3ccf412a ;  /* 0x3ccf412a00057882 */ /* 0x000fe20000000000 */
[----:B------:R-:W-:Y:S01]  /*575e0*/  FSEL R30, R2, RZ, P3 ;  /* 0x000000ff021e7208 */ /* 0x000fe20001800000 */
[----:B------:R-:W-:Y:S01]  /*575f0*/  BSSY.RECONVERGENT B1, `(.L_x_8615) ;  /* 0x000008f000017945 */ /* 0x000fe20003800200 */
[----:B------:R-:W-:Y:S01]  /*57600*/  DMUL R4, R4, UR4 ;  /* 0x0000000404047c28 */ /* 0x000fe20008000000 */
[----:B------:R-:W-:-:S07]  /*57610*/  FSEL R31, R3, 1.875, P3 ;  /* 0x3ff00000031f7808 */ /* 0x000fce0001800000 */
[----:B------:R-:W-:Y:S01]  /*57620*/  DMUL R30, R4, R30 ;  /* 0x0000001e041e7228 */ /* 0x000fe20000000000 */
[----:B------:R-:W-:Y:S10]  /*57630*/  @P0 BRA `(.L_x_8616) ;  /* 0x0000000400ac0947 */ /* 0x000ff40003800000 */
        /* <DEDUP_REMOVED lines=11> */
[----:B------:R-:W-:Y:S01]  /*576f0*/  IMAD.MOV.U32 R12, RZ, RZ, -0x748574fc ;  /* 0x8b7a8b04ff0c7424 */ /* 0x000fe200078e00ff */
        /* <DEDUP_REMOVED lines=57> */
.L_x_8618:
[----:B------:R-:W-:Y:S05]  /*57a90*/  BSYNC.RECONVERGENT B0 ;  /* 0x0000000000007941 */ /* 0x000fea0003800200 */
.L_x_8617:
[----:B------:R-:W-:Y:S04]  /*57aa0*/  BSSY.RECONVERGENT B2, `(.L_x_8619) ;  /* 0x0000022000027945 */ /* 0x000fe80003800200 */
[----:B------:R-:W-:Y:S05]  /*57ab0*/  @!P2 BRA `(.L_x_8620) ;  /* 0x000000000080a947 */ /* 0x000fea0003800000 */
[----:B------:R-:W0:Y:S01]  /*57ac0*/  MUFU.RCP64H R5, R53 ;  /* 0x0000003500057308 */ /* 0x000e220000001800 */
[----:B------:R-:W-:Y:S01]  /*57ad0*/  IMAD.MOV.U32 R4, RZ, RZ, 0x1 ;  /* 0x00000001ff047424 */ /* 0x000fe200078e00ff */
[----:B------:R-:W-:Y:S01]  /*57ae0*/  FSETP.GEU.AND P1, PT, |R55|, 4.1917929649353027344, PT ;  /* 0x4086232b3700780b */ /* 0x000fe20003f2e200 */
[----:B------:R-:W-:Y:S01]  /*57af0*/  BSSY.RECONVERGENT B0, `(.L_x_8621) ;  /* 0x000000e000007945 */ /* 0x000fe20003800200 */
[----:B------:R-:W-:Y:S01]  /*57b00*/  MOV R12, R118 ;  /* 0x00000076000c7202 */ /* 0x000fe20000000f00 */
[----:B------:R-:W-:Y:S02]  /*57b10*/  IMAD.MOV.U32 R13, RZ, RZ, R119 ;  /* 0x000000ffff0d7224 */ /* 0x000fe400078e0077 */
        /* <DEDUP_REMOVED lines=11> */
.L_x_8622:
[----:B------:R-:W-:Y:S05]  /*57bd0*/  BSYNC.RECONVERGENT B0 ;  /* 0x0000000000007941 */ /* 0x000fea0003800200 */
.L_x_8621:
        /* <DEDUP_REMOVED lines=12> */
.L_x_8624:
[----:B------:R-:W-:Y:S05]  /*57ca0*/  BSYNC.RECONVERGENT B3 ;  /* 0x0000000000037941 */ /* 0x000fea0003800200 */
.L_x_8623:
[----:B------:R-:W-:-:S11]  /*57cb0*/  DMUL R32, R154, R76 ;  /* 0x0000004c9a207228 */ /* 0x000fd60000000000 */
.L_x_8620:
[----:B------:R-:W-:Y:S05]  /*57cc0*/  BSYNC.RECONVERGENT B2 ;  /* 0x0000000000027941 */ /* 0x000fea0003800200 */
.L_x_8619:
[----:B------:R-:W-:Y:S01]  /*57cd0*/  DFMA R50, -R2, R32, R50 ;  /* 0x000000200232722b */ /* 0x000fe20000000132 */
[----:B------:R-:W-:Y:S10]  /*57ce0*/  BRA `(.L_x_8625) ;  /* 0x00000000007c7947 */ /* 0x000ff40003800000 */
.L_x_8616:
        /* <DEDUP_REMOVED lines=16> */
.L_x_8627:
[----:B------:R-:W-:Y:S05]  /*57df0*/  BSYNC.RECONVERGENT B0 ;  /* 0x0000000000007941 */ /* 0x000fea0003800200 */
.L_x_8626:
        /* <DEDUP_REMOVED lines=12> */
.L_x_8629:
[----:B------:R-:W-:Y:S05]  /*57ec0*/  BSYNC.RECONVERGENT B2 ;  /* 0x0000000000027941 */ /* 0x000fea0003800200 */
.L_x_8628:
[----:B------:R-:W-:-:S11]  /*57ed0*/  DMUL R50, R152, R76 ;  /* 0x0000004c98327228 */ /* 0x000fd60000000000 */
.L_x_8625:
[----:B------:R-:W-:Y:S05]  /*57ee0*/  BSYNC.RECONVERGENT B1 ;  /* 0x0000000000017941 */ /* 0x000fea0003800200 */
.L_x_8615:
[----:B------:R-:W-:Y:S04]  /*57ef0*/  BSSY.RECONVERGENT B1, `(.L_x_8630) ;  /* 0x000008b000017945 */ /* 0x000fe80003800200 */
[----:B------:R-:W-:Y:S05]  /*57f00*/  @P0 BRA `(.L_x_8631) ;  /* 0x0000000400a00947 */ /* 0x000fea0003800000 */
[----:B------:R-:W-:Y:S01]  /*57f10*/  ISETP.GT.U32.AND P0, PT, R38, 0x7feffffe, PT ;  /* 0x7feffffe2600780c */ /* 0x000fe20003f04070 */
[----:B------:R-:W-:Y:S01]  /*57f20*/  BSSY.RECONVERGENT B0, `(.L_x_8632) ;  /* 0x000003f000007945 */ /* 0x000fe20003800200 */
[----:B------:R-:W-:-:S11]  /*57f30*/  DSETP.GEU.AND P1, PT, R54, 3.75, PT ;  /* 0x400e00003600742a */ /* 0x000fd60003f2e000 */
[----:B------:R-:W-:Y:S05]  /*57f40*/  @P0 BRA `(.L_x_8633) ;  /* 0x0000000000f00947 */ /* 0x000fea0003800000 */
[----:B------:R-:W-:Y:S01]  /*57f50*/  ISETP.GE.U32.AND P0, PT, R39, 0x3ff6a09f, PT ;  /* 0x3ff6a09f2700780c */ /* 0x000fe20003f06070 */
[----:B------:R-:W-:Y:S01]  /*57f60*/  IMAD.MOV.U32 R38, RZ, RZ, R36 ;  /* 0x000000ffff267224 */ /* 0x000fe200078e0024 */
[----:B------:R-:W-:Y:S01]  /*57f70*/  UMOV UR4, 0x3ae80f1e ;  /* 0x3ae80f1e00047882 */ /* 0x000fe20000000000 */
[----:B------:R-:W-:Y:S01]  /*57f80*/  IMAD.MOV.U32 R6, RZ, RZ, RZ ;  /* 0x000000ffff067224 */ /* 0x000fe200078e00ff */
[----:B------:R-:W-:Y:S01]  /*57f90*/  UMOV UR5, 0x3eb1380b ;  /* 0x3eb1380b00057882 */ /* 0x000fe20000000000 */
[----:B------:R-:W-:Y:S01]  /*57fa0*/  IMAD.MOV.U32 R12, RZ, RZ, -0x748574fc ;  /* 0x8b7a8b04ff0c7424 */ /* 0x000fe200078e00ff */
[----:B------:R-:W-:Y:S01]  /*57fb0*/  UMOV UR6, 0x80000000 ;  /* 0x8000000000067882 */ /* 0x000fe20000000000 */
[----:B------:R-:W-:Y:S01]  /*57fc0*/  IMAD.MOV.U32 R13, RZ, RZ, 0x3ed0ee25 ;  /* 0x3ed0ee25ff0d7424 */ /* 0x000fe200078e00ff */
[----:B------:R-:W-:Y:S01]  /*57fd0*/  UMOV UR7, 0x43300000 ;  /* 0x4330000000077882 */ /* 0x000fe20000000000 */
[----:B------:R-:W-:-:S04]  /*57fe0*/  IMAD.MOV.U32 R15, RZ, RZ, 0x43300000 ;  /* 0x43300000ff0f7424 */ /* 0x000fc800078e00ff */
[----:B------:R-:W-:Y:S02]  /*57ff0*/  @P0 MOV R39, R40 ;  /* 0x0000002800270202 */ /* 0x000fe40000000f00 */
[----:B------:R-:W-:-:S04]  /*58000*/  @P0 IADD3 R37, PT, PT, R37, 0x1, RZ ;  /* 0x0000000125250810 */ /* 0x000fc80007ffe0ff */
[----:B------:R-:W-:Y:S01]  /*58010*/  DADD R4, R38, 1 ;  /* 0x3ff0000026047429 */ /* 0x000fe20000000000 */
[----:B------:R-:W-:-:S05]  /*58020*/  LOP3.LUT R14, R37, 0x80000000, RZ, 0x3c, !PT ;  /* 0x80000000250e7812 */ /* 0x000fca00078e3cff */
[----:B------:R-:W0:Y:S01]  /*58030*/  MUFU.RCP64H R7, R5 ;  /* 0x0000000500077308 */ /* 0x000e220000001800 */
[----:B------:R-:W-:Y:S01]  /*58040*/  DADD R14, R14, -UR6 ;  /* 0x800000060e0e7e29 */ /* 0x000fe20008000000 */
[----:B------:R-:W-:Y:S01]  /*58050*/  UMOV UR6, 0xfefa39ef ;  /* 0xfefa39ef00067882 */ /* 0x000fe20000000000 */
[----:B------:R-:W-:Y:S01]  /*58060*/  UMOV UR7, 0x3fe62e42 ;  /* 0x3fe62e4200077882 */ /* 0x000fe20000000000 */
        /* <DEDUP_REMOVED lines=42> */
.L_x_8633:
[----:B------:R-:W-:Y:S05]  /*58310*/  BSYNC.RECONVERGENT B0 ;  /* 0x0000000000007941 */ /* 0x000fea0003800200 */
.L_x_8632:
[----:B------:R-:W-:Y:S04]  /*58320*/  BSSY.RECONVERGENT B2, `(.L_x_8634) ;  /* 0x0000024000027945 */ /* 0x000fe80003800200 */
        /* <DEDUP_REMOVED lines=14> */
[----:B------:R-:W-:Y:S01]  /*58410*/  @!P0 MOV R118, R128 ;  /* 0x0000008000768202 */ /* 0x000fe20000000f00 */
[----:B------:R-:W-:-:S07]  /*58420*/  @!P0 IMAD.MOV.U32 R119, RZ, RZ, R129 ;  /* 0x000000ffff778224 */ /* 0x000fce00078e0081 */
.L_x_8637:
[----:B------:R-:W-:Y:S05]  /*58430*/  BSYNC.RECONVERGENT B0 ;  /* 0x0000000000007941 */ /* 0x000fea0003800200 */
.L_x_8636:
        /* <DEDUP_REMOVED lines=16> */
.L_x_8639:
[----:B------:R-:W-:Y:S05]  /*58540*/  BSYNC.RECONVERGENT B3 ;  /* 0x0000000000037941 */ /* 0x000fea0003800200 */
.L_x_8638:
[----:B------:R-:W-:-:S11]  /*58550*/  DMUL R34, R150, R76 ;  /* 0x0000004c96227228 */ /* 0x000fd60000000000 */
.L_x_8635:
[----:B------:R-:W-:Y:S05]  /*58560*/  BSYNC.RECONVERGENT B2 ;  /* 0x0000000000027941 */ /* 0x000fea0003800200 */
.L_x_8634:
[----:B------:R-:W-:Y:S01]  /*58570*/  DFMA R42, R44, R34, R42 ;  /* 0x000000222c2a722b */ /* 0x000fe2000000002a */
[----:B------:R-:W-:Y:S10]  /*58580*/  BRA `(.L_x_8640) ;  /* 0x0000000000847947 */ /* 0x000ff40003800000 */
.L_x_8631:
        /* <DEDUP_REMOVED lines=12> */
[----:B------:R-:W-:Y:S01]  /*58650*/  @!P0 IMAD.MOV.U32 R116, RZ, RZ, R126 ;  /* 0x000000ffff748224 */ /* 0x000fe200078e007e */
[----:B------:R-:W-:-:S07]  /*58660*/  @!P0 MOV R117, R127 ;  /* 0x0000007f00758202 */ /* 0x000fce0000000f00 */
.L_x_8642:
[----:B------:R-:W-:Y:S05]  /*58670*/  BSYNC.RECONVERGENT B0 ;  /* 0x0000000000007941 */ /* 0x000fea0003800200 */
.L_x_8641:
        /* <DEDUP_REMOVED lines=16> */
.L_x_8644:
[----:B------:R-:W-:Y:S05]  /*58780*/  BSYNC.RECONVERGENT B2 ;  /* 0x0000000000027941 */ /* 0x000fea0003800200 */
.L_x_8643:
[----:B------:R-:W-:-:S11]  /*58790*/  DMUL R42, R148, R76 ;  /* 0x0000004c942a7228 */ /* 0x000fd60000000000 */
.L_x_8640:
[----:B------:R-:W-:Y:S05]  /*587a0*/  BSYNC.RECONVERGENT B1 ;  /* 0x0000000000017941 */ /* 0x000fea0003800200 */
.L_x_8630:
        /* <DEDUP_REMOVED lines=13> */
.L_x_8646:
[----:B------:R-:W-:Y:S05]  /*58880*/  BSYNC.RECONVERGENT B0 ;  /* 0x0000000000007941 */ /* 0x000fea0003800200 */
.L_x_8645:
[----:B------:R-:W-:Y:S01]  /*58890*/  IMAD.MOV.U32 R4, RZ, RZ, 0x55555555 ;  /* 0x55555555ff047424 */ /* 0x000fe200078e00ff */
        /* <DEDUP_REMOVED lines=14> */
.L_x_8648:
[----:B------:R-:W-:Y:S05]  /*58980*/  BSYNC.RECONVERGENT B0 ;  /* 0x0000000000007941 */ /* 0x000fea0003800200 */
.L_x_8647:
[----:B------:R-:W-:Y:S01]  /*58990*/  BSSY.RECONVERGENT B0, `(.L_x_8649) ;  /* 0x0000005000007945 */ /* 0x000fe20003800200 */
[----:B------:R-:W-:Y:S01]  /*589a0*/  MOV R9, RZ ;  /* 0x000000ff00097202 */ /* 0x000fe20000000f00 */
[----:B------:R-:W-:Y:S01]  /*589b0*/  IMAD.MOV.U32 R8, RZ, RZ, -0x3fc40000 ;  /* 0xc03c0000ff087424 */ /* 0x000fe200078e00ff */
[----:B------:R-:W-:-:S07]  /*589c0*/  MOV R0, 0x589e0 ;  /* 0x000589e000007802 */ /* 0x000fce0000000f00 */
[----:B------:R-:W-:Y:S05]  /*589d0*/  CALL.REL.NOINC `($_Z27cooling_function_analyticalPdS_S_S_S_$__internal_accurate_pow) ;  /* 0x0000031800a07944 */ /* 0x000fea0003c00000 */
[----:B------:R-:W-:Y:S05]  /*589e0*/  BSYNC.RECONVERGENT B0 ;  /* 0x0000000000007941 */ /* 0x000fea0003800200 */
.L_x_8649:
[----:B------:R-:W-:Y:S01]  /*589f0*/  DSETP.NEU.AND P0, PT, R28, 1, PT ;  /* 0x3ff000001c00742a */ /* 0x000fe20003f0d000 */
[----:B------:R-:W-:Y:S01]  /*58a00*/  UMOV UR4, 0x70a3d70a ;  /* 0x70a3d70a00047882 */ /* 0x000fe20000000000 */
[----:B------:R-:W-:Y:S01]  /*58a10*/  UMOV UR5, 0x401b0a3d ;  /* 0x401b0a3d00057882 */ /* 0x000fe20000000000 */
[----:B------:R-:W-:Y:S01]  /*58a20*/  BSSY.RECONVERGENT B1, `(.L_x_8650) ;  /* 0x0000019000017945 */ /* 0x000fe20003800200 */
[----:B------:R-:W-:Y:S02]  /*58a30*/  DMUL R10, R10, UR4 ;  /* 0x000000040a0a7c28 */ /* 0x000fe40008000000 */
[----:B------:R-:W-:Y:S02]  /*58a40*/  FSEL R2, R2, RZ, P0 ;  /* 0x000000ff02027208 */ /* 0x000fe40000000000 */
        /* <DEDUP_REMOVED lines=22> */
.L_x_8651:
[----:B------:R-:W-:Y:S05]  /*58bb0*/  BSYNC.RECONVERGENT B1 ;  /* 0x0000000000017941 */ /* 0x000fea0003800200 */
.L_x_8650:
        /* <DEDUP_REMOVED lines=12> */
.L_x_8653:
[----:B------:R-:W-:Y:S05]  /*58c80*/  BSYNC.RECONVERGENT B0 ;  /* 0x0000000000007941 */ /* 0x000fea0003800200 */
.L_x_8652:
        /* <DEDUP_REMOVED lines=27> */
.L_x_8655:
[----:B------:R-:W-:Y:S05]  /*58e40*/  BSYNC.RECONVERGENT B0 ;  /* 0x0000000000007941 */ /* 0x000fea0003800200 */
.L_x_8654:
        /* <DEDUP_REMOVED lines=62> */
[----:B------:R-:W-:Y:S01]  /*59230*/  IMAD.MOV.U32 R34, RZ, RZ, 0x0 ;  /* 0x00000000ff227424 */ /* 0x000fe200078e00ff */
[----:B------:R-:W-:Y:S02]  /*59240*/  MOV R35, 0x40180000 ;  /* 0x4018000000237802 */ /* 0x000fe40000000f00 */
        /* <DEDUP_REMOVED lines=66> */
.L_x_8656:
        /* <DEDUP_REMOVED lines=16> */
.L_x_8658:
[----:B------:R-:W-:Y:S05]  /*59770*/  BSYNC.RECONVERGENT B0 ;  /* 0x0000000000007941 */ /* 0x000fea0003800200 */
.L_x_8657:
        /* <DEDUP_REMOVED lines=15> */
.L_x_8660:
[----:B------:R-:W-:Y:S05]  /*59870*/  BSYNC.RECONVERGENT B0 ;  /* 0x0000000000007941 */ /* 0x000fea0003800200 */
.L_x_8659:
        /* <DEDUP_REMOVED lines=14> */
.L_x_8662:
[----:B------:R-:W-:Y:S05]  /*59960*/  BSYNC.RECONVERGENT B0 ;  /* 0x0000000000007941 */ /* 0x000fea0003800200 */
.L_x_8661:
[----:B------:R-:W-:Y:S01]  /*59970*/  FSEL R28, R6, RZ, P1 ;  /* 0x000000ff061c7208 */ /* 0x000fe20000800000 */
[----:B------:R-:W-:Y:S01]  /*59980*/  BSSY.RECONVERGENT B8, `(.L_x_8663) ;  /* 0x000000e000087945 */ /* 0x000fe20003800200 */
[----:B------:R-:W-:-:S06]  /*59990*/  FSEL R29, R7, 1.875, P1 ;  /* 0x3ff00000071d7808 */ /* 0x000fcc0000800000 */
[----:B------:R-:W-:-:S08]  /*599a0*/  DMUL R22, R56, R28 ;  /* 0x0000001c38167228 */ /* 0x000fd00000000000 */
[----:B------:R-:W-:-:S06]  /*599b0*/  DSETP.GEU.AND P0, PT, R22, RZ, PT ;  /* 0x000000ff1600722a */ /* 0x000fcc0003f0e000 */
[----:B------:R-:W-:-:S08]  /*599c0*/  P2R R36, PR, RZ, 0x1 ;  /* 0x00000001ff247803 */ /* 0x000fd00000000000 */
        /* <DEDUP_REMOVED lines=9> */
.L_x_8664:
[----:B------:R-:W-:Y:S05]  /*59a60*/  BSYNC.RECONVERGENT B8 ;  /* 0x0000000000087941 */ /* 0x000fea0003800200 */
.L_x_8663:
        /* <DEDUP_REMOVED lines=68> */
.L_x_8702:
        /* <DEDUP_REMOVED lines=22> */
.L_x_8670:
[----:B------:R-:W-:Y:S05]  /*5a010*/  BSYNC.RECONVERGENT B1 ;  /* 0x0000000000017941 */ /* 0x000fea0003800200 */
.L_x_8669:
        /* <DEDUP_REMOVED lines=29> */
.L_x_8673:
[----:B------:R-:W-:Y:S05]  /*5a1f0*/  BSYNC.RECONVERGENT B1 ;  /* 0x0000000000017941 */ /* 0x000fea0003800200 */
.L_x_8672:
        /* <DEDUP_REMOVED lines=29> */
.L_x_8675:
[----:B------:R-:W-:Y:S05]  /*5a3d0*/  BSYNC.RECONVERGENT B1 ;  /* 0x0000000000017941 */ /* 0x000fea0003800200 */
.L_x_8674:
        /* <DEDUP_REMOVED lines=29> */
.L_x_8677:
[----:B------:R-:W-:Y:S05]  /*5a5b0*/  BSYNC.RECONVERGENT B1 ;  /* 0x0000000000017941 */ /* 0x000fea0003800200 */
.L_x_8676:
        /* <DEDUP_REMOVED lines=29> */
.L_x_8679:
[----:B------:R-:W-:Y:S05]  /*5a790*/  BSYNC.RECONVERGENT B1 ;  /* 0x0000000000017941 */ /* 0x000fea0003800200 */
.L_x_8678:
        /* <DEDUP_REMOVED lines=29> */
.L_x_8681:
[----:B------:R-:W-:Y:S05]  /*5a970*/  BSYNC.RECONVERGENT B1 ;  /* 0x0000000000017941 */ /* 0x000fea0003800200 */
.L_x_8680:
        /* <DEDUP_REMOVED lines=29> */
.L_x_8683:
[----:B------:R-:W-:Y:S05]  /*5ab50*/  BSYNC.RECONVERGENT B1 ;  /* 0x0000000000017941 */ /* 0x000fea0003800200 */
.L_x_8682:
        /* <DEDUP_REMOVED lines=29> */
.L_x_8685:
[----:B------:R-:W-:Y:S05]  /*5ad30*/  BSYNC.RECONVERGENT B1 ;  /* 0x0000000000017941 */ /* 0x000fea0003800200 */
.L_x_8684:
        /* <DEDUP_REMOVED lines=29> */
.L_x_8687:
[----:B------:R-:W-:Y:S05]  /*5af10*/  BSYNC.RECONVERGENT B1 ;  /* 0x0000000000017941 */ /* 0x000fea0003800200 */
.L_x_8686:
        /* <DEDUP_REMOVED lines=29> */
.L_x_8689:
[----:B------:R-:W-:Y:S05]  /*5b0f0*/  BSYNC.RECONVERGENT B1 ;  /* 0x0000000000017941 */ /* 0x000fea0003800200 */
.L_x_8688:
        /* <DEDUP_REMOVED lines=29> */
.L_x_8691:
[----:B------:R-:W-:Y:S05]  /*5b2d0*/  BSYNC.RECONVERGENT B1 ;  /* 0x0000000000017941 */ /* 0x000fea0003800200 */
.L_x_8690:
        /* <DEDUP_REMOVED lines=29> */
.L_x_8693:
[----:B------:R-:W-:Y:S05]  /*5b4b0*/  BSYNC.RECONVERGENT B1 ;  /* 0x0000000000017941 */ /* 0x000fea0003800200 */
.L_x_8692:
        /* <DEDUP_REMOVED lines=29> */
.L_x_8695:
[----:B------:R-:W-:Y:S05]  /*5b690*/  BSYNC.RECONVERGENT B1 ;  /* 0x0000000000017941 */ /* 0x000fea0003800200 */
.L_x_8694:
        /* <DEDUP_REMOVED lines=29> */
.L_x_8697:
[----:B------:R-:W-:Y:S05]  /*5b870*/  BSYNC.RECONVERGENT B1 ;  /* 0x0000000000017941 */ /* 0x000fea0003800200 */
.L_x_8696:
        /* <DEDUP_REMOVED lines=29> */
.L_x_8699:
[----:B------:R-:W-:Y:S05]  /*5ba50*/  BSYNC.RECONVERGENT B1 ;  /* 0x0000000000017941 */ /* 0x000fea0003800200 */
.L_x_8698:
        /* <DEDUP_REMOVED lines=29> */
.L_x_8701:
[----:B------:R-:W-:Y:S05]  /*5bc30*/  BSYNC.RECONVERGENT B1 ;  /* 0x0000000000017941 */ /* 0x000fea0003800200 */
.L_x_8700:
        /* <DEDUP_REMOVED lines=18> */
.L_x_8703:
[----:B------:R-:W-:Y:S05]  /*5bd60*/  BRA `(.L_x_8704) ;  /* 0x0000000800887947 */ /* 0x000fea0003800000 */
.L_x_8671:
        /* <DEDUP_REMOVED lines=79> */
.L_x_8706:
[----:B------:R-:W-:Y:S01]  /*5c260*/  IMAD.MOV.U32 R8, RZ, RZ, 0x0 ;  /* 0x00000000ff087424 */ /* 0x000fe200078e00ff */
[----:B------:R-:W-:Y:S02]  /*5c270*/  MOV R9, 0x7ff00000 ;  /* 0x7ff0000000097802 */ /* 0x000fe40000000f00 */
[----:B------:R-:W-:-:S04]  /*5c280*/  LOP3.LUT P0, RZ, R7, 0x7fffffff, RZ, 0xc0, !PT ;  /* 0x7fffffff07ff7812 */ /* 0x000fc8000780c0ff */
[----:B------:R-:W-:-:S10]  /*5c290*/  DFMA R8, R6, R8, +INF ;  /* 0x7ff000000608742b */ /* 0x000fd40000000008 */
[----:B------:R-:W-:Y:S02]  /*5c2a0*/  FSEL R6, R8, RZ, P0 ;  /* 0x000000ff08067208 */ /* 0x000fe40000000000 */
[----:B------:R-:W-:-:S07]  /*5c2b0*/  FSEL R7, R9, -QNAN , P0 ;  /* 0xfff0000009077808 */ /* 0x000fce0000000000 */
.L_x_8707:
[----:B------:R-:W-:Y:S05]  /*5c2c0*/  BSYNC.RECONVERGENT B0 ;  /* 0x0000000000007941 */ /* 0x000fea0003800200 */
.L_x_8705:
        /* <DEDUP_REMOVED lines=61> */
.L_x_8709:
[----:B------:R-:W-:Y:S05]  /*5c6a0*/  BSYNC.RECONVERGENT B0 ;  /* 0x0000000000007941 */ /* 0x000fea0003800200 */
.L_x_8708:
[----:B------:R-:W-:Y:S01]  /*5c6b0*/  DMUL R162, R162, R4 ;  /* 0x00000004a2a27228 */ /* 0x000fe20000000000 */
[----:B------:R-:W-:Y:S10]  /*5c6c0*/  BRA `(.L_x_8704) ;  /* 0x0000000000307947 */ /* 0x000ff40003800000 */
.L_x_8668:
[----:B------:R-:W-:Y:S02]  /*5c6d0*/  ISETP.NE.AND P0, PT, R36, RZ, PT ;  /* 0x000000ff2400720c */ /* 0x000fe40003f05270 */
[----:B------:R-:W-:-:S11]  /*5c6e0*/  CS2R R162, SRZ ;  /* 0x0000000000a27805 */ /* 0x000fd6000001ff00 */
        /* <DEDUP_REMOVED lines=9> */
.L_x_8710:
[----:B------:R-:W-:-:S07]  /*5c780*/  CS2R R162, SRZ ;  /* 0x0000000000a27805 */ /* 0x000fce000001ff00 */
.L_x_8704:
[----:B------:R-:W-:Y:S05]  /*5c790*/  BSYNC.RECONVERGENT B9 ;  /* 0x0000000000097941 */ /* 0x000fea0003800200 */
.L_x_8667:
[----:B------:R-:W-:Y:S01]  /*5c7a0*/  DADD R42, -R162, 1 ;  /* 0x3ff00000a22a7429 */ /* 0x000fe20000000100 */
[----:B------:R-:W-:Y:S10]  /*5c7b0*/  BRA `(.L_x_8711) ;  /* 0x0000001c00cc7947 */ /* 0x000ff40003800000 */
.L_x_8666:
        /* <DEDUP_REMOVED lines=74> */
.L_x_8713:
[----:B------:R-:W-:Y:S05]  /*5cc60*/  BSYNC.RECONVERGENT B0 ;  /* 0x0000000000007941 */ /* 0x000fea0003800200 */
.L_x_8712:
[----:B------:R-:W-:Y:S04]  /*5cc70*/  BSSY.RECONVERGENT B9, `(.L_x_8714) ;  /* 0x0000112000097945 */ /* 0x000fe80003800200 */
[----:B------:R-:W-:Y:S01]  /*5cc80*/  BSSY.RELIABLE B2, `(.L_x_8715) ;  /* 0x0000108000027945 */ /* 0x000fe20003800100 */
[----:B------:R-:W-:Y:S01]  /*5cc90*/  IMAD.MOV.U32 R36, RZ, RZ, R10 ;  /* 0x000000ffff247224 */ /* 0x000fe200078e000a */
[----:B------:R-:W-:Y:S01]  /*5cca0*/  MOV R4, 0x1 ;  /* 0x0000000100047802 */ /* 0x000fe20000000f00 */
[----:B------:R-:W-:Y:S02]  /*5ccb0*/  IMAD.MOV.U32 R37, RZ, RZ, R11 ;  /* 0x000000ffff257224 */ /* 0x000fe400078e000b */
[----:B------:R-:W-:Y:S02]  /*5ccc0*/  IMAD.MOV.U32 R72, RZ, RZ, 0x39a08ce9 ;  /* 0x39a08ce9ff487424 */ /* 0x000fe400078e00ff */
[----:B------:R-:W-:-:S07]  /*5ccd0*/  IMAD.MOV.U32 R73, RZ, RZ, 0x46293e59 ;  /* 0x46293e59ff497424 */ /* 0x000fce00078e00ff */
.L_x_8733:
        /* <DEDUP_REMOVED lines=30> */
.L_x_8717:
[----:B------:R-:W-:Y:S05]  /*5cec0*/  BSYNC.RECONVERGENT B1 ;  /* 0x0000000000017941 */ /* 0x000fea0003800200 */
.L_x_8716:
        /* <DEDUP_REMOVED lines=18> */
[----:B------:R-:W-:Y:S02]  /*5cff0*/  MOV R0, 0x5d020 ;  /* 0x0005d02000007802 */ /* 0x000fe40000000f00 */
[----:B------:R-:W-:-:S07]  /*5d000*/  IADD3 R12, PT, PT, R12, -0x100000, RZ ;  /* 0xfff000000c0c7810 */ /* 0x000fce0007ffe0ff */
[----:B------:R-:W-:Y:S05]  /*5d010*/  CALL.REL.NOINC `($__internal_3_$__cuda_sm20_dblrcp_rn_slowpath_v3) ;  /* 0x000002c800287944 */ /* 0x000fea0003c00000 */
.L_x_8719:
[----:B------:R-:W-:Y:S05]  /*5d020*/  BSYNC.RECONVERGENT B0 ;  /* 0x0000000000007941 */ /* 0x000fea0003800200 */
.L_x_8718:
        /* <DEDUP_REMOVED lines=41> */
.L_x_8722:
[----:B------:R-:W-:Y:S05]  /*5d2c0*/  BSYNC.RECONVERGENT B1 ;  /* 0x0000000000017941 */ /* 0x000fea0003800200 */
.L_x_8721:
        /* <DEDUP_REMOVED lines=18> */
[----:B------:R-:W-:-:S03]  /*5d3f0*/  MOV R0, 0x5d420 ;  /* 0x0005d42000007802 */ /* 0x000fc60000000f00 */
[----:B------:R-:W-:-:S07]  /*5d400*/  VIADD R12, R12, 0xfff00000 ;  /* 0xfff000000c0c7836 */ /* 0x000fce0000000000 */
[----:B------:R-:W-:Y:S05]  /*5d410*/  CALL.REL.NOINC `($__internal_3_$__cuda_sm20_dblrcp_rn_slowpath_v3) ;  /* 0x000002c400287944 */ /* 0x000fea0003c00000 */
.L_x_8724:
[----:B------:R-:W-:Y:S05]  /*5d420*/  BSYNC.RECONVERGENT B0 ;  /* 0x0000000000007941 */ /* 0x000fea0003800200 */
.L_x_8723:
        /* <DEDUP_REMOVED lines=41> */
.L_x_8726:
[----:B------:R-:W-:Y:S05]  /*5d6c0*/  BSYNC.RECONVERGENT B1 ;  /* 0x0000000000017941 */ /* 0x000fea0003800200 */
.L_x_8725:
        /* <DEDUP_REMOVED lines=16> */
[----:B------:R-:W-:Y:S02]  /*5d7d0*/  LOP3.LUT R12, R49, 0x7fffffff, RZ, 0xc0, !PT ;  /* 0x7fffffff310c7812 */ /* 0x000fe400078ec0ff */
[----:B------:R-:W-:Y:S02]  /*5d7e0*/  MOV R8, R48 ;  /* 0x0000003000087202 */ /* 0x000fe40000000f00 */
[----:B------:R-:W-:Y:S01]  /*5d7f0*/  MOV R0, 0x5d820 ;  /* 0x0005d82000007802 */ /* 0x000fe20000000f00 */
[----:B------:R-:W-:-:S07]  /*5d800*/  VIADD R12, R12, 0xfff00000 ;  /* 0xfff000000c0c7836 */ /* 0x000fce0000000000 */
[----:B------:R-:W-:Y:S05]  /*5d810*/  CALL.REL.NOINC `($__internal_3_$__cuda_sm20_dblrcp_rn_slowpath_v3) ;  /* 0x000002c000287944 */ /* 0x000fea0003c00000 */
.L_x_8728:
[----:B------:R-:W-:Y:S05]  /*5d820*/  BSYNC.RECONVERGENT B0 ;  /* 0x0000000000007941 */ /* 0x000fea0003800200 */
.L_x_8727:
        /* <DEDUP_REMOVED lines=41> */
.L_x_8730:
[----:B------:R-:W-:Y:S05]  /*5dac0*/  BSYNC.RECONVERGENT B1 ;  /* 0x0000000000017941 */ /* 0x000fea0003800200 */
.L_x_8729:
        /* <DEDUP_REMOVED lines=21> */
.L_x_8732:
[----:B------:R-:W-:Y:S05]  /*5dc20*/  BSYNC.RECONVERGENT B0 ;  /* 0x0000000000007941 */ /* 0x000fea0003800200 */
.L_x_8731:
        /* <DEDUP_REMOVED lines=14> */
.L_x_8715:
        /* <DEDUP_REMOVED lines=8> */
.L_x_8720:
[----:B------:R-:W-:Y:S05]  /*5dd90*/  BSYNC.RECONVERGENT B9 ;  /* 0x0000000000097941 */ /* 0x000fea0003800200 */
.L_x_8714:
        /* <DEDUP_REMOVED lines=79> */
.L_x_8735:
[----:B------:R-:W-:Y:S01]  /*5e290*/  MOV R4, 0x0 ;  /* 0x0000000000047802 */ /* 0x000fe20000000f00 */
[----:B------:R-:W-:Y:S01]  /*5e2a0*/  IMAD.MOV.U32 R5, RZ, RZ, 0x7ff00000 ;  /* 0x7ff00000ff057424 */ /* 0x000fe200078e00ff */
[----:B------:R-:W-:-:S05]  /*5e2b0*/  LOP3.LUT P0, RZ, R3, 0x7fffffff, RZ, 0xc0, !PT ;  /* 0x7fffffff03ff7812 */ /* 0x000fca000780c0ff */
[----:B------:R-:W-:-:S10]  /*5e2c0*/  DFMA R4, R2, R4, +INF ;  /* 0x7ff000000204742b */ /* 0x000fd40000000004 */
[----:B------:R-:W-:Y:S02]  /*5e2d0*/  FSEL R2, R4, RZ, P0 ;  /* 0x000000ff04027208 */ /* 0x000fe40000000000 */
[----:B------:R-:W-:-:S07]  /*5e2e0*/  FSEL R3, R5, -QNAN , P0 ;  /* 0xfff0000005037808 */ /* 0x000fce0000000000 */
.L_x_8736:
[----:B------:R-:W-:Y:S05]  /*5e2f0*/  BSYNC.RECONVERGENT B0 ;  /* 0x0000000000007941 */ /* 0x000fea0003800200 */
.L_x_8734:
        /* <DEDUP_REMOVED lines=61> */
.L_x_8738:
[----:B------:R-:W-:Y:S05]  /*5e6d0*/  BSYNC.RECONVERGENT B0 ;  /* 0x0000000000007941 */ /* 0x000fea0003800200 */
.L_x_8737:
[----:B------:R-:W-:-:S11]  /*5e6e0*/  DMUL R42, R42, R36 ;  /* 0x000000242a2a7228 */ /* 0x000fd60000000000 */
.L_x_8711:
[----:B------:R-:W-:Y:S05]  /*5e6f0*/  BSYNC.RECONVERGENT B8 ;  /* 0x0000000000087941 */ /* 0x000fea0003800200 */
.L_x_8665:
        /* <DEDUP_REMOVED lines=13> */
.L_x_8740:
[----:B------:R-:W-:Y:S05]  /*5e7d0*/  BSYNC.RECONVERGENT B0 ;  /* 0x0000000000007941 */ /* 0x000fea0003800200 */
.L_x_8739:
        /* <DEDUP_REMOVED lines=10> */
[----:B------:R-:W-:Y:S02]  /*5e880*/  @!P0 IMAD.MOV.U32 R4, RZ, RZ, 0x0 ;  /* 0x00000000ff048424 */ /* 0x000fe400078e00ff */
[----:B------:R-:W-:-:S07]  /*5e890*/  @!P0 IMAD.MOV.U32 R5, RZ, RZ, 0x7ff00000 ;  /* 0x7ff00000ff058424 */ /* 0x000fce00078e00ff */
.L_x_8742:
[----:B------:R-:W-:Y:S05]  /*5e8a0*/  BSYNC.RECONVERGENT B0 ;  /* 0x0000000000007941 */ /* 0x000fea0003800200 */
.L_x_8741:
[----:B------:R-:W-:Y:S01]  /*5e8b0*/  FSEL R9, R5, 1.875, P1 ;  /* 0x3ff0000005097808 */ /* 0x000fe20000800000 */
[----:B------:R-:W-:Y:S01]  /*5e8c0*/  BSSY.RECONVERGENT B1, `(.L_x_8743) ;  /* 0x0000017000017945 */ /* 0x000fe20003800200 */
[----:B------:R-:W-:Y:S02]  /*5e8d0*/  FSEL R8, R4, RZ, P1 ;  /* 0x000000ff04087208 */ /* 0x000fe40000800000 */
[----:B------:R-:W0:Y:S01]  /*5e8e0*/  MUFU.RCP64H R3, R9 ;  /* 0x0000000900037308 */ /* 0x000e220000001800 */
[----:B------:R-:W-:Y:S02]  /*5e8f0*/  MOV R2, 0x1 ;  /* 0x0000000100027802 */ /* 0x000fe40000000f00 */
[----:B------:R-:W-:-:S04]  /*5e900*/  FSETP.GEU.AND P1, PT, |R113|, 6.5827683646048100446e-37, PT ;  /* 0x036000007100780b */ /* 0x000fc80003f2e200 */
        /* <DEDUP_REMOVED lines=18> */
.L_x_8744:
[----:B------:R-:W-:Y:S05]  /*5ea30*/  BSYNC.RECONVERGENT B1 ;  /* 0x0000000000017941 */ /* 0x000fea0003800200 */
.L_x_8743:
[----:B------:R-:W0:Y:S01]  /*5ea40*/  MUFU.RCP64H R3, 2.28125 ;  /* 0x4002400000037908 */ /* 0x000e220000001800 */
[----:B------:R-:W-:Y:S01]  /*5ea50*/  IMAD.MOV.U32 R4, RZ, RZ, 0x0 ;  /* 0x00000000ff047424 */ /* 0x000fe200078e00ff */
[----:B------:R-:W-:Y:S01]  /*5ea60*/  MOV R2, RZ ;  /* 0x000000ff00027202 */ /* 0x000fe20000000f00 */
[----:B------:R-:W-:Y:S01]  /*5ea70*/  IMAD.MOV.U32 R5, RZ, RZ, 0x40024000 ;  /* 0x40024000ff057424 */ /* 0x000fe200078e00ff */
[----:B------:R-:W-:Y:S01]  /*5ea80*/  UMOV UR8, 0x2c13e0f0 ;  /* 0x2c13e0f000087882 */ /* 0x000fe20000000000 */
[----:B------:R-:W-:Y:S01]  /*5ea90*/  IMAD.MOV.U32 R8, RZ, RZ, 0x72c13e0f ;  /* 0x72c13e0fff087424 */ /* 0x000fe200078e00ff */
[----:B------:R-:W-:Y:S01]  /*5eaa0*/  UMOV UR9, 0x3fc44d27 ;  /* 0x3fc44d2700097882 */ /* 0x000fe20000000000 */
[----:B------:R-:W-:Y:S01]  /*5eab0*/  IMAD.MOV.U32 R9, RZ, RZ, 0x400144d2 ;  /* 0x400144d2ff097424 */ /* 0x000fe200078e00ff */
[----:B------:R-:W1:Y:S01]  /*5eac0*/  MUFU.RCP64H R7, 2.158603668212890625 ;  /* 0x400144d200077908 */ /* 0x000e620000001800 */
[----:B------:R-:W-:Y:S01]  /*5ead0*/  IMAD.MOV.U32 R6, RZ, RZ, RZ ;  /* 0x000000ffff067224 */ /* 0x000fe200078e00ff */
        /* <DEDUP_REMOVED lines=45> */
[----:B------:R-:W-:Y:S02]  /*5edb0*/  DFMA R8, -R2, 0.28125, R8 ;  /* 0x3fd200000208782b */ /* 0x000fe40000000108 */
[----:B------:R-:W-:-:S03]  /*5edc0*/  DFMA R10, R6, R10, UR4 ;  /* 0x00000004060a7e2b */ /* 0x000fc6000800000a */
        /* <DEDUP_REMOVED lines=20> */
[C---:B------:R-:W-:Y:S01]  /*5ef10*/  DADD R4, -R2.reuse, R4 ;  /* 0x0000000002047229 */ /* 0x040fe20000000104 */
[----:B------:R-:W-:Y:S01]  /*5ef20*/  P2R R36, PR, RZ, 0x4 ;  /* 0x00000004ff247803 */ /* 0x000fe20000000000 */
[----:B------:R-:W-:Y:S02]  /*5ef30*/  DFMA R8, R2, R10, R8 ;  /* 0x0000000a0208722b */ /* 0x000fe40000000008 */
[C---:B------:R-:W-:Y:S01]  /*5ef40*/  DADD R6, -R34.reuse, R6 ;  /* 0x0000000022067229 */ /* 0x040fe20000000106 */
[----:B------:R-:W-:Y:S01]  /*5ef50*/  IMAD.MOV.U32 R2, RZ, RZ, 0x3b39803f ;  /* 0x3b39803fff027424 */ /* 0x000fe200078e00ff */
[----:B------:R-:W-:Y:S01]  /*5ef60*/  DFMA R38, R34, R38, R40 ;  /* 0x000000262226722b */ /* 0x000fe20000000028 */
[----:B------:R-:W-:Y:S01]  /*5ef70*/  IMAD.MOV.U32 R3, RZ, RZ, 0x3c7abc9e ;  /* 0x3c7abc9eff037424 */ /* 0x000fe200078e00ff */
[----:B------:R-:W-:Y:S01]  /*5ef80*/  MOV R34, 0x0 ;  /* 0x0000000000227802 */ /* 0x000fe20000000f00 */
[----:B------:R-:W-:Y:S01]  /*5ef90*/  IMAD.MOV.U32 R35, RZ, RZ, 0x40150000 ;  /* 0x40150000ff237424 */ /* 0x000fe200078e00ff */
[----:B------:R-:W-:-:S04]  /*5efa0*/  DADD R4, R8, -R4 ;  /* 0x0000000008047229 */ /* 0x000fc80000000804 */
[----:B------:R-:W-:-:S04]  /*5efb0*/  DADD R6, R38, -R6 ;  /* 0x0000000026067229 */ /* 0x000fc80000000806 */
[----:B------:R-:W-:-:S04]  /*5efc0*/  DFMA R4, R2, UR6, R4 ;  /* 0x0000000602047c2b */ /* 0x000fc80008000004 */
[----:B------:R-:W-:Y:S01]  /*5efd0*/  DFMA R6, R2, UR10, R6 ;  /* 0x0000000a02067c2b */ /* 0x000fe20008000006 */
[----:B------:R-:W-:-:S03]  /*5efe0*/  IMAD.MOV.U32 R2, RZ, RZ, 0x652b82fe ;  /* 0x652b82feff027424 */ /* 0x000fc600078e00ff */
[----:B------:R-:W-:Y:S01]  /*5eff0*/  DADD R4, R12, R4 ;  /* 0x000000000c047229 */ /* 0x000fe20000000004 */
[----:B------:R-:W-:-:S03]  /*5f000*/  IMAD.MOV.U32 R3, RZ, RZ, 0x3ff71547 ;  /* 0x3ff71547ff037424 */ /* 0x000fc600078e00ff */
        /* <DEDUP_REMOVED lines=55> */
.L_x_8745:
        /* <DEDUP_REMOVED lines=11> */
.L_x_8747:
[----:B------:R-:W-:Y:S05]  /*5f430*/  BSYNC.RECONVERGENT B8 ;  /* 0x0000000000087941 */ /* 0x000fea0003800200 */
.L_x_8746:
        /* <DEDUP_REMOVED lines=68> */
.L_x_8785:
        /* <DEDUP_REMOVED lines=22> */
.L_x_8753:
[----:B------:R-:W-:Y:S05]  /*5f9e0*/  BSYNC.RECONVERGENT B1 ;  /* 0x0000000000017941 */ /* 0x000fea0003800200 */
.L_x_8752:
        /* <DEDUP_REMOVED lines=29> */
.L_x_8756:
[----:B------:R-:W-:Y:S05]  /*5fbc0*/  BSYNC.RECONVERGENT B1 ;  /* 0x0000000000017941 */ /* 0x000fea0003800200 */
.L_x_8755:
        /* <DEDUP_REMOVED lines=29> */
.L_x_8758:
[----:B------:R-:W-:Y:S05]  /*5fda0*/  BSYNC.RECONVERGENT B1 ;  /* 0x0000000000017941 */ /* 0x000fea0003800200 */
.L_x_8757:
        /* <DEDUP_REMOVED lines=29> */
.L_x_8760:
[----:B------:R-:W-:Y:S05]  /*5ff80*/  BSYNC.RECONVERGENT B1 ;  /* 0x0000000000017941 */ /* 0x000fea0003800200 */
.L_x_8759:
        /* <DEDUP_REMOVED lines=29> */
.L_x_8762:
[----:B------:R-:W-:Y:S05]  /*60160*/  BSYNC.RECONVERGENT B1 ;  /* 0x0000000000017941 */ /* 0x000fea0003800200 */
.L_x_8761:
        /* <DEDUP_REMOVED lines=29> */
.L_x_8764:
[----:B------:R-:W-:Y:S05]  /*60340*/  BSYNC.RECONVERGENT B1 ;  /* 0x0000000000017941 */ /* 0x000fea0003800200 */
.L_x_8763:
        /* <DEDUP_REMOVED lines=29> */
.L_x_8766:
[----:B------:R-:W-:Y:S05]  /*60520*/  BSYNC.RECONVERGENT B1 ;  /* 0x0000000000017941 */ /* 0x000fea0003800200 */
.L_x_8765:
        /* <DEDUP_REMOVED lines=29> */
.L_x_8768:
[----:B------:R-:W-:Y:S05]  /*60700*/  BSYNC.RECONVERGENT B1 ;  /* 0x0000000000017941 */ /* 0x000fea0003800200 */
.L_x_8767:
        /* <DEDUP_REMOVED lines=29> */
.L_x_8770:
[----:B------:R-:W-:Y:S05]  /*608e0*/  BSYNC.RECONVERGENT B1 ;  /* 0x0000000000017941 */ /* 0x000fea0003800200 */
.L_x_8769:
        /* <DEDUP_REMOVED lines=29> */
.L_x_8772:
[----:B------:R-:W-:Y:S05]  /*60ac0*/  BSYNC.RECONVERGENT B1 ;  /* 0x0000000000017941 */ /* 0x000fea0003800200 */
.L_x_8771:
        /* <DEDUP_REMOVED lines=29> */
.L_x_8774:
[----:B------:R-:W-:Y:S05]  /*60ca0*/  BSYNC.RECONVERGENT B1 ;  /* 0x0000000000017941 */ /* 0x000fea0003800200 */
.L_x_8773:
        /* <DEDUP_REMOVED lines=29> */
.L_x_8776:
[----:B------:R-:W-:Y:S05]  /*60e80*/  BSYNC.RECONVERGENT B1 ;  /* 0x0000000000017941 */ /* 0x000fea0003800200 */
.L_x_8775:
        /* <DEDUP_REMOVED lines=29> */
.L_x_8778:
[----:B------:R-:W-:Y:S05]  /*61060*/  BSYNC.RECONVERGENT B1 ;  /* 0x0000000000017941 */ /* 0x000fea0003800200 */
.L_x_8777:
        /* <DEDUP_REMOVED lines=29> */
.L_x_8780:
[----:B------:R-:W-:Y:S05]  /*61240*/  BSYNC.RECONVERGENT B1 ;  /* 0x0000000000017941 */ /* 0x000fea0003800200 */
.L_x_8779:
        /* <DEDUP_REMOVED lines=29> */
.L_x_8782:
[----:B------:R-:W-:Y:S05]  /*61420*/  BSYNC.RECONVERGENT B1 ;  /* 0x0000000000017941 */ /* 0x000fea0003800200 */
.L_x_8781:
        /* <DEDUP_REMOVED lines=29> */
.L_x_8784:
[----:B------:R-:W-:Y:S05]  /*61600*/  BSYNC.RECONVERGENT B1 ;  /* 0x0000000000017941 */ /* 0x000fea0003800200 */
.L_x_8783:
        /* <DEDUP_REMOVED lines=18> */
.L_x_8786:
[----:B------:R-:W-:Y:S05]  /*61730*/  BRA `(.L_x_8787) ;  /* 0x0000000800887947 */ /* 0x000fea0003800000 */
.L_x_8754:
        /* <DEDUP_REMOVED lines=79> */
.L_x_8789:
[----:B------:R-:W-:Y:S01]  /*61c30*/  IMAD.MOV.U32 R8, RZ, RZ, 0x0 ;  /* 0x00000000ff087424 */ /* 0x000fe200078e00ff */
[----:B------:R-:W-:Y:S01]  /*61c40*/  LOP3.LUT P0, RZ, R7, 0x7fffffff, RZ, 0xc0, !PT ;  /* 0x7fffffff07ff7812 */ /* 0x000fe2000780c0ff */
[----:B------:R-:W-:-:S06]  /*61c50*/  IMAD.MOV.U32 R9, RZ, RZ, 0x7ff00000 ;  /* 0x7ff00000ff097424 */ /* 0x000fcc00078e00ff */
[----:B------:R-:W-:-:S10]  /*61c60*/  DFMA R8, R6, R8, +INF ;  /* 0x7ff000000608742b */ /* 0x000fd40000000008 */
[----:B------:R-:W-:Y:S02]  /*61c70*/  FSEL R6, R8, RZ, P0 ;  /* 0x000000ff08067208 */ /* 0x000fe40000000000 */
[----:B------:R-:W-:-:S07]  /*61c80*/  FSEL R7, R9, -QNAN , P0 ;  /* 0xfff0000009077808 */ /* 0x000fce0000000000 */
.L_x_8790:
[----:B------:R-:W-:Y:S05]  /*61c90*/  BSYNC.RECONVERGENT B0 ;  /* 0x0000000000007941 */ /* 0x000fea0003800200 */
.L_x_8788:
        /* <DEDUP_REMOVED lines=61> */
.L_x_8792:
[----:B------:R-:W-:Y:S05]  /*62070*/  BSYNC.RECONVERGENT B0 ;  /* 0x0000000000007941 */ /* 0x000fea0003800200 */
.L_x_8791:
[----:B------:R-:W-:Y:S01]  /*62080*/  DMUL R160, R160, R4 ;  /* 0x00000004a0a07228 */ /* 0x000fe20000000000 */
[----:B------:R-:W-:Y:S10]  /*62090*/  BRA `(.L_x_8787) ;  /* 0x0000000000307947 */ /* 0x000ff40003800000 */
.L_x_8751:
[----:B------:R-:W-:Y:S02]  /*620a0*/  ISETP.NE.AND P0, PT, R36, RZ, PT ;  /* 0x000000ff2400720c */ /* 0x000fe40003f05270 */
        /* <DEDUP_REMOVED lines=10> */
.L_x_8793:
[----:B------:R-:W-:-:S07]  /*62150*/  CS2R R160, SRZ ;  /* 0x0000000000a07805 */ /* 0x000fce000001ff00 */
.L_x_8787:
[----:B------:R-:W-:Y:S05]  /*62160*/  BSYNC.RECONVERGENT B9 ;  /* 0x0000000000097941 */ /* 0x000fea0003800200 */
.L_x_8750:
[----:B------:R-:W-:Y:S01]  /*62170*/  DADD R38, -R160, 1 ;  /* 0x3ff00000a0267429 */ /* 0x000fe20000000100 */
[----:B------:R-:W-:Y:S10]  /*62180*/  BRA `(.L_x_8794) ;  /* 0x0000001c00cc7947 */ /* 0x000ff40003800000 */
.L_x_8749:
        /* <DEDUP_REMOVED lines=8> */
[----:B------:R-:W-:Y:S01]  /*62210*/  DADD R8, R22, 1 ;  /* 0x3ff0000016087429 */ /* 0x000fe20000000000 */
        /* <DEDUP_REMOVED lines=65> */
.L_x_8796:
[----:B------:R-:W-:Y:S05]  /*62630*/  BSYNC.RECONVERGENT B0 ;  /* 0x0000000000007941 */ /* 0x000fea0003800200 */
.L_x_8795:
[----:B------:R-:W-:Y:S04]  /*62640*/  BSSY.RECONVERGENT B9, `(.L_x_8797) ;  /* 0x0000112000097945 */ /* 0x000fe80003800200 */
[----:B------:R-:W-:Y:S01]  /*62650*/  BSSY.RELIABLE B2, `(.L_x_8798) ;  /* 0x0000108000027945 */ /* 0x000fe20003800100 */
[----:B------:R-:W-:Y:S01]  /*62660*/  MOV R38, R10 ;  /* 0x0000000a00267202 */ /* 0x000fe20000000f00 */
[----:B------:R-:W-:Y:S02]  /*62670*/  IMAD.MOV.U32 R39, RZ, RZ, R11 ;  /* 0x000000ffff277224 */ /* 0x000fe400078e000b */
[----:B------:R-:W-:Y:S02]  /*62680*/  IMAD.MOV.U32 R4, RZ, RZ, 0x1 ;  /* 0x00000001ff047424 */ /* 0x000fe400078e00ff */
[----:B------:R-:W-:-:S02]  /*62690*/  IMAD.MOV.U32 R72, RZ, RZ, 0x39a08ce9 ;  /* 0x39a08ce9ff487424 */ /* 0x000fc400078e00ff */
[----:B------:R-:W-:-:S07]  /*626a0*/  IMAD.MOV.U32 R73, RZ, RZ, 0x46293e59 ;  /* 0x46293e59ff497424 */ /* 0x000fce00078e00ff */
.L_x_8816:
        /* <DEDUP_REMOVED lines=30> */
.L_x_8800:
[----:B------:R-:W-:Y:S05]  /*62890*/  BSYNC.RECONVERGENT B1 ;  /* 0x0000000000017941 */ /* 0x000fea0003800200 */
.L_x_8799:
        /* <DEDUP_REMOVED lines=21> */
.L_x_8802:
[----:B------:R-:W-:Y:S05]  /*629f0*/  BSYNC.RECONVERGENT B0 ;  /* 0x0000000000007941 */ /* 0x000fea0003800200 */
.L_x_8801:
        /* <DEDUP_REMOVED lines=41> */
.L_x_8805:
[----:B------:R-:W-:Y:S05]  /*62c90*/  BSYNC.RECONVERGENT B1 ;  /* 0x0000000000017941 */ /* 0x000fea0003800200 */
.L_x_8804:
        /* <DEDUP_REMOVED lines=21> */
.L_x_8807:
[----:B------:R-:W-:Y:S05]  /*62df0*/  BSYNC.RECONVERGENT B0 ;  /* 0x0000000000007941 */ /* 0x000fea0003800200 */
.L_x_8806:
        /* <DEDUP_REMOVED lines=41> */
.L_x_8809:
[----:B------:R-:W-:Y:S05]  /*63090*/  BSYNC.RECONVERGENT B1 ;  /* 0x0000000000017941 */ /* 0x000fea0003800200 */
.L_x_8808:
        /* <DEDUP_REMOVED lines=21> */
.L_x_8811:
[----:B------:R-:W-:Y:S05]  /*631f0*/  BSYNC.RECONVERGENT B0 ;  /* 0x0000000000007941 */ /* 0x000fea0003800200 */
.L_x_8810:
        /* <DEDUP_REMOVED lines=41> */
.L_x_8813:
[----:B------:R-:W-:Y:S05]  /*63490*/  BSYNC.RECONVERGENT B1 ;  /* 0x0000000000017941 */ /* 0x000fea0003800200 */
.L_x_8812:
        /* <DEDUP_REMOVED lines=21> */
.L_x_8815:
[----:B------:R-:W-:Y:S05]  /*635f0*/  BSYNC.RECONVERGENT B0 ;  /* 0x0000000000007941 */ /* 0x000fea0003800200 */
.L_x_8814:
        /* <DEDUP_REMOVED lines=14> */
.L_x_8798:
        /* <DEDUP_REMOVED lines=8> */
.L_x_8803:
[----:B------:R-:W-:Y:S05]  /*63760*/  BSYNC.RECONVERGENT B9 ;  /* 0x0000000000097941 */ /* 0x000fea0003800200 */
.L_x_8797:
        /* <DEDUP_REMOVED lines=79> */
.L_x_8818:
[----:B------:R-:W-:Y:S01]  /*63c60*/  IMAD.MOV.U32 R4, RZ, RZ, 0x0 ;  /* 0x00000000ff047424 */ /* 0x000fe200078e00ff */
[----:B------:R-:W-:Y:S01]  /*63c70*/  LOP3.LUT P0, RZ, R3, 0x7fffffff, RZ, 0xc0, !PT ;  /* 0x7fffffff03ff7812 */ /* 0x000fe2000780c0ff */
[----:B------:R-:W-:-:S06]  /*63c80*/  IMAD.MOV.U32 R5, RZ, RZ, 0x7ff00000 ;  /* 0x7ff00000ff057424 */ /* 0x000fcc00078e00ff */
[----:B------:R-:W-:-:S10]  /*63c90*/  DFMA R4, R2, R4, +INF ;  /* 0x7ff000000204742b */ /* 0x000fd40000000004 */
[----:B------:R-:W-:Y:S02]  /*63ca0*/  FSEL R2, R4, RZ, P0 ;  /* 0x000000ff04027208 */ /* 0x000fe40000000000 */
[----:B------:R-:W-:-:S07]  /*63cb0*/  FSEL R3, R5, -QNAN , P0 ;  /* 0xfff0000005037808 */ /* 0x000fce0000000000 */
.L_x_8819:
[----:B------:R-:W-:Y:S05]  /*63cc0*/  BSYNC.RECONVERGENT B0 ;  /* 0x0000000000007941 */ /* 0x000fea0003800200 */
.L_x_8817:
        /* <DEDUP_REMOVED lines=61> */
.L_x_8821:
[----:B------:R-:W-:Y:S05]  /*640a0*/  BSYNC.RECONVERGENT B0 ;  /* 0x0000000000007941 */ /* 0x000fea0003800200 */
.L_x_8820:
[----:B------:R-:W-:-:S11]  /*640b0*/  DMUL R38, R2, R38 ;  /* 0x0000002602267228 */ /* 0x000fd60000000000 */
.L_x_8794:
[----:B------:R-:W-:Y:S05]  /*640c0*/  BSYNC.RECONVERGENT B8 ;  /* 0x0000000000087941 */ /* 0x000fea0003800200 */
.L_x_8748:
        /* <DEDUP_REMOVED lines=9> */
.L_x_8822:
[C---:B------:R-:W-:Y:S01]  /*64160*/  DADD R2, R56.reuse, 4 ;  /* 0x4010000038027429 */ /* 0x040fe20000000000 */
[----:B------:R-:W-:Y:S01]  /*64170*/  BSSY.RECONVERGENT B0, `(.L_x_8823) ;  /* 0x000000d000007945 */ /* 0x000fe20003800200 */
[----:B------:R-:W-:-:S08]  /*64180*/  DSETP.NEU.AND P2, PT, R56, 1, PT ;  /* 0x3ff000003800742a */ /* 0x000fd00003f4d000 */
        /* <DEDUP_REMOVED lines=9> */
[----:B------:R-:W-:Y:S01]  /*64220*/  @!P0 MOV R2, 0x0 ;  /* 0x0000000000028802 */ /* 0x000fe20000000f00 */
[----:B------:R-:W-:-:S07]  /*64230*/  @!P0 IMAD.MOV.U32 R3, RZ, RZ, 0x7ff00000 ;  /* 0x7ff00000ff038424 */ /* 0x000fce00078e00ff */
.L_x_8824:
[----:B------:R-:W-:Y:S05]  /*64240*/  BSYNC.RECONVERGENT B0 ;  /* 0x0000000000007941 */ /* 0x000fea0003800200 */
.L_x_8823:
[----:B------:R-:W-:Y:S01]  /*64250*/  FSEL R9, R3, 1.875, P2 ;  /* 0x3ff0000003097808 */ /* 0x000fe20001000000 */
[----:B------:R-:W-:Y:S01]  /*64260*/  IMAD.MOV.U32 R6, RZ, RZ, R114 ;  /* 0x000000ffff067224 */ /* 0x000fe200078e0072 */
[----:B------:R-:W-:Y:S01]  /*64270*/  FSEL R8, R2, RZ, P2 ;  /* 0x000000ff02087208 */ /* 0x000fe20001000000 */
[----:B------:R-:W-:Y:S01]  /*64280*/  IMAD.MOV.U32 R2, RZ, RZ, 0x1 ;  /* 0x00000001ff027424 */ /* 0x000fe200078e00ff */
[----:B------:R-:W0:Y:S01]  /*64290*/  MUFU.RCP64H R3, R9 ;  /* 0x0000000900037308 */ /* 0x000e220000001800 */
[----:B------:R-:W-:Y:S01]  /*642a0*/  IMAD.MOV.U32 R7, RZ, RZ, R115 ;  /* 0x000000ffff077224 */ /* 0x000fe200078e0073 */
[----:B------:R-:W-:Y:S01]  /*642b0*/  FSETP.GEU.AND P2, PT, |R115|, 6.5827683646048100446e-37, PT ;  /* 0x036000007300780b */ /* 0x000fe20003f4e200 */
[----:B------:R-:W-:Y:S01]  /*642c0*/  BSSY.RECONVERGENT B1, `(.L_x_8825) ;  /* 0x0000015000017945 */ /* 0x000fe20003800200 */
[----:B------:R-:W-:Y:S01]  /*642d0*/  DSETP.NEU.AND P5, PT, R56, RZ, PT ;  /* 0x000000ff3800722a */ /* 0x000fe20003fad000 */
[----:B------:R-:W-:Y:S01]  /*642e0*/  ISETP.GE.AND P0, PT, R57, RZ, PT ;  /* 0x000000ff3900720c */ /* 0x000fe20003f06270 */
        /* <DEDUP_REMOVED lines=16> */
[----:B------:R-:W-:Y:S02]  /*643f0*/  IMAD.MOV.U32 R4, RZ, RZ, R76 ;  /* 0x000000ffff047224 */ /* 0x000fe400078e004c */
[----:B------:R-:W-:-:S07]  /*64400*/  IMAD.MOV.U32 R5, RZ, RZ, R77 ;  /* 0x000000ffff057224 */ /* 0x000fce00078e004d */
.L_x_8826:
[----:B------:R-:W-:Y:S05]  /*64410*/  BSYNC.RECONVERGENT B1 ;  /* 0x0000000000017941 */ /* 0x000fea0003800200 */
.L_x_8825:
[----:B------:R-:W-:Y:S01]  /*64420*/  DADD R12, -RZ, |R56| ;  /* 0x00000000ff0c7229 */ /* 0x000fe20000000538 */
[----:B------:R-:W-:Y:S01]  /*64430*/  BSSY.RECONVERGENT B0, `(.L_x_8827) ;  /* 0x0000005000007945 */ /* 0x000fe20003800200 */
[----:B------:R-:W-:Y:S01]  /*64440*/  MOV R9, RZ ;  /* 0x000000ff00097202 */ /* 0x000fe20000000f00 */
[----:B------:R-:W-:Y:S01]  /*64450*/  IMAD.MOV.U32 R8, RZ, RZ, 0x40080000 ;  /* 0x40080000ff087424 */ /* 0x000fe200078e00ff */
[----:B------:R-:W-:-:S07]  /*64460*/  MOV R0, 0x64480 ;  /* 0x0006448000007802 */ /* 0x000fce0000000f00 */
[----:B------:R-:W-:Y:S05]  /*64470*/  CALL.REL.NOINC `($_Z27cooling_function_analyticalPdS_S_S_S_$__internal_accurate_pow) ;  /* 0x0000025c00f87944 */ /* 0x000fea0003c00000 */
[----:B------:R-:W-:Y:S05]  /*64480*/  BSYNC.RECONVERGENT B0 ;  /* 0x0000000000007941 */ /* 0x000fea0003800200 */
.L_x_8827:
        /* <DEDUP_REMOVED lines=21> */
.L_x_8829:
[----:B------:R-:W-:Y:S05]  /*645e0*/  BSYNC.RECONVERGENT B0 ;  /* 0x0000000000007941 */ /* 0x000fea0003800200 */
.L_x_8828:
        /* <DEDUP_REMOVED lines=8> */
.L_x_8830:
        /* <DEDUP_REMOVED lines=14> */
.L_x_8832:
[----:B------:R-:W-:Y:S05]  /*64750*/  BSYNC.RECONVERGENT B0 ;  /* 0x0000000000007941 */ /* 0x000fea0003800200 */
.L_x_8831:
        /* <DEDUP_REMOVED lines=11> */
.L_x_8834:
[----:B------:R-:W-:Y:S05]  /*64810*/  BSYNC.RECONVERGENT B0 ;  /* 0x0000000000007941 */ /* 0x000fea0003800200 */
.L_x_8833:
        /* <DEDUP_REMOVED lines=8> */
[----:B------:R-:W-:Y:S02]  /*648a0*/  LOP3.LUT R8, R9, 0x7ff00000, RZ, 0xc0, !PT ;  /* 0x7ff0000009087812 */ /* 0x000fe400078ec0ff */
[----:B------:R-:W-:Y:S02]  /*648b0*/  MOV R9, R17 ;  /* 0x0000001100097202 */ /* 0x000fe40000000f00 */
[----:B------:R-:W-:Y:S01]  /*648c0*/  ISETP.NE.AND P0, PT, R8, 0x7ff00000, PT ;  /* 0x7ff000000800780c */ /* 0x000fe20003f05270 */
[----:B------:R-:W-:-:S06]  /*648d0*/  IMAD.MOV.U32 R8, RZ, RZ, R16 ;  /* 0x000000ffff087224 */ /* 0x000fcc00078e0010 */
[----:B------:R-:W-:Y:S02]  /*648e0*/  DMUL R12, R8, 3 ;  /* 0x40080000080c7828 */ /* 0x000fe40000000000 */
[----:B------:R-:W-:-:S04]  /*648f0*/  DADD R8, R34, -6.75539944105574400000e+15 ;  /* 0xc338000022087429 */ /* 0x000fc80000000000 */
[----:B------:R-:W-:Y:S07]  /*64900*/  @P0 BRA `(.L_x_8836) ;  /* 0x0000000000180947 */ /* 0x000fee0003800000 */
[----:B------:R-:W-:-:S14]  /*64910*/  DSETP.NAN.AND P0, PT, R86, R86, PT ;  /* 0x000000565600722a */ /* 0x000fdc0003f08000 */
[----:B------:R-:W-:Y:S01]  /*64920*/  @P0 DADD R20, R86, R10 ;  /* 0x0000000056140229 */ /* 0x000fe2000000000a */
[----:B------:R-:W-:Y:S10]  /*64930*/  @P0 BRA `(.L_x_8836) ;  /* 0x00000000000c0947 */ /* 0x000ff40003800000 */
[----:B------:R-:W-:-:S14]  /*64940*/  DSETP.NEU.AND P0, PT, |R86|, +INF , PT ;  /* 0x7ff000005600742a */ /* 0x000fdc0003f0d200 */
[----:B------:R-:W-:Y:S02]  /*64950*/  @!P0 IMAD.MOV.U32 R20, RZ, RZ, 0x0 ;  /* 0x00000000ff148424 */ /* 0x000fe400078e00ff */
[----:B------:R-:W-:-:S07]  /*64960*/  @!P0 IMAD.MOV.U32 R21, RZ, RZ, 0x7ff00000 ;  /* 0x7ff00000ff158424 */ /* 0x000fce00078e00ff */
.L_x_8836:
[----:B------:R-:W-:Y:S05]  /*64970*/  BSYNC.RECONVERGENT B0 ;  /* 0x0000000000007941 */ /* 0x000fea0003800200 */
.L_x_8835:
[----:B------:R-:W-:Y:S01]  /*64980*/  UMOV UR4, 0xfefa39ef ;  /* 0xfefa39ef00047882 */ /* 0x000fe20000000000 */
[----:B------:R-:W-:Y:S01]  /*64990*/  UMOV UR5, 0x3fe62e42 ;  /* 0x3fe62e4200057882 */ /* 0x000fe20000000000 */
[----:B------:R-:W-:Y:S01]  /*649a0*/  DMUL R72, R138, R12 ;  /* 0x0000000c8a487228 */ /* 0x000fe20000000000 */
[----:B------:R-:W-:Y:S01]  /*649b0*/  BSSY.RECONVERGENT B0, `(.L_x_8837) ;  /* 0x0000050000007945 */ /* 0x000fe20003800200 */
[----:B------:R-:W-:Y:S01]  /*649c0*/  DFMA R10, R8, -UR4, R22 ;  /* 0x80000004080a7c2b */ /* 0x000fe20008000016 */
[----:B------:R-:W-:Y:S01]  /*649d0*/  UMOV UR4, 0x3b39803f ;  /* 0x3b39803f00047882 */ /* 0x000fe20000000000 */
[----:B------:R-:W-:Y:S01]  /*649e0*/  UMOV UR5, 0x3c7abc9e ;  /* 0x3c7abc9e00057882 */ /* 0x000fe20000000000 */
[----:B------:R-:W-:Y:S01]  /*649f0*/  MOV R12, 0x1 ;  /* 0x00000001000c7802 */ /* 0x000fe20000000f00 */
[----:B------:R-:W0:Y:S01]  /*64a00*/  MUFU.RCP64H R13, R73 ;  /* 0x00000049000d7308 */ /* 0x000e220000001800 */
[----:B------:R-:W-:Y:S01]  /*64a10*/  DMUL R2, R2, 3 ;  /* 0x4008000002027828 */ /* 0x000fe20000000000 */
[----:B------:R-:W-:Y:S01]  /*64a20*/  FSETP.GEU.AND P3, PT, |R31|, 6.5827683646048100446e-37, PT ;  /* 0x036000001f00780b */ /* 0x000fe20003f6e200 */
[----:B------:R-:W-:-:S02]  /*64a30*/  DSETP.NEU.AND P0, PT, R86, 1, PT ;  /* 0x3ff000005600742a */ /* 0x000fc40003f0d000 */
[----:B------:R-:W-:Y:S01]  /*64a40*/  DFMA R10, R8, -UR4, R10 ;  /* 0x80000004080a7c2b */ /* 0x000fe2000800000a */
[----:B------:R-:W-:Y:S01]  /*64a50*/  UMOV UR4, 0x69ce2bdf ;  /* 0x69ce2bdf00047882 */ /* 0x000fe20000000000 */
[----:B------:R-:W-:Y:S01]  /*64a60*/  IMAD.MOV.U32 R8, RZ, RZ, -0x35dec16 ;  /* 0xfca213eaff087424 */ /* 0x000fe200078e00ff */
[----:B------:R-:W-:Y:S01]  /*64a70*/  UMOV UR5, 0x3e5ade15 ;  /* 0x3e5ade1500057882 */ /* 0x000fe20000000000 */
[----:B------:R-:W-:Y:S01]  /*64a80*/  IMAD.MOV.U32 R9, RZ, RZ, 0x3e928af3 ;  /* 0x3e928af3ff097424 */ /* 0x000fe200078e00ff */
[C---:B------:R-:W-:Y:S01]  /*64a90*/  DSETP.NEU.AND P1, PT, R56.reuse, 1, PT ;  /* 0x3ff000003800742a */ /* 0x040fe20003f2d000 */
[----:B------:R-:W-:Y:S01]  /*64aa0*/  FSEL R20, R20, RZ, P0 ;  /* 0x000000ff14147208 */ /* 0x000fe20000000000 */
[----:B------:R-:W-:Y:S01]  /*64ab0*/  DMUL R56, R56, 6 ;  /* 0x4018000038387828 */ /* 0x000fe20000000000 */
[----:B------:R-:W-:Y:S01]  /*64ac0*/  FSEL R21, R21, 1.875, P0 ;  /* 0x3ff0000015157808 */ /* 0x000fe20000000000 */
[----:B------:R-:W-:Y:S01]  /*64ad0*/  DADD R40, R42, R40 ;  /* 0x000000002a287229 */ /* 0x000fe20000000028 */
[----:B------:R-:W-:Y:S01]  /*64ae0*/  FSETP.GEU.AND P0, PT, |R23|, 4.1917929649353027344, PT ;  /* 0x4086232b1700780b */ /* 0x000fe20003f0e200 */
[----:B------:R-:W-:Y:S01]  /*64af0*/  DFMA R8, R10, UR4, R8 ;  /* 0x000000040a087c2b */ /* 0x000fe20008000008 */
[----:B------:R-:W-:Y:S01]  /*64b00*/  UMOV UR4, 0x62401315 ;  /* 0x6240131500047882 */ /* 0x000fe20000000000 */
[----:B------:R-:W-:Y:S01]  /*64b10*/  UMOV UR5, 0x3ec71dee ;  /* 0x3ec71dee00057882 */ /* 0x000fe20000000000 */
[----:B0-----:R-:W-:Y:S01]  /*64b20*/  DFMA R14, -R72, R12, 1 ;  /* 0x3ff00000480e742b */ /* 0x001fe2000000010c */
[----:B------:R-:W-:-:S02]  /*64b30*/  FSEL R2, R2, RZ, P1 ;  /* 0x000000ff02027208 */ /* 0x000fc40000800000 */
[----:B------:R-:W-:Y:S02]  /*64b40*/  FSEL R3, R3, 2.125, P1 ;  /* 0x4008000003037808 */ /* 0x000fe40000800000 */
[----:B------:R-:W-:Y:S01]  /*64b50*/  DFMA R8, R10, R8, UR4 ;  /* 0x000000040a087e2b */ /* 0x000fe20008000008 */
[----:B------:R-:W-:Y:S01]  /*64b60*/  UMOV UR4, 0x7c89eb71 ;  /* 0x7c89eb7100047882 */ /* 0x000fe20000000000 */
[----:B------:R-:W-:Y:S01]  /*64b70*/  UMOV UR5, 0x3efa0199 ;  /* 0x3efa019900057882 */ /* 0x000fe20000000000 */
[----:B------:R-:W-:Y:S02]  /*64b80*/  DFMA R14, R14, R14, R14 ;  /* 0x0000000e0e0e722b */ /* 0x000fe4000000000e */
[----:B------:R-:W-:-:S03]  /*64b90*/  DMUL R2, R2, R20 ;  /* 0x0000001402027228 */ /* 0x000fc60000000000 */
[----:B------:R-:W-:Y:S01]  /*64ba0*/  DFMA R8, R10, R8, UR4 ;  /* 0x000000040a087e2b */ /* 0x000fe20008000008 */
[----:B------:R-:W-:Y:S01]  /*64bb0*/  UMOV UR4, 0x14761f65 ;  /* 0x14761f6500047882 */ /* 0x000fe20000000000 */
[----:B------:R-:W-:Y:S01]  /*64bc0*/  UMOV UR5, 0x3f2a01a0 ;  /* 0x3f2a01a000057882 */ /* 0x000fe20000000000 */
[----:B------:R-:W-:Y:S02]  /*64bd0*/  DFMA R14, R12, R14, R12 ;  /* 0x0000000e0c0e722b */ /* 0x000fe4000000000c */
[----:B------:R-:W-:-:S03]  /*64be0*/  DFMA R2, R86, R6, R2 ;  /* 0x000000065602722b */ /* 0x000fc60000000002 */
[----:B------:R-:W-:Y:S01]  /*64bf0*/  DFMA R8, R10, R8, UR4 ;  /* 0x000000040a087e2b */ /* 0x000fe20008000008 */
[----:B------:R-:W-:Y:S01]  /*64c00*/  UMOV UR4, 0x1852b7af ;  /* 0x1852b7af00047882 */ /* 0x000fe20000000000 */
[----:B------:R-:W-:Y:S01]  /*64c10*/  UMOV UR5, 0x3f56c16c ;  /* 0x3f56c16c00057882 */ /* 0x000fe20000000000 */
[----:B------:R-:W-:Y:S02]  /*64c20*/  DFMA R12, -R72, R14, 1 ;  /* 0x3ff00000480c742b */ /* 0x000fe4000000010e */
[----:B------:R-:W-:-:S03]  /*64c30*/  DFMA R2, R56, R28, R2 ;  /* 0x0000001c3802722b */ /* 0x000fc60000000002 */
[----:B------:R-:W-:Y:S01]  /*64c40*/  DFMA R8, R10, R8, UR4 ;  /* 0x000000040a087e2b */ /* 0x000fe20008000008 */
[----:B------:R-:W-:Y:S01]  /*64c50*/  UMOV UR4, 0x11122322 ;  /* 0x1112232200047882 */ /* 0x000fe20000000000 */
[----:B------:R-:W-:Y:S01]  /*64c60*/  UMOV UR5, 0x3f811111 ;  /* 0x3f81111100057882 */ /* 0x000fe20000000000 */
[----:B------:R-:W-:Y:S02]  /*64c70*/  DFMA R12, R14, R12, R14 ;  /* 0x0000000c0e0c722b */ /* 0x000fe4000000000e */
[----:B------:R-:W-:-:S03]  /*64c80*/  DADD R2, R2, 6 ;  /* 0x4018000002027429 */ /* 0x000fc60000000000 */
        /* <DEDUP_REMOVED lines=10> */
[----:B------:R-:W-:Y:S01]  /*64d30*/  UMOV UR5, 0x3fe00000 ;  /* 0x3fe0000000057882 */ /* 0x000fe20000000000 */
[----:B------:R-:W-:-:S05]  /*64d40*/  DFMA R76, R12, R6, R76 ;  /* 0x000000060c4c722b */ /* 0x000fca000000004c */
[----:B------:R-:W-:-:S05]  /*64d50*/  DFMA R8, R10, R8, UR4 ;  /* 0x000000040a087e2b */ /* 0x000fca0008000008 */
[----:B------:R-:W-:-:S03]  /*64d60*/  FFMA R0, RZ, R73, R77 ;  /* 0x00000049ff007223 */ /* 0x000fc6000000004d */
[----:B------:R-:W-:Y:S02]  /*64d70*/  DFMA R8, R10, R8, 1 ;  /* 0x3ff000000a08742b */ /* 0x000fe40000000008 */
[----:B------:R-:W-:-:S06]  /*64d80*/  FSETP.GT.AND P2, PT, |R0|, 1.469367938527859385e-39, PT ;  /* 0x001000000000780b */ /* 0x000fcc0003f44200 */
[----:B------:R-:W-:Y:S02]  /*64d90*/  DFMA R10, R10, R8, 1 ;  /* 0x3ff000000a0a742b */ /* 0x000fe40000000008 */
[----:B------:R-:W-:-:S08]  /*64da0*/  DMUL R8, R2, R4 ;  /* 0x0000000402087228 */ /* 0x000fd00000000000 */
        /* <DEDUP_REMOVED lines=16> */
.L_x_8838:
[----:B------:R-:W-:Y:S05]  /*64eb0*/  BSYNC.RECONVERGENT B0 ;  /* 0x0000000000007941 */ /* 0x000fea0003800200 */
.L_x_8837:
        /* <DEDUP_REMOVED lines=8> */
.L_x_8840:
[----:B------:R-:W-:Y:S05]  /*64f40*/  BSYNC.RECONVERGENT B1 ;  /* 0x0000000000017941 */ /* 0x000fea0003800200 */
.L_x_8839:
[----:B------:R-:W-:Y:S01]  /*64f50*/  DFMA R38, R40, R32, R76 ;  /* 0x000000202826722b */ /* 0x000fe2000000004c */
[----:B------:R-:W-:Y:S10]  /*64f60*/  BRA `(.L_x_8841) ;  /* 0x000000c8007c7947 */ /* 0x000ff40003800000 */
.L_x_8611:
[----:B------:R-:W-:Y:S01]  /*64f70*/  DADD R12, -RZ, |R86| ;  /* 0x00000000ff0c7229 */ /* 0x000fe20000000556 */
[----:B------:R-:W-:Y:S01]  /*64f80*/  BSSY.RECONVERGENT B0, `(.L_x_8842) ;  /* 0x0000006000007945 */ /* 0x000fe20003800200 */
[----:B------:R-:W-:Y:S01]  /*64f90*/  DSETP.NEU.AND P0, PT, R86, RZ, PT ;  /* 0x000000ff5600722a */ /* 0x000fe20003f0d000 */
[----:B------:R-:W-:Y:S01]  /*64fa0*/  MOV R9, RZ ;  /* 0x000000ff00097202 */ /* 0x000fe20000000f00 */
[----:B------:R-:W-:Y:S01]  /*64fb0*/  IMAD.MOV.U32 R8, RZ, RZ, 0x40080000 ;  /* 0x40080000ff087424 */ /* 0x000fe200078e00ff */
[----:B------:R-:W-:-:S11]  /*64fc0*/  MOV R0, 0x64fe0 ;  /* 0x00064fe000007802 */ /* 0x000fd60000000f00 */
[----:B------:R-:W-:Y:S05]  /*64fd0*/  CALL.REL.NOINC `($_Z27cooling_function_analyticalPdS_S_S_S_$__internal_accurate_pow) ;  /* 0x0000025400207944 */ /* 0x000fea0003c00000 */
[----:B------:R-:W-:Y:S05]  /*64fe0*/  BSYNC.RECONVERGENT B0 ;  /* 0x0000000000007941 */ /* 0x000fea0003800200 */
.L_x_8842:
        /* <DEDUP_REMOVED lines=20> */
.L_x_8844:
[----:B------:R-:W-:Y:S05]  /*65130*/  BSYNC.RECONVERGENT B0 ;  /* 0x0000000000007941 */ /* 0x000fea0003800200 */
.L_x_8843:
[----:B------:R-:W-:Y:S01]  /*65140*/  IMAD.MOV.U32 R4, RZ, RZ, R26 ;  /* 0x000000ffff047224 */ /* 0x000fe200078e001a */
[----:B------:R-:W-:Y:S01]  /*65150*/  MOV R5, R27 ;  /* 0x0000001b00057202 */ /* 0x000fe20000000f00 */
[----:B------:R-:W-:Y:S01]  /*65160*/  UMOV UR4, 0xac30d1b7 ;  /* 0xac30d1b700047882 */ /* 0x000fe20000000000 */
[----:B------:R-:W-:Y:S01]  /*65170*/  UMOV UR5, 0x3ccf412a ;  /* 0x3ccf412a00057882 */ /* 0x000fe20000000000 */
[----:B------:R-:W-:Y:S01]  /*65180*/  FSEL R30, R2, RZ, P4 ;  /* 0x000000ff021e7208 */ /* 0x000fe20002000000 */
[----:B------:R-:W-:Y:S01]  /*65190*/  BSSY.RECONVERGENT B0, `(.L_x_8845) ;  /* 0x000000e000007945 */ /* 0x000fe20003800200 */
[----:B------:R-:W-:Y:S01]  /*651a0*/  FSEL R31, R3, 1.875, P4 ;  /* 0x3ff00000031f7808 */ /* 0x000fe20002000000 */
[----:B------:R-:W-:Y:S01]  /*651b0*/  DMUL R4, R4, UR4 ;  /* 0x0000000404047c28 */ /* 0x000fe20008000000 */
[----:B------:R-:W-:-:S07]  /*651c0*/  @!P3 CS2R R2, SRZ ;  /* 0x000000000002b805 */ /* 0x000fce000001ff00 */
        /* <DEDUP_REMOVED lines=10> */
.L_x_8846:
[----:B------:R-:W-:Y:S05]  /*65270*/  BSYNC.RECONVERGENT B0 ;  /* 0x0000000000007941 */ /* 0x000fea0003800200 */
.L_x_8845:
[----:B------:R-:W-:Y:S01]  /*65280*/  IMAD.MOV.U32 R4, RZ, RZ, 0x55555555 ;  /* 0x55555555ff047424 */ /* 0x000fe200078e00ff */
        /* <DEDUP_REMOVED lines=14> */
.L_x_8848:
[----:B------:R-:W-:Y:S05]  /*65370*/  BSYNC.RECONVERGENT B0 ;  /* 0x0000000000007941 */ /* 0x000fea0003800200 */
.L_x_8847:
[----:B------:R-:W-:Y:S01]  /*65380*/  BSSY.RECONVERGENT B0, `(.L_x_8849) ;  /* 0x0000005000007945 */ /* 0x000fe20003800200 */
[----:B------:R-:W-:Y:S01]  /*65390*/  IMAD.MOV.U32 R9, RZ, RZ, RZ ;  /* 0x000000ffff097224 */ /* 0x000fe200078e00ff */
[----:B------:R-:W-:Y:S02]  /*653a0*/  MOV R8, 0xc03c0000 ;  /* 0xc03c000000087802 */ /* 0x000fe40000000f00 */
[----:B------:R-:W-:-:S07]  /*653b0*/  MOV R0, 0x653d0 ;  /* 0x000653d000007802 */ /* 0x000fce0000000f00 */
[----:B------:R-:W-:Y:S05]  /*653c0*/  CALL.REL.NOINC `($_Z27cooling_function_analyticalPdS_S_S_S_$__internal_accurate_pow) ;  /* 0x0000025000247944 */ /* 0x000fea0003c00000 */
[----:B------:R-:W-:Y:S05]  /*653d0*/  BSYNC.RECONVERGENT B0 ;  /* 0x0000000000007941 */ /* 0x000fea0003800200 */
.L_x_8849:
[----:B------:R-:W-:Y:S01]  /*653e0*/  DSETP.NEU.AND P0, PT, R28, 1, PT ;  /* 0x3ff000001c00742a */ /* 0x000fe20003f0d000 */
[----:B------:R-:W-:Y:S01]  /*653f0*/  UMOV UR4, 0x70a3d70a ;  /* 0x70a3d70a00047882 */ /* 0x000fe20000000000 */
[----:B------:R-:W-:Y:S01]  /*65400*/  DADD R8, R132, R132 ;  /* 0x0000000084087229 */ /* 0x000fe20000000084 */
[----:B------:R-:W-:Y:S01]  /*65410*/  UMOV UR5, 0x401b0a3d ;  /* 0x401b0a3d00057882 */ /* 0x000fe20000000000 */
[----:B------:R-:W-:Y:S01]  /*65420*/  BSSY.RECONVERGENT B1, `(.L_x_8850) ;  /* 0x0000019000017945 */ /* 0x000fe20003800200 */
[----:B------:R-:W-:Y:S01]  /*65430*/  DMUL R10, R10, UR4 ;  /* 0x000000040a0a7c28 */ /* 0x000fe20008000000 */
[----:B------:R-:W-:Y:S02]  /*65440*/  FSEL R2, R2, RZ, P0 ;  /* 0x000000ff02027208 */ /* 0x000fe40000000000 */
[----:B------:R-:W-:-:S05]  /*65450*/  FSEL R3, R3, 1.875, P0 ;  /* 0x3ff0000003037808 */ /* 0x000fca0000000000 */
        /* <DEDUP_REMOVED lines=21> */
.L_x_8851:
[----:B------:R-:W-:Y:S05]  /*655b0*/  BSYNC.RECONVERGENT B1 ;  /* 0x0000000000017941 */ /* 0x000fea0003800200 */
.L_x_8850:
[----:B------:R-:W-:Y:S01]  /*655c0*/  DSETP.NEU.AND P0, PT, R56, RZ, PT ;  /* 0x000000ff3800722a */ /* 0x000fe20003f0d000 */
[----:B------:R-:W-:-:S13]  /*655d0*/  BSSY.RECONVERGENT B0, `(.L_x_8852) ;  /* 0x000000b000007945 */ /* 0x000fda0003800200 */
[----:B------:R-:W-:Y:S01]  /*655e0*/  @!P0 CS2R R8, SRZ ;  /* 0x0000000000088805 */ /* 0x000fe2000001ff00 */
[----:B------:R-:W-:Y:S06]  /*655f0*/  @!P0 BRA `(.L_x_8853) ;  /* 0x0000000000208947 */ /* 0x000fec0003800000 */
[----:B------:R-:W-:Y:S01]  /*65600*/  DADD R12, -RZ, |R56| ;  /* 0x00000000ff0c7229 */ /* 0x000fe20000000538 */
[----:B------:R-:W-:Y:S01]  /*65610*/  ISETP.GE.AND P0, PT, R57, RZ, PT ;  /* 0x000000ff3900720c */ /* 0x000fe20003f06270 */
[----:B------:R-:W-:Y:S01]  /*65620*/  IMAD.MOV.U32 R8, RZ, RZ, 0x40160000 ;  /* 0x40160000ff087424 */ /* 0x000fe200078e00ff */
[----:B------:R-:W-:Y:S02]  /*65630*/  MOV R9, RZ ;  /* 0x000000ff00097202 */ /* 0x000fe40000000f00 */
[----:B------:R-:W-:-:S09]  /*65640*/  MOV R0, 0x65660 ;  /* 0x0006566000007802 */ /* 0x000fd20000000f00 */
[----:B------:R-:W-:Y:S05]  /*65650*/  CALL.REL.NOINC `($_Z27cooling_function_analyticalPdS_S_S_S_$__internal_accurate_pow) ;  /* 0x0000024c00807944 */ /* 0x000fea0003c00000 */
[----:B------:R-:W-:Y:S02]  /*65660*/  FSEL R8, R10, RZ, P0 ;  /* 0x000000ff0a087208 */ /* 0x000fe40000000000 */
[----:B------:R-:W-:-:S07]  /*65670*/  FSEL R9, R11, -QNAN , P0 ;  /* 0xfff800000b097808 */ /* 0x000fce0000000000 */
.L_x_8853:
[----:B------:R-:W-:Y:S05]  /*65680*/  BSYNC.RECONVERGENT B0 ;  /* 0x0000000000007941 */ /* 0x000fea0003800200 */
.L_x_8852:
        /* <DEDUP_REMOVED lines=27> */
.L_x_8855:
[----:B------:R-:W-:Y:S05]  /*65840*/  BSYNC.RECONVERGENT B0 ;  /* 0x0000000000007941 */ /* 0x000fea0003800200 */
.L_x_8854:
        /* <DEDUP_REMOVED lines=62> */
[----:B------:R-:W-:-:S03]  /*65c30*/  IMAD.MOV.U32 R34, RZ, RZ, 0x0 ;  /* 0x00000000ff227424 */ /* 0x000fc600078e00ff */
[----:B------:R-:W-:Y:S01]  /*65c40*/  DADD R2, R10, -R2 ;  /* 0x000000000a027229 */ /* 0x000fe20000000802 */
[----:B------:R-:W-:Y:S01]  /*65c50*/  IMAD.MOV.U32 R35, RZ, RZ, 0x40180000 ;  /* 0x40180000ff237424 */ /* 0x000fe200078e00ff */
        /* <DEDUP_REMOVED lines=65> */
.L_x_8856:
        /* <DEDUP_REMOVED lines=12> */
[----:B------:R-:W-:Y:S02]  /*66130*/  MOV R49, R9 ;  /* 0x0000000900317202 */ /* 0x000fe40000000f00 */
[----:B------:R-:W-:Y:S01]  /*66140*/  MOV R0, 0x66170 ;  /* 0x0006617000007802 */ /* 0x000fe20000000f00 */
[----:B------:R-:W-:-:S07]  /*66150*/  VIADD R12, R12, 0xfff00000 ;  /* 0xfff000000c0c7836 */ /* 0x000fce0000000000 */
[----:B------:R-:W-:Y:S05]  /*66160*/  CALL.REL.NOINC `($__internal_3_$__cuda_sm20_dblrcp_rn_slowpath_v3) ;  /* 0x0000023400d47944 */ /* 0x000fea0003c00000 */
.L_x_8858:
[----:B------:R-:W-:Y:S05]  /*66170*/  BSYNC.RECONVERGENT B0 ;  /* 0x0000000000007941 */ /* 0x000fea0003800200 */
.L_x_8857:
        /* <DEDUP_REMOVED lines=15> */
.L_x_8860:
[----:B------:R-:W-:Y:S05]  /*66270*/  BSYNC.RECONVERGENT B0 ;  /* 0x0000000000007941 */ /* 0x000fea0003800200 */
.L_x_8859:
        /* <DEDUP_REMOVED lines=14> */
.L_x_8862:
[----:B------:R-:W-:Y:S05]  /*66360*/  BSYNC.RECONVERGENT B0 ;  /* 0x0000000000007941 */ /* 0x000fea0003800200 */
.L_x_8861:
        /* <DEDUP_REMOVED lines=15> */
.L_x_8864:
[----:B------:R-:W-:Y:S05]  /*66460*/  BSYNC.RECONVERGENT B8 ;  /* 0x0000000000087941 */ /* 0x000fea0003800200 */
.L_x_8863:
        /* <DEDUP_REMOVED lines=68> */
.L_x_8902:
        /* <DEDUP_REMOVED lines=22> */
.L_x_8870:
[----:B------:R-:W-:Y:S05]  /*66a10*/  BSYNC.RECONVERGENT B1 ;  /* 0x0000000000017941 */ /* 0x000fea0003800200 */
.L_x_8869:
        /* <DEDUP_REMOVED lines=29> */
.L_x_8873:
[----:B------:R-:W-:Y:S05]  /*66bf0*/  BSYNC.RECONVERGENT B1 ;  /* 0x0000000000017941 */ /* 0x000fea0003800200 */
.L_x_8872:
        /* <DEDUP_REMOVED lines=29> */
.L_x_8875:
[----:B------:R-:W-:Y:S05]  /*66dd0*/  BSYNC.RECONVERGENT B1 ;  /* 0x0000000000017941 */ /* 0x000fea0003800200 */
.L_x_8874:
        /* <DEDUP_REMOVED lines=29> */
.L_x_8877:
[----:B------:R-:W-:Y:S05]  /*66fb0*/  BSYNC.RECONVERGENT B1 ;  /* 0x0000000000017941 */ /* 0x000fea0003800200 */
.L_x_8876:
        /* <DEDUP_REMOVED lines=29> */
.L_x_8879:
[----:B------:R-:W-:Y:S05]  /*67190*/  BSYNC.RECONVERGENT B1 ;  /* 0x0000000000017941 */ /* 0x000fea0003800200 */
.L_x_8878:
        /* <DEDUP_REMOVED lines=29> */
.L_x_8881:
[----:B------:R-:W-:Y:S05]  /*67370*/  BSYNC.RECONVERGENT B1 ;  /* 0x0000000000017941 */ /* 0x000fea0003800200 */
.L_x_8880:
        /* <DEDUP_REMOVED lines=29> */
.L_x_8883:
[----:B------:R-:W-:Y:S05]  /*67550*/  BSYNC.RECONVERGENT B1 ;  /* 0x0000000000017941 */ /* 0x000fea0003800200 */
.L_x_8882:
        /* <DEDUP_REMOVED lines=29> */
.L_x_8885:
[----:B------:R-:W-:Y:S05]  /*67730*/  BSYNC.RECONVERGENT B1 ;  /* 0x0000000000017941 */ /* 0x000fea0003800200 */
.L_x_8884:
        /* <DEDUP_REMOVED lines=29> */
.L_x_8887:
[----:B------:R-:W-:Y:S05]  /*67910*/  BSYNC.RECONVERGENT B1 ;  /* 0x0000000000017941 */ /* 0x000fea0003800200 */
.L_x_8886:
        /* <DEDUP_REMOVED lines=29> */
.L_x_8889:
[----:B------:R-:W-:Y:S05]  /*67af0*/  BSYNC.RECONVERGENT B1 ;  /* 0x0000000000017941 */ /* 0x000fea0003800200 */
.L_x_8888:
        /* <DEDUP_REMOVED lines=29> */
.L_x_8891:
[----:B------:R-:W-:Y:S05]  /*67cd0*/  BSYNC.RECONVERGENT B1 ;  /* 0x0000000000017941 */ /* 0x000fea0003800200 */
.L_x_8890:
        /* <DEDUP_REMOVED lines=29> */
.L_x_8893:
[----:B------:R-:W-:Y:S05]  /*67eb0*/  BSYNC.RECONVERGENT B1 ;  /* 0x0000000000017941 */ /* 0x000fea0003800200 */
.L_x_8892:
        /* <DEDUP_REMOVED lines=29> */
.L_x_8895:
[----:B------:R-:W-:Y:S05]  /*68090*/  BSYNC.RECONVERGENT B1 ;  /* 0x0000000000017941 */ /* 0x000fea0003800200 */
.L_x_8894:
        /* <DEDUP_REMOVED lines=29> */
.L_x_8897:
[----:B------:R-:W-:Y:S05]  /*68270*/  BSYNC.RECONVERGENT B1 ;  /* 0x0000000000017941 */ /* 0x000fea0003800200 */
.L_x_8896:
        /* <DEDUP_REMOVED lines=29> */
.L_x_8899:
[----:B------:R-:W-:Y:S05]  /*68450*/  BSYNC.RECONVERGENT B1 ;  /* 0x0000000000017941 */ /* 0x000fea0003800200 */
.L_x_8898:
        /* <DEDUP_REMOVED lines=29> */
.L_x_8901:
[----:B------:R-:W-:Y:S05]  /*68630*/  BSYNC.RECONVERGENT B1 ;  /* 0x0000000000017941 */ /* 0x000fea0003800200 */
.L_x_8900:
        /* <DEDUP_REMOVED lines=18> */
.L_x_8903:
[----:B------:R-:W-:Y:S05]  /*68760*/  BRA `(.L_x_8904) ;  /* 0x0000000800887947 */ /* 0x000fea0003800000 */
.L_x_8871:
        /* <DEDUP_REMOVED lines=79> */
.L_x_8906:
[----:B------:R-:W-:Y:S01]  /*68c60*/  IMAD.MOV.U32 R8, RZ, RZ, 0x0 ;  /* 0x00000000ff087424 */ /* 0x000fe200078e00ff */
[----:B------:R-:W-:Y:S01]  /*68c70*/  LOP3.LUT P0, RZ, R7, 0x7fffffff, RZ, 0xc0, !PT ;  /* 0x7fffffff07ff7812 */ /* 0x000fe2000780c0ff */
[----:B------:R-:W-:-:S06]  /*68c80*/  IMAD.MOV.U32 R9, RZ, RZ, 0x7ff00000 ;  /* 0x7ff00000ff097424 */ /* 0x000fcc00078e00ff */
[----:B------:R-:W-:-:S10]  /*68c90*/  DFMA R8, R6, R8, +INF ;  /* 0x7ff000000608742b */ /* 0x000fd40000000008 */
[----:B------:R-:W-:Y:S02]  /*68ca0*/  FSEL R6, R8, RZ, P0 ;  /* 0x000000ff08067208 */ /* 0x000fe40000000000 */
[----:B------:R-:W-:-:S07]  /*68cb0*/  FSEL R7, R9, -QNAN , P0 ;  /* 0xfff0000009077808 */ /* 0x000fce0000000000 */
.L_x_8907:
[----:B------:R-:W-:Y:S05]  /*68cc0*/  BSYNC.RECONVERGENT B0 ;  /* 0x0000000000007941 */ /* 0x000fea0003800200 */
.L_x_8905:
        /* <DEDUP_REMOVED lines=61> */
.L_x_8909:
[----:B------:R-:W-:Y:S05]  /*690a0*/  BSYNC.RECONVERGENT B0 ;  /* 0x0000000000007941 */ /* 0x000fea0003800200 */
.L_x_8908:
[----:B------:R-:W-:Y:S01]  /*690b0*/  DMUL R158, R158, R4 ;  /* 0x000000049e9e7228 */ /* 0x000fe20000000000 */
[----:B------:R-:W-:Y:S10]  /*690c0*/  BRA `(.L_x_8904) ;  /* 0x0000000000307947 */ /* 0x000ff40003800000 */
.L_x_8868:
[----:B------:R-:W-:Y:S02]  /*690d0*/  ISETP.NE.AND P0, PT, R36, RZ, PT ;  /* 0x000000ff2400720c */ /* 0x000fe40003f05270 */
        /* <DEDUP_REMOVED lines=10> */
.L_x_8910:
[----:B------:R-:W-:-:S07]  /*69180*/  CS2R R158, SRZ ;  /* 0x00000000009e7805 */ /* 0x000fce000001ff00 */
.L_x_8904:
[----:B------:R-:W-:Y:S05]  /*69190*/  BSYNC.RECONVERGENT B9 ;  /* 0x0000000000097941 */ /* 0x000fea0003800200 */
.L_x_8867:
[----:B------:R-:W-:Y:S01]  /*691a0*/  DADD R42, -R158, 1 ;  /* 0x3ff000009e2a7429 */ /* 0x000fe20000000100 */
[----:B------:R-:W-:Y:S10]  /*691b0*/  BRA `(.L_x_8911) ;  /* 0x0000001c00cc7947 */ /* 0x000ff40003800000 */
.L_x_8866:
        /* <DEDUP_REMOVED lines=74> */
.L_x_8913:
[----:B------:R-:W-:Y:S05]  /*69660*/  BSYNC.RECONVERGENT B0 ;  /* 0x0000000000007941 */ /* 0x000fea0003800200 */
.L_x_8912:
[----:B------:R-:W-:Y:S04]  /*69670*/  BSSY.RECONVERGENT B9, `(.L_x_8914) ;  /* 0x0000112000097945 */ /* 0x000fe80003800200 */
[----:B------:R-:W-:Y:S01]  /*69680*/  BSSY.RELIABLE B2, `(.L_x_8915) ;  /* 0x0000108000027945 */ /* 0x000fe20003800100 */
[----:B------:R-:W-:Y:S01]  /*69690*/  IMAD.MOV.U32 R36, RZ, RZ, R10 ;  /* 0x000000ffff247224 */ /* 0x000fe200078e000a */
[----:B------:R-:W-:Y:S01]  /*696a0*/  MOV R72, 0x39a08ce9 ;  /* 0x39a08ce900487802 */ /* 0x000fe20000000f00 */
[----:B------:R-:W-:Y:S02]  /*696b0*/  IMAD.MOV.U32 R37, RZ, RZ, R11 ;  /* 0x000000ffff257224 */ /* 0x000fe400078e000b */
[----:B------:R-:W-:Y:S02]  /*696c0*/  IMAD.MOV.U32 R4, RZ, RZ, 0x1 ;  /* 0x00000001ff047424 */ /* 0x000fe400078e00ff */
[----:B------:R-:W-:-:S07]  /*696d0*/  IMAD.MOV.U32 R73, RZ, RZ, 0x46293e59 ;  /* 0x46293e59ff497424 */ /* 0x000fce00078e00ff */
.L_x_8933:
        /* <DEDUP_REMOVED lines=30> */
.L_x_8917:
[----:B------:R-:W-:Y:S05]  /*698c0*/  BSYNC.RECONVERGENT B1 ;  /* 0x0000000000017941 */ /* 0x000fea0003800200 */
.L_x_8916:
        /* <DEDUP_REMOVED lines=21> */
.L_x_8919:
[----:B------:R-:W-:Y:S05]  /*69a20*/  BSYNC.RECONVERGENT B0 ;  /* 0x0000000000007941 */ /* 0x000fea0003800200 */
.L_x_8918:
        /* <DEDUP_REMOVED lines=41> */
.L_x_8922:
[----:B------:R-:W-:Y:S05]  /*69cc0*/  BSYNC.RECONVERGENT B1 ;  /* 0x0000000000017941 */ /* 0x000fea0003800200 */
.L_x_8921:
        /* <DEDUP_REMOVED lines=21> */
.L_x_8924:
[----:B------:R-:W-:Y:S05]  /*69e20*/  BSYNC.RECONVERGENT B0 ;  /* 0x0000000000007941 */ /* 0x000fea0003800200 */
.L_x_8923:
        /* <DEDUP_REMOVED lines=41> */
.L_x_8926:
[----:B------:R-:W-:Y:S05]  /*6a0c0*/  BSYNC.RECONVERGENT B1 ;  /* 0x0000000000017941 */ /* 0x000fea0003800200 */
.L_x_8925:
        /* <DEDUP_REMOVED lines=21> */
.L_x_8928:
[----:B------:R-:W-:Y:S05]  /*6a220*/  BSYNC.RECONVERGENT B0 ;  /* 0x0000000000007941 */ /* 0x000fea0003800200 */
.L_x_8927:
        /* <DEDUP_REMOVED lines=41> */
.L_x_8930:
[----:B------:R-:W-:Y:S05]  /*6a4c0*/  BSYNC.RECONVERGENT B1 ;  /* 0x0000000000017941 */ /* 0x000fea0003800200 */
.L_x_8929:
        /* <DEDUP_REMOVED lines=21> */
.L_x_8932:
[----:B------:R-:W-:Y:S05]  /*6a620*/  BSYNC.RECONVERGENT B0 ;  /* 0x0000000000007941 */ /* 0x000fea0003800200 */
.L_x_8931:
        /* <DEDUP_REMOVED lines=14> */
.L_x_8915:
        /* <DEDUP_REMOVED lines=8> */
.L_x_8920:
[----:B------:R-:W-:Y:S05]  /*6a790*/  BSYNC.RECONVERGENT B9 ;  /* 0x0000000000097941 */ /* 0x000fea0003800200 */
.L_x_8914:
        /* <DEDUP_REMOVED lines=79> */
.L_x_8935:
[----:B------:R-:W-:Y:S01]  /*6ac90*/  IMAD.MOV.U32 R4, RZ, RZ, 0x0 ;  /* 0x00000000ff047424 */ /* 0x000fe200078e00ff */
[----:B------:R-:W-:Y:S02]  /*6aca0*/  MOV R5, 0x7ff00000 ;  /* 0x7ff0000000057802 */ /* 0x000fe40000000f00 */
[----:B------:R-:W-:-:S04]  /*6acb0*/  LOP3.LUT P0, RZ, R3, 0x7fffffff, RZ, 0xc0, !PT ;  /* 0x7fffffff03ff7812 */ /* 0x000fc8000780c0ff */
[----:B------:R-:W-:-:S10]  /*6acc0*/  DFMA R4, R2, R4, +INF ;  /* 0x7ff000000204742b */ /* 0x000fd40000000004 */
[----:B------:R-:W-:Y:S02]  /*6acd0*/  FSEL R2, R4, RZ, P0 ;  /* 0x000000ff04027208 */ /* 0x000fe40000000000 */
[----:B------:R-:W-:-:S07]  /*6ace0*/  FSEL R3, R5, -QNAN , P0 ;  /* 0xfff0000005037808 */ /* 0x000fce0000000000 */
.L_x_8936:
[----:B------:R-:W-:Y:S05]  /*6acf0*/  BSYNC.RECONVERGENT B0 ;  /* 0x0000000000007941 */ /* 0x000fea0003800200 */
.L_x_8934:
        /* <DEDUP_REMOVED lines=61> */
.L_x_8938:
[----:B------:R-:W-:Y:S05]  /*6b0d0*/  BSYNC.RECONVERGENT B0 ;  /* 0x0000000000007941 */ /* 0x000fea0003800200 */
.L_x_8937:
[----:B------:R-:W-:-:S11]  /*6b0e0*/  DMUL R42, R42, R36 ;  /* 0x000000242a2a7228 */ /* 0x000fd60000000000 */
.L_x_8911:
[----:B------:R-:W-:Y:S05]  /*6b0f0*/  BSYNC.RECONVERGENT B8 ;  /* 0x0000000000087941 */ /* 0x000fea0003800200 */
.L_x_8865:
[----:B------:R-:W-:Y:S01]  /*6b100*/  DSETP.NEU.AND P0, PT, R56, RZ, PT ;  /* 0x000000ff3800722a */ /* 0x000fe20003f0d000 */
[----:B------:R-:W-:Y:S01]  /*6b110*/  BSSY.RECONVERGENT B0, `(.L_x_8939) ;  /* 0x000000c000007945 */ /* 0x000fe20003800200 */
[----:B------:R-:W-:-:S12]  /*6b120*/  DMUL R42, R40, R42 ;  /* 0x0000002a282a7228 */ /* 0x000fd80000000000 */
        /* <DEDUP_REMOVED lines=10> */
.L_x_8940:
[----:B------:R-:W-:Y:S05]  /*6b1d0*/  BSYNC.RECONVERGENT B0 ;  /* 0x0000000000007941 */ /* 0x000fea0003800200 */
.L_x_8939:
        /* <DEDUP_REMOVED lines=12> */
.L_x_8942:
[----:B------:R-:W-:Y:S05]  /*6b2a0*/  BSYNC.RECONVERGENT B0 ;  /* 0x0000000000007941 */ /* 0x000fea0003800200 */
.L_x_8941:
        /* <DEDUP_REMOVED lines=11> */
[----:B------:R-:W-:Y:S01]  /*6b360*/  MOV R4, R112 ;  /* 0x0000007000047202 */ /* 0x000fe20000000f00 */
        /* <DEDUP_REMOVED lines=12> */
.L_x_8944:
[----:B------:R-:W-:Y:S05]  /*6b430*/  BSYNC.RECONVERGENT B1 ;  /* 0x0000000000017941 */ /* 0x000fea0003800200 */
.L_x_8943:
[----:B------:R-:W0:Y:S01]  /*6b440*/  MUFU.RCP64H R3, 2.28125 ;  /* 0x4002400000037908 */ /* 0x000e220000001800 */
[----:B------:R-:W-:Y:S01]  /*6b450*/  MOV R4, 0x0 ;  /* 0x0000000000047802 */ /* 0x000fe20000000f00 */
[----:B------:R-:W-:Y:S01]  /*6b460*/  IMAD.MOV.U32 R5, RZ, RZ, 0x40024000 ;  /* 0x40024000ff057424 */ /* 0x000fe200078e00ff */
[----:B------:R-:W-:Y:S01]  /*6b470*/  MOV R6, RZ ;  /* 0x000000ff00067202 */ /* 0x000fe20000000f00 */
[----:B------:R-:W-:Y:S01]  /*6b480*/  IMAD.MOV.U32 R2, RZ, RZ, RZ ;  /* 0x000000ffff027224 */ /* 0x000fe200078e00ff */
[----:B------:R-:W-:Y:S01]  /*6b490*/  UMOV UR8, 0x2c13e0f0 ;  /* 0x2c13e0f000087882 */ /* 0x000fe20000000000 */
[----:B------:R-:W-:Y:S01]  /*6b4a0*/  IMAD.MOV.U32 R8, RZ, RZ, 0x72c13e0f ;  /* 0x72c13e0fff087424 */ /* 0x000fe200078e00ff */
[----:B------:R-:W-:Y:S01]  /*6b4b0*/  UMOV UR9, 0x3fc44d27 ;  /* 0x3fc44d2700097882 */ /* 0x000fe20000000000 */
[----:B------:R-:W1:Y:S01]  /*6b4c0*/  MUFU.RCP64H R7, 2.158603668212890625 ;  /* 0x400144d200077908 */ /* 0x000e620000001800 */
[----:B------:R-:W-:Y:S01]  /*6b4d0*/  IMAD.MOV.U32 R9, RZ, RZ, 0x400144d2 ;  /* 0x400144d2ff097424 */ /* 0x000fe200078e00ff */
        /* <DEDUP_REMOVED lines=32> */
[----:B------:R-:W-:Y:S01]  /*6b6e0*/  MOV R14, 0xfefa39ef ;  /* 0xfefa39ef000e7802 */ /* 0x000fe20000000f00 */
        /* <DEDUP_REMOVED lines=17> */
[----:B------:R-:W-:Y:S02]  /*6b800*/  DMUL R8, R4, R8 ;  /* 0x0000000804087228 */ /* 0x000fe40000000000 */
[----:B------:R-:W-:Y:S01]  /*6b810*/  DFMA R10, R6, R10, UR4 ;  /* 0x00000004060a7e2b */ /* 0x000fe2000800000a */
[----:B------:R-:W-:Y:S02]  /*6b820*/  IMAD.MOV.U32 R4, RZ, RZ, -0x105c611 ;  /* 0xfefa39efff047424 */ /* 0x000fe400078e00ff */
[----:B------:R-:W-:Y:S01]  /*6b830*/  IMAD.MOV.U32 R5, RZ, RZ, 0x3fe62e42 ;  /* 0x3fe62e42ff057424 */ /* 0x000fe200078e00ff */
[----:B------:R-:W-:Y:S01]  /*6b840*/  DFMA R38, R36, R12, UR4 ;  /* 0x0000000424267e2b */ /* 0x000fe2000800000c */
[----:B------:R-:W-:Y:S01]  /*6b850*/  UMOV UR4, 0x55555554 ;  /* 0x5555555400047882 */ /* 0x000fe20000000000 */
[----:B------:R-:W-:-:S02]  /*6b860*/  UMOV UR5, 0x3fb55555 ;  /* 0x3fb5555500057882 */ /* 0x000fc40000000000 */
[----:B------:R-:W-:Y:S02]  /*6b870*/  DFMA R10, R6, R10, UR4 ;  /* 0x00000004060a7e2b */ /* 0x000fe4000800000a */
[C---:B------:R-:W-:Y:S02]  /*6b880*/  DFMA R12, R4.reuse, UR6, R2 ;  /* 0x00000006040c7c2b */ /* 0x040fe40008000002 */
[----:B------:R-:W-:Y:S02]  /*6b890*/  DFMA R44, R4, UR10, R34 ;  /* 0x0000000a042c7c2b */ /* 0x000fe40008000022 */
[----:B------:R-:W-:Y:S01]  /*6b8a0*/  DFMA R38, R36, R38, UR4 ;  /* 0x0000000424267e2b */ /* 0x000fe20008000026 */
[----:B------:R-:W-:Y:S01]  /*6b8b0*/  UMOV UR4, 0x3b39803f ;  /* 0x3b39803f00047882 */ /* 0x000fe20000000000 */
[----:B------:R-:W-:Y:S01]  /*6b8c0*/  DMUL R10, R6, R10 ;  /* 0x0000000a060a7228 */ /* 0x000fe20000000000 */
[----:B------:R-:W-:Y:S01]  /*6b8d0*/  UMOV UR5, 0x3c7abc9e ;  /* 0x3c7abc9e00057882 */ /* 0x000fe20000000000 */
[----:B------:R-:W-:-:S02]  /*6b8e0*/  DFMA R4, -R14, 3, R12 ;  /* 0x400800000e04782b */ /* 0x000fc4000000010c */
[----:B------:R-:W-:Y:S02]  /*6b8f0*/  DFMA R6, -R14, 1, R44 ;  /* 0x3ff000000e06782b */ /* 0x000fe4000000012c */
[----:B------:R-:W-:Y:S02]  /*6b900*/  DMUL R38, R36, R38 ;  /* 0x0000002624267228 */ /* 0x000fe40000000000 */
[C---:B------:R-:W-:Y:S01]  /*6b910*/  DFMA R8, R2.reuse, R10, R8 ;  /* 0x0000000a0208722b */ /* 0x040fe20000000008 */
[----:B------:R-:W-:Y:S01]  /*6b920*/  P2R R36, PR, RZ, 0x4 ;  /* 0x00000004ff247803 */ /* 0x000fe20000000000 */
[----:B------:R-:W-:Y:S02]  /*6b930*/  DADD R4, -R2, R4 ;  /* 0x0000000002047229 */ /* 0x000fe40000000104 */
        /* <DEDUP_REMOVED lines=68> */
.L_x_8945:
        /* <DEDUP_REMOVED lines=11> */
.L_x_8947:
[----:B------:R-:W-:Y:S05]  /*6be30*/  BSYNC.RECONVERGENT B8 ;  /* 0x0000000000087941 */ /* 0x000fea0003800200 */
.L_x_8946:
        /* <DEDUP_REMOVED lines=68> */
.L_x_8985:
        /* <DEDUP_REMOVED lines=22> */
.L_x_8953:
[----:B------:R-:W-:Y:S05]  /*6c3e0*/  BSYNC.RECONVERGENT B1 ;  /* 0x0000000000017941 */ /* 0x000fea0003800200 */
.L_x_8952:
        /* <DEDUP_REMOVED lines=29> */
.L_x_8956:
[----:B------:R-:W-:Y:S05]  /*6c5c0*/  BSYNC.RECONVERGENT B1 ;  /* 0x0000000000017941 */ /* 0x000fea0003800200 */
.L_x_8955:
        /* <DEDUP_REMOVED lines=29> */
.L_x_8958:
[----:B------:R-:W-:Y:S05]  /*6c7a0*/  BSYNC.RECONVERGENT B1 ;  /* 0x0000000000017941 */ /* 0x000fea0003800200 */
.L_x_8957:
        /* <DEDUP_REMOVED lines=29> */
.L_x_8960:
[----:B------:R-:W-:Y:S05]  /*6c980*/  BSYNC.RECONVERGENT B1 ;  /* 0x0000000000017941 */ /* 0x000fea0003800200 */
.L_x_8959:
        /* <DEDUP_REMOVED lines=29> */
.L_x_8962:
[----:B------:R-:W-:Y:S05]  /*6cb60*/  BSYNC.RECONVERGENT B1 ;  /* 0x0000000000017941 */ /* 0x000fea0003800200 */
.L_x_8961:
        /* <DEDUP_REMOVED lines=29> */
.L_x_8964:
[----:B------:R-:W-:Y:S05]  /*6cd40*/  BSYNC.RECONVERGENT B1 ;  /* 0x0000000000017941 */ /* 0x000fea0003800200 */
.L_x_8963:
        /* <DEDUP_REMOVED lines=29> */
.L_x_8966:
[----:B------:R-:W-:Y:S05]  /*6cf20*/  BSYNC.RECONVERGENT B1 ;  /* 0x0000000000017941 */ /* 0x000fea0003800200 */
.L_x_8965:
        /* <DEDUP_REMOVED lines=29> */
.L_x_8968:
[----:B------:R-:W-:Y:S05]  /*6d100*/  BSYNC.RECONVERGENT B1 ;  /* 0x0000000000017941 */ /* 0x000fea0003800200 */
.L_x_8967:
        /* <DEDUP_REMOVED lines=29> */
.L_x_8970:
[----:B------:R-:W-:Y:S05]  /*6d2e0*/  BSYNC.RECONVERGENT B1 ;  /* 0x0000000000017941 */ /* 0x000fea0003800200 */
.L_x_8969:
        /* <DEDUP_REMOVED lines=29> */
.L_x_8972:
[----:B------:R-:W-:Y:S05]  /*6d4c0*/  BSYNC.RECONVERGENT B1 ;  /* 0x0000000000017941 */ /* 0x000fea0003800200 */
.L_x_8971:
        /* <DEDUP_REMOVED lines=29> */
.L_x_8974:
[----:B------:R-:W-:Y:S05]  /*6d6a0*/  BSYNC.RECONVERGENT B1 ;  /* 0x0000000000017941 */ /* 0x000fea0003800200 */
.L_x_8973:
        /* <DEDUP_REMOVED lines=29> */
.L_x_8976:
[----:B------:R-:W-:Y:S05]  /*6d880*/  BSYNC.RECONVERGENT B1 ;  /* 0x0000000000017941 */ /* 0x000fea0003800200 */
.L_x_8975:
        /* <DEDUP_REMOVED lines=29> */
.L_x_8978:
[----:B------:R-:W-:Y:S05]  /*6da60*/  BSYNC.RECONVERGENT B1 ;  /* 0x0000000000017941 */ /* 0x000fea0003800200 */
.L_x_8977:
        /* <DEDUP_REMOVED lines=29> */
.L_x_8980:
[----:B------:R-:W-:Y:S05]  /*6dc40*/  BSYNC.RECONVERGENT B1 ;  /* 0x0000000000017941 */ /* 0x000fea0003800200 */
.L_x_8979:
        /* <DEDUP_REMOVED lines=29> */
.L_x_8982:
[----:B------:R-:W-:Y:S05]  /*6de20*/  BSYNC.RECONVERGENT B1 ;  /* 0x0000000000017941 */ /* 0x000fea0003800200 */
.L_x_8981:
        /* <DEDUP_REMOVED lines=29> */
.L_x_8984:
[----:B------:R-:W-:Y:S05]  /*6e000*/  BSYNC.RECONVERGENT B1 ;  /* 0x0000000000017941 */ /* 0x000fea0003800200 */
.L_x_8983:
        /* <DEDUP_REMOVED lines=18> */
.L_x_8986:
[----:B------:R-:W-:Y:S05]  /*6e130*/  BRA `(.L_x_8987) ;  /* 0x0000000800887947 */ /* 0x000fea0003800000 */
.L_x_8954:
        /* <DEDUP_REMOVED lines=79> */
.L_x_8989:
[----:B------:R-:W-:Y:S01]  /*6e630*/  MOV R8, 0x0 ;  /* 0x0000000000087802 */ /* 0x000fe20000000f00 */
[----:B------:R-:W-:Y:S01]  /*6e640*/  IMAD.MOV.U32 R9, RZ, RZ, 0x7ff00000 ;  /* 0x7ff00000ff097424 */ /* 0x000fe200078e00ff */
[----:B------:R-:W-:-:S05]  /*6e650*/  LOP3.LUT P0, RZ, R7, 0x7fffffff, RZ, 0xc0, !PT ;  /* 0x7fffffff07ff7812 */ /* 0x000fca000780c0ff */
[----:B------:R-:W-:-:S10]  /*6e660*/  DFMA R8, R6, R8, +INF ;  /* 0x7ff000000608742b */ /* 0x000fd40000000008 */
[----:B------:R-:W-:Y:S02]  /*6e670*/  FSEL R6, R8, RZ, P0 ;  /* 0x000000ff08067208 */ /* 0x000fe40000000000 */
[----:B------:R-:W-:-:S07]  /*6e680*/  FSEL R7, R9, -QNAN , P0 ;  /* 0xfff0000009077808 */ /* 0x000fce0000000000 */
.L_x_8990:
[----:B------:R-:W-:Y:S05]  /*6e690*/  BSYNC.RECONVERGENT B0 ;  /* 0x0000000000007941 */ /* 0x000fea0003800200 */
.L_x_8988:
        /* <DEDUP_REMOVED lines=61> */
.L_x_8992:
[----:B------:R-:W-:Y:S05]  /*6ea70*/  BSYNC.RECONVERGENT B0 ;  /* 0x0000000000007941 */ /* 0x000fea0003800200 */
.L_x_8991:
[----:B------:R-:W-:Y:S01]  /*6ea80*/  DMUL R156, R156, R4 ;  /* 0x000000049c9c7228 */ /* 0x000fe20000000000 */
[----:B------:R-:W-:Y:S10]  /*6ea90*/  BRA `(.L_x_8987) ;  /* 0x0000000000307947 */ /* 0x000ff40003800000 */
.L_x_8951:
        /* <DEDUP_REMOVED lines=11> */
.L_x_8993:
[----:B------:R-:W-:-:S07]  /*6eb50*/  CS2R R156, SRZ ;  /* 0x00000000009c7805 */ /* 0x000fce000001ff00 */
.L_x_8987:
[----:B------:R-:W-:Y:S05]  /*6eb60*/  BSYNC.RECONVERGENT B9 ;  /* 0x0000000000097941 */ /* 0x000fea0003800200 */
.L_x_8950:
[----:B------:R-:W-:Y:S01]  /*6eb70*/  DADD R38, -R156, 1 ;  /* 0x3ff000009c267429 */ /* 0x000fe20000000100 */
[----:B------:R-:W-:Y:S10]  /*6eb80*/  BRA `(.L_x_8994) ;  /* 0x0000001c00cc7947 */ /* 0x000ff40003800000 */
.L_x_8949:
        /* <DEDUP_REMOVED lines=74> */
.L_x_8996:
[----:B------:R-:W-:Y:S05]  /*6f030*/  BSYNC.RECONVERGENT B0 ;  /* 0x0000000000007941 */ /* 0x000fea0003800200 */
.L_x_8995:
[----:B------:R-:W-:Y:S04]  /*6f040*/  BSSY.RECONVERGENT B9, `(.L_x_8997) ;  /* 0x0000112000097945 */ /* 0x000fe80003800200 */
[----:B------:R-:W-:Y:S01]  /*6f050*/  BSSY.RELIABLE B2, `(.L_x_8998) ;  /* 0x0000108000027945 */ /* 0x000fe20003800100 */
[----:B------:R-:W-:Y:S01]  /*6f060*/  IMAD.MOV.U32 R38, RZ, RZ, R10 ;  /* 0x000000ffff267224 */ /* 0x000fe200078e000a */
[----:B------:R-:W-:Y:S01]  /*6f070*/  MOV R39, R11 ;  /* 0x0000000b00277202 */ /* 0x000fe20000000f00 */
[----:B------:R-:W-:Y:S02]  /*6f080*/  IMAD.MOV.U32 R4, RZ, RZ, 0x1 ;  /* 0x00000001ff047424 */ /* 0x000fe400078e00ff */
[----:B------:R-:W-:Y:S02]  /*6f090*/  IMAD.MOV.U32 R72, RZ, RZ, 0x39a08ce9 ;  /* 0x39a08ce9ff487424 */ /* 0x000fe400078e00ff */
[----:B------:R-:W-:-:S07]  /*6f0a0*/  IMAD.MOV.U32 R73, RZ, RZ, 0x46293e59 ;  /* 0x46293e59ff497424 */ /* 0x000fce00078e00ff */
.L_x_9016:
        /* <DEDUP_REMOVED lines=30> */
.L_x_9000:
[----:B------:R-:W-:Y:S05]  /*6f290*/  BSYNC.RECONVERGENT B1 ;  /* 0x0000000000017941 */ /* 0x000fea0003800200 */
.L_x_8999:
        /* <DEDUP_REMOVED lines=21> */
.L_x_9002:
[----:B------:R-:W-:Y:S05]  /*6f3f0*/  BSYNC.RECONVERGENT B0 ;  /* 0x0000000000007941 */ /* 0x000fea0003800200 */
.L_x_9001:
        /* <DEDUP_REMOVED lines=41> */
.L_x_9005:
[----:B------:R-:W-:Y:S05]  /*6f690*/  BSYNC.RECONVERGENT B1 ;  /* 0x0000000000017941 */ /* 0x000fea0003800200 */
.L_x_9004:
        /* <DEDUP_REMOVED lines=21> */
.L_x_9007:
[----:B------:R-:W-:Y:S05]  /*6f7f0*/  BSYNC.RECONVERGENT B0 ;  /* 0x0000000000007941 */ /* 0x000fea0003800200 */
.L_x_9006:
        /* <DEDUP_REMOVED lines=41> */
.L_x_9009:
[----:B------:R-:W-:Y:S05]  /*6fa90*/  BSYNC.RECONVERGENT B1 ;  /* 0x0000000000017941 */ /* 0x000fea0003800200 */
.L_x_9008:
        /* <DEDUP_REMOVED lines=21> */
.L_x_9011:
[----:B------:R-:W-:Y:S05]  /*6fbf0*/  BSYNC.RECONVERGENT B0 ;  /* 0x0000000000007941 */ /* 0x000fea0003800200 */
.L_x_9010:
        /* <DEDUP_REMOVED lines=41> */
.L_x_9013:
[----:B------:R-:W-:Y:S05]  /*6fe90*/  BSYNC.RECONVERGENT B1 ;  /* 0x0000000000017941 */ /* 0x000fea0003800200 */
.L_x_9012:
        /* <DEDUP_REMOVED lines=21> */
.L_x_9015:
[----:B------:R-:W-:Y:S05]  /*6fff0*/  BSYNC.RECONVERGENT B0 ;  /* 0x0000000000007941 */ /* 0x000fea0003800200 */
.L_x_9014:
        /* <DEDUP_REMOVED lines=14> */
.L_x_8998:
        /* <DEDUP_REMOVED lines=8> */
.L_x_9003:
[----:B------:R-:W-:Y:S05]  /*70160*/  BSYNC.RECONVERGENT B9 ;  /* 0x0000000000097941 */ /* 0x000fea0003800200 */
.L_x_8997:
        /* <DEDUP_REMOVED lines=79> */
.L_x_9018:
[----:B------:R-:W-:Y:S01]  /*70660*/  IMAD.MOV.U32 R4, RZ, RZ, 0x0 ;  /* 0x00000000ff047424 */ /* 0x000fe200078e00ff */
[----:B------:R-:W-:Y:S01]  /*70670*/  LOP3.LUT P0, RZ, R3, 0x7fffffff, RZ, 0xc0, !PT ;  /* 0x7fffffff03ff7812 */ /* 0x000fe2000780c0ff */
[----:B------:R-:W-:-:S06]  /*70680*/  IMAD.MOV.U32 R5, RZ, RZ, 0x7ff00000 ;  /* 0x7ff00000ff057424 */ /* 0x000fcc00078e00ff */
[----:B------:R-:W-:-:S10]  /*70690*/  DFMA R4, R2, R4, +INF ;  /* 0x7ff000000204742b */ /* 0x000fd40000000004 */
[----:B------:R-:W-:Y:S02]  /*706a0*/  FSEL R2, R4, RZ, P0 ;  /* 0x000000ff04027208 */ /* 0x000fe40000000000 */
[----:B------:R-:W-:-:S07]  /*706b0*/  FSEL R3, R5, -QNAN , P0 ;  /* 0xfff0000005037808 */ /* 0x000fce0000000000 */
.L_x_9019:
[----:B------:R-:W-:Y:S05]  /*706c0*/  BSYNC.RECONVERGENT B0 ;  /* 0x0000000000007941 */ /* 0x000fea0003800200 */
.L_x_9017:
        /* <DEDUP_REMOVED lines=61> */
.L_x_9021:
[----:B------:R-:W-:Y:S05]  /*70aa0*/  BSYNC.RECONVERGENT B0 ;  /* 0x0000000000007941 */ /* 0x000fea0003800200 */
.L_x_9020:
[----:B------:R-:W-:-:S11]  /*70ab0*/  DMUL R38, R2, R38 ;  /* 0x0000002602267228 */ /* 0x000fd60000000000 */
.L_x_8994:
[----:B------:R-:W-:Y:S05]  /*70ac0*/  BSYNC.RECONVERGENT B8 ;  /* 0x0000000000087941 */ /* 0x000fea0003800200 */
.L_x_8948:
        /* <DEDUP_REMOVED lines=9> */
.L_x_9022:
        /* <DEDUP_REMOVED lines=14> */
.L_x_9024:
[----:B------:R-:W-:Y:S05]  /*70c40*/  BSYNC.RECONVERGENT B0 ;  /* 0x0000000000007941 */ /* 0x000fea0003800200 */
.L_x_9023:
        /* <DEDUP_REMOVED lines=26> */
[----:B------:R-:W-:Y:S02]  /*70df0*/  IMAD.MOV.U32 R4, RZ, RZ, R76 ;  /* 0x000000ffff047224 */ /* 0x000fe400078e004c */
[----:B------:R-:W-:-:S07]  /*70e00*/  IMAD.MOV.U32 R5, RZ, RZ, R77 ;  /* 0x000000ffff057224 */ /* 0x000fce00078e004d */
.L_x_9026:
[----:B------:R-:W-:Y:S05]  /*70e10*/  BSYNC.RECONVERGENT B1 ;  /* 0x0000000000017941 */ /* 0x000fea0003800200 */
.L_x_9025:
[----:B------:R-:W-:Y:S01]  /*70e20*/  DADD R12, -RZ, |R56| ;  /* 0x00000000ff0c7229 */ /* 0x000fe20000000538 */
[----:B------:R-:W-:Y:S01]  /*70e30*/  BSSY.RECONVERGENT B0, `(.L_x_9027) ;  /* 0x0000005000007945 */ /* 0x000fe20003800200 */
[----:B------:R-:W-:Y:S01]  /*70e40*/  IMAD.MOV.U32 R9, RZ, RZ, RZ ;  /* 0x000000ffff097224 */ /* 0x000fe200078e00ff */
[----:B------:R-:W-:Y:S02]  /*70e50*/  MOV R8, 0x40080000 ;  /* 0x4008000000087802 */ /* 0x000fe40000000f00 */
[----:B------:R-:W-:-:S07]  /*70e60*/  MOV R0, 0x70e80 ;  /* 0x00070e8000007802 */ /* 0x000fce0000000f00 */
[----:B------:R-:W-:Y:S05]  /*70e70*/  CALL.REL.NOINC `($_Z27cooling_function_analyticalPdS_S_S_S_$__internal_accurate_pow) ;  /* 0x0000019400787944 */ /* 0x000fea0003c00000 */
[----:B------:R-:W-:Y:S05]  /*70e80*/  BSYNC.RECONVERGENT B0 ;  /* 0x0000000000007941 */ /* 0x000fea0003800200 */
.L_x_9027:
        /* <DEDUP_REMOVED lines=21> */
.L_x_9029:
[----:B------:R-:W-:Y:S05]  /*70fe0*/  BSYNC.RECONVERGENT B0 ;  /* 0x0000000000007941 */ /* 0x000fea0003800200 */
.L_x_9028:
        /* <DEDUP_REMOVED lines=8> */
.L_x_9030:
        /* <DEDUP_REMOVED lines=14> */
.L_x_9032:
[----:B------:R-:W-:Y:S05]  /*71150*/  BSYNC.RECONVERGENT B0 ;  /* 0x0000000000007941 */ /* 0x000fea0003800200 */
.L_x_9031:
        /* <DEDUP_REMOVED lines=11> */
.L_x_9034:
[----:B------:R-:W-:Y:S05]  /*71210*/  BSYNC.RECONVERGENT B0 ;  /* 0x0000000000007941 */ /* 0x000fea0003800200 */
.L_x_9033:
[----:B------:R-:W-:Y:S01]  /*71220*/  IMAD.MOV.U32 R10, RZ, RZ, 0x55555555 ;  /* 0x55555555ff0a7424 */ /* 0x000fe200078e00ff */
[----:B------:R-:W-:Y:S01]  /*71230*/  MOV R11, 0x3fe55555 ;  /* 0x3fe55555000b7802 */ /* 0x000fe20000000f00 */
[----:B------:R-:W-:Y:S01]  /*71240*/  DMUL R22, R56, -R28 ;  /* 0x8000001c38167228 */ /* 0x000fe20000000000 */
[----:B------:R-:W-:Y:S01]  /*71250*/  IMAD.MOV.U32 R34, RZ, RZ, 0x652b82fe ;  /* 0x652b82feff227424 */ /* 0x000fe200078e00ff */
[----:B------:R-:W-:Y:S01]  /*71260*/  BSSY.RECONVERGENT B0, `(.L_x_9035) ;  /* 0x0000011000007945 */ /* 0x000fe20003800200 */
[----:B------:R-:W-:Y:S02]  /*71270*/  IMAD.MOV.U32 R35, RZ, RZ, 0x3ff71547 ;  /* 0x3ff71547ff237424 */ /* 0x000fe400078e00ff */
[----:B------:R-:W-:-:S04]  /*71280*/  DADD R8, R86, R10 ;  /* 0x0000000056087229 */ /* 0x000fc8000000000a */
[----:B------:R-:W-:-:S06]  /*71290*/  DFMA R34, R22, R34, 6.75539944105574400000e+15 ;  /* 0x433800001622742b */ /* 0x000fcc0000000022 */
[----:B------:R-:W-:Y:S01]  /*712a0*/  LOP3.LUT R8, R9, 0x7ff00000, RZ, 0xc0, !PT ;  /* 0x7ff0000009087812 */ /* 0x000fe200078ec0ff */
[----:B------:R-:W-:-:S03]  /*712b0*/  IMAD.MOV.U32 R9, RZ, RZ, R17 ;  /* 0x000000ffff097224 */ /* 0x000fc600078e0011 */
        /* <DEDUP_REMOVED lines=9> */
[----:B------:R-:W-:Y:S01]  /*71350*/  @!P0 MOV R20, 0x0 ;  /* 0x0000000000148802 */ /* 0x000fe20000000f00 */
[----:B------:R-:W-:-:S07]  /*71360*/  @!P0 IMAD.MOV.U32 R21, RZ, RZ, 0x7ff00000 ;  /* 0x7ff00000ff158424 */ /* 0x000fce00078e00ff */
.L_x_9036:
[----:B------:R-:W-:Y:S05]  /*71370*/  BSYNC.RECONVERGENT B0 ;  /* 0x0000000000007941 */ /* 0x000fea0003800200 */
.L_x_9035:
[----:B------:R-:W-:Y:S01]  /*71380*/  UMOV UR4, 0xfefa39ef ;  /* 0xfefa39ef00047882 */ /* 0x000fe20000000000 */
[----:B------:R-:W-:Y:S01]  /*71390*/  UMOV UR5, 0x3fe62e42 ;  /* 0x3fe62e4200057882 */ /* 0x000fe20000000000 */
[----:B------:R-:W-:Y:S01]  /*713a0*/  DMUL R72, R138, R12 ;  /* 0x0000000c8a487228 */ /* 0x000fe20000000000 */
[----:B------:R-:W-:Y:S01]  /*713b0*/  BSSY.RECONVERGENT B0, `(.L_x_9037) ;  /* 0x0000050000007945 */ /* 0x000fe20003800200 */
[----:B------:R-:W-:Y:S01]  /*713c0*/  DFMA R10, R8, -UR4, R22 ;  /* 0x80000004080a7c2b */ /* 0x000fe20008000016 */
[----:B------:R-:W-:Y:S01]  /*713d0*/  UMOV UR4, 0x3b39803f ;  /* 0x3b39803f00047882 */ /* 0x000fe20000000000 */
[----:B------:R-:W-:Y:S01]  /*713e0*/  UMOV UR5, 0x3c7abc9e ;  /* 0x3c7abc9e00057882 */ /* 0x000fe20000000000 */
[----:B------:R-:W-:Y:S01]  /*713f0*/  IMAD.MOV.U32 R12, RZ, RZ, 0x1 ;  /* 0x00000001ff0c7424 */ /* 0x000fe200078e00ff */
        /* <DEDUP_REMOVED lines=59> */
[----:B------:R-:W-:Y:S01]  /*717b0*/  LEA R3, R34, R11, 0x14 ;  /* 0x0000000b22037211 */ /* 0x000fe200078ea0ff */
[----:B------:R-:W-:Y:S01]  /*717c0*/  IMAD.MOV.U32 R2, RZ, RZ, R10 ;  /* 0x000000ffff027224 */ /* 0x000fe200078e000a */
[----:B------:R-:W-:Y:S06]  /*717d0*/  @!P0 BRA `(.L_x_9038) ;  /* 0x0000000000348947 */ /* 0x000fec0003800000 */
[----:B------:R-:W-:Y:S01]  /*717e0*/  FSETP.GEU.AND P1, PT, |R23|, 4.2275390625, PT ;  /* 0x408748001700780b */ /* 0x000fe20003f2e200 */
[C---:B------:R-:W-:Y:S02]  /*717f0*/  DADD R2, R22.reuse, +INF ;  /* 0x7ff0000016027429 */ /* 0x040fe40000000000 */
[----:B------:R-:W-:-:S08]  /*71800*/  DSETP.GEU.AND P0, PT, R22, RZ, PT ;  /* 0x000000ff1600722a */ /* 0x000fd00003f0e000 */
[----:B------:R-:W-:Y:S02]  /*71810*/  FSEL R2, R2, RZ, P0 ;  /* 0x000000ff02027208 */ /* 0x000fe40000000000 */
[----:B------:R-:W-:Y:S01]  /*71820*/  @!P1 LEA.HI R0, R34, R34, RZ, 0x1 ;  /* 0x0000002222009211 */ /* 0x000fe200078f08ff */
[----:B------:R-:W-:Y:S01]  /*71830*/  @!P1 IMAD.MOV.U32 R4, RZ, RZ, R10 ;  /* 0x000000ffff049224 */ /* 0x000fe200078e000a */
[----:B------:R-:W-:Y:S02]  /*71840*/  FSEL R3, R3, RZ, P0 ;  /* 0x000000ff03037208 */ /* 0x000fe40000000000 */
[----:B------:R-:W-:-:S05]  /*71850*/  @!P1 SHF.R.S32.HI R5, RZ, 0x1, R0 ;  /* 0x00000001ff059819 */ /* 0x000fca0000011400 */
[----:B------:R-:W-:Y:S02]  /*71860*/  @!P1 IMAD.IADD R6, R34, 0x1, -R5 ;  /* 0x0000000122069824 */ /* 0x000fe400078e0a05 */
[----:B------:R-:W-:-:S03]  /*71870*/  @!P1 IMAD R5, R5, 0x100000, R11 ;  /* 0x0010000005059824 */ /* 0x000fc600078e020b */
[----:B------:R-:W-:Y:S02]  /*71880*/  @!P1 LEA R7, R6, 0x3ff00000, 0x14 ;  /* 0x3ff0000006079811 */ /* 0x000fe400078ea0ff */
[----:B------:R-:W-:-:S06]  /*71890*/  @!P1 MOV R6, RZ ;  /* 0x000000ff00069202 */ /* 0x000fcc0000000f00 */
[----:B------:R-:W-:-:S11]  /*718a0*/  @!P1 DMUL R2, R4, R6 ;  /* 0x0000000604029228 */ /* 0x000fd60000000000 */
.L_x_9038:
[----:B------:R-:W-:Y:S05]  /*718b0*/  BSYNC.RECONVERGENT B0 ;  /* 0x0000000000007941 */ /* 0x000fea0003800200 */
.L_x_9037:
        /* <DEDUP_REMOVED lines=8> */
.L_x_9040:
[----:B------:R-:W-:Y:S05]  /*71940*/  BSYNC.RECONVERGENT B1 ;  /* 0x0000000000017941 */ /* 0x000fea0003800200 */
.L_x_9039:
[----:B------:R-:W-:-:S11]  /*71950*/  DFMA R38, R40, R32, R76 ;  /* 0x000000202826722b */ /* 0x000fd6000000004c */
.L_x_8841:
[----:B------:R-:W-:Y:S05]  /*71960*/  BSYNC.RECONVERGENT B7 ;  /* 0x0000000000077941 */ /* 0x000fea0003800200 */
.L_x_8610:
[----:B------:R-:W-:Y:S01]  /*71970*/  BSSY.RECONVERGENT B3, `(.L_x_9041) ;  /* 0x0000034000037945 */ /* 0x000fe20003800200 */
[----:B------:R-:W-:Y:S01]  /*71980*/  IMAD.MOV.U32 R6, RZ, RZ, 0x0 ;  /* 0x00000000ff067424 */ /* 0x000fe200078e00ff */
[----:B------:R-:W-:Y:S01]  /*71990*/  MOV R7, 0x40240000 ;  /* 0x4024000000077802 */ /* 0x000fe20000000f00 */
[----:B------:R-:W-:Y:S02]  /*719a0*/  IMAD.MOV.U32 R22, RZ, RZ, 0x0 ;  /* 0x00000000ff167424 */ /* 0x000fe400078e00ff */
[----:B------:R-:W-:-:S07]  /*719b0*/  IMAD.MOV.U32 R23, RZ, RZ, 0x40340000 ;  /* 0x40340000ff177424 */ /* 0x000fce00078e00ff */
.L_x_9044:
        /* <DEDUP_REMOVED lines=26> */
[----:B------:R-:W-:Y:S05]  /*71b60*/  CALL.REL.NOINC `($_Z27cooling_function_analyticalPdS_S_S_S_$_Z7trans_fddddd) ;  /* 0x0000011000807944 */ /* 0x000fea0003c00000 */
[----:B------:R-:W-:Y:S05]  /*71b70*/  BSYNC.RECONVERGENT B5 ;  /* 0x0000000000057941 */ /* 0x000fea0003800200 */
.L_x_9042:
        /* <DEDUP_REMOVED lines=16> */
.L_x_9043:
[----:B------:R-:W-:Y:S02]  /*71c80*/  IMAD.MOV.U32 R102, RZ, RZ, R0 ;  /* 0x000000ffff667224 */ /* 0x000fe400078e0000 */
[----:B------:R-:W-:Y:S01]  /*71c90*/  IMAD.MOV.U32 R103, RZ, RZ, R9 ;  /* 0x000000ffff677224 */ /* 0x000fe200078e0009 */
[----:B------:R-:W-:Y:S06]  /*71ca0*/  @P0 BRA `(.L_x_9044) ;  /* 0xfffffffc00440947 */ /* 0x000fec000383ffff */
[----:B------:R-:W-:Y:S05]  /*71cb0*/  BSYNC.RECONVERGENT B3 ;  /* 0x0000000000037941 */ /* 0x000fea0003800200 */
.L_x_9041:
        /* <DEDUP_REMOVED lines=11> */
.L_x_9071:
        /* <DEDUP_REMOVED lines=23> */
.L_x_9047:
[----:B------:R-:W-:Y:S05]  /*71ee0*/  BSYNC.RECONVERGENT B1 ;  /* 0x0000000000017941 */ /* 0x000fea0003800200 */
.L_x_9046:
        /* <DEDUP_REMOVED lines=15> */
.L_x_9048:
        /* <DEDUP_REMOVED lines=32> */
.L_x_9051:
[----:B------:R-:W-:Y:S05]  /*721e0*/  BSYNC.RECONVERGENT B1 ;  /* 0x0000000000017941 */ /* 0x000fea0003800200 */
.L_x_9050:
        /* <DEDUP_REMOVED lines=15> */
.L_x_9052:
        /* <DEDUP_REMOVED lines=32> */
.L_x_9054:
[----:B------:R-:W-:Y:S05]  /*724e0*/  BSYNC.RECONVERGENT B1 ;  /* 0x0000000000017941 */ /* 0x000fea0003800200 */
.L_x_9053:
        /* <DEDUP_REMOVED lines=15> */
.L_x_9055:
        /* <DEDUP_REMOVED lines=32> */
.L_x_9057:
[----:B------:R-:W-:Y:S05]  /*727e0*/  BSYNC.RECONVERGENT B1 ;  /* 0x0000000000017941 */ /* 0x000fea0003800200 */
.L_x_9056:
        /* <DEDUP_REMOVED lines=15> */
.L_x_9058:
        /* <DEDUP_REMOVED lines=32> */
.L_x_9060:
[----:B------:R-:W-:Y:S05]  /*72ae0*/  BSYNC.RECONVERGENT B1 ;  /* 0x0000000000017941 */ /* 0x000fea0003800200 */
.L_x_9059:
        /* <DEDUP_REMOVED lines=15> */
.L_x_9061:
        /* <DEDUP_REMOVED lines=32> */
.L_x_9063:
[----:B------:R-:W-:Y:S05]  /*72de0*/  BSYNC.RECONVERGENT B1 ;  /* 0x0000000000017941 */ /* 0x000fea0003800200 */
.L_x_9062:
        /* <DEDUP_REMOVED lines=15> */
.L_x_9064:
        /* <DEDUP_REMOVED lines=32> */
.L_x_9066:
[----:B------:R-:W-:Y:S05]  /*730e0*/  BSYNC.RECONVERGENT B1 ;  /* 0x0000000000017941 */ /* 0x000fea0003800200 */
.L_x_9065:
        /* <DEDUP_REMOVED lines=15> */
.L_x_9067:
        /* <DEDUP_REMOVED lines=32> */
.L_x_9069:
[----:B------:R-:W-:Y:S05]  /*733e0*/  BSYNC.RECONVERGENT B1 ;  /* 0x0000000000017941 */ /* 0x000fea0003800200 */
.L_x_9068:
        /* <DEDUP_REMOVED lines=15> */
.L_x_9070:
        /* <DEDUP_REMOVED lines=13> */
.L_x_9049:
[----:B------:R-:W-:Y:S05]  /*735b0*/  BSYNC.RECONVERGENT B5 ;  /* 0x0000000000057941 */ /* 0x000fea0003800200 */
.L_x_9045:
        /* <DEDUP_REMOVED lines=26> */
.L_x_9073:
[----:B------:R-:W-:Y:S05]  /*73760*/  BSYNC.RECONVERGENT B1 ;  /* 0x0000000000017941 */ /* 0x000fea0003800200 */
.L_x_9072:
        /* <DEDUP_REMOVED lines=79> */
.L_x_9075:
[----:B------:R-:W-:Y:S01]  /*73c60*/  IMAD.MOV.U32 R4, RZ, RZ, 0x0 ;  /* 0x00000000ff047424 */ /* 0x000fe200078e00ff */
[----:B------:R-:W-:Y:S01]  /*73c70*/  LOP3.LUT P0, RZ, R3, 0x7fffffff, RZ, 0xc0, !PT ;  /* 0x7fffffff03ff7812 */ /* 0x000fe2000780c0ff */
[----:B------:R-:W-:-:S06]  /*73c80*/  IMAD.MOV.U32 R5, RZ, RZ, 0x7ff00000 ;  /* 0x7ff00000ff057424 */ /* 0x000fcc00078e00ff */
[----:B------:R-:W-:-:S10]  /*73c90*/  DFMA R4, R2, R4, +INF ;  /* 0x7ff000000204742b */ /* 0x000fd40000000004 */
[----:B------:R-:W-:Y:S02]  /*73ca0*/  FSEL R12, R4, RZ, P0 ;  /* 0x000000ff040c7208 */ /* 0x000fe40000000000 */
[----:B------:R-:W-:-:S07]  /*73cb0*/  FSEL R13, R5, -QNAN , P0 ;  /* 0xfff00000050d7808 */ /* 0x000fce0000000000 */
.L_x_9076:
[----:B------:R-:W-:Y:S05]  /*73cc0*/  BSYNC.RECONVERGENT B0 ;  /* 0x0000000000007941 */ /* 0x000fea0003800200 */
.L_x_9074:
[----:B------:R-:W0:Y:S01]  /*73cd0*/  MUFU.RCP64H R3, R111 ;  /* 0x0000006f00037308 */ /* 0x000e220000001800 */
[----:B------:R-:W-:Y:S01]  /*73ce0*/  IMAD.MOV.U32 R2, RZ, RZ, 0x1 ;  /* 0x00000001ff027424 */ /* 0x000fe200078e00ff */
[----:B------:R-:W-:Y:S01]  /*73cf0*/  FSETP.GEU.AND P1, PT, |R13|, 6.5827683646048100446e-37, PT ;  /* 0x036000000d00780b */ /* 0x000fe20003f2e200 */
[----:B------:R-:W-:Y:S01]  /*73d00*/  DSETP.GEU.AND P2, PT, R60, RZ, PT ;  /* 0x000000ff3c00722a */ /* 0x000fe20003f4e000 */
[----:B------:R-:W-:Y:S05]  /*73d10*/  BSSY.RECONVERGENT B1, `(.L_x_9077) ;  /* 0x0000011000017945 */ /* 0x000fea0003800200 */
[----:B------:R-:W-:Y:S01]  /*73d20*/  P2R R28, PR, RZ, 0x4 ;  /* 0x00000004ff1c7803 */ /* 0x000fe20000000000 */
        /* <DEDUP_REMOVED lines=15> */
.L_x_9078:
[----:B------:R-:W-:Y:S05]  /*73e20*/  BSYNC.RECONVERGENT B1 ;  /* 0x0000000000017941 */ /* 0x000fea0003800200 */
.L_x_9077:
        /* <DEDUP_REMOVED lines=13> */
.L_x_9080:
[----:B------:R-:W-:Y:S05]  /*73f00*/  BSYNC.RECONVERGENT B7 ;  /* 0x0000000000077941 */ /* 0x000fea0003800200 */
.L_x_9079:
        /* <DEDUP_REMOVED lines=84> */
.L_x_9084:
[----:B------:R-:W-:Y:S01]  /*74450*/  IMAD.MOV.U32 R4, RZ, RZ, 0x0 ;  /* 0x00000000ff047424 */ /* 0x000fe200078e00ff */
[----:B------:R-:W-:Y:S01]  /*74460*/  LOP3.LUT P0, RZ, R3, 0x7fffffff, RZ, 0xc0, !PT ;  /* 0x7fffffff03ff7812 */ /* 0x000fe2000780c0ff */
[----:B------:R-:W-:-:S06]  /*74470*/  IMAD.MOV.U32 R5, RZ, RZ, 0x7ff00000 ;  /* 0x7ff00000ff057424 */ /* 0x000fcc00078e00ff */
[----:B------:R-:W-:-:S10]  /*74480*/  DFMA R4, R2, R4, +INF ;  /* 0x7ff000000204742b */ /* 0x000fd40000000004 */
[----:B------:R-:W-:Y:S02]  /*74490*/  FSEL R4, R4, RZ, P0 ;  /* 0x000000ff04047208 */ /* 0x000fe40000000000 */
[----:B------:R-:W-:-:S07]  /*744a0*/  FSEL R5, R5, -QNAN , P0 ;  /* 0xfff0000005057808 */ /* 0x000fce0000000000 */
.L_x_9085:
[----:B------:R-:W-:Y:S05]  /*744b0*/  BSYNC.RECONVERGENT B0 ;  /* 0x0000000000007941 */ /* 0x000fea0003800200 */
.L_x_9083:
        /* <DEDUP_REMOVED lines=23> */
[----:B------:R-:W-:Y:S05]  /*74630*/  CALL.REL.NOINC `($__internal_4_$__cuda_sm20_div_rn_f64_full) ;  /* 0x0000015400447944 */ /* 0x000fea0003c00000 */
.L_x_9087:
[----:B------:R-:W-:Y:S05]  /*74640*/  BSYNC.RECONVERGENT B1 ;  /* 0x0000000000017941 */ /* 0x000fea0003800200 */
.L_x_9086:
        /* <DEDUP_REMOVED lines=26> */
[----:B------:R-:W-:Y:S02]  /*747f0*/  IMAD.MOV.U32 R2, RZ, RZ, R76 ;  /* 0x000000ffff027224 */ /* 0x000fe400078e004c */
[----:B------:R-:W-:-:S07]  /*74800*/  IMAD.MOV.U32 R3, RZ, RZ, R77 ;  /* 0x000000ffff037224 */ /* 0x000fce00078e004d */
.L_x_9089:
[----:B------:R-:W-:Y:S05]  /*74810*/  BSYNC.RECONVERGENT B1 ;  /* 0x0000000000017941 */ /* 0x000fea0003800200 */
.L_x_9088:
        /* <DEDUP_REMOVED lines=20> */
[----:B------:R-:W-:Y:S02]  /*74960*/  IMAD.MOV.U32 R13, RZ, RZ, 0x4038039b ;  /* 0x4038039bff0d7424 */ /* 0x000fe400078e00ff */
[----:B------:R-:W-:Y:S02]  /*74970*/  IMAD.MOV.U32 R72, RZ, RZ, R14 ;  /* 0x000000ffff487224 */ /* 0x000fe400078e000e */
[----:B------:R-:W-:-:S07]  /*74980*/  IMAD.MOV.U32 R9, RZ, RZ, R15 ;  /* 0x000000ffff097224 */ /* 0x000fce00078e000f */
[----:B------:R-:W-:Y:S05]  /*74990*/  CALL.REL.NOINC `($__internal_4_$__cuda_sm20_div_rn_f64_full) ;  /* 0x00000150006c7944 */ /* 0x000fea0003c00000 */
.L_x_9091:
[----:B------:R-:W-:Y:S05]  /*749a0*/  BSYNC.RECONVERGENT B1 ;  /* 0x0000000000017941 */ /* 0x000fea0003800200 */
.L_x_9090:
        /* <DEDUP_REMOVED lines=20> */
[----:B------:R-:W-:Y:S02]  /*74af0*/  IMAD.MOV.U32 R13, RZ, RZ, -0x400c4acc ;  /* 0xbff3b534ff0d7424 */ /* 0x000fe400078e00ff */
[----:B------:R-:W-:Y:S02]  /*74b00*/  IMAD.MOV.U32 R72, RZ, RZ, R14 ;  /* 0x000000ffff487224 */ /* 0x000fe400078e000e */
[----:B------:R-:W-:-:S07]  /*74b10*/  IMAD.MOV.U32 R9, RZ, RZ, R15 ;  /* 0x000000ffff097224 */ /* 0x000fce00078e000f */
[----:B------:R-:W-:Y:S05]  /*74b20*/  CALL.REL.NOINC `($__internal_4_$__cuda_sm20_div_rn_f64_full) ;  /* 0x0000015000087944 */ /* 0x000fea0003c00000 */
[----:B------:R-:W-:Y:S01]  /*74b30*/  MOV R2, R76 ;  /* 0x0000004c00027202 */ /* 0x000fe20000000f00 */
[----:B------:R-:W-:-:S07]  /*74b40*/  IMAD.MOV.U32 R3, RZ, RZ, R77 ;  /* 0x000000ffff037224 */ /* 0x000fce00078e004d */
.L_x_9093:
[----:B------:R-:W-:Y:S05]  /*74b50*/  BSYNC.RECONVERGENT B1 ;  /* 0x0000000000017941 */ /* 0x000fea0003800200 */
.L_x_9092:
        /* <DEDUP_REMOVED lines=24> */
.L_x_9095:
[----:B------:R-:W-:Y:S05]  /*74ce0*/  BSYNC.RECONVERGENT B1 ;  /* 0x0000000000017941 */ /* 0x000fea0003800200 */
.L_x_9094:
        /* <DEDUP_REMOVED lines=23> */
[----:B------:R-:W-:Y:S02]  /*74e60*/  IMAD.MOV.U32 R2, RZ, RZ, R76 ;  /* 0x000000ffff027224 */ /* 0x000fe400078e004c */
[----:B------:R-:W-:-:S07]  /*74e70*/  IMAD.MOV.U32 R3, RZ, RZ, R77 ;  /* 0x000000ffff037224 */ /* 0x000fce00078e004d */
.L_x_9097:
[----:B------:R-:W-:Y:S05]  /*74e80*/  BSYNC.RECONVERGENT B1 ;  /* 0x0000000000017941 */ /* 0x000fea0003800200 */
.L_x_9096:
        /* <DEDUP_REMOVED lines=23> */
.L_x_9099:
[----:B------:R-:W-:Y:S05]  /*75000*/  BSYNC.RECONVERGENT B1 ;  /* 0x0000000000017941 */ /* 0x000fea0003800200 */
.L_x_9098:
[----:B------:R-:W-:Y:S01]  /*75010*/  ISETP.GT.AND P0, PT, R77, 0xfffff, PT ;  /* 0x000fffff4d00780c */ /* 0x000fe20003f04270 */
[----:B------:R-:W-:Y:S01]  /*75020*/  IMAD.MOV.U32 R2, RZ, RZ, R76 ;  /* 0x000000ffff027224 */ /* 0x000fe200078e004c */
[----:B------:R-:W-:Y:S01]  /*75030*/  BSSY.RECONVERGENT B0, `(.L_x_9100) ;  /* 0x0000051000007945 */ /* 0x000fe20003800200 */
[----:B------:R-:W-:-:S10]  /*75040*/  IMAD.MOV.U32 R3, RZ, RZ, R77 ;  /* 0x000000ffff037224 */ /* 0x000fd400078e004d */
[----:B------:R-:W-:-:S10]  /*75050*/  @!P0 DMUL R2, R2, 1.80143985094819840000e+16 ;  /* 0x4350000002028828 */ /* 0x000fd40000000000 */
        /* <DEDUP_REMOVED lines=72> */
.L_x_9101:
[----:B------:R-:W-:Y:S01]  /*754e0*/  IMAD.MOV.U32 R6, RZ, RZ, 0x0 ;  /* 0x00000000ff067424 */ /* 0x000fe200078e00ff */
[----:B------:R-:W-:Y:S01]  /*754f0*/  LOP3.LUT P0, RZ, R3, 0x7fffffff, RZ, 0xc0, !PT ;  /* 0x7fffffff03ff7812 */ /* 0x000fe2000780c0ff */
[----:B------:R-:W-:-:S06]  /*75500*/  IMAD.MOV.U32 R7, RZ, RZ, 0x7ff00000 ;  /* 0x7ff00000ff077424 */ /* 0x000fcc00078e00ff */
[----:B------:R-:W-:-:S10]  /*75510*/  DFMA R6, R2, R6, +INF ;  /* 0x7ff000000206742b */ /* 0x000fd40000000006 */
[----:B------:R-:W-:Y:S02]  /*75520*/  FSEL R2, R6, RZ, P0 ;  /* 0x000000ff06027208 */ /* 0x000fe40000000000 */
[----:B------:R-:W-:-:S07]  /*75530*/  FSEL R3, R7, -QNAN , P0 ;  /* 0xfff0000007037808 */ /* 0x000fce0000000000 */
.L_x_9102:
[----:B------:R-:W-:Y:S05]  /*75540*/  BSYNC.RECONVERGENT B0 ;  /* 0x0000000000007941 */ /* 0x000fea0003800200 */
.L_x_9100:
[----:B------:R-:W-:-:S14]  /*75550*/  DSETP.GTU.AND P0, PT, R60, RZ, PT ;  /* 0x000000ff3c00722a */ /* 0x000fdc0003f0c000 */
[----:B------:R-:W-:Y:S05]  /*75560*/  @P0 BRA `(.L_x_9103) ;  /* 0x0000000000380947 */ /* 0x000fea0003800000 */
[----:B------:R-:W-:Y:S02]  /*75570*/  ISETP.NE.AND P1, PT, R28, RZ, PT ;  /* 0x000000ff1c00720c */ /* 0x000fe40003f25270 */
[----:B------:R-:W-:Y:S02]  /*75580*/  CS2R R28, SRZ ;  /* 0x00000000001c7805 */ /* 0x000fe4000001ff00 */
[----:B------:R-:W-:-:S09]  /*75590*/  CS2R R142, SRZ ;  /* 0x00000000008e7805 */ /* 0x000fd2000001ff00 */
        /* <DEDUP_REMOVED lines=9> */
.L_x_9105:
[----:B------:R-:W-:Y:S01]  /*75630*/  CS2R R142, SRZ ;  /* 0x00000000008e7805 */ /* 0x000fe2000001ff00 */
[----:B------:R-:W-:Y:S06]  /*75640*/  BRA `(.L_x_9104) ;  /* 0x0000005800e07947 */ /* 0x000fec0003800000 */
.L_x_9103:
        /* <DEDUP_REMOVED lines=16> */
.L_x_9107:
[----:B------:R-:W-:Y:S05]  /*75750*/  BSYNC.RECONVERGENT B0 ;  /* 0x0000000000007941 */ /* 0x000fea0003800200 */
.L_x_9106:
[----:B------:R-:W-:Y:S01]  /*75760*/  IMAD.MOV.U32 R6, RZ, RZ, R10 ;  /* 0x000000ffff067224 */ /* 0x000fe200078e000a */
[----:B------:R-:W-:Y:S01]  /*75770*/  MOV R7, R11 ;  /* 0x0000000b00077202 */ /* 0x000fe20000000f00 */
[----:B------:R-:W-:Y:S02]  /*75780*/  IMAD.MOV.U32 R18, RZ, RZ, 0x1 ;  /* 0x00000001ff127424 */ /* 0x000fe400078e00ff */
[----:B------:R-:W-:Y:S02]  /*75790*/  IMAD.MOV.U32 R14, RZ, RZ, R26 ;  /* 0x000000ffff0e7224 */ /* 0x000fe400078e001a */
[----:B------:R-:W-:-:S07]  /*757a0*/  IMAD.MOV.U32 R15, RZ, RZ, R27 ;  /* 0x000000ffff0f7224 */ /* 0x000fce00078e001b */
.L_x_9141:
        /* <DEDUP_REMOVED lines=22> */
.L_x_9109:
[----:B------:R-:W-:Y:S05]  /*75910*/  BSYNC.RECONVERGENT B1 ;  /* 0x0000000000017941 */ /* 0x000fea0003800200 */
.L_x_9108:
        /* <DEDUP_REMOVED lines=29> */
.L_x_9112:
[----:B------:R-:W-:Y:S05]  /*75af0*/  BSYNC.RECONVERGENT B1 ;  /* 0x0000000000017941 */ /* 0x000fea0003800200 */
.L_x_9111:
        /* <DEDUP_REMOVED lines=29> */
.L_x_9114:
[----:B------:R-:W-:Y:S05]  /*75cd0*/  BSYNC.RECONVERGENT B1 ;  /* 0x0000000000017941 */ /* 0x000fea0003800200 */
.L_x_9113:
        /* <DEDUP_REMOVED lines=29> */
.L_x_9116:
[----:B------:R-:W-:Y:S05]  /*75eb0*/  BSYNC.RECONVERGENT B1 ;  /* 0x0000000000017941 */ /* 0x000fea0003800200 */
.L_x_9115:
        /* <DEDUP_REMOVED lines=29> */
.L_x_9118:
[----:B------:R-:W-:Y:S05]  /*76090*/  BSYNC.RECONVERGENT B1 ;  /* 0x0000000000017941 */ /* 0x000fea0003800200 */
.L_x_9117:
        /* <DEDUP_REMOVED lines=29> */
.L_x_9120:
[----:B------:R-:W-:Y:S05]  /*76270*/  BSYNC.RECONVERGENT B1 ;  /* 0x0000000000017941 */ /* 0x000fea0003800200 */
.L_x_9119:
        /* <DEDUP_REMOVED lines=29> */
.L_x_9122:
[----:B------:R-:W-:Y:S05]  /*76450*/  BSYNC.RECONVERGENT B1 ;  /* 0x0000000000017941 */ /* 0x000fea0003800200 */
.L_x_9121:
        /* <DEDUP_REMOVED lines=29> */
.L_x_9124:
[----:B------:R-:W-:Y:S05]  /*76630*/  BSYNC.RECONVERGENT B1 ;  /* 0x0000000000017941 */ /* 0x000fea0003800200 */
.L_x_9123:
        /* <DEDUP_REMOVED lines=29> */
.L_x_9126:
[----:B------:R-:W-:Y:S05]  /*76810*/  BSYNC.RECONVERGENT B1 ;  /* 0x0000000000017941 */ /* 0x000fea0003800200 */
.L_x_9125:
        /* <DEDUP_REMOVED lines=29> */
.L_x_9128:
[----:B------:R-:W-:Y:S05]  /*769f0*/  BSYNC.RECONVERGENT B1 ;  /* 0x0000000000017941 */ /* 0x000fea0003800200 */
.L_x_9127:
        /* <DEDUP_REMOVED lines=29> */
.L_x_9130:
[----:B------:R-:W-:Y:S05]  /*76bd0*/  BSYNC.RECONVERGENT B1 ;  /* 0x0000000000017941 */ /* 0x000fea0003800200 */
.L_x_9129:
        /* <DEDUP_REMOVED lines=29> */
.L_x_9132:
[----:B------:R-:W-:Y:S05]  /*76db0*/  BSYNC.RECONVERGENT B1 ;  /* 0x0000000000017941 */ /* 0x000fea0003800200 */
.L_x_9131:
        /* <DEDUP_REMOVED lines=29> */
.L_x_9134:
[----:B------:R-:W-:Y:S05]  /*76f90*/  BSYNC.RECONVERGENT B1 ;  /* 0x0000000000017941 */ /* 0x000fea0003800200 */
.L_x_9133:
        /* <DEDUP_REMOVED lines=29> */
.L_x_9136:
[----:B------:R-:W-:Y:S05]  /*77170*/  BSYNC.RECONVERGENT B1 ;  /* 0x0000000000017941 */ /* 0x000fea0003800200 */
.L_x_9135:
        /* <DEDUP_REMOVED lines=29> */
.L_x_9138:
[----:B------:R-:W-:Y:S05]  /*77350*/  BSYNC.RECONVERGENT B1 ;  /* 0x0000000000017941 */ /* 0x000fea0003800200 */
.L_x_9137:
        /* <DEDUP_REMOVED lines=29> */
.L_x_9140:
[----:B------:R-:W-:Y:S05]  /*77530*/  BSYNC.RECONVERGENT B1 ;  /* 0x0000000000017941 */ /* 0x000fea0003800200 */
.L_x_9139:
        /* <DEDUP_REMOVED lines=18> */
.L_x_9142:
[----:B------:R-:W-:Y:S02]  /*77660*/  IMAD.MOV.U32 R28, RZ, RZ, R142 ;  /* 0x000000ffff1c7224 */ /* 0x000fe400078e008e */
[----:B------:R-:W-:Y:S01]  /*77670*/  IMAD.MOV.U32 R29, RZ, RZ, R143 ;  /* 0x000000ffff1d7224 */ /* 0x000fe200078e008f */
[----:B------:R-:W-:Y:S06]  /*77680*/  BRA `(.L_x_9104) ;  /* 0x0000003800d07947 */ /* 0x000fec0003800000 */
.L_x_9110:
        /* <DEDUP_REMOVED lines=79> */
.L_x_9144:
[----:B------:R-:W-:Y:S01]  /*77b80*/  IMAD.MOV.U32 R10, RZ, RZ, 0x0 ;  /* 0x00000000ff0a7424 */ /* 0x000fe200078e00ff */
[----:B------:R-:W-:Y:S01]  /*77b90*/  LOP3.LUT P0, RZ, R9, 0x7fffffff, RZ, 0xc0, !PT ;  /* 0x7fffffff09ff7812 */ /* 0x000fe2000780c0ff */
[----:B------:R-:W-:-:S06]  /*77ba0*/  IMAD.MOV.U32 R11, RZ, RZ, 0x7ff00000 ;  /* 0x7ff00000ff0b7424 */ /* 0x000fcc00078e00ff */
[----:B------:R-:W-:-:S10]  /*77bb0*/  DFMA R10, R8, R10, +INF ;  /* 0x7ff00000080a742b */ /* 0x000fd4000000000a */
[----:B------:R-:W-:Y:S02]  /*77bc0*/  FSEL R8, R10, RZ, P0 ;  /* 0x000000ff0a087208 */ /* 0x000fe40000000000 */
[----:B------:R-:W-:-:S07]  /*77bd0*/  FSEL R9, R11, -QNAN , P0 ;  /* 0xfff000000b097808 */ /* 0x000fce0000000000 */
.L_x_9145:
[----:B------:R-:W-:Y:S05]  /*77be0*/  BSYNC.RECONVERGENT B0 ;  /* 0x0000000000007941 */ /* 0x000fea0003800200 */
.L_x_9143:
        /* <DEDUP_REMOVED lines=61> */
.L_x_9147:
[----:B------:R-:W-:Y:S05]  /*77fc0*/  BSYNC.RECONVERGENT B0 ;  /* 0x0000000000007941 */ /* 0x000fea0003800200 */
.L_x_9146:
[----:B------:R-:W-:-:S10]  /*77fd0*/  DMUL R142, R142, R6 ;  /* 0x000000068e8e7228 */ /* 0x000fd40000000000 */
[----:B------:R-:W-:Y:S02]  /*77fe0*/  IMAD.MOV.U32 R28, RZ, RZ, R142 ;  /* 0x000000ffff1c7224 */ /* 0x000fe400078e008e */
[----:B------:R-:W-:Y:S01]  /*77ff0*/  IMAD.MOV.U32 R29, RZ, RZ, R143 ;  /* 0x000000ffff1d7224 */ /* 0x000fe200078e008f */
[----:B------:R-:W-:Y:S06]  /*78000*/  BRA `(.L_x_9104) ;  /* 0x0000003000707947 */ /* 0x000fec0003800000 */
.L_x_9082:
        /* <DEDUP_REMOVED lines=80> */
.L_x_9149:
[----:B------:R-:W-:Y:S01]  /*78510*/  IMAD.MOV.U32 R4, RZ, RZ, 0x0 ;  /* 0x00000000ff047424 */ /* 0x000fe200078e00ff */
[----:B------:R-:W-:Y:S01]  /*78520*/  LOP3.LUT P0, RZ, R3, 0x7fffffff, RZ, 0xc0, !PT ;  /* 0x7fffffff03ff7812 */ /* 0x000fe2000780c0ff */
[----:B------:R-:W-:-:S06]  /*78530*/  IMAD.MOV.U32 R5, RZ, RZ, 0x7ff00000 ;  /* 0x7ff00000ff057424 */ /* 0x000fcc00078e00ff */
[----:B------:R-:W-:-:S10]  /*78540*/  DFMA R4, R2, R4, +INF ;  /* 0x7ff000000204742b */ /* 0x000fd40000000004 */
[----:B------:R-:W-:Y:S02]  /*78550*/  FSEL R18, R4, RZ, P0 ;  /* 0x000000ff04127208 */ /* 0x000fe40000000000 */
[----:B------:R-:W-:-:S07]  /*78560*/  FSEL R19, R5, -QNAN , P0 ;  /* 0xfff0000005137808 */ /* 0x000fce0000000000 */
.L_x_9150:
[----:B------:R-:W-:Y:S05]  /*78570*/  BSYNC.RECONVERGENT B0 ;  /* 0x0000000000007941 */ /* 0x000fea0003800200 */
.L_x_9148:
        /* <DEDUP_REMOVED lines=24> */
.L_x_9152:
[----:B------:R-:W-:Y:S05]  /*78700*/  BSYNC.RECONVERGENT B1 ;  /* 0x0000000000017941 */ /* 0x000fea0003800200 */
.L_x_9151:
        /* <DEDUP_REMOVED lines=28> */
.L_x_9154:
[----:B------:R-:W-:Y:S05]  /*788d0*/  BSYNC.RECONVERGENT B1 ;  /* 0x0000000000017941 */ /* 0x000fea0003800200 */
.L_x_9153:
        /* <DEDUP_REMOVED lines=24> */
.L_x_9156:
[----:B------:R-:W-:Y:S05]  /*78a60*/  BSYNC.RECONVERGENT B1 ;  /* 0x0000000000017941 */ /* 0x000fea0003800200 */
.L_x_9155:
        /* <DEDUP_REMOVED lines=26> */
.L_x_9158:
[----:B------:R-:W-:Y:S05]  /*78c10*/  BSYNC.RECONVERGENT B1 ;  /* 0x0000000000017941 */ /* 0x000fea0003800200 */
.L_x_9157:
        /* <DEDUP_REMOVED lines=24> */
.L_x_9160:
[----:B------:R-:W-:Y:S05]  /*78da0*/  BSYNC.RECONVERGENT B1 ;  /* 0x0000000000017941 */ /* 0x000fea0003800200 */
.L_x_9159:
        /* <DEDUP_REMOVED lines=25> */
.L_x_9162:
[----:B------:R-:W-:Y:S05]  /*78f40*/  BSYNC.RECONVERGENT B1 ;  /* 0x0000000000017941 */ /* 0x000fea0003800200 */
.L_x_9161:
        /* <DEDUP_REMOVED lines=23> */
.L_x_9164:
[----:B------:R-:W-:Y:S05]  /*790c0*/  BSYNC.RECONVERGENT B1 ;  /* 0x0000000000017941 */ /* 0x000fea0003800200 */
.L_x_9163:
        /* <DEDUP_REMOVED lines=77> */
.L_x_9166:
[----:B------:R-:W-:Y:S01]  /*795a0*/  IMAD.MOV.U32 R4, RZ, RZ, 0x0 ;  /* 0x00000000ff047424 */ /* 0x000fe200078e00ff */
[----:B------:R-:W-:Y:S01]  /*795b0*/  LOP3.LUT P0, RZ, R3, 0x7fffffff, RZ, 0xc0, !PT ;  /* 0x7fffffff03ff7812 */ /* 0x000fe2000780c0ff */
[----:B------:R-:W-:-:S06]  /*795c0*/  IMAD.MOV.U32 R5, RZ, RZ, 0x7ff00000 ;  /* 0x7ff00000ff057424 */ /* 0x000fcc00078e00ff */
[----:B------:R-:W-:-:S10]  /*795d0*/  DFMA R4, R2, R4, +INF ;  /* 0x7ff000000204742b */ /* 0x000fd40000000004 */
[----:B------:R-:W-:Y:S02]  /*795e0*/  FSEL R2, R4, RZ, P0 ;  /* 0x000000ff04027208 */ /* 0x000fe40000000000 */
[----:B------:R-:W-:-:S07]  /*795f0*/  FSEL R3, R5, -QNAN , P0 ;  /* 0xfff0000005037808 */ /* 0x000fce0000000000 */
.L_x_9167:
[----:B------:R-:W-:Y:S05]  /*79600*/  BSYNC.RECONVERGENT B0 ;  /* 0x0000000000007941 */ /* 0x000fea0003800200 */
.L_x_9165:
[----:B------:R-:W-:Y:S01]  /*79610*/  DADD R48, R60, 1 ;  /* 0x3ff000003c307429 */ /* 0x000fe20000000000 */
        /* <DEDUP_REMOVED lines=19> */
.L_x_9169:
[----:B------:R-:W-:Y:S05]  /*79750*/  BSYNC.RECONVERGENT B0 ;  /* 0x0000000000007941 */ /* 0x000fea0003800200 */
.L_x_9168:
[----:B------:R-:W-:Y:S01]  /*79760*/  BSSY.RECONVERGENT B8, `(.L_x_9170) ;  /* 0x0000112000087945 */ /* 0x000fe20003800200 */
[----:B------:R-:W-:-:S03]  /*79770*/  HFMA2 R4, -RZ, RZ, 0, 5.9604644775390625e-08 ;  /* 0x00000001ff047431 */ /* 0x000fc600000001ff */
[----:B------:R-:W-:Y:S01]  /*79780*/  BSSY.RELIABLE B2, `(.L_x_9171) ;  /* 0x0000107000027945 */ /* 0x000fe20003800100 */
[----:B------:R-:W-:Y:S02]  /*79790*/  IMAD.MOV.U32 R28, RZ, RZ, R10 ;  /* 0x000000ffff1c7224 */ /* 0x000fe400078e000a */
[----:B------:R-:W-:Y:S02]  /*797a0*/  IMAD.MOV.U32 R29, RZ, RZ, R11 ;  /* 0x000000ffff1d7224 */ /* 0x000fe400078e000b */
[----:B------:R-:W-:Y:S02]  /*797b0*/  IMAD.MOV.U32 R72, RZ, RZ, 0x39a08ce9 ;  /* 0x39a08ce9ff487424 */ /* 0x000fe400078e00ff */
[----:B------:R-:W-:-:S07]  /*797c0*/  IMAD.MOV.U32 R73, RZ, RZ, 0x46293e59 ;  /* 0x46293e59ff497424 */ /* 0x000fce00078e00ff */
.L_x_9189:
        /* <DEDUP_REMOVED lines=30> */
.L_x_9173:
[----:B------:R-:W-:Y:S05]  /*799b0*/  BSYNC.RECONVERGENT B1 ;  /* 0x0000000000017941 */ /* 0x000fea0003800200 */
.L_x_9172:
        /* <DEDUP_REMOVED lines=21> */
.L_x_9175:
[----:B------:R-:W-:Y:S05]  /*79b10*/  BSYNC.RECONVERGENT B0 ;  /* 0x0000000000007941 */ /* 0x000fea0003800200 */
.L_x_9174:
        /* <DEDUP_REMOVED lines=41> */
.L_x_9178:
[----:B------:R-:W-:Y:S05]  /*79db0*/  BSYNC.RECONVERGENT B1 ;  /* 0x0000000000017941 */ /* 0x000fea0003800200 */
.L_x_9177:
        /* <DEDUP_REMOVED lines=21> */
.L_x_9180:
[----:B------:R-:W-:Y:S05]  /*79f10*/  BSYNC.RECONVERGENT B0 ;  /* 0x0000000000007941 */ /* 0x000fea0003800200 */
.L_x_9179:
        /* <DEDUP_REMOVED lines=41> */
.L_x_9182:
[----:B------:R-:W-:Y:S05]  /*7a1b0*/  BSYNC.RECONVERGENT B1 ;  /* 0x0000000000017941 */ /* 0x000fea0003800200 */
.L_x_9181:
        /* <DEDUP_REMOVED lines=21> */
.L_x_9184:
[----:B------:R-:W-:Y:S05]  /*7a310*/  BSYNC.RECONVERGENT B0 ;  /* 0x0000000000007941 */ /* 0x000fea0003800200 */
.L_x_9183:
        /* <DEDUP_REMOVED lines=41> */
.L_x_9186:
[----:B------:R-:W-:Y:S05]  /*7a5b0*/  BSYNC.RECONVERGENT B1 ;  /* 0x0000000000017941 */ /* 0x000fea0003800200 */
.L_x_9185:
        /* <DEDUP_REMOVED lines=21> */
.L_x_9188:
[----:B------:R-:W-:Y:S05]  /*7a710*/  BSYNC.RECONVERGENT B0 ;  /* 0x0000000000007941 */ /* 0x000fea0003800200 */
.L_x_9187:
        /* <DEDUP_REMOVED lines=14> */
.L_x_9171:
        /* <DEDUP_REMOVED lines=8> */
.L_x_9176:
[----:B------:R-:W-:Y:S05]  /*7a880*/  BSYNC.RECONVERGENT B8 ;  /* 0x0000000000087941 */ /* 0x000fea0003800200 */
.L_x_9170:
        /* <DEDUP_REMOVED lines=79> */
.L_x_9191:
[----:B------:R-:W-:Y:S01]  /*7ad80*/  MOV R4, 0x0 ;  /* 0x0000000000047802 */ /* 0x000fe20000000f00 */
[----:B------:R-:W-:Y:S01]  /*7ad90*/  IMAD.MOV.U32 R5, RZ, RZ, 0x7ff00000 ;  /* 0x7ff00000ff057424 */ /* 0x000fe200078e00ff */
[----:B------:R-:W-:-:S05]  /*7ada0*/  LOP3.LUT P0, RZ, R3, 0x7fffffff, RZ, 0xc0, !PT ;  /* 0x7fffffff03ff7812 */ /* 0x000fca000780c0ff */
[----:B------:R-:W-:-:S10]  /*7adb0*/  DFMA R4, R2, R4, +INF ;  /* 0x7ff000000204742b */ /* 0x000fd40000000004 */
[----:B------:R-:W-:Y:S02]  /*7adc0*/  FSEL R2, R4, RZ, P0 ;  /* 0x000000ff04027208 */ /* 0x000fe40000000000 */
[----:B------:R-:W-:-:S07]  /*7add0*/  FSEL R3, R5, -QNAN , P0 ;  /* 0xfff0000005037808 */ /* 0x000fce0000000000 */
.L_x_9192:
[----:B------:R-:W-:Y:S05]  /*7ade0*/  BSYNC.RECONVERGENT B0 ;  /* 0x0000000000007941 */ /* 0x000fea0003800200 */
.L_x_9190:
        /* <DEDUP_REMOVED lines=60> */
.L_x_9194:
[----:B------:R-:W-:Y:S05]  /*7b1b0*/  BSYNC.RECONVERGENT B0 ;  /* 0x0000000000007941 */ /* 0x000fea0003800200 */
.L_x_9193:
[----:B------:R-:W-:-:S11]  /*7b1c0*/  DFMA R28, R2, -R28, 1 ;  /* 0x3ff00000021c742b */ /* 0x000fd6000000081c */
.L_x_9104:
[----:B------:R-:W-:Y:S05]  /*7b1d0*/  BSYNC.RECONVERGENT B7 ;  /* 0x0000000000077941 */ /* 0x000fea0003800200 */
.L_x_9081:
[----:B------:R-:W-:Y:S01]  /*7b1e0*/  DSETP.GTU.AND P0, PT, R26, RZ, PT ;  /* 0x000000ff1a00722a */ /* 0x000fe20003f0c000 */
[----:B------:R-:W-:Y:S01]  /*7b1f0*/  BSSY.RECONVERGENT B7, `(.L_x_9195) ;  /* 0x000000e000077945 */ /* 0x000fe20003800200 */
[C---:B------:R-:W-:Y:S02]  /*7b200*/  DSETP.GEU.AND P1, PT, R58.reuse, RZ, PT ;  /* 0x000000ff3a00722a */ /* 0x040fe40003f2e000 */
[----:B------:R-:W-:Y:S02]  /*7b210*/  DSETP.GEU.AND P2, PT, R58, RZ, PT ;  /* 0x000000ff3a00722a */ /* 0x000fe40003f4e000 */
[----:B------:R-:W-:-:S04]  /*7b220*/  DADD R18, -R28, 1 ;  /* 0x3ff000001c127429 */ /* 0x000fc80000000100 */
[----:B------:R-:W-:-:S06]  /*7b230*/  P2R R28, PR, RZ, 0x4 ;  /* 0x00000004ff1c7803 */ /* 0x000fcc0000000000 */
        /* <DEDUP_REMOVED lines=9> */
.L_x_9196:
[----:B------:R-:W-:Y:S05]  /*7b2d0*/  BSYNC.RECONVERGENT B7 ;  /* 0x0000000000077941 */ /* 0x000fea0003800200 */
.L_x_9195:
        /* <DEDUP_REMOVED lines=83> */
.L_x_9200:
[----:B------:R-:W-:Y:S01]  /*7b810*/  MOV R4, 0x0 ;  /* 0x0000000000047802 */ /* 0x000fe20000000f00 */
[----:B------:R-:W-:Y:S01]  /*7b820*/  IMAD.MOV.U32 R5, RZ, RZ, 0x7ff00000 ;  /* 0x7ff00000ff057424 */ /* 0x000fe200078e00ff */
[----:B------:R-:W-:-:S05]  /*7b830*/  LOP3.LUT P0, RZ, R3, 0x7fffffff, RZ, 0xc0, !PT ;  /* 0x7fffffff03ff7812 */ /* 0x000fca000780c0ff */
[----:B------:R-:W-:-:S10]  /*7b840*/  DFMA R4, R2, R4, +INF ;  /* 0x7ff000000204742b */ /* 0x000fd40000000004 */
[----:B------:R-:W-:Y:S02]  /*7b850*/  FSEL R4, R4, RZ, P0 ;  /* 0x000000ff04047208 */ /* 0x000fe40000000000 */
[----:B------:R-:W-:-:S07]  /*7b860*/  FSEL R5, R5, -QNAN , P0 ;  /* 0xfff0000005057808 */ /* 0x000fce0000000000 */
.L_x_9201:
[----:B------:R-:W-:Y:S05]  /*7b870*/  BSYNC.RECONVERGENT B0 ;  /* 0x0000000000007941 */ /* 0x000fea0003800200 */
.L_x_9199:
        /* <DEDUP_REMOVED lines=24> */
.L_x_9203:
[----:B------:R-:W-:Y:S05]  /*7ba00*/  BSYNC.RECONVERGENT B1 ;  /* 0x0000000000017941 */ /* 0x000fea0003800200 */
.L_x_9202:
        /* <DEDUP_REMOVED lines=28> */
.L_x_9205:
[----:B------:R-:W-:Y:S05]  /*7bbd0*/  BSYNC.RECONVERGENT B1 ;  /* 0x0000000000017941 */ /* 0x000fea0003800200 */
.L_x_9204:
        /* <DEDUP_REMOVED lines=24> */
.L_x_9207:
[----:B------:R-:W-:Y:S05]  /*7bd60*/  BSYNC.RECONVERGENT B1 ;  /* 0x0000000000017941 */ /* 0x000fea0003800200 */
.L_x_9206:
        /* <DEDUP_REMOVED lines=26> */
.L_x_9209:
[----:B------:R-:W-:Y:S05]  /*7bf10*/  BSYNC.RECONVERGENT B1 ;  /* 0x0000000000017941 */ /* 0x000fea0003800200 */
.L_x_9208:
        /* <DEDUP_REMOVED lines=24> */
.L_x_9211:
[----:B------:R-:W-:Y:S05]  /*7c0a0*/  BSYNC.RECONVERGENT B1 ;  /* 0x0000000000017941 */ /* 0x000fea0003800200 */
.L_x_9210:
        /* <DEDUP_REMOVED lines=25> */
.L_x_9213:
[----:B------:R-:W-:Y:S05]  /*7c240*/  BSYNC.RECONVERGENT B1 ;  /* 0x0000000000017941 */ /* 0x000fea0003800200 */
.L_x_9212:
        /* <DEDUP_REMOVED lines=23> */
.L_x_9215:
[----:B------:R-:W-:Y:S05]  /*7c3c0*/  BSYNC.RECONVERGENT B1 ;  /* 0x0000000000017941 */ /* 0x000fea0003800200 */
.L_x_9214:
        /* <DEDUP_REMOVED lines=77> */
.L_x_9217:
[----:B------:R-:W-:Y:S01]  /*7c8a0*/  MOV R6, 0x0 ;  /* 0x0000000000067802 */ /* 0x000fe20000000f00 */
[----:B------:R-:W-:Y:S01]  /*7c8b0*/  IMAD.MOV.U32 R7, RZ, RZ, 0x7ff00000 ;  /* 0x7ff00000ff077424 */ /* 0x000fe200078e00ff */
[----:B------:R-:W-:-:S05]  /*7c8c0*/  LOP3.LUT P0, RZ, R3, 0x7fffffff, RZ, 0xc0, !PT ;  /* 0x7fffffff03ff7812 */ /* 0x000fca000780c0ff */
[----:B------:R-:W-:-:S10]  /*7c8d0*/  DFMA R6, R2, R6, +INF ;  /* 0x7ff000000206742b */ /* 0x000fd40000000006 */
[----:B------:R-:W-:Y:S02]  /*7c8e0*/  FSEL R2, R6, RZ, P0 ;  /* 0x000000ff06027208 */ /* 0x000fe40000000000 */
[----:B------:R-:W-:-:S07]  /*7c8f0*/  FSEL R3, R7, -QNAN , P0 ;  /* 0xfff0000007037808 */ /* 0x000fce0000000000 */
.L_x_9218:
[----:B------:R-:W-:Y:S05]  /*7c900*/  BSYNC.RECONVERGENT B0 ;  /* 0x0000000000007941 */ /* 0x000fea0003800200 */
.L_x_9216:
        /* <DEDUP_REMOVED lines=14> */
.L_x_9221:
[----:B------:R-:W-:Y:S01]  /*7c9f0*/  CS2R R140, SRZ ;  /* 0x00000000008c7805 */ /* 0x000fe2000001ff00 */
[----:B------:R-:W-:Y:S06]  /*7ca00*/  BRA `(.L_x_9220) ;  /* 0x0000005800e07947 */ /* 0x000fec0003800000 */
.L_x_9219:
        /* <DEDUP_REMOVED lines=16> */
.L_x_9223:
[----:B------:R-:W-:Y:S05]  /*7cb10*/  BSYNC.RECONVERGENT B0 ;  /* 0x0000000000007941 */ /* 0x000fea0003800200 */
.L_x_9222:
[----:B------:R-:W-:Y:S01]  /*7cb20*/  IMAD.MOV.U32 R6, RZ, RZ, R10 ;  /* 0x000000ffff067224 */ /* 0x000fe200078e000a */
[----:B------:R-:W-:Y:S01]  /*7cb30*/  MOV R24, 0x1 ;  /* 0x0000000100187802 */ /* 0x000fe20000000f00 */
[----:B------:R-:W-:Y:S02]  /*7cb40*/  IMAD.MOV.U32 R7, RZ, RZ, R11 ;  /* 0x000000ffff077224 */ /* 0x000fe400078e000b */
[----:B------:R-:W-:Y:S02]  /*7cb50*/  IMAD.MOV.U32 R14, RZ, RZ, R26 ;  /* 0x000000ffff0e7224 */ /* 0x000fe400078e001a */
[----:B------:R-:W-:-:S07]  /*7cb60*/  IMAD.MOV.U32 R15, RZ, RZ, R27 ;  /* 0x000000ffff0f7224 */ /* 0x000fce00078e001b */
.L_x_9257:
        /* <DEDUP_REMOVED lines=22> */
.L_x_9225:
[----:B------:R-:W-:Y:S05]  /*7ccd0*/  BSYNC.RECONVERGENT B1 ;  /* 0x0000000000017941 */ /* 0x000fea0003800200 */
.L_x_9224:
        /* <DEDUP_REMOVED lines=29> */
.L_x_9228:
[----:B------:R-:W-:Y:S05]  /*7ceb0*/  BSYNC.RECONVERGENT B1 ;  /* 0x0000000000017941 */ /* 0x000fea0003800200 */
.L_x_9227:
        /* <DEDUP_REMOVED lines=29> */
.L_x_9230:
[----:B------:R-:W-:Y:S05]  /*7d090*/  BSYNC.RECONVERGENT B1 ;  /* 0x0000000000017941 */ /* 0x000fea0003800200 */
.L_x_9229:
        /* <DEDUP_REMOVED lines=29> */
.L_x_9232:
[----:B------:R-:W-:Y:S05]  /*7d270*/  BSYNC.RECONVERGENT B1 ;  /* 0x0000000000017941 */ /* 0x000fea0003800200 */
.L_x_9231:
        /* <DEDUP_REMOVED lines=29> */
.L_x_9234:
[----:B------:R-:W-:Y:S05]  /*7d450*/  BSYNC.RECONVERGENT B1 ;  /* 0x0000000000017941 */ /* 0x000fea0003800200 */
.L_x_9233:
        /* <DEDUP_REMOVED lines=29> */
.L_x_9236:
[----:B------:R-:W-:Y:S05]  /*7d630*/  BSYNC.RECONVERGENT B1 ;  /* 0x0000000000017941 */ /* 0x000fea0003800200 */
.L_x_9235:
        /* <DEDUP_REMOVED lines=29> */
.L_x_9238:
[----:B------:R-:W-:Y:S05]  /*7d810*/  BSYNC.RECONVERGENT B1 ;  /* 0x0000000000017941 */ /* 0x000fea0003800200 */
.L_x_9237:
        /* <DEDUP_REMOVED lines=29> */
.L_x_9240:
[----:B------:R-:W-:Y:S05]  /*7d9f0*/  BSYNC.RECONVERGENT B1 ;  /* 0x0000000000017941 */ /* 0x000fea0003800200 */
.L_x_9239:
        /* <DEDUP_REMOVED lines=29> */
.L_x_9242:
[----:B------:R-:W-:Y:S05]  /*7dbd0*/  BSYNC.RECONVERGENT B1 ;  /* 0x0000000000017941 */ /* 0x000fea0003800200 */
.L_x_9241:
        /* <DEDUP_REMOVED lines=29> */
.L_x_9244:
[----:B------:R-:W-:Y:S05]  /*7ddb0*/  BSYNC.RECONVERGENT B1 ;  /* 0x0000000000017941 */ /* 0x000fea0003800200 */
.L_x_9243:
        /* <DEDUP_REMOVED lines=29> */
.L_x_9246:
[----:B------:R-:W-:Y:S05]  /*7df90*/  BSYNC.RECONVERGENT B1 ;  /* 0x0000000000017941 */ /* 0x000fea0003800200 */
.L_x_9245:
        /* <DEDUP_REMOVED lines=29> */
.L_x_9248:
[----:B------:R-:W-:Y:S05]  /*7e170*/  BSYNC.RECONVERGENT B1 ;  /* 0x0000000000017941 */ /* 0x000fea0003800200 */
.L_x_9247:
        /* <DEDUP_REMOVED lines=29> */
.L_x_9250:
[----:B------:R-:W-:Y:S05]  /*7e350*/  BSYNC.RECONVERGENT B1 ;  /* 0x0000000000017941 */ /* 0x000fea0003800200 */
.L_x_9249:
        /* <DEDUP_REMOVED lines=29> */
.L_x_9252:
[----:B------:R-:W-:Y:S05]  /*7e530*/  BSYNC.RECONVERGENT B1 ;  /* 0x0000000000017941 */ /* 0x000fea0003800200 */
.L_x_9251:
        /* <DEDUP_REMOVED lines=29> */
.L_x_9254:
[----:B------:R-:W-:Y:S05]  /*7e710*/  BSYNC.RECONVERGENT B1 ;  /* 0x0000000000017941 */ /* 0x000fea0003800200 */
.L_x_9253:
        /* <DEDUP_REMOVED lines=29> */
.L_x_9256:
[----:B------:R-:W-:Y:S05]  /*7e8f0*/  BSYNC.RECONVERGENT B1 ;  /* 0x0000000000017941 */ /* 0x000fea0003800200 */
.L_x_9255:
        /* <DEDUP_REMOVED lines=18> */
.L_x_9258:
[----:B------:R-:W-:Y:S02]  /*7ea20*/  IMAD.MOV.U32 R28, RZ, RZ, R140 ;  /* 0x000000ffff1c7224 */ /* 0x000fe400078e008c */
[----:B------:R-:W-:Y:S01]  /*7ea30*/  IMAD.MOV.U32 R29, RZ, RZ, R141 ;  /* 0x000000ffff1d7224 */ /* 0x000fe200078e008d */
[----:B------:R-:W-:Y:S06]  /*7ea40*/  BRA `(.L_x_9220) ;  /* 0x0000003800d07947 */ /* 0x000fec0003800000 */
.L_x_9226:
        /* <DEDUP_REMOVED lines=79> */
.L_x_9260:
[----:B------:R-:W-:Y:S01]  /*7ef40*/  MOV R10, 0x0 ;  /* 0x00000000000a7802 */ /* 0x000fe20000000f00 */
[----:B------:R-:W-:Y:S01]  /*7ef50*/  IMAD.MOV.U32 R11, RZ, RZ, 0x7ff00000 ;  /* 0x7ff00000ff0b7424 */ /* 0x000fe200078e00ff */
[----:B------:R-:W-:-:S05]  /*7ef60*/  LOP3.LUT P0, RZ, R9, 0x7fffffff, RZ, 0xc0, !PT ;  /* 0x7fffffff09ff7812 */ /* 0x000fca000780c0ff */
[----:B------:R-:W-:-:S10]  /*7ef70*/  DFMA R10, R8, R10, +INF ;  /* 0x7ff00000080a742b */ /* 0x000fd4000000000a */
[----:B------:R-:W-:Y:S02]  /*7ef80*/  FSEL R8, R10, RZ, P0 ;  /* 0x000000ff0a087208 */ /* 0x000fe40000000000 */
[----:B------:R-:W-:-:S07]  /*7ef90*/  FSEL R9, R11, -QNAN , P0 ;  /* 0xfff000000b097808 */ /* 0x000fce0000000000 */
.L_x_9261:
[----:B------:R-:W-:Y:S05]  /*7efa0*/  BSYNC.RECONVERGENT B0 ;  /* 0x0000000000007941 */ /* 0x000fea0003800200 */
.L_x_9259:
        /* <DEDUP_REMOVED lines=61> */
.L_x_9263:
[----:B------:R-:W-:Y:S05]  /*7f380*/  BSYNC.RECONVERGENT B0 ;  /* 0x0000000000007941 */ /* 0x000fea0003800200 */
.L_x_9262:
[----:B------:R-:W-:-:S10]  /*7f390*/  DMUL R140, R140, R6 ;  /* 0x000000068c8c7228 */ /* 0x000fd40000000000 */
[----:B------:R-:W-:Y:S02]  /*7f3a0*/  IMAD.MOV.U32 R28, RZ, RZ, R140 ;  /* 0x000000ffff1c7224 */ /* 0x000fe400078e008c */
[----:B------:R-:W-:Y:S01]  /*7f3b0*/  IMAD.MOV.U32 R29, RZ, RZ, R141 ;  /* 0x000000ffff1d7224 */ /* 0x000fe200078e008d */
[----:B------:R-:W-:Y:S06]  /*7f3c0*/  BRA `(.L_x_9220) ;  /* 0x0000003000707947 */ /* 0x000fec0003800000 */
.L_x_9198:
        /* <DEDUP_REMOVED lines=80> */
.L_x_9265:
[----:B------:R-:W-:Y:S01]  /*7f8d0*/  MOV R4, 0x0 ;  /* 0x0000000000047802 */ /* 0x000fe20000000f00 */
[----:B------:R-:W-:Y:S01]  /*7f8e0*/  IMAD.MOV.U32 R5, RZ, RZ, 0x7ff00000 ;  /* 0x7ff00000ff057424 */ /* 0x000fe200078e00ff */
[----:B------:R-:W-:-:S05]  /*7f8f0*/  LOP3.LUT P0, RZ, R3, 0x7fffffff, RZ, 0xc0, !PT ;  /* 0x7fffffff03ff7812 */ /* 0x000fca000780c0ff */
[----:B------:R-:W-:-:S10]  /*7f900*/  DFMA R4, R2, R4, +INF ;  /* 0x7ff000000204742b */ /* 0x000fd40000000004 */
[----:B------:R-:W-:Y:S02]  /*7f910*/  FSEL R4, R4, RZ, P0 ;  /* 0x000000ff04047208 */ /* 0x000fe40000000000 */
[----:B------:R-:W-:-:S07]  /*7f920*/  FSEL R5, R5, -QNAN , P0 ;  /* 0xfff0000005057808 */ /* 0x000fce0000000000 */
.L_x_9266:
[----:B------:R-:W-:Y:S05]  /*7f930*/  BSYNC.RECONVERGENT B0 ;  /* 0x0000000000007941 */ /* 0x000fea0003800200 */
.L_x_9264:
        /* <DEDUP_REMOVED lines=24> */
.L_x_9268:
[----:B------:R-:W-:Y:S05]  /*7fac0*/  BSYNC.RECONVERGENT B1 ;  /* 0x0000000000017941 */ /* 0x000fea0003800200 */
.L_x_9267:
        /* <DEDUP_REMOVED lines=28> */
.L_x_9270:
[----:B------:R-:W-:Y:S05]  /*7fc90*/  BSYNC.RECONVERGENT B1 ;  /* 0x0000000000017941 */ /* 0x000fea0003800200 */
.L_x_9269:
        /* <DEDUP_REMOVED lines=24> */
.L_x_9272:
[----:B------:R-:W-:Y:S05]  /*7fe20*/  BSYNC.RECONVERGENT B1 ;  /* 0x0000000000017941 */ /* 0x000fea0003800200 */
.L_x_9271:
        /* <DEDUP_REMOVED lines=26> */
.L_x_9274:
[----:B------:R-:W-:Y:S05]  /*7ffd0*/  BSYNC.RECONVERGENT B1 ;  /* 0x0000000000017941 */ /* 0x000fea0003800200 */
.L_x_9273:
        /* <DEDUP_REMOVED lines=24> */
.L_x_9276:
[----:B------:R-:W-:Y:S05]  /*80160*/  BSYNC.RECONVERGENT B1 ;  /* 0x0000000000017941 */ /* 0x000fea0003800200 */
.L_x_9275:
        /* <DEDUP_REMOVED lines=25> */
.L_x_9278:
[----:B------:R-:W-:Y:S05]  /*80300*/  BSYNC.RECONVERGENT B1 ;  /* 0x0000000000017941 */ /* 0x000fea0003800200 */
.L_x_9277:
        /* <DEDUP_REMOVED lines=23> */
.L_x_9280:
[----:B------:R-:W-:Y:S05]  /*80480*/  BSYNC.RECONVERGENT B1 ;  /* 0x0000000000017941 */ /* 0x000fea0003800200 */
.L_x_9279:
        /* <DEDUP_REMOVED lines=77> */
.L_x_9282:
[----:B------:R-:W-:Y:S01]  /*80960*/  MOV R6, 0x0 ;  /* 0x0000000000067802 */ /* 0x000fe20000000f00 */
[----:B------:R-:W-:Y:S01]  /*80970*/  IMAD.MOV.U32 R7, RZ, RZ, 0x7ff00000 ;  /* 0x7ff00000ff077424 */ /* 0x000fe200078e00ff */
[----:B------:R-:W-:-:S05]  /*80980*/  LOP3.LUT P0, RZ, R3, 0x7fffffff, RZ, 0xc0, !PT ;  /* 0x7fffffff03ff7812 */ /* 0x000fca000780c0ff */
[----:B------:R-:W-:-:S10]  /*80990*/  DFMA R6, R2, R6, +INF ;  /* 0x7ff000000206742b */ /* 0x000fd40000000006 */
[----:B------:R-:W-:Y:S02]  /*809a0*/  FSEL R24, R6, RZ, P0 ;  /* 0x000000ff06187208 */ /* 0x000fe40000000000 */
[----:B------:R-:W-:-:S07]  /*809b0*/  FSEL R25, R7, -QNAN , P0 ;  /* 0xfff0000007197808 */ /* 0x000fce0000000000 */
.L_x_9283:
[----:B------:R-:W-:Y:S05]  /*809c0*/  BSYNC.RECONVERGENT B0 ;  /* 0x0000000000007941 */ /* 0x000fea0003800200 */
.L_x_9281:
        /* <DEDUP_REMOVED lines=20> */
.L_x_9285:
[----:B------:R-:W-:Y:S05]  /*80b10*/  BSYNC.RECONVERGENT B0 ;  /* 0x0000000000007941 */ /* 0x000fea0003800200 */
.L_x_9284:
[----:B------:R-:W-:Y:S04]  /*80b20*/  BSSY.RECONVERGENT B8, `(.L_x_9286) ;  /* 0x0000112000087945 */ /* 0x000fe80003800200 */
[----:B------:R-:W-:Y:S01]  /*80b30*/  BSSY.RELIABLE B2, `(.L_x_9287) ;  /* 0x0000108000027945 */ /* 0x000fe20003800100 */
[----:B------:R-:W-:Y:S01]  /*80b40*/  IMAD.MOV.U32 R28, RZ, RZ, R10 ;  /* 0x000000ffff1c7224 */ /* 0x000fe200078e000a */
[----:B------:R-:W-:Y:S01]  /*80b50*/  MOV R72, 0x39a08ce9 ;  /* 0x39a08ce900487802 */ /* 0x000fe20000000f00 */
[----:B------:R-:W-:Y:S02]  /*80b60*/  IMAD.MOV.U32 R29, RZ, RZ, R11 ;  /* 0x000000ffff1d7224 */ /* 0x000fe400078e000b */
[----:B------:R-:W-:Y:S02]  /*80b70*/  IMAD.MOV.U32 R4, RZ, RZ, 0x1 ;  /* 0x00000001ff047424 */ /* 0x000fe400078e00ff */
[----:B------:R-:W-:-:S07]  /*80b80*/  IMAD.MOV.U32 R73, RZ, RZ, 0x46293e59 ;  /* 0x46293e59ff497424 */ /* 0x000fce00078e00ff */
.L_x_9305:
        /* <DEDUP_REMOVED lines=30> */
.L_x_9289:
[----:B------:R-:W-:Y:S05]  /*80d70*/  BSYNC.RECONVERGENT B1 ;  /* 0x0000000000017941 */ /* 0x000fea0003800200 */
.L_x_9288:
        /* <DEDUP_REMOVED lines=21> */
.L_x_9291:
[----:B------:R-:W-:Y:S05]  /*80ed0*/  BSYNC.RECONVERGENT B0 ;  /* 0x0000000000007941 */ /* 0x000fea0003800200 */
.L_x_9290:
        /* <DEDUP_REMOVED lines=41> */
.L_x_9294:
[----:B------:R-:W-:Y:S05]  /*81170*/  BSYNC.RECONVERGENT B1 ;  /* 0x0000000000017941 */ /* 0x000fea0003800200 */
.L_x_9293:
        /* <DEDUP_REMOVED lines=21> */
.L_x_9296:
[----:B------:R-:W-:Y:S05]  /*812d0*/  BSYNC.RECONVERGENT B0 ;  /* 0x0000000000007941 */ /* 0x000fea0003800200 */
.L_x_9295:
        /* <DEDUP_REMOVED lines=41> */
.L_x_9298:
[----:B------:R-:W-:Y:S05]  /*81570*/  BSYNC.RECONVERGENT B1 ;  /* 0x0000000000017941 */ /* 0x000fea0003800200 */
.L_x_9297:
        /* <DEDUP_REMOVED lines=21> */
.L_x_9300:
[----:B------:R-:W-:Y:S05]  /*816d0*/  BSYNC.RECONVERGENT B0 ;  /* 0x0000000000007941 */ /* 0x000fea0003800200 */
.L_x_9299:
        /* <DEDUP_REMOVED lines=41> */
.L_x_9302:
[----:B------:R-:W-:Y:S05]  /*81970*/  BSYNC.RECONVERGENT B1 ;  /* 0x0000000000017941 */ /* 0x000fea0003800200 */
.L_x_9301:
        /* <DEDUP_REMOVED lines=21> */
.L_x_9304:
[----:B------:R-:W-:Y:S05]  /*81ad0*/  BSYNC.RECONVERGENT B0 ;  /* 0x0000000000007941 */ /* 0x000fea0003800200 */
.L_x_9303:
        /* <DEDUP_REMOVED lines=14> */
.L_x_9287:
        /* <DEDUP_REMOVED lines=8> */
.L_x_9292:
[----:B------:R-:W-:Y:S05]  /*81c40*/  BSYNC.RECONVERGENT B8 ;  /* 0x0000000000087941 */ /* 0x000fea0003800200 */
.L_x_9286:
        /* <DEDUP_REMOVED lines=79> */
.L_x_9307:
[----:B------:R-:W-:Y:S01]  /*82140*/  IMAD.MOV.U32 R4, RZ, RZ, 0x0 ;  /* 0x00000000ff047424 */ /* 0x000fe200078e00ff */
[----:B------:R-:W-:Y:S02]  /*82150*/  MOV R5, 0x7ff00000 ;  /* 0x7ff0000000057802 */ /* 0x000fe40000000f00 */
[----:B------:R-:W-:-:S04]  /*82160*/  LOP3.LUT P0, RZ, R3, 0x7fffffff, RZ, 0xc0, !PT ;  /* 0x7fffffff03ff7812 */ /* 0x000fc8000780c0ff */
[----:B------:R-:W-:-:S10]  /*82170*/  DFMA R4, R2, R4, +INF ;  /* 0x7ff000000204742b */ /* 0x000fd40000000004 */
[----:B------:R-:W-:Y:S02]  /*82180*/  FSEL R2, R4, RZ, P0 ;  /* 0x000000ff04027208 */ /* 0x000fe40000000000 */
[----:B------:R-:W-:-:S07]  /*82190*/  FSEL R3, R5, -QNAN , P0 ;  /* 0xfff0000005037808 */ /* 0x000fce0000000000 */
.L_x_9308:
[----:B------:R-:W-:Y:S05]  /*821a0*/  BSYNC.RECONVERGENT B0 ;  /* 0x0000000000007941 */ /* 0x000fea0003800200 */
.L_x_9306:
        /* <DEDUP_REMOVED lines=60> */
.L_x_9310:
[----:B------:R-:W-:Y:S05]  /*82570*/  BSYNC.RECONVERGENT B0 ;  /* 0x0000000000007941 */ /* 0x000fea0003800200 */
.L_x_9309:
[----:B------:R-:W-:-:S11]  /*82580*/  DFMA R28, R2, -R28, 1 ;  /* 0x3ff00000021c742b */ /* 0x000fd6000000081c */
.L_x_9220:
[----:B------:R-:W-:Y:S05]  /*82590*/  BSYNC.RECONVERGENT B7 ;  /* 0x0000000000077941 */ /* 0x000fea0003800200 */
.L_x_9197:
        /* <DEDUP_REMOVED lines=12> */
[----:B------:R-:W-:Y:S05]  /*82660*/  CALL.REL.NOINC `($_Z27cooling_function_analyticalPdS_S_S_S_$__internal_accurate_pow) ;  /* 0x0000007c007c7944 */ /* 0x000fea0003c00000 */
[----:B------:R-:W-:Y:S05]  /*82670*/  BSYNC.RECONVERGENT B1 ;  /* 0x0000000000017941 */ /* 0x000fea0003800200 */
.L_x_9313:
        /* <DEDUP_REMOVED lines=15> */
.L_x_9315:
[----:B------:R-:W-:Y:S05]  /*82770*/  BSYNC.RECONVERGENT B1 ;  /* 0x0000000000017941 */ /* 0x000fea0003800200 */
.L_x_9314:
[----:B------:R-:W-:Y:S02]  /*82780*/  FSEL R4, R10, RZ, P2 ;  /* 0x000000ff0a047208 */ /* 0x000fe40001000000 */
[----:B------:R-:W-:-:S06]  /*82790*/  FSEL R5, R11, 1.875, P2 ;  /* 0x3ff000000b057808 */ /* 0x000fcc0001000000 */
[----:B------:R-:W-:-:S11]  /*827a0*/  DFMA R2, R18, R4, R2 ;  /* 0x000000041202722b */ /* 0x000fd60000000002 */
.L_x_9312:
[----:B------:R-:W-:Y:S05]  /*827b0*/  BSYNC.RECONVERGENT B0 ;  /* 0x0000000000007941 */ /* 0x000fea0003800200 */
.L_x_9311:
        /* <DEDUP_REMOVED lines=17> */
.L_x_9317:
[----:B------:R-:W-:Y:S05]  /*828d0*/  BSYNC.RECONVERGENT B0 ;  /* 0x0000000000007941 */ /* 0x000fea0003800200 */
.L_x_9316:
[----:B------:R-:W0:Y:S01]  /*828e0*/  MUFU.RCP64H R3, R17 ;  /* 0x0000001100037308 */ /* 0x000e220000001800 */
[----:B------:R-:W-:Y:S01]  /*828f0*/  MOV R6, R16 ;  /* 0x0000001000067202 */ /* 0x000fe20000000f00 */
[----:B------:R-:W-:Y:S01]  /*82900*/  IMAD.MOV.U32 R7, RZ, RZ, R17 ;  /* 0x000000ffff077224 */ /* 0x000fe200078e0011 */
[----:B------:R-:W-:Y:S01]  /*82910*/  FSETP.GEU.AND P1, PT, |R123|, 6.5827683646048100446e-37, PT ;  /* 0x036000007b00780b */ /* 0x000fe20003f2e200 */
[----:B------:R-:W-:Y:S01]  /*82920*/  IMAD.MOV.U32 R2, RZ, RZ, 0x1 ;  /* 0x00000001ff027424 */ /* 0x000fe200078e00ff */
[----:B------:R-:W-:Y:S01]  /*82930*/  BSSY.RECONVERGENT B1, `(.L_x_9318) ;  /* 0x0000015000017945 */ /* 0x000fe20003800200 */
[----:B------:R-:W-:-:S04]  /*82940*/  DADD R10, R176, R10 ;  /* 0x00000000b00a7229 */ /* 0x000fc8000000000a */
        /* <DEDUP_REMOVED lines=19> */
.L_x_9319:
[----:B------:R-:W-:Y:S05]  /*82a80*/  BSYNC.RECONVERGENT B1 ;  /* 0x0000000000017941 */ /* 0x000fea0003800200 */
.L_x_9318:
        /* <DEDUP_REMOVED lines=23> */
.L_x_9321:
[----:B------:R-:W-:Y:S05]  /*82c00*/  BSYNC.RECONVERGENT B1 ;  /* 0x0000000000017941 */ /* 0x000fea0003800200 */
.L_x_9320:
[----:B------:R-:W0:Y:S01]  /*82c10*/  LDC.64 R4, c[0x0][0x3a0] ;  /* 0x0000e800ff047b82 */ /* 0x000e220000000a00 */
[----:B------:R-:W-:-:S04]  /*82c20*/  IMAD R7, R180, 0x21, R179 ;  /* 0x00000021b4077824 */ /* 0x000fc800078e02b3 */
[----:B------:R-:W-:-:S04]  /*82c30*/  IMAD R0, R7, 0x21, R184 ;  /* 0x0000002107007824 */ /* 0x000fc800078e02b8 */
[----:B------:R-:W-:Y:S02]  /*82c40*/  IMAD R7, R0, 0x21, R135 ;  /* 0x0000002100077824 */ /* 0x000fe400078e0287 */
[----:B------:R-:W-:-:S05]  /*82c50*/  VIADD R135, R135, 0x1 ;  /* 0x0000000187877836 */ /* 0x000fca0000000000 */
[----:B------:R-:W-:Y:S01]  /*82c60*/  ISETP.NE.AND P0, PT, R135, 0x1e, PT ;  /* 0x0000001e8700780c */ /* 0x000fe20003f05270 */
[----:B0-----:R-:W-:-:S05]  /*82c70*/  IMAD.WIDE.U32 R4, R7, 0x8, R4 ;  /* 0x0000000807047825 */ /* 0x001fca00078e0004 */
[----:B------:R1:W-:Y:S07]  /*82c80*/  STG.E.64 desc[UR36][R4.64], R2 ;  /* 0x0000000204007986 */ /* 0x0003ee000c101b24 */
[----:B------:R-:W-:Y:S05]  /*82c90*/  @P0 BRA `(.L_x_9322) ;  /* 0xfffff7d400640947 */ /* 0x000fea000383ffff */
[----:B------:R-:W-:Y:S05]  /*82ca0*/  BSYNC.RECONVERGENT B11 ;  /* 0x00000000000b7941 */ /* 0x000fea0003800200 */
.L_x_7018:
[----:B------:R-:W-:-:S05]  /*82cb0*/  VIADD R184, R184, 0x1 ;  /* 0x00000001b8b87836 */ /* 0x000fca0000000000 */
[----:B------:R-:W-:-:S13]  /*82cc0*/  ISETP.NE.AND P0, PT, R184, 0x1e, PT ;  /* 0x0000001eb800780c */ /* 0x000fda0003f05270 */
[----:B------:R-:W-:Y:S05]  /*82cd0*/  @P0 BRA `(.L_x_9323) ;  /* 0xfffff7d4004c0947 */ /* 0x000fea000383ffff */
[----:B------:R-:W-:Y:S05]  /*82ce0*/  BSYNC.RECONVERGENT B10 ;  /* 0x00000000000a7941 */ /* 0x000fea0003800200 */
.L_x_7017:
[----:B------:R-:W-:-:S05]  /*82cf0*/  VIADD R179, R179, 0x1 ;  /* 0x00000001b3b37836 */ /* 0x000fca0000000000 */
[----:B------:R-:W-:-:S13]  /*82d00*/  ISETP.NE.AND P0, PT, R179, 0x1e, PT ;  /* 0x0000001eb300780c */ /* 0x000fda0003f05270 */
[----:B------:R-:W-:Y:S05]  /*82d10*/  @P0 BRA `(.L_x_9324) ;  /* 0xfffff7d400340947 */ /* 0x000fea000383ffff */
[----:B------:R-:W-:Y:S05]  /*82d20*/  BSYNC.RECONVERGENT B6 ;  /* 0x0000000000067941 */ /* 0x000fea0003800200 */
.L_x_7016:
[----:B------:R-:W-:-:S05]  /*82d30*/  VIADD R180, R180, 0x1 ;  /* 0x00000001b4b47836 */ /* 0x000fca0000000000 */
[----:B------:R-:W-:-:S13]  /*82d40*/  ISETP.NE.AND P0, PT, R180, 0x1e, PT ;  /* 0x0000001eb400780c */ /* 0x000fda0003f05270 */
[----:B------:R-:W-:Y:S05]  /*82d50*/  @P0 BRA `(.L_x_9325) ;  /* 0xfffff7d4001c0947 */ /* 0x000fea000383ffff */
[----:B------:R-:W-:Y:S05]  /*82d60*/  EXIT ;  /* 0x000000000000794d */ /* 0x000fea0003800000 */
        .type           $_Z27cooling_function_analyticalPdS_S_S_S_$_Z7trans_fddddd,@function
        .size           $_Z27cooling_function_analyticalPdS_S_S_S_$_Z7trans_fddddd,($__internal_3_$__cuda_sm20_dblrcp_rn_slowpath_v3 - $_Z27cooling_function_analyticalPdS_S_S_S_$_Z7trans_fddddd)
$_Z27cooling_function_analyticalPdS_S_S_S_$_Z7trans_fddddd:
        /* <DEDUP_REMOVED lines=9> */
[----:B------:R-:W-:Y:S05]  /*82e00*/  CALL.REL.NOINC `($_Z27cooling_function_analyticalPdS_S_S_S_$__internal_accurate_pow) ;  /* 0x0000007400947944 */ /* 0x000fea0003c00000 */
[----:B------:R-:W-:Y:S05]  /*82e10*/  BSYNC.RECONVERGENT B0 ;  /* 0x0000000000007941 */ /* 0x000fea0003800200 */
.L_x_9326:
        /* <DEDUP_REMOVED lines=25> */
[----:B------:R-:W-:Y:S01]  /*82fb0*/  MOV R2, R76 ;  /* 0x0000004c00027202 */ /* 0x000fe20000000f00 */
[----:B------:R-:W-:-:S07]  /*82fc0*/  IMAD.MOV.U32 R3, RZ, RZ, R77 ;  /* 0x000000ffff037224 */ /* 0x000fce00078e004d */
.L_x_9328:
[----:B------:R-:W-:Y:S05]  /*82fd0*/  BSYNC.RECONVERGENT B1 ;  /* 0x0000000000017941 */ /* 0x000fea0003800200 */
.L_x_9327:
[----:B------:R-:W-:-:S14]  /*82fe0*/  DSETP.GEU.AND P1, PT, R2, 0.5, PT ;  /* 0x3fe000000200742a */ /* 0x000fdc0003f2e000 */
[----:B------:R-:W-:Y:S05]  /*82ff0*/  @P1 BRA `(.L_x_9329) ;  /* 0x0000001400681947 */ /* 0x000fea0003800000 */
[----:B------:R-:W-:Y:S01]  /*83000*/  BSSY.RECONVERGENT B0, `(.L_x_9330) ;  /* 0x0000007000007945 */ /* 0x000fe20003800200 */
[----:B------:R-:W-:Y:S01]  /*83010*/  IMAD.MOV.U32 R12, RZ, RZ, RZ ;  /* 0x000000ffff0c7224 */ /* 0x000fe200078e00ff */
[----:B------:R-:W-:Y:S01]  /*83020*/  MOV R8, 0xc0240000 ;  /* 0xc024000000087802 */ /* 0x000fe20000000f00 */
[----:B------:R-:W-:Y:S01]  /*83030*/  IMAD.MOV.U32 R13, RZ, RZ, 0x40240000 ;  /* 0x40240000ff0d7424 */ /* 0x000fe200078e00ff */
[----:B------:R-:W-:Y:S01]  /*83040*/  MOV R0, 0x83070 ;  /* 0x0008307000007802 */ /* 0x000fe20000000f00 */
[----:B------:R-:W-:-:S07]  /*83050*/  IMAD.MOV.U32 R9, RZ, RZ, RZ ;  /* 0x000000ffff097224 */ /* 0x000fce00078e00ff */
[----:B------:R-:W-:Y:S05]  /*83060*/  CALL.REL.NOINC `($_Z27cooling_function_analyticalPdS_S_S_S_$__internal_accurate_pow) ;  /* 0x0000007000fc7944 */ /* 0x000fea0003c00000 */
[----:B------:R-:W-:Y:S05]  /*83070*/  BSYNC.RECONVERGENT B0 ;  /* 0x0000000000007941 */ /* 0x000fea0003800200 */
.L_x_9330:
[----:B------:R-:W0:Y:S01]  /*83080*/  MUFU.RCP64H R9, R49 ;  /* 0x0000003100097308 */ /* 0x000e220000001800 */
[----:B------:R-:W-:Y:S01]  /*83090*/  IMAD.MOV.U32 R8, RZ, RZ, 0x1 ;  /* 0x00000001ff087424 */ /* 0x000fe200078e00ff */
[----:B------:R-:W-:Y:S01]  /*830a0*/  UMOV UR4, 0x1eb851ec ;  /* 0x1eb851ec00047882 */ /* 0x000fe20000000000 */
[----:B------:R-:W-:Y:S01]  /*830b0*/  UMOV UR5, 0x4003eb85 ;  /* 0x4003eb8500057882 */ /* 0x000fe20000000000 */
[----:B------:R-:W-:Y:S01]  /*830c0*/  BSSY.RECONVERGENT B1, `(.L_x_9331) ;  /* 0x000001c000017945 */ /* 0x000fe20003800200 */
        /* <DEDUP_REMOVED lines=27> */
.L_x_9332:
[----:B------:R-:W-:Y:S05]  /*83280*/  BSYNC.RECONVERGENT B1 ;  /* 0x0000000000017941 */ /* 0x000fea0003800200 */
.L_x_9331:
[----:B------:R-:W-:Y:S01]  /*83290*/  DADD R10, -RZ, |R2| ;  /* 0x00000000ff0a7229 */ /* 0x000fe20000000502 */
[----:B------:R-:W-:Y:S01]  /*832a0*/  BSSY.RECONVERGENT B0, `(.L_x_9333) ;  /* 0x0000007000007945 */ /* 0x000fe20003800200 */
[----:B------:R-:W-:Y:S01]  /*832b0*/  IMAD.MOV.U32 R9, RZ, RZ, RZ ;  /* 0x000000ffff097224 */ /* 0x000fe200078e00ff */
[----:B------:R-:W-:Y:S01]  /*832c0*/  MOV R0, 0x83310 ;  /* 0x0008331000007802 */ /* 0x000fe20000000f00 */
[----:B------:R-:W-:-:S06]  /*832d0*/  IMAD.MOV.U32 R8, RZ, RZ, 0x40140000 ;  /* 0x40140000ff087424 */ /* 0x000fcc00078e00ff */
[----:B------:R-:W-:Y:S01]  /*832e0*/  IMAD.MOV.U32 R12, RZ, RZ, R10 ;  /* 0x000000ffff0c7224 */ /* 0x000fe200078e000a */
[----:B------:R-:W-:-:S07]  /*832f0*/  MOV R13, R11 ;  /* 0x0000000b000d7202 */ /* 0x000fce0000000f00 */
[----:B------:R-:W-:Y:S05]  /*83300*/  CALL.REL.NOINC `($_Z27cooling_function_analyticalPdS_S_S_S_$__internal_accurate_pow) ;  /* 0x0000007000547944 */ /* 0x000fea0003c00000 */
[----:B------:R-:W-:Y:S05]  /*83310*/  BSYNC.RECONVERGENT B0 ;  /* 0x0000000000007941 */ /* 0x000fea0003800200 */
.L_x_9333:
[C---:B------:R-:W-:Y:S01]  /*83320*/  DADD R8, R2.reuse, 5 ;  /* 0x4014000002087429 */ /* 0x040fe20000000000 */
[----:B------:R-:W-:Y:S01]  /*83330*/  ISETP.GE.AND P2, PT, R3, RZ, PT ;  /* 0x000000ff0300720c */ /* 0x000fe20003f46270 */
[----:B------:R-:W-:Y:S01]  /*83340*/  DSETP.NEU.AND P3, PT, R2, RZ, PT ;  /* 0x000000ff0200722a */ /* 0x000fe20003f6d000 */
[----:B------:R-:W-:Y:S07]  /*83350*/  BSSY.RECONVERGENT B1, `(.L_x_9334) ;  /* 0x0000028000017945 */ /* 0x000fee0003800200 */
[----:B------:R-:W-:Y:S01]  /*83360*/  LOP3.LUT R8, R9, 0x7ff00000, RZ, 0xc0, !PT ;  /* 0x7ff0000009087812 */ /* 0x000fe200078ec0ff */
[----:B------:R-:W-:-:S03]  /*83370*/  IMAD.MOV.U32 R9, RZ, RZ, R11 ;  /* 0x000000ffff097224 */ /* 0x000fc600078e000b */
[----:B------:R-:W-:Y:S01]  /*83380*/  ISETP.NE.AND P1, PT, R8, 0x7ff00000, PT ;  /* 0x7ff000000800780c */ /* 0x000fe20003f25270 */
[----:B------:R-:W-:-:S06]  /*83390*/  IMAD.MOV.U32 R8, RZ, RZ, R10 ;  /* 0x000000ffff087224 */ /* 0x000fcc00078e000a */
[----:B------:R-:W-:-:S06]  /*833a0*/  DADD R8, -RZ, -R8 ;  /* 0x00000000ff087229 */ /* 0x000fcc0000000908 */
[----:B------:R-:W-:-:S04]  /*833b0*/  DSETP.NEU.OR P1, PT, |R2|, +INF , P1 ;  /* 0x7ff000000200742a */ /* 0x000fc80000f2d600 */
[----:B------:R-:W-:Y:S02]  /*833c0*/  FSEL R8, R8, R10, !P2 ;  /* 0x0000000a08087208 */ /* 0x000fe40005000000 */
[----:B------:R-:W-:Y:S01]  /*833d0*/  FSEL R9, R9, R11, !P2 ;  /* 0x0000000b09097208 */ /* 0x000fe20005000000 */
[----:B------:R-:W-:Y:S01]  /*833e0*/  @!P3 IMAD.MOV.U32 R9, RZ, RZ, R3 ;  /* 0x000000ffff09b224 */ /* 0x000fe200078e0003 */
[----:B------:R-:W-:-:S06]  /*833f0*/  @!P3 MOV R8, RZ ;  /* 0x000000ff0008b202 */ /* 0x000fcc0000000f00 */
[----:B------:R-:W-:Y:S02]  /*83400*/  @!P1 IMAD.MOV.U32 R0, RZ, RZ, -0x100000 ;  /* 0xfff00000ff009424 */ /* 0x000fe400078e00ff */
[----:B------:R-:W-:-:S03]  /*83410*/  @!P1 IMAD.MOV.U32 R8, RZ, RZ, RZ ;  /* 0x000000ffff089224 */ /* 0x000fc600078e00ff */
[----:B------:R-:W-:Y:S02]  /*83420*/  @!P1 SEL R0, R0, 0x7ff00000, !P2 ;  /* 0x7ff0000000009807 */ /* 0x000fe40005000000 */
[----:B------:R-:W-:-:S03]  /*83430*/  FSETP.GEU.AND P2, PT, |R5|, 6.5827683646048100446e-37, PT ;  /* 0x036000000500780b */ /* 0x000fc60003f4e200 */
[----:B------:R-:W-:Y:S01]  /*83440*/  @!P1 IMAD.MOV.U32 R9, RZ, RZ, R0 ;  /* 0x000000ffff099224 */ /* 0x000fe200078e0000 */
[----:B------:R-:W-:Y:S01]  /*83450*/  DSETP.NEU.AND P1, PT, R2, 1, PT ;  /* 0x3ff000000200742a */ /* 0x000fe20003f2d000 */
[----:B------:R-:W-:-:S04]  /*83460*/  IMAD.MOV.U32 R2, RZ, RZ, 0x1 ;  /* 0x00000001ff027424 */ /* 0x000fc800078e00ff */
[----:B------:R-:W-:-:S10]  /*83470*/  DADD R8, R8, R8 ;  /* 0x0000000008087229 */ /* 0x000fd40000000008 */
[----:B------:R-:W-:Y:S02]  /*83480*/  FSEL R9, R9, 2, P1 ;  /* 0x4000000009097808 */ /* 0x000fe40000800000 */
[----:B------:R-:W-:Y:S02]  /*83490*/  FSEL R8, R8, RZ, P1 ;  /* 0x000000ff08087208 */ /* 0x000fe40000800000 */
[----:B------:R-:W0:Y:S04]  /*834a0*/  MUFU.RCP64H R3, R9 ;  /* 0x0000000900037308 */ /* 0x000e280000001800 */
        /* <DEDUP_REMOVED lines=18> */
.L_x_9335:
[----:B------:R-:W-:Y:S05]  /*835d0*/  BSYNC.RECONVERGENT B1 ;  /* 0x0000000000017941 */ /* 0x000fea0003800200 */
.L_x_9334:
        /* <DEDUP_REMOVED lines=8> */
[----:B------:R-:W-:-:S06]  /*83660*/  IMAD.MOV.U32 R8, RZ, RZ, 0x3fd55555 ;  /* 0x3fd55555ff087424 */ /* 0x000fcc00078e00ff */
[----:B------:R-:W-:Y:S01]  /*83670*/  MOV R12, R4 ;  /* 0x00000004000c7202 */ /* 0x000fe20000000f00 */
[----:B------:R-:W-:-:S07]  /*83680*/  IMAD.MOV.U32 R13, RZ, RZ, R5 ;  /* 0x000000ffff0d7224 */ /* 0x000fce00078e0005 */
[----:B------:R-:W-:Y:S05]  /*83690*/  CALL.REL.NOINC `($_Z27cooling_function_analyticalPdS_S_S_S_$__internal_accurate_pow) ;  /* 0x0000006c00707944 */ /* 0x000fea0003c00000 */
[----:B------:R-:W-:Y:S02]  /*836a0*/  FSEL R4, R10, RZ, P3 ;  /* 0x000000ff0a047208 */ /* 0x000fe40001800000 */
[----:B------:R-:W-:-:S07]  /*836b0*/  FSEL R5, R11, -QNAN , P3 ;  /* 0xfff800000b057808 */ /* 0x000fce0001800000 */
.L_x_9337:
[----:B------:R-:W-:Y:S05]  /*836c0*/  BSYNC.RECONVERGENT B0 ;  /* 0x0000000000007941 */ /* 0x000fea0003800200 */
.L_x_9336:
        /* <DEDUP_REMOVED lines=13> */
.L_x_9339:
[----:B------:R-:W-:Y:S05]  /*837a0*/  BSYNC.RECONVERGENT B0 ;  /* 0x0000000000007941 */ /* 0x000fea0003800200 */
.L_x_9338:
        /* <DEDUP_REMOVED lines=59> */
[----:B------:R-:W-:-:S04]  /*83b60*/  @!P2 SHF.R.S32.HI R5, RZ, 0x1, R0 ;  /* 0x00000001ff05a819 */ /* 0x000fc80000011400 */
[----:B------:R-:W-:Y:S01]  /*83b70*/  @!P2 IADD3 R10, PT, PT, R10, -R5, RZ ;  /* 0x800000050a0aa210 */ /* 0x000fe20007ffe0ff */
[----:B------:R-:W-:Y:S01]  /*83b80*/  @!P2 IMAD R13, R5, 0x100000, R13 ;  /* 0x00100000050da824 */ /* 0x000fe200078e020d */
[----:B------:R-:W-:Y:S02]  /*83b90*/  FSEL R5, R9, RZ, P1 ;  /* 0x000000ff09057208 */ /* 0x000fe40000800000 */
[----:B------:R-:W-:-:S06]  /*83ba0*/  @!P2 LEA R9, R10, 0x3ff00000, 0x14 ;  /* 0x3ff000000a09a811 */ /* 0x000fcc00078ea0ff */
[----:B------:R-:W-:-:S11]  /*83bb0*/  @!P2 DMUL R4, R12, R8 ;  /* 0x000000080c04a228 */ /* 0x000fd60000000000 */
.L_x_9341:
[----:B------:R-:W-:Y:S05]  /*83bc0*/  BSYNC.RECONVERGENT B0 ;  /* 0x0000000000007941 */ /* 0x000fea0003800200 */
.L_x_9340:
[----:B------:R-:W-:Y:S01]  /*83bd0*/  BSSY.RECONVERGENT B0, `(.L_x_9342) ;  /* 0x000000d000007945 */ /* 0x000fe20003800200 */
[----:B------:R-:W-:-:S03]  /*83be0*/  @!P3 CS2R R48, SRZ ;  /* 0x000000000030b805 */ /* 0x000fc6000001ff00 */
[----:B------:R-:W-:Y:S05]  /*83bf0*/  @!P3 BRA `(.L_x_9343) ;  /* 0x000000000028b947 */ /* 0x000fea0003800000 */
[----:B------:R-:W-:Y:S01]  /*83c00*/  DADD R8, -RZ, |R46| ;  /* 0x00000000ff087229 */ /* 0x000fe2000000052e */
[----:B------:R-:W-:Y:S02]  /*83c10*/  ISETP.GE.AND P3, PT, R47, RZ, PT ;  /* 0x000000ff2f00720c */ /* 0x000fe40003f66270 */
[----:B------:R-:W-:-:S07]  /*83c20*/  MOV R0, 0x83c80 ;  /* 0x00083c8000007802 */ /* 0x000fce0000000f00 */
[----:B------:R-:W-:Y:S01]  /*83c30*/  IMAD.MOV.U32 R12, RZ, RZ, R8 ;  /* 0x000000ffff0c7224 */ /* 0x000fe200078e0008 */
[----:B------:R-:W-:Y:S01]  /*83c40*/  MOV R8, 0x3ff2aaaa ;  /* 0x3ff2aaaa00087802 */ /* 0x000fe20000000f00 */
[----:B------:R-:W-:Y:S02]  /*83c50*/  IMAD.MOV.U32 R13, RZ, RZ, R9 ;  /* 0x000000ffff0d7224 */ /* 0x000fe400078e0009 */
[----:B------:R-:W-:-:S07]  /*83c60*/  IMAD.MOV.U32 R9, RZ, RZ, -0x55555555 ;  /* 0xaaaaaaabff097424 */ /* 0x000fce00078e00ff */
[----:B------:R-:W-:Y:S05]  /*83c70*/  CALL.REL.NOINC `($_Z27cooling_function_analyticalPdS_S_S_S_$__internal_accurate_pow) ;  /* 0x0000006400f87944 */ /* 0x000fea0003c00000 */
[----:B------:R-:W-:Y:S02]  /*83c80*/  FSEL R48, R10, RZ, P3 ;  /* 0x000000ff0a307208 */ /* 0x000fe40001800000 */
[----:B------:R-:W-:-:S07]  /*83c90*/  FSEL R49, R11, -QNAN , P3 ;  /* 0xfff800000b317808 */ /* 0x000fce0001800000 */
.L_x_9343:
[----:B------:R-:W-:Y:S05]  /*83ca0*/  BSYNC.RECONVERGENT B0 ;  /* 0x0000000000007941 */ /* 0x000fea0003800200 */
.L_x_9342:
        /* <DEDUP_REMOVED lines=14> */
.L_x_9345:
[----:B------:R-:W-:Y:S05]  /*83d90*/  BSYNC.RECONVERGENT B0 ;  /* 0x0000000000007941 */ /* 0x000fea0003800200 */
.L_x_9344:
[----:B------:R-:W-:Y:S01]  /*83da0*/  BSSY.RECONVERGENT B0, `(.L_x_9346) ;  /* 0x000000d000007945 */ /* 0x000fe20003800200 */
[----:B------:R-:W-:-:S03]  /*83db0*/  @!P2 CS2R R8, SRZ ;  /* 0x000000000008a805 */ /* 0x000fc6000001ff00 */
[----:B------:R-:W-:Y:S05]  /*83dc0*/  @!P2 BRA `(.L_x_9347) ;  /* 0x000000000028a947 */ /* 0x000fea0003800000 */
[----:B------:R-:W-:Y:S01]  /*83dd0*/  DADD R8, -RZ, |R46| ;  /* 0x00000000ff087229 */ /* 0x000fe2000000052e */
[----:B------:R-:W-:Y:S02]  /*83de0*/  ISETP.GE.AND P3, PT, R47, RZ, PT ;  /* 0x000000ff2f00720c */ /* 0x000fe40003f66270 */
[----:B------:R-:W-:-:S07]  /*83df0*/  MOV R0, 0x83e50 ;  /* 0x00083e5000007802 */ /* 0x000fce0000000f00 */
[----:B------:R-:W-:Y:S01]  /*83e00*/  MOV R12, R8 ;  /* 0x00000008000c7202 */ /* 0x000fe20000000f00 */
[----:B------:R-:W-:Y:S02]  /*83e10*/  IMAD.MOV.U32 R13, RZ, RZ, R9 ;  /* 0x000000ffff0d7224 */ /* 0x000fe400078e0009 */
[----:B------:R-:W-:Y:S02]  /*83e20*/  IMAD.MOV.U32 R9, RZ, RZ, -0x55555555 ;  /* 0xaaaaaaabff097424 */ /* 0x000fe400078e00ff */
[----:B------:R-:W-:-:S07]  /*83e30*/  IMAD.MOV.U32 R8, RZ, RZ, 0x3ff6aaaa ;  /* 0x3ff6aaaaff087424 */ /* 0x000fce00078e00ff */
[----:B------:R-:W-:Y:S05]  /*83e40*/  CALL.REL.NOINC `($_Z27cooling_function_analyticalPdS_S_S_S_$__internal_accurate_pow) ;  /* 0x0000006400847944 */ /* 0x000fea0003c00000 */
[----:B------:R-:W-:Y:S02]  /*83e50*/  FSEL R8, R10, RZ, P3 ;  /* 0x000000ff0a087208 */ /* 0x000fe40001800000 */
[----:B------:R-:W-:-:S07]  /*83e60*/  FSEL R9, R11, -QNAN , P3 ;  /* 0xfff800000b097808 */ /* 0x000fce0001800000 */
.L_x_9347:
[----:B------:R-:W-:Y:S05]  /*83e70*/  BSYNC.RECONVERGENT B0 ;  /* 0x0000000000007941 */ /* 0x000fea0003800200 */
.L_x_9346:
        /* <DEDUP_REMOVED lines=13> */
.L_x_9349:
[----:B------:R-:W-:Y:S05]  /*83f50*/  BSYNC.RECONVERGENT B0 ;  /* 0x0000000000007941 */ /* 0x000fea0003800200 */
.L_x_9348:
        /* <DEDUP_REMOVED lines=24> */
.L_x_9351:
[----:B------:R-:W-:Y:S05]  /*840e0*/  BSYNC.RECONVERGENT B1 ;  /* 0x0000000000017941 */ /* 0x000fea0003800200 */
.L_x_9350:
        /* <DEDUP_REMOVED lines=15> */
.L_x_9353:
[----:B------:R-:W-:Y:S05]  /*841e0*/  BSYNC.RECONVERGENT B0 ;  /* 0x0000000000007941 */ /* 0x000fea0003800200 */
.L_x_9352:
[----:B------:R-:W-:Y:S01]  /*841f0*/  BSSY.RECONVERGENT B0, `(.L_x_9354) ;  /* 0x000000e000007945 */ /* 0x000fe20003800200 */
[----:B------:R-:W-:Y:S01]  /*84200*/  DADD R48, R10, R62 ;  /* 0x000000000a307229 */ /* 0x000fe2000000003e */
[----:B------:R-:W-:Y:S02]  /*84210*/  @!P2 CS2R R8, SRZ ;  /* 0x000000000008a805 */ /* 0x000fe4000001ff00 */
[----:B------:R-:W-:Y:S08]  /*84220*/  @!P2 BRA `(.L_x_9355) ;  /* 0x000000000028a947 */ /* 0x000ff00003800000 */
        /* <DEDUP_REMOVED lines=10> */
.L_x_9355:
[----:B------:R-:W-:Y:S05]  /*842d0*/  BSYNC.RECONVERGENT B0 ;  /* 0x0000000000007941 */ /* 0x000fea0003800200 */
.L_x_9354:
        /* <DEDUP_REMOVED lines=13> */
.L_x_9357:
[----:B------:R-:W-:Y:S05]  /*843b0*/  BSYNC.RECONVERGENT B0 ;  /* 0x0000000000007941 */ /* 0x000fea0003800200 */
.L_x_9356:
        /* <DEDUP_REMOVED lines=19> */
[----:B------:R-:W-:Y:S02]  /*844f0*/  IMAD.MOV.U32 R12, RZ, RZ, 0xd1b717 ;  /* 0x00d1b717ff0c7424 */ /* 0x000fe400078e00ff */
[----:B------:R-:W-:-:S07]  /*84500*/  IMAD.MOV.U32 R13, RZ, RZ, 0x3fe102de ;  /* 0x3fe102deff0d7424 */ /* 0x000fce00078e00ff */
[----:B------:R-:W-:Y:S05]  /*84510*/  CALL.REL.NOINC `($__internal_4_$__cuda_sm20_div_rn_f64_full) ;  /* 0x00000054008c7944 */ /* 0x000fea0003c00000 */
[----:B------:R-:W-:Y:S01]  /*84520*/  IMAD.MOV.U32 R10, RZ, RZ, R76 ;  /* 0x000000ffff0a7224 */ /* 0x000fe200078e004c */
[----:B------:R-:W-:-:S07]  /*84530*/  MOV R11, R77 ;  /* 0x0000004d000b7202 */ /* 0x000fce0000000f00 */
.L_x_9359:
[----:B------:R-:W-:Y:S05]  /*84540*/  BSYNC.RECONVERGENT B1 ;  /* 0x0000000000017941 */ /* 0x000fea0003800200 */
.L_x_9358:
[----:B------:R-:W-:-:S10]  /*84550*/  DADD R48, R48, R10 ;  /* 0x0000000030307229 */ /* 0x000fd4000000000a */
[----:B------:R-:W-:Y:S02]  /*84560*/  FSEL R8, R48, 4.89373169128282429325e+23, P2 ;  /* 0x66cf41f230087808 */ /* 0x000fe40001000000 */
[----:B------:R-:W-:-:S06]  /*84570*/  FSEL R9, R49, 1.9914499521255493164, P2 ;  /* 0x3ffee7d531097808 */ /* 0x000fcc0001000000 */
[----:B------:R-:W-:Y:S01]  /*84580*/  DFMA R2, -R2, R8, R4 ;  /* 0x000000080202722b */ /* 0x000fe20000000104 */
[----:B------:R-:W-:Y:S10]  /*84590*/  BRA `(.L_x_9360) ;  /* 0x0000005000b47947 */ /* 0x000ff40003800000 */
.L_x_9329:
        /* <DEDUP_REMOVED lines=8> */
.L_x_9361:
[----:B------:R-:W0:Y:S01]  /*84620*/  MUFU.RCP64H R9, R49 ;  /* 0x0000003100097308 */ /* 0x000e220000001800 */
[----:B------:R-:W-:Y:S01]  /*84630*/  MOV R8, 0x1 ;  /* 0x0000000100087802 */ /* 0x000fe20000000f00 */
        /* <DEDUP_REMOVED lines=30> */
.L_x_9363:
[----:B------:R-:W-:Y:S05]  /*84820*/  BSYNC.RECONVERGENT B1 ;  /* 0x0000000000017941 */ /* 0x000fea0003800200 */
.L_x_9362:
        /* <DEDUP_REMOVED lines=18> */
.L_x_9365:
[----:B------:R-:W-:Y:S05]  /*84950*/  BSYNC.RECONVERGENT B0 ;  /* 0x0000000000007941 */ /* 0x000fea0003800200 */
.L_x_9364:
        /* <DEDUP_REMOVED lines=22> */
.L_x_9367:
[----:B------:R-:W-:Y:S05]  /*84ac0*/  BSYNC.RECONVERGENT B1 ;  /* 0x0000000000017941 */ /* 0x000fea0003800200 */
.L_x_9366:
        /* <DEDUP_REMOVED lines=9> */
[----:B------:R-:W-:Y:S02]  /*84b60*/  IMAD.MOV.U32 R0, RZ, RZ, R11 ;  /* 0x000000ffff007224 */ /* 0x000fe400078e000b */
        /* <DEDUP_REMOVED lines=13> */
[----:B------:R-:W-:Y:S01]  /*84c40*/  UMOV UR5, 0x3eb1380b ;  /* 0x3eb1380b00057882 */ /* 0x000fe20000000000 */
[----:B------:R-:W-:Y:S01]  /*84c50*/  LEA.HI R0, R0, R41, RZ, 0xc ;  /* 0x0000002900007211 */ /* 0x000fe200078f60ff */
[----:B------:R-:W-:Y:S01]  /*84c60*/  UMOV UR6, 0x80000000 ;  /* 0x8000000000067882 */ /* 0x000fe20000000000 */
[----:B------:R-:W-:Y:S01]  /*84c70*/  ISETP.GE.U32.AND P1, PT, R8, 0x3ff6a09f, PT ;  /* 0x3ff6a09f0800780c */ /* 0x000fe20003f26070 */
[----:B------:R-:W-:Y:S01]  /*84c80*/  IMAD.MOV.U32 R73, RZ, RZ, R8 ;  /* 0x000000ffff497224 */ /* 0x000fe200078e0008 */
[----:B------:R-:W-:-:S11]  /*84c90*/  UMOV UR7, 0x43300000 ;  /* 0x4330000000077882 */ /* 0x000fd60000000000 */
[----:B------:R-:W-:Y:S02]  /*84ca0*/  @P1 IADD3 R8, PT, PT, R73, -0x100000, RZ ;  /* 0xfff0000049081810 */ /* 0x000fe40007ffe0ff */
[----:B------:R-:W-:-:S03]  /*84cb0*/  @P1 IADD3 R0, PT, PT, R0, 0x1, RZ ;  /* 0x0000000100001810 */ /* 0x000fc60007ffe0ff */
[----:B------:R-:W-:Y:S02]  /*84cc0*/  @P1 IMAD.MOV.U32 R73, RZ, RZ, R8 ;  /* 0x000000ffff491224 */ /* 0x000fe400078e0008 */
[----:B------:R-:W-:-:S04]  /*84cd0*/  IMAD.MOV.U32 R8, RZ, RZ, RZ ;  /* 0x000000ffff087224 */ /* 0x000fc800078e00ff */
[C---:B------:R-:W-:Y:S02]  /*84ce0*/  DADD R10, R72.reuse, 1 ;  /* 0x3ff00000480a7429 */ /* 0x040fe40000000000 */
[----:B------:R-:W-:-:S04]  /*84cf0*/  DADD R72, R72, -1 ;  /* 0xbff0000048487429 */ /* 0x000fc80000000000 */
[----:B------:R-:W0:Y:S02]  /*84d00*/  MUFU.RCP64H R9, R11 ;  /* 0x0000000b00097308 */ /* 0x000e240000001800 */
[----:B0-----:R-:W-:-:S08]  /*84d10*/  DFMA R10, -R10, R8, 1 ;  /* 0x3ff000000a0a742b */ /* 0x001fd00000000108 */
[----:B------:R-:W-:-:S08]  /*84d20*/  DFMA R10, R10, R10, R10 ;  /* 0x0000000a0a0a722b */ /* 0x000fd0000000000a */
[----:B------:R-:W-:-:S08]  /*84d30*/  DFMA R8, R8, R10, R8 ;  /* 0x0000000a0808722b */ /* 0x000fd00000000008 */
[----:B------:R-:W-:-:S08]  /*84d40*/  DMUL R10, R72, R8 ;  /* 0x00000008480a7228 */ /* 0x000fd00000000000 */
[----:B------:R-:W-:-:S08]  /*84d50*/  DFMA R10, R72, R8, R10 ;  /* 0x00000008480a722b */ /* 0x000fd0000000000a */
        /* <DEDUP_REMOVED lines=42> */
.L_x_9371:
[----:B------:R-:W-:Y:S01]  /*85000*/  IMAD.MOV.U32 R10, RZ, RZ, 0x0 ;  /* 0x00000000ff0a7424 */ /* 0x000fe200078e00ff */
[----:B------:R-:W-:Y:S01]  /*85010*/  LOP3.LUT P1, RZ, R9, 0x7fffffff, RZ, 0xc0, !PT ;  /* 0x7fffffff09ff7812 */ /* 0x000fe2000782c0ff */
[----:B------:R-:W-:-:S06]  /*85020*/  IMAD.MOV.U32 R11, RZ, RZ, 0x7ff00000 ;  /* 0x7ff00000ff0b7424 */ /* 0x000fcc00078e00ff */
[----:B------:R-:W-:-:S10]  /*85030*/  DFMA R10, R8, R10, +INF ;  /* 0x7ff00000080a742b */ /* 0x000fd4000000000a */
[----:B------:R-:W-:Y:S02]  /*85040*/  FSEL R80, R10, RZ, P1 ;  /* 0x000000ff0a507208 */ /* 0x000fe40000800000 */
[----:B------:R-:W-:-:S07]  /*85050*/  FSEL R81, R11, -QNAN , P1 ;  /* 0xfff000000b517808 */ /* 0x000fce0000800000 */
.L_x_9372:
[----:B------:R-:W-:Y:S05]  /*85060*/  BSYNC.RECONVERGENT B0 ;  /* 0x0000000000007941 */ /* 0x000fea0003800200 */
.L_x_9370:
        /* <DEDUP_REMOVED lines=25> */
[----:B------:R-:W-:Y:S05]  /*85200*/  CALL.REL.NOINC `($__internal_4_$__cuda_sm20_div_rn_f64_full) ;  /* 0x0000004800507944 */ /* 0x000fea0003c00000 */
[----:B------:R-:W-:Y:S02]  /*85210*/  IMAD.MOV.U32 R8, RZ, RZ, R76 ;  /* 0x000000ffff087224 */ /* 0x000fe400078e004c */
[----:B------:R-:W-:-:S07]  /*85220*/  IMAD.MOV.U32 R9, RZ, RZ, R77 ;  /* 0x000000ffff097224 */ /* 0x000fce00078e004d */
.L_x_9376:
[----:B------:R-:W-:Y:S05]  /*85230*/  BSYNC.RECONVERGENT B4 ;  /* 0x0000000000047941 */ /* 0x000fea0003800200 */
.L_x_9375:
        /* <DEDUP_REMOVED lines=20> */
.L_x_9374:
[----:B------:R-:W-:Y:S01]  /*85380*/  MOV R8, 0x652b82fe ;  /* 0x652b82fe00087802 */ /* 0x000fe20000000f00 */
[----:B------:R-:W-:Y:S01]  /*85390*/  IMAD.MOV.U32 R9, RZ, RZ, 0x3ff71547 ;  /* 0x3ff71547ff097424 */ /* 0x000fe200078e00ff */
        /* <DEDUP_REMOVED lines=65> */
.L_x_9379:
[----:B------:R-:W-:Y:S05]  /*857b0*/  BSYNC.RECONVERGENT B0 ;  /* 0x0000000000007941 */ /* 0x000fea0003800200 */
.L_x_9378:
        /* <DEDUP_REMOVED lines=8> */
[----:B------:R-:W-:Y:S01]  /*85840*/  IMAD.MOV.U32 R10, RZ, RZ, R76 ;  /* 0x000000ffff0a7224 */ /* 0x000fe200078e004c */
[----:B------:R-:W-:-:S07]  /*85850*/  MOV R11, R77 ;  /* 0x0000004d000b7202 */ /* 0x000fce0000000f00 */
.L_x_9381:
[----:B------:R-:W-:Y:S05]  /*85860*/  BSYNC.RECONVERGENT B4 ;  /* 0x0000000000047941 */ /* 0x000fea0003800200 */
.L_x_9380:
        /* <DEDUP_REMOVED lines=18> */
[----:B------:R-:W-:Y:S01]  /*85990*/  MOV R0, 0x85a00 ;  /* 0x00085a0000007802 */ /* 0x000fe20000000f00 */
[----:B------:R-:W-:Y:S01]  /*859a0*/  IMAD.MOV.U32 R21, RZ, RZ, R9 ;  /* 0x000000ffff157224 */ /* 0x000fe200078e0009 */
[----:B------:R-:W-:Y:S01]  /*859b0*/  MOV R9, R48 ;  /* 0x0000003000097202 */ /* 0x000fe20000000f00 */
[----:B------:R-:W-:Y:S02]  /*859c0*/  IMAD.MOV.U32 R73, RZ, RZ, R74 ;  /* 0x000000ffff497224 */ /* 0x000fe400078e004a */
[----:B------:R-:W-:Y:S02]  /*859d0*/  IMAD.MOV.U32 R72, RZ, RZ, R75 ;  /* 0x000000ffff487224 */ /* 0x000fe400078e004b */
[----:B------:R-:W-:-:S07]  /*859e0*/  IMAD.MOV.U32 R8, RZ, RZ, R49 ;  /* 0x000000ffff087224 */ /* 0x000fce00078e0031 */
[----:B------:R-:W-:Y:S05]  /*859f0*/  CALL.REL.NOINC `($__internal_5_$__cuda_sm20_dsqrt_rn_f64_mediumpath_v1) ;  /* 0x0000004400dc7944 */ /* 0x000fea0003c00000 */
[----:B------:R-:W-:Y:S02]  /*85a00*/  IMAD.MOV.U32 R20, RZ, RZ, R12 ;  /* 0x000000ffff147224 */ /* 0x000fe400078e000c */
[----:B------:R-:W-:-:S07]  /*85a10*/  IMAD.MOV.U32 R21, RZ, RZ, R13 ;  /* 0x000000ffff157224 */ /* 0x000fce00078e000d */
.L_x_9383:
[----:B------:R-:W-:Y:S05]  /*85a20*/  BSYNC.RECONVERGENT B4 ;  /* 0x0000000000047941 */ /* 0x000fea0003800200 */
.L_x_9382:
        /* <DEDUP_REMOVED lines=25> */
.L_x_9385:
[----:B------:R-:W-:Y:S05]  /*85bc0*/  BSYNC.RECONVERGENT B4 ;  /* 0x0000000000047941 */ /* 0x000fea0003800200 */
.L_x_9384:
        /* <DEDUP_REMOVED lines=27> */
.L_x_9377:
[----:B------:R-:W-:Y:S05]  /*85d80*/  BSYNC.RECONVERGENT B2 ;  /* 0x0000000000027941 */ /* 0x000fea0003800200 */
.L_x_9373:
        /* <DEDUP_REMOVED lines=24> */
.L_x_9369:
        /* <DEDUP_REMOVED lines=34> */
[----:B0-----:R-:W-:Y:S01]  /*86130*/  DMUL R8, R76, R76 ;  /* 0x0000004c4c087228 */ /* 0x001fe20000000000 */
[----:B------:R-:W-:-:S05]  /*86140*/  UMOV UR5, 0x3f811111 ;  /* 0x3f81111100057882 */ /* 0x000fca0000000000 */
[----:B------:R-:W-:Y:S01]  /*86150*/  DFMA R10, R80, R10, UR4 ;  /* 0x00000004500a7e2b */ /* 0x000fe2000800000a */
[----:B------:R-:W-:Y:S01]  /*86160*/  UMOV UR4, 0x555502a1 ;  /* 0x555502a100047882 */ /* 0x000fe20000000000 */
[----:B------:R-:W-:Y:S01]  /*86170*/  DFMA R8, -R8, R48, 1 ;  /* 0x3ff000000808742b */ /* 0x000fe20000000130 */
[----:B------:R-:W-:-:S05]  /*86180*/  UMOV UR5, 0x3fa55555 ;  /* 0x3fa5555500057882 */ /* 0x000fca0000000000 */
[----:B------:R-:W-:Y:S01]  /*86190*/  DFMA R10, R80, R10, UR4 ;  /* 0x00000004500a7e2b */ /* 0x000fe2000800000a */
[----:B------:R-:W-:Y:S01]  /*861a0*/  UMOV UR4, 0x55555511 ;  /* 0x5555551100047882 */ /* 0x000fe20000000000 */
[----:B------:R-:W-:Y:S01]  /*861b0*/  DFMA R72, R8, R72, 0.5 ;  /* 0x3fe000000848742b */ /* 0x000fe20000000048 */
[----:B------:R-:W-:Y:S01]  /*861c0*/  UMOV UR5, 0x3fc55555 ;  /* 0x3fc5555500057882 */ /* 0x000fe20000000000 */
[----:B------:R-:W-:-:S04]  /*861d0*/  DMUL R8, R76, R8 ;  /* 0x000000084c087228 */ /* 0x000fc80000000000 */
[----:B------:R-:W-:Y:S01]  /*861e0*/  DFMA R10, R80, R10, UR4 ;  /* 0x00000004500a7e2b */ /* 0x000fe2000800000a */
[----:B------:R-:W-:Y:S01]  /*861f0*/  UMOV UR4, 0xb ;  /* 0x0000000b00047882 */ /* 0x000fe20000000000 */
[----:B------:R-:W-:Y:S02]  /*86200*/  UMOV UR5, 0x3fe00000 ;  /* 0x3fe0000000057882 */ /* 0x000fe40000000000 */
[----:B------:R-:W-:Y:S02]  /*86210*/  DFMA R72, R72, R8, R76 ;  /* 0x000000084848722b */ /* 0x000fe4000000004c */
[----:B------:R-:W-:Y:S02]  /*86220*/  DADD R8, -RZ, -R48 ;  /* 0x00000000ff087229 */ /* 0x000fe40000000930 */
[----:B------:R-:W-:-:S04]  /*86230*/  DFMA R10, R80, R10, UR4 ;  /* 0x00000004500a7e2b */ /* 0x000fc8000800000a */
[----:B------:R-:W-:Y:S02]  /*86240*/  DMUL R74, R72, R48 ;  /* 0x00000030484a7228 */ /* 0x000fe40000000000 */
[----:B------:R-:W-:Y:S02]  /*86250*/  IMAD.MOV.U32 R8, RZ, RZ, R72 ;  /* 0x000000ffff087224 */ /* 0x000fe400078e0048 */
[----:B------:R-:W-:Y:S01]  /*86260*/  IMAD.MOV.U32 R0, RZ, RZ, R9 ;  /* 0x000000ffff007224 */ /* 0x000fe200078e0009 */
[----:B------:R-:W-:Y:S01]  /*86270*/  DFMA R10, R80, R10, 1 ;  /* 0x3ff00000500a742b */ /* 0x000fe2000000000a */
[----:B------:R-:W-:Y:S02]  /*86280*/  IADD3 R9, PT, PT, R73, -0x100000, RZ ;  /* 0xfff0000049097810 */ /* 0x000fe40007ffe0ff */
[----:B------:R-:W-:Y:S01]  /*86290*/  DFMA R12, R74, -R74, R48 ;  /* 0x8000004a4a0c722b */ /* 0x000fe20000000030 */
[----:B------:R-:W-:-:S04]  /*862a0*/  FSETP.GEU.AND P1, PT, |R0|, 4.1917929649353027344, PT ;  /* 0x4086232b0000780b */ /* 0x000fc80003f2e200 */
[----:B------:R-:W-:-:S03]  /*862b0*/  DFMA R80, R80, R10, 1 ;  /* 0x3ff000005050742b */ /* 0x000fc6000000000a */
[----:B------:R-:W-:-:S07]  /*862c0*/  DFMA R20, R12, R8, R74 ;  /* 0x000000080c14722b */ /* 0x000fce000000004a */
        /* <DEDUP_REMOVED lines=15> */
.L_x_9388:
[----:B------:R-:W-:Y:S05]  /*863c0*/  BSYNC.RECONVERGENT B0 ;  /* 0x0000000000007941 */ /* 0x000fea0003800200 */
.L_x_9387:
        /* <DEDUP_REMOVED lines=12> */
.L_x_9390:
[----:B------:R-:W-:Y:S05]  /*86490*/  BSYNC.RECONVERGENT B2 ;  /* 0x0000000000027941 */ /* 0x000fea0003800200 */
.L_x_9389:
        /* <DEDUP_REMOVED lines=25> */
.L_x_9392:
[----:B------:R-:W-:Y:S05]  /*86630*/  BSYNC.RECONVERGENT B2 ;  /* 0x0000000000027941 */ /* 0x000fea0003800200 */
.L_x_9391:
        /* <DEDUP_REMOVED lines=21> */
.L_x_9386:
[----:B------:R-:W-:Y:S05]  /*86790*/  BSYNC.RECONVERGENT B1 ;  /* 0x0000000000017941 */ /* 0x000fea0003800200 */
.L_x_9368:
[----:B------:R-:W-:Y:S01]  /*867a0*/  DSETP.GTU.AND P1, PT, R48, 2, PT ;  /* 0x400000003000742a */ /* 0x000fe20003f2c000 */
[----:B------:R-:W-:-:S13]  /*867b0*/  BSSY.RECONVERGENT B2, `(.L_x_9393) ;  /* 0x00001db000027945 */ /* 0x000fda0003800200 */
[----:B------:R-:W-:Y:S05]  /*867c0*/  @P1 BRA `(.L_x_9394) ;  /* 0x00000014004c1947 */ /* 0x000fea0003800000 */
[----:B------:R-:W-:Y:S01]  /*867d0*/  DMUL R10, R48, 0.5 ;  /* 0x3fe00000300a7828 */ /* 0x000fe20000000000 */
[----:B------:R-:W-:Y:S01]  /*867e0*/  BSSY.RECONVERGENT B0, `(.L_x_9395) ;  /* 0x0000055000007945 */ /* 0x000fe20003800200 */
[----:B------:R-:W-:-:S08]  /*867f0*/  IMAD.MOV.U32 R41, RZ, RZ, -0x3ff ;  /* 0xfffffc01ff297424 */ /* 0x000fd000078e00ff */
[----:B------:R-:W-:Y:S01]  /*86800*/  ISETP.GT.AND P2, PT, R11, 0xfffff, PT ;  /* 0x000fffff0b00780c */ /* 0x000fe20003f44270 */
[--C-:B------:R-:W-:Y:S02]  /*86810*/  IMAD.MOV.U32 R8, RZ, RZ, R10.reuse ;  /* 0x000000ffff087224 */ /* 0x100fe400078e000a */
[--C-:B------:R-:W-:Y:S02]  /*86820*/  IMAD.MOV.U32 R9, RZ, RZ, R11.reuse ;  /* 0x000000ffff097224 */ /* 0x100fe400078e000b */
[----:B------:R-:W-:Y:S02]  /*86830*/  IMAD.MOV.U32 R0, RZ, RZ, R11 ;  /* 0x000000ffff007224 */ /* 0x000fe400078e000b */
[----:B------:R-:W-:-:S06]  /*86840*/  IMAD.MOV.U32 R72, RZ, RZ, R10 ;  /* 0x000000ffff487224 */ /* 0x000fcc00078e000a */
        /* <DEDUP_REMOVED lines=9> */
[----:B------:R-:W-:Y:S01]  /*868e0*/  MOV R21, 0x3ed0ee25 ;  /* 0x3ed0ee2500157802 */ /* 0x000fe20000000f00 */
[----:B------:R-:W-:Y:S01]  /*868f0*/  UMOV UR4, 0x3ae80f1e ;  /* 0x3ae80f1e00047882 */ /* 0x000fe20000000000 */
[----:B------:R-:W-:Y:S01]  /*86900*/  LOP3.LUT R8, R8, 0x3ff00000, RZ, 0xfc, !PT ;  /* 0x3ff0000008087812 */ /* 0x000fe200078efcff */
[----:B------:R-:W-:Y:S01]  /*86910*/  UMOV UR5, 0x3eb1380b ;  /* 0x3eb1380b00057882 */ /* 0x000fe20000000000 */
[----:B------:R-:W-:Y:S01]  /*86920*/  LEA.HI R0, R0, R41, RZ, 0xc ;  /* 0x0000002900007211 */ /* 0x000fe200078f60ff */
[----:B------:R-:W-:Y:S01]  /*86930*/  UMOV UR6, 0x80000000 ;  /* 0x8000000000067882 */ /* 0x000fe20000000000 */
[----:B------:R-:W-:Y:S01]  /*86940*/  ISETP.GE.U32.AND P1, PT, R8, 0x3ff6a09f, PT ;  /* 0x3ff6a09f0800780c */ /* 0x000fe20003f26070 */
[----:B------:R-:W-:Y:S01]  /*86950*/  UMOV UR7, 0x43300000 ;  /* 0x4330000000077882 */ /* 0x000fe20000000000 */
[----:B------:R-:W-:-:S11]  /*86960*/  MOV R73, R8 ;  /* 0x0000000800497202 */ /* 0x000fd60000000f00 */
[----:B------:R-:W-:Y:S02]  /*86970*/  @P1 VIADD R8, R73, 0xfff00000 ;  /* 0xfff0000049081836 */ /* 0x000fe40000000000 */
[----:B------:R-:W-:Y:S02]  /*86980*/  @P1 VIADD R0, R0, 0x1 ;  /* 0x0000000100001836 */ /* 0x000fe40000000000 */
        /* <DEDUP_REMOVED lines=52> */
.L_x_9396:
[----:B------:R-:W-:Y:S01]  /*86cd0*/  IMAD.MOV.U32 R10, RZ, RZ, 0x0 ;  /* 0x00000000ff0a7424 */ /* 0x000fe200078e00ff */
[----:B------:R-:W-:Y:S01]  /*86ce0*/  LOP3.LUT P1, RZ, R9, 0x7fffffff, RZ, 0xc0, !PT ;  /* 0x7fffffff09ff7812 */ /* 0x000fe2000782c0ff */
[----:B------:R-:W-:-:S06]  /*86cf0*/  IMAD.MOV.U32 R11, RZ, RZ, 0x7ff00000 ;  /* 0x7ff00000ff0b7424 */ /* 0x000fcc00078e00ff */
[----:B------:R-:W-:-:S10]  /*86d00*/  DFMA R10, R8, R10, +INF ;  /* 0x7ff00000080a742b */ /* 0x000fd4000000000a */
[----:B------:R-:W-:Y:S02]  /*86d10*/  FSEL R10, R10, RZ, P1 ;  /* 0x000000ff0a0a7208 */ /* 0x000fe40000800000 */
[----:B------:R-:W-:-:S07]  /*86d20*/  FSEL R11, R11, -QNAN , P1 ;  /* 0xfff000000b0b7808 */ /* 0x000fce0000800000 */
.L_x_9397:
[----:B------:R-:W-:Y:S05]  /*86d30*/  BSYNC.RECONVERGENT B0 ;  /* 0x0000000000007941 */ /* 0x000fea0003800200 */
.L_x_9395:
        /* <DEDUP_REMOVED lines=26> */
[----:B------:R-:W-:Y:S02]  /*86ee0*/  IMAD.MOV.U32 R8, RZ, RZ, R76 ;  /* 0x000000ffff087224 */ /* 0x000fe400078e004c */
[----:B------:R-:W-:-:S07]  /*86ef0*/  IMAD.MOV.U32 R9, RZ, RZ, R77 ;  /* 0x000000ffff097224 */ /* 0x000fce00078e004d */
.L_x_9401:
[----:B------:R-:W-:Y:S05]  /*86f00*/  BSYNC.RECONVERGENT B4 ;  /* 0x0000000000047941 */ /* 0x000fea0003800200 */
.L_x_9400:
        /* <DEDUP_REMOVED lines=21> */
.L_x_9399:
        /* <DEDUP_REMOVED lines=22> */
.L_x_9404:
[----:B------:R-:W-:Y:S05]  /*871c0*/  BSYNC.RECONVERGENT B4 ;  /* 0x0000000000047941 */ /* 0x000fea0003800200 */
.L_x_9403:
        /* <DEDUP_REMOVED lines=16> */
[----:B------:R-:W-:-:S02]  /*872d0*/  DADD R88, R72, -6.75539944105574400000e+15 ;  /* 0xc338000048587429 */ /* 0x000fc40000000000 */
[----:B0-----:R-:W-:-:S06]  /*872e0*/  DMUL R12, R76, R76 ;  /* 0x0000004c4c0c7228 */ /* 0x001fcc0000000000 */
[----:B------:R-:W-:Y:S01]  /*872f0*/  DFMA R8, R88, -UR4, R48 ;  /* 0x8000000458087c2b */ /* 0x000fe20008000030 */
[----:B------:R-:W-:Y:S01]  /*87300*/  UMOV UR4, 0x3b39803f ;  /* 0x3b39803f00047882 */ /* 0x000fe20000000000 */
[----:B------:R-:W-:Y:S01]  /*87310*/  UMOV UR5, 0x3c7abc9e ;  /* 0x3c7abc9e00057882 */ /* 0x000fe20000000000 */
[----:B------:R-:W-:-:S05]  /*87320*/  DFMA R12, -R12, R48, 1 ;  /* 0x3ff000000c0c742b */ /* 0x000fca0000000130 */
[----:B------:R-:W-:Y:S01]  /*87330*/  DFMA R88, R88, -UR4, R8 ;  /* 0x8000000458587c2b */ /* 0x000fe20008000008 */
[----:B------:R-:W-:Y:S01]  /*87340*/  UMOV UR4, 0x69ce2bdf ;  /* 0x69ce2bdf00047882 */ /* 0x000fe20000000000 */
[----:B------:R-:W-:Y:S01]  /*87350*/  MOV R8, 0xfca213ea ;  /* 0xfca213ea00087802 */ /* 0x000fe20000000f00 */
[----:B------:R-:W-:Y:S01]  /*87360*/  IMAD.MOV.U32 R9, RZ, RZ, 0x3e928af3 ;  /* 0x3e928af3ff097424 */ /* 0x000fe200078e00ff */
        /* <DEDUP_REMOVED lines=9> */
[----:B------:R-:W-:-:S04]  /*87400*/  UMOV UR5, 0x3efa0199 ;  /* 0x3efa019900057882 */ /* 0x000fc80000000000 */
[----:B------:R-:W-:Y:S02]  /*87410*/  DMUL R78, R82, R48 ;  /* 0x00000030524e7228 */ /* 0x000fe40000000000 */
[----:B------:R-:W-:Y:S01]  /*87420*/  DFMA R8, R88, R8, UR4 ;  /* 0x0000000458087e2b */ /* 0x000fe20008000008 */
[----:B------:R-:W-:Y:S01]  /*87430*/  UMOV UR4, 0x14761f65 ;  /* 0x14761f6500047882 */ /* 0x000fe20000000000 */
[----:B------:R-:W-:-:S04]  /*87440*/  UMOV UR5, 0x3f2a01a0 ;  /* 0x3f2a01a000057882 */ /* 0x000fc80000000000 */
[----:B------:R-:W-:Y:S02]  /*87450*/  DFMA R12, R78, -R78, R48 ;  /* 0x8000004e4e0c722b */ /* 0x000fe40000000030 */
        /* <DEDUP_REMOVED lines=9> */
[----:B------:R-:W-:Y:S01]  /*874f0*/  DFMA R8, R88, R8, UR6 ;  /* 0x0000000658087e2b */ /* 0x000fe20008000008 */
[----:B------:R-:W-:Y:S01]  /*87500*/  UMOV UR6, 0xb ;  /* 0x0000000b00067882 */ /* 0x000fe20000000000 */
[----:B------:R-:W-:-:S02]  /*87510*/  UMOV UR7, 0x3fe00000 ;  /* 0x3fe0000000077882 */ /* 0x000fc40000000000 */
[----:B------:R-:W-:Y:S01]  /*87520*/  DFMA R90, R90, R84, -UR4 ;  /* 0x800000045a5a7e2b */ /* 0x000fe20008000054 */
[----:B------:R-:W-:Y:S01]  /*87530*/  UMOV UR4, 0x555502a1 ;  /* 0x555502a100047882 */ /* 0x000fe20000000000 */
[----:B------:R-:W-:Y:S02]  /*87540*/  UMOV UR5, 0x3fa55555 ;  /* 0x3fa5555500057882 */ /* 0x000fe40000000000 */
[----:B------:R-:W-:Y:S01]  /*87550*/  DFMA R8, R88, R8, UR4 ;  /* 0x0000000458087e2b */ /* 0x000fe20008000008 */
[----:B------:R-:W-:Y:S01]  /*87560*/  UMOV UR4, 0x381d27d9 ;  /* 0x381d27d900047882 */ /* 0x000fe20000000000 */
[----:B------:R-:W-:Y:S02]  /*87570*/  UMOV UR5, 0x3f9760a9 ;  /* 0x3f9760a900057882 */ /* 0x000fe40000000000 */
[----:B------:R-:W-:Y:S01]  /*87580*/  DFMA R90, R90, R84, UR4 ;  /* 0x000000045a5a7e2b */ /* 0x000fe20008000054 */
[----:B------:R-:W-:Y:S01]  /*87590*/  UMOV UR4, 0x55555511 ;  /* 0x5555551100047882 */ /* 0x000fe20000000000 */
[----:B------:R-:W-:-:S02]  /*875a0*/  UMOV UR5, 0x3fc55555 ;  /* 0x3fc5555500057882 */ /* 0x000fc40000000000 */
[----:B------:R-:W-:Y:S01]  /*875b0*/  DFMA R8, R88, R8, UR4 ;  /* 0x0000000458087e2b */ /* 0x000fe20008000008 */
[----:B------:R-:W-:Y:S01]  /*875c0*/  UMOV UR4, 0xaf1f3cdc ;  /* 0xaf1f3cdc00047882 */ /* 0x000fe20000000000 */
[----:B------:R-:W-:Y:S02]  /*875d0*/  UMOV UR5, 0x3f852051 ;  /* 0x3f85205100057882 */ /* 0x000fe40000000000 */
[----:B------:R-:W-:Y:S01]  /*875e0*/  DFMA R90, R90, R84, -UR4 ;  /* 0x800000045a5a7e2b */ /* 0x000fe20008000054 */
[----:B------:R-:W-:Y:S01]  /*875f0*/  UMOV UR4, 0xd85a7496 ;  /* 0xd85a749600047882 */ /* 0x000fe20000000000 */
[----:B------:R-:W-:Y:S02]  /*87600*/  UMOV UR5, 0x3f5ad64f ;  /* 0x3f5ad64f00057882 */ /* 0x000fe40000000000 */
[----:B------:R-:W-:-:S04]  /*87610*/  DFMA R8, R88, R8, UR6 ;  /* 0x0000000658087e2b */ /* 0x000fc80008000008 */
[----:B------:R-:W-:Y:S01]  /*87620*/  DFMA R90, R90, R84, UR4 ;  /* 0x000000045a5a7e2b */ /* 0x000fe20008000054 */
[----:B------:R-:W-:Y:S01]  /*87630*/  UMOV UR4, 0x56948c3f ;  /* 0x56948c3f00047882 */ /* 0x000fe20000000000 */
[----:B------:R-:W-:Y:S02]  /*87640*/  UMOV UR5, 0x3f6da811 ;  /* 0x3f6da81100057882 */ /* 0x000fe40000000000 */
[----:B------:R-:W-:-:S04]  /*87650*/  DFMA R8, R88, R8, 1 ;  /* 0x3ff000005808742b */ /* 0x000fc80000000008 */
[----:B------:R-:W-:Y:S01]  /*87660*/  DFMA R90, R90, R84, -UR4 ;  /* 0x800000045a5a7e2b */ /* 0x000fe20008000054 */
[----:B------:R-:W-:Y:S01]  /*87670*/  UMOV UR4, 0xcd1cfebe ;  /* 0xcd1cfebe00047882 */ /* 0x000fe20000000000 */
[----:B------:R-:W-:Y:S02]  /*87680*/  UMOV UR5, 0x3fa46b2e ;  /* 0x3fa46b2e00057882 */ /* 0x000fe40000000000 */
[----:B------:R-:W-:Y:S01]  /*87690*/  DFMA R88, R88, R8, 1 ;  /* 0x3ff000005858742b */ /* 0x000fe20000000008 */
[----:B------:R-:W-:-:S03]  /*876a0*/  VIADD R9, R83, 0xfff00000 ;  /* 0xfff0000053097836 */ /* 0x000fc60000000000 */
[----:B------:R-:W-:Y:S01]  /*876b0*/  DFMA R90, R90, R84, -UR4 ;  /* 0x800000045a5a7e2b */ /* 0x000fe20008000054 */
[----:B------:R-:W-:Y:S01]  /*876c0*/  IMAD.MOV.U32 R8, RZ, RZ, R82 ;  /* 0x000000ffff087224 */ /* 0x000fe200078e0052 */
        /* <DEDUP_REMOVED lines=16> */
.L_x_9406:
[----:B------:R-:W-:Y:S05]  /*877d0*/  BSYNC.RECONVERGENT B0 ;  /* 0x0000000000007941 */ /* 0x000fea0003800200 */
.L_x_9405:
        /* <DEDUP_REMOVED lines=10> */
[----:B------:R-:W-:Y:S01]  /*87880*/  MOV R20, R12 ;  /* 0x0000000c00147202 */ /* 0x000fe20000000f00 */
[----:B------:R-:W-:-:S07]  /*87890*/  IMAD.MOV.U32 R21, RZ, RZ, R13 ;  /* 0x000000ffff157224 */ /* 0x000fce00078e000d */
.L_x_9408:
[----:B------:R-:W-:Y:S05]  /*878a0*/  BSYNC.RECONVERGENT B4 ;  /* 0x0000000000047941 */ /* 0x000fea0003800200 */
.L_x_9407:
        /* <DEDUP_REMOVED lines=25> */
.L_x_9410:
[----:B------:R-:W-:Y:S05]  /*87a40*/  BSYNC.RECONVERGENT B4 ;  /* 0x0000000000047941 */ /* 0x000fea0003800200 */
.L_x_9409:
[----:B------:R-:W-:-:S11]  /*87a50*/  DMUL R72, R84, R72 ;  /* 0x0000004854487228 */ /* 0x000fd60000000000 */
.L_x_9402:
[----:B------:R-:W-:Y:S05]  /*87a60*/  BSYNC.RECONVERGENT B1 ;  /* 0x0000000000017941 */ /* 0x000fea0003800200 */
.L_x_9398:
        /* <DEDUP_REMOVED lines=18> */
[----:B------:R-:W-:Y:S01]  /*87b90*/  IMAD.MOV.U32 R12, RZ, RZ, R10 ;  /* 0x000000ffff0c7224 */ /* 0x000fe200078e000a */
[----:B------:R-:W-:-:S07]  /*87ba0*/  MOV R13, R11 ;  /* 0x0000000b000d7202 */ /* 0x000fce0000000f00 */
.L_x_9412:
[----:B------:R-:W-:Y:S05]  /*87bb0*/  BSYNC.RECONVERGENT B0 ;  /* 0x0000000000007941 */ /* 0x000fea0003800200 */
.L_x_9411:
        /* <DEDUP_REMOVED lines=20> */
.L_x_9394:
[----:B------:R-:W-:Y:S01]  /*87d00*/  IMAD.MOV.U32 R78, RZ, RZ, 0x652b82fe ;  /* 0x652b82feff4e7424 */ /* 0x000fe200078e00ff */
[----:B------:R-:W-:Y:S01]  /*87d10*/  UMOV UR4, 0xfefa39ef ;  /* 0xfefa39ef00047882 */ /* 0x000fe20000000000 */
[----:B------:R-:W-:Y:S01]  /*87d20*/  IMAD.MOV.U32 R79, RZ, RZ, 0x3ff71547 ;  /* 0x3ff71547ff4f7424 */ /* 0x000fe200078e00ff */
[----:B------:R-:W-:Y:S01]  /*87d30*/  UMOV UR5, 0x3fe62e42 ;  /* 0x3fe62e4200057882 */ /* 0x000fe20000000000 */
[----:B------:R-:W0:Y:S01]  /*87d40*/  MUFU.RSQ64H R77, R49 ;  /* 0x00000031004d7308 */ /* 0x000e220000001c00 */
[----:B------:R-:W-:Y:S01]  /*87d50*/  VIADD R76, R49, 0xfcb00000 ;  /* 0xfcb00000314c7836 */ /* 0x000fe20000000000 */
[----:B------:R-:W-:Y:S01]  /*87d60*/  DADD R10, -RZ, -R48 ;  /* 0x00000000ff0a7229 */ /* 0x000fe20000000930 */
[----:B------:R-:W-:Y:S01]  /*87d70*/  IMAD.MOV.U32 R74, RZ, RZ, 0x0 ;  /* 0x00000000ff4a7424 */ /* 0x000fe200078e00ff */
[----:B------:R-:W-:Y:S01]  /*87d80*/  DFMA R78, R48, -R78, 6.75539944105574400000e+15 ;  /* 0x43380000304e742b */ /* 0x000fe2000000084e */
[----:B------:R-:W-:Y:S01]  /*87d90*/  IMAD.MOV.U32 R75, RZ, RZ, 0x3fd80000 ;  /* 0x3fd80000ff4b7424 */ /* 0x000fe200078e00ff */
[----:B------:R-:W-:Y:S01]  /*87da0*/  BSSY.RECONVERGENT B0, `(.L_x_9414) ;  /* 0x0000041000007945 */ /* 0x000fe20003800200 */
[----:B------:R-:W-:-:S05]  /*87db0*/  ISETP.GE.U32.AND P2, PT, R76, 0x7ca00000, PT ;  /* 0x7ca000004c00780c */ /* 0x000fca0003f46070 */
[----:B------:R-:W-:Y:S01]  /*87dc0*/  DADD R82, R78, -6.75539944105574400000e+15 ;  /* 0xc33800004e527429 */ /* 0x000fe20000000000 */
[----:B------:R-:W-:-:S04]  /*87dd0*/  MOV R0, R11 ;  /* 0x0000000b00007202 */ /* 0x000fc80000000f00 */
[----:B------:R-:W-:-:S03]  /*87de0*/  FSETP.GEU.AND P1, PT, |R0|, 4.1917929649353027344, PT ;  /* 0x4086232b0000780b */ /* 0x000fc60003f2e200 */
        /* <DEDUP_REMOVED lines=35> */
[----:B------:R-:W-:-:S03]  /*88020*/  UMOV UR5, 0x3fe00000 ;  /* 0x3fe0000000057882 */ /* 0x000fc60000000000 */
[----:B------:R-:W-:-:S03]  /*88030*/  DFMA R74, R74, R8, R76 ;  /* 0x000000084a4a722b */ /* 0x000fc6000000004c */
[----:B------:R-:W-:-:S05]  /*88040*/  DFMA R12, R82, R12, UR4 ;  /* 0x00000004520c7e2b */ /* 0x000fca000800000c */
[----:B------:R-:W-:Y:S02]  /*88050*/  DMUL R8, R74, R48 ;  /* 0x000000304a087228 */ /* 0x000fe40000000000 */
[----:B------:R-:W-:Y:S01]  /*88060*/  VIADD R21, R75, 0xfff00000 ;  /* 0xfff000004b157836 */ /* 0x000fe20000000000 */
[----:B------:R-:W-:Y:S01]  /*88070*/  DFMA R12, R82, R12, 1 ;  /* 0x3ff00000520c742b */ /* 0x000fe2000000000c */
[----:B------:R-:W-:-:S07]  /*88080*/  IMAD.MOV.U32 R20, RZ, RZ, R74 ;  /* 0x000000ffff147224 */ /* 0x000fce00078e004a */
[----:B------:R-:W-:Y:S02]  /*88090*/  DFMA R82, R82, R12, 1 ;  /* 0x3ff000005252742b */ /* 0x000fe4000000000c */
[----:B------:R-:W-:-:S08]  /*880a0*/  DFMA R12, R8, -R8, R48 ;  /* 0x80000008080c722b */ /* 0x000fd00000000030 */
[----:B------:R-:W-:Y:S01]  /*880b0*/  DFMA R72, R12, R20, R8 ;  /* 0x000000140c48722b */ /* 0x000fe20000000008 */
[----:B------:R-:W-:Y:S02]  /*880c0*/  IMAD R11, R78, 0x100000, R83 ;  /* 0x001000004e0b7824 */ /* 0x000fe400078e0253 */
[----:B------:R-:W-:Y:S01]  /*880d0*/  IMAD.MOV.U32 R10, RZ, RZ, R82 ;  /* 0x000000ffff0a7224 */ /* 0x000fe200078e0052 */
[----:B------:R-:W-:Y:S07]  /*880e0*/  @!P1 BRA `(.L_x_9415) ;  /* 0x0000000000309947 */ /* 0x000fee0003800000 */
        /* <DEDUP_REMOVED lines=12> */
.L_x_9415:
[----:B------:R-:W-:Y:S05]  /*881b0*/  BSYNC.RECONVERGENT B0 ;  /* 0x0000000000007941 */ /* 0x000fea0003800200 */
.L_x_9414:
        /* <DEDUP_REMOVED lines=11> */
.L_x_9417:
[----:B------:R-:W-:Y:S05]  /*88270*/  BSYNC.RECONVERGENT B1 ;  /* 0x0000000000017941 */ /* 0x000fea0003800200 */
.L_x_9416:
        /* <DEDUP_REMOVED lines=24> */
.L_x_9419:
[----:B------:R-:W-:Y:S05]  /*88400*/  BSYNC.RECONVERGENT B1 ;  /* 0x0000000000017941 */ /* 0x000fea0003800200 */
.L_x_9418:
        /* <DEDUP_REMOVED lines=21> */
.L_x_9413:
[----:B------:R-:W-:Y:S05]  /*88560*/  BSYNC.RECONVERGENT B2 ;  /* 0x0000000000027941 */ /* 0x000fea0003800200 */
.L_x_9393:
        /* <DEDUP_REMOVED lines=8> */
[----:B------:R-:W-:Y:S05]  /*885f0*/  CALL.REL.NOINC `($_Z27cooling_function_analyticalPdS_S_S_S_$__internal_accurate_pow) ;  /* 0x0000001c00987944 */ /* 0x000fea0003c00000 */
[----:B------:R-:W-:Y:S05]  /*88600*/  BSYNC.RECONVERGENT B0 ;  /* 0x0000000000007941 */ /* 0x000fea0003800200 */
.L_x_9420:
        /* <DEDUP_REMOVED lines=17> */
.L_x_9422:
[----:B------:R-:W-:Y:S05]  /*88720*/  BSYNC.RECONVERGENT B0 ;  /* 0x0000000000007941 */ /* 0x000fea0003800200 */
.L_x_9421:
[----:B------:R-:W-:Y:S01]  /*88730*/  FSEL R2, R8, RZ, P3 ;  /* 0x000000ff08027208 */ /* 0x000fe20001800000 */
[----:B------:R-:W-:Y:S01]  /*88740*/  BSSY.RECONVERGENT B1, `(.L_x_9423) ;  /* 0x0000019000017945 */ /* 0x000fe20003800200 */
        /* <DEDUP_REMOVED lines=24> */
.L_x_9424:
[----:B------:R-:W-:Y:S05]  /*888d0*/  BSYNC.RECONVERGENT B1 ;  /* 0x0000000000017941 */ /* 0x000fea0003800200 */
.L_x_9423:
        /* <DEDUP_REMOVED lines=11> */
[----:B------:R-:W-:Y:S05]  /*88990*/  CALL.REL.NOINC `($_Z27cooling_function_analyticalPdS_S_S_S_$__internal_accurate_pow) ;  /* 0x0000001800b07944 */ /* 0x000fea0003c00000 */
[----:B------:R-:W-:Y:S02]  /*889a0*/  FSEL R4, R10, RZ, P3 ;  /* 0x000000ff0a047208 */ /* 0x000fe40001800000 */
[----:B------:R-:W-:-:S07]  /*889b0*/  FSEL R5, R11, -QNAN , P3 ;  /* 0xfff800000b057808 */ /* 0x000fce0001800000 */
.L_x_9426:
[----:B------:R-:W-:Y:S05]  /*889c0*/  BSYNC.RECONVERGENT B0 ;  /* 0x0000000000007941 */ /* 0x000fea0003800200 */
.L_x_9425:
        /* <DEDUP_REMOVED lines=13> */
.L_x_9428:
[----:B------:R-:W-:Y:S05]  /*88aa0*/  BSYNC.RECONVERGENT B0 ;  /* 0x0000000000007941 */ /* 0x000fea0003800200 */
.L_x_9427:
        /* <DEDUP_REMOVED lines=59> */
[----:B------:R-:W-:-:S05]  /*88e60*/  @!P2 SHF.R.S32.HI R5, RZ, 0x1, R0 ;  /* 0x00000001ff05a819 */ /* 0x000fca0000011400 */
[----:B------:R-:W-:Y:S02]  /*88e70*/  @!P2 IMAD.IADD R10, R10, 0x1, -R5 ;  /* 0x000000010a0aa824 */ /* 0x000fe400078e0a05 */
[----:B------:R-:W-:Y:S01]  /*88e80*/  @!P2 IMAD R13, R5, 0x100000, R13 ;  /* 0x00100000050da824 */ /* 0x000fe200078e020d */
[----:B------:R-:W-:Y:S02]  /*88e90*/  FSEL R5, R9, RZ, P1 ;  /* 0x000000ff09057208 */ /* 0x000fe40000800000 */
[----:B------:R-:W-:-:S06]  /*88ea0*/  @!P2 LEA R9, R10, 0x3ff00000, 0x14 ;  /* 0x3ff000000a09a811 */ /* 0x000fcc00078ea0ff */
[----:B------:R-:W-:-:S11]  /*88eb0*/  @!P2 DMUL R4, R12, R8 ;  /* 0x000000080c04a228 */ /* 0x000fd60000000000 */
.L_x_9430:
[----:B------:R-:W-:Y:S05]  /*88ec0*/  BSYNC.RECONVERGENT B0 ;  /* 0x0000000000007941 */ /* 0x000fea0003800200 */
.L_x_9429:
        /* <DEDUP_REMOVED lines=13> */
.L_x_9432:
[----:B------:R-:W-:Y:S05]  /*88fa0*/  BSYNC.RECONVERGENT B0 ;  /* 0x0000000000007941 */ /* 0x000fea0003800200 */
.L_x_9431:
        /* <DEDUP_REMOVED lines=14> */
.L_x_9434:
[----:B------:R-:W-:Y:S05]  /*89090*/  BSYNC.RECONVERGENT B0 ;  /* 0x0000000000007941 */ /* 0x000fea0003800200 */
.L_x_9433:
[----:B------:R-:W-:Y:S01]  /*890a0*/  BSSY.RECONVERGENT B0, `(.L_x_9435) ;  /* 0x000000d000007945 */ /* 0x000fe20003800200 */
[----:B------:R-:W-:-:S03]  /*890b0*/  @!P2 CS2R R8, SRZ ;  /* 0x000000000008a805 */ /* 0x000fc6000001ff00 */
[----:B------:R-:W-:Y:S05]  /*890c0*/  @!P2 BRA `(.L_x_9436) ;  /* 0x000000000028a947 */ /* 0x000fea0003800000 */
[----:B------:R-:W-:Y:S01]  /*890d0*/  DADD R8, -RZ, |R46| ;  /* 0x00000000ff087229 */ /* 0x000fe2000000052e */
[----:B------:R-:W-:Y:S02]  /*890e0*/  ISETP.GE.AND P3, PT, R47, RZ, PT ;  /* 0x000000ff2f00720c */ /* 0x000fe40003f66270 */
[----:B------:R-:W-:-:S07]  /*890f0*/  MOV R0, 0x89150 ;  /* 0x0008915000007802 */ /* 0x000fce0000000f00 */
[----:B------:R-:W-:Y:S02]  /*89100*/  IMAD.MOV.U32 R12, RZ, RZ, R8 ;  /* 0x000000ffff0c7224 */ /* 0x000fe400078e0008 */
[----:B------:R-:W-:Y:S01]  /*89110*/  IMAD.MOV.U32 R13, RZ, RZ, R9 ;  /* 0x000000ffff0d7224 */ /* 0x000fe200078e0009 */
[----:B------:R-:W-:Y:S01]  /*89120*/  MOV R9, 0xaaaaaaab ;  /* 0xaaaaaaab00097802 */ /* 0x000fe20000000f00 */
[----:B------:R-:W-:-:S07]  /*89130*/  IMAD.MOV.U32 R8, RZ, RZ, 0x3ff6aaaa ;  /* 0x3ff6aaaaff087424 */ /* 0x000fce00078e00ff */
[----:B------:R-:W-:Y:S05]  /*89140*/  CALL.REL.NOINC `($_Z27cooling_function_analyticalPdS_S_S_S_$__internal_accurate_pow) ;  /* 0x0000001000c47944 */ /* 0x000fea0003c00000 */
[----:B------:R-:W-:Y:S02]  /*89150*/  FSEL R8, R10, RZ, P3 ;  /* 0x000000ff0a087208 */ /* 0x000fe40001800000 */
[----:B------:R-:W-:-:S07]  /*89160*/  FSEL R9, R11, -QNAN , P3 ;  /* 0xfff800000b097808 */ /* 0x000fce0001800000 */
.L_x_9436:
[----:B------:R-:W-:Y:S05]  /*89170*/  BSYNC.RECONVERGENT B0 ;  /* 0x0000000000007941 */ /* 0x000fea0003800200 */
.L_x_9435:
        /* <DEDUP_REMOVED lines=13> */
.L_x_9438:
[----:B------:R-:W-:Y:S05]  /*89250*/  BSYNC.RECONVERGENT B0 ;  /* 0x0000000000007941 */ /* 0x000fea0003800200 */
.L_x_9437:
        /* <DEDUP_REMOVED lines=22> */
[----:B------:R-:W-:Y:S01]  /*893c0*/  MOV R62, R76 ;  /* 0x0000004c003e7202 */ /* 0x000fe20000000f00 */
[----:B------:R-:W-:-:S07]  /*893d0*/  IMAD.MOV.U32 R63, RZ, RZ, R77 ;  /* 0x000000ffff3f7224 */ /* 0x000fce00078e004d */
.L_x_9440:
[----:B------:R-:W-:Y:S05]  /*893e0*/  BSYNC.RECONVERGENT B1 ;  /* 0x0000000000017941 */ /* 0x000fea0003800200 */
.L_x_9439:
        /* <DEDUP_REMOVED lines=15> */
.L_x_9442:
[----:B------:R-:W-:Y:S05]  /*894e0*/  BSYNC.RECONVERGENT B0 ;  /* 0x0000000000007941 */ /* 0x000fea0003800200 */
.L_x_9441:
[----:B------:R-:W-:Y:S01]  /*894f0*/  BSSY.RECONVERGENT B0, `(.L_x_9443) ;  /* 0x000000e000007945 */ /* 0x000fe20003800200 */
[----:B------:R-:W-:Y:S01]  /*89500*/  DADD R48, R10, R62 ;  /* 0x000000000a307229 */ /* 0x000fe2000000003e */
[----:B------:R-:W-:Y:S02]  /*89510*/  @!P2 CS2R R8, SRZ ;  /* 0x000000000008a805 */ /* 0x000fe4000001ff00 */
[----:B------:R-:W-:Y:S08]  /*89520*/  @!P2 BRA `(.L_x_9444) ;  /* 0x000000000028a947 */ /* 0x000ff00003800000 */
        /* <DEDUP_REMOVED lines=10> */
.L_x_9444:
[----:B------:R-:W-:Y:S05]  /*895d0*/  BSYNC.RECONVERGENT B0 ;  /* 0x0000000000007941 */ /* 0x000fea0003800200 */
.L_x_9443:
        /* <DEDUP_REMOVED lines=13> */
.L_x_9446:
[----:B------:R-:W-:Y:S05]  /*896b0*/  BSYNC.RECONVERGENT B0 ;  /* 0x0000000000007941 */ /* 0x000fea0003800200 */
.L_x_9445:
        /* <DEDUP_REMOVED lines=23> */
.L_x_9447:
[----:B------:R-:W-:-:S10]  /*89830*/  DADD R48, R48, R10 ;  /* 0x0000000030307229 */ /* 0x000fd4000000000a */
[----:B------:R-:W-:Y:S02]  /*89840*/  FSEL R8, R48, 4.89373169128282429325e+23, P2 ;  /* 0x66cf41f230087808 */ /* 0x000fe40001000000 */
[----:B------:R-:W-:-:S06]  /*89850*/  FSEL R9, R49, 1.9914499521255493164, P2 ;  /* 0x3ffee7d531097808 */ /* 0x000fcc0001000000 */
[----:B------:R-:W-:-:S11]  /*89860*/  DFMA R2, -R2, R8, R4 ;  /* 0x000000080202722b */ /* 0x000fd60000000104 */
.L_x_9360:
[----:B------:R-:W-:Y:S01]  /*89870*/  IMAD.MOV.U32 R0, RZ, RZ, R2 ;  /* 0x000000ffff007224 */ /* 0x000fe200078e0002 */
[----:B------:R-:W-:Y:S01]  /*89880*/  MOV R9, R3 ;  /* 0x0000000300097202 */ /* 0x000fe20000000f00 */
[----:B------:R-:W-:Y:S02]  /*89890*/  IMAD.MOV.U32 R2, RZ, RZ, R14 ;  /* 0x000000ffff027224 */ /* 0x000fe400078e000e */
[----:B------:R-:W-:-:S04]  /*898a0*/  IMAD.MOV.U32 R3, RZ, RZ, 0x0 ;  /* 0x00000000ff037424 */ /* 0x000fc800078e00ff */
[----:B------:R-:W-:Y:S05]  /*898b0*/  RET.REL.NODEC R2 `(_Z27cooling_function_analyticalPdS_S_S_S_) ;  /* 0xfffff76402d07950 */ /* 0x000fea0003c3ffff */
        .weak           $__internal_3_$__cuda_sm20_dblrcp_rn_slowpath_v3
        .type           $__internal_3_$__cuda_sm20_dblrcp_rn_slowpath_v3,@function
        .size           $__internal_3_$__cuda_sm20_dblrcp_rn_slowpath_v3,($__internal_4_$__cuda_sm20_div_rn_f64_full - $__internal_3_$__cuda_sm20_dblrcp_rn_slowpath_v3)
$__internal_3_$__cuda_sm20_dblrcp_rn_slowpath_v3:
[----:B------:R-:W-:Y:S01]  /*898c0*/  IMAD.MOV.U32 R9, RZ, RZ, R49 ;  /* 0x000000ffff097224 */ /* 0x000fe200078e0031 */
[----:B------:R-:W-:Y:S05]  /*898d0*/  BSSY.RECONVERGENT B1, `(.L_x_9448) ;  /* 0x0000024000017945 */ /* 0x000fea0003800200 */
[----:B------:R-:W-:-:S14]  /*898e0*/  DSETP.GTU.AND P1, PT, |R8|, +INF , PT ;  /* 0x7ff000000800742a */ /* 0x000fdc0003f2c200 */
[----:B------:R-:W-:Y:S05]  /*898f0*/  @P1 BRA `(.L_x_9449) ;  /* 0x00000000007c1947 */ /* 0x000fea0003800000 */
[----:B------:R-:W-:-:S05]  /*89900*/  LOP3.LUT R13, R49, 0x7fffffff, RZ, 0xc0, !PT ;  /* 0x7fffffff310d7812 */ /* 0x000fca00078ec0ff */
[----:B------:R-:W-:-:S05]  /*89910*/  VIADD R10, R13, 0xffffffff ;  /* 0xffffffff0d0a7836 */ /* 0x000fca0000000000 */
[----:B------:R-:W-:-:S13]  /*89920*/  ISETP.GE.U32.AND P1, PT, R10, 0x7fefffff, PT ;  /* 0x7fefffff0a00780c */ /* 0x000fda0003f26070 */
[----:B------:R-:W-:Y:S02]  /*89930*/  @P1 LOP3.LUT R11, R9, 0x7ff00000, RZ, 0x3c, !PT ;  /* 0x7ff00000090b1812 */ /* 0x000fe400078e3cff */
[----:B------:R-:W-:Y:S01]  /*89940*/  @P1 MOV R10, RZ ;  /* 0x000000ff000a1202 */ /* 0x000fe20000000f00 */
[----:B------:R-:W-:Y:S06]  /*89950*/  @P1 BRA `(.L_x_9450) ;  /* 0x00000000006c1947 */ /* 0x000fec0003800000 */
[----:B------:R-:W-:-:S13]  /*89960*/  ISETP.GE.U32.AND P1, PT, R13, 0x1000001, PT ;  /* 0x010000010d00780c */ /* 0x000fda0003f26070 */
[----:B------:R-:W-:Y:S05]  /*89970*/  @!P1 BRA `(.L_x_9451) ;  /* 0x0000000000349947 */ /* 0x000fea0003800000 */
[----:B------:R-:W-:Y:S02]  /*89980*/  VIADD R11, R9, 0xc0200000 ;  /* 0xc0200000090b7836 */ /* 0x000fe40000000000 */
[----:B------:R-:W-:Y:S02]  /*89990*/  IMAD.MOV.U32 R10, RZ, RZ, R8 ;  /* 0x000000ffff0a7224 */ /* 0x000fe400078e0008 */
[----:B------:R-:W0:Y:S04]  /*899a0*/  MUFU.RCP64H R13, R11 ;  /* 0x0000000b000d7308 */ /* 0x000e280000001800 */
        /* <DEDUP_REMOVED lines=10> */
.L_x_9451:
        /* <DEDUP_REMOVED lines=10> */
.L_x_9449:
[----:B------:R-:W-:Y:S01]  /*89af0*/  LOP3.LUT R11, R9, 0x80000, RZ, 0xfc, !PT ;  /* 0x00080000090b7812 */ /* 0x000fe200078efcff */
[----:B------:R-:W-:-:S07]  /*89b00*/  IMAD.MOV.U32 R10, RZ, RZ, R8 ;  /* 0x000000ffff0a7224 */ /* 0x000fce00078e0008 */
.L_x_9450:
[----:B------:R-:W-:Y:S05]  /*89b10*/  BSYNC.RECONVERGENT B1 ;  /* 0x0000000000017941 */ /* 0x000fea0003800200 */
.L_x_9448:
[----:B------:R-:W-:Y:S01]  /*89b20*/  MOV R8, R0 ;  /* 0x0000000000087202 */ /* 0x000fe20000000f00 */
[----:B------:R-:W-:-:S04]  /*89b30*/  IMAD.MOV.U32 R9, RZ, RZ, 0x0 ;  /* 0x00000000ff097424 */ /* 0x000fc800078e00ff */
[----:B------:R-:W-:Y:S05]  /*89b40*/  RET.REL.NODEC R8 `(_Z27cooling_function_analyticalPdS_S_S_S_) ;  /* 0xfffff764082c7950 */ /* 0x000fea0003c3ffff */
        .weak           $__internal_4_$__cuda_sm20_div_rn_f64_full
        .type           $__internal_4_$__cuda_sm20_div_rn_f64_full,@function
        .size           $__internal_4_$__cuda_sm20_div_rn_f64_full,($__internal_5_$__cuda_sm20_dsqrt_rn_f64_mediumpath_v1 - $__internal_4_$__cuda_sm20_div_rn_f64_full)
$__internal_4_$__cuda_sm20_div_rn_f64_full:
[C---:B------:R-:W-:Y:S01]  /*89b50*/  FSETP.GEU.AND P3, PT, |R9|.reuse, 1.469367938527859385e-39, PT ;  /* 0x001000000900780b */ /* 0x040fe20003f6e200 */
[----:B------:R-:W-:Y:S01]  /*89b60*/  IMAD.MOV.U32 R20, RZ, RZ, R72 ;  /* 0x000000ffff147224 */ /* 0x000fe200078e0048 */
[----:B------:R-:W-:Y:S01]  /*89b70*/  LOP3.LUT R73, R9, 0x800fffff, RZ, 0xc0, !PT ;  /* 0x800fffff09497812 */ /* 0x000fe200078ec0ff */
[----:B------:R-:W-:Y:S01]  /*89b80*/  IMAD.MOV.U32 R21, RZ, RZ, R9 ;  /* 0x000000ffff157224 */ /* 0x000fe200078e0009 */
[----:B------:R-:W-:Y:S01]  /*89b90*/  FSETP.GEU.AND P1, PT, |R13|, 1.469367938527859385e-39, PT ;  /* 0x001000000d00780b */ /* 0x000fe20003f2e200 */
[----:B------:R-:W-:Y:S01]  /*89ba0*/  IMAD.MOV.U32 R74, RZ, RZ, 0x1 ;  /* 0x00000001ff4a7424 */ /* 0x000fe200078e00ff */
[----:B------:R-:W-:Y:S01]  /*89bb0*/  LOP3.LUT R73, R73, 0x3ff00000, RZ, 0xfc, !PT ;  /* 0x3ff0000049497812 */ /* 0x000fe200078efcff */
[----:B------:R-:W-:Y:S01]  /*89bc0*/  BSSY.RECONVERGENT B0, `(.L_x_9452) ;  /* 0x0000057000007945 */ /* 0x000fe20003800200 */
[----:B------:R-:W-:Y:S02]  /*89bd0*/  LOP3.LUT R98, R13, 0x7ff00000, RZ, 0xc0, !PT ;  /* 0x7ff000000d627812 */ /* 0x000fe400078ec0ff */
[----:B------:R-:W-:-:S02]  /*89be0*/  MOV R101, 0x1ca00000 ;  /* 0x1ca0000000657802 */ /* 0x000fc40000000f00 */
[----:B------:R-:W-:Y:S01]  /*89bf0*/  LOP3.LUT R82, R9, 0x7ff00000, RZ, 0xc0, !PT ;  /* 0x7ff0000009527812 */ /* 0x000fe200078ec0ff */
[----:B------:R-:W-:-:S04]  /*89c00*/  @!P3 DMUL R72, R20, 8.98846567431157953865e+307 ;  /* 0x7fe000001448b828 */ /* 0x000fc80000000000 */
[----:B------:R-:W-:Y:S02]  /*89c10*/  @!P1 LOP3.LUT R8, R21, 0x7ff00000, RZ, 0xc0, !PT ;  /* 0x7ff0000015089812 */ /* 0x000fe400078ec0ff */
[----:B------:R-:W0:Y:S02]  /*89c20*/  MUFU.RCP64H R75, R73 ;  /* 0x00000049004b7308 */ /* 0x000e240000001800 */
[----:B------:R-:W-:-:S04]  /*89c30*/  @!P1 ISETP.GE.U32.AND P4, PT, R98, R8, PT ;  /* 0x000000086200920c */ /* 0x000fc80003f86070 */
[----:B------:R-:W-:Y:S02]  /*89c40*/  @!P1 SEL R8, R101, 0x63400000, !P4 ;  /* 0x6340000065089807 */ /* 0x000fe40006000000 */
[----:B------:R-:W-:Y:S02]  /*89c50*/  ISETP.GE.U32.AND P4, PT, R98, R82, PT ;  /* 0x000000526200720c */ /* 0x000fe40003f86070 */
[----:B------:R-:W-:-:S04]  /*89c60*/  @!P1 LOP3.LUT R8, R8, 0x80000000, R13, 0xf8, !PT ;  /* 0x8000000008089812 */ /* 0x000fc800078ef80d */
[----:B------:R-:W-:Y:S01]  /*89c70*/  @!P1 LOP3.LUT R9, R8, 0x100000, RZ, 0xfc, !PT ;  /* 0x0010000008099812 */ /* 0x000fe200078efcff */
[----:B------:R-:W-:Y:S01]  /*89c80*/  @!P1 IMAD.MOV.U32 R8, RZ, RZ, RZ ;  /* 0x000000ffff089224 */ /* 0x000fe200078e00ff */
[----:B0-----:R-:W-:-:S08]  /*89c90*/  DFMA R78, R74, -R72, 1 ;  /* 0x3ff000004a4e742b */ /* 0x001fd00000000848 */
[----:B------:R-:W-:-:S08]  /*89ca0*/  DFMA R78, R78, R78, R78 ;  /* 0x0000004e4e4e722b */ /* 0x000fd0000000004e */
[----:B------:R-:W-:Y:S01]  /*89cb0*/  DFMA R78, R74, R78, R74 ;  /* 0x0000004e4a4e722b */ /* 0x000fe2000000004a */
[----:B------:R-:W-:-:S04]  /*89cc0*/  SEL R74, R101, 0x63400000, !P4 ;  /* 0x63400000654a7807 */ /* 0x000fc80006000000 */
[----:B------:R-:W-:Y:S01]  /*89cd0*/  LOP3.LUT R75, R74, 0x800fffff, R13, 0xf8, !PT ;  /* 0x800fffff4a4b7812 */ /* 0x000fe200078ef80d */
[----:B------:R-:W-:Y:S02]  /*89ce0*/  IMAD.MOV.U32 R74, RZ, RZ, R12 ;  /* 0x000000ffff4a7224 */ /* 0x000fe400078e000c */
[----:B------:R-:W-:-:S04]  /*89cf0*/  DFMA R76, R78, -R72, 1 ;  /* 0x3ff000004e4c742b */ /* 0x000fc80000000848 */
[----:B------:R-:W-:Y:S01]  /*89d00*/  @!P1 DFMA R74, R74, 2, -R8 ;  /* 0x400000004a4a982b */ /* 0x000fe20000000808 */
[----:B------:R-:W-:-:S03]  /*89d10*/  IMAD.MOV.U32 R8, RZ, RZ, R98 ;  /* 0x000000ffff087224 */ /* 0x000fc600078e0062 */
        /* <DEDUP_REMOVED lines=17> */
[----:B------:R-:W-:Y:S02]  /*89e30*/  IMAD.IADD R82, R8, 0x1, -R82 ;  /* 0x0000000108527824 */ /* 0x000fe400078e0a52 */
[----:B------:R-:W-:Y:S02]  /*89e40*/  IMAD.MOV.U32 R8, RZ, RZ, RZ ;  /* 0x000000ffff087224 */ /* 0x000fe400078e00ff */
[----:B------:R-:W-:-:S06]  /*89e50*/  VIADD R9, R82, 0x7fe00000 ;  /* 0x7fe0000052097836 */ /* 0x000fcc0000000000 */
[----:B------:R-:W-:-:S10]  /*89e60*/  DMUL R76, R78, R8 ;  /* 0x000000084e4c7228 */ /* 0x000fd40000000000 */
[----:B------:R-:W-:-:S13]  /*89e70*/  FSETP.GTU.AND P1, PT, |R77|, 1.469367938527859385e-39, PT ;  /* 0x001000004d00780b */ /* 0x000fda0003f2c200 */
[----:B------:R-:W-:Y:S05]  /*89e80*/  @P1 BRA `(.L_x_9454) ;  /* 0x0000000000a81947 */ /* 0x000fea0003800000 */
[----:B------:R-:W-:Y:S01]  /*89e90*/  DFMA R72, R78, -R72, R74 ;  /* 0x800000484e48722b */ /* 0x000fe2000000004a */
[----:B------:R-:W-:-:S09]  /*89ea0*/  MOV R8, RZ ;  /* 0x000000ff00087202 */ /* 0x000fd20000000f00 */
        /* <DEDUP_REMOVED lines=12> */
[----:B------:R-:W-:-:S05]  /*89f70*/  FSEL R76, R20, R77, !P1 ;  /* 0x0000004d144c7208 */ /* 0x000fca0004800000 */
[----:B------:R-:W-:Y:S02]  /*89f80*/  IMAD.MOV.U32 R77, RZ, RZ, R76 ;  /* 0x000000ffff4d7224 */ /* 0x000fe400078e004c */
[----:B------:R-:W-:Y:S01]  /*89f90*/  IMAD.MOV.U32 R76, RZ, RZ, R8 ;  /* 0x000000ffff4c7224 */ /* 0x000fe200078e0008 */
[----:B------:R-:W-:Y:S06]  /*89fa0*/  BRA `(.L_x_9454) ;  /* 0x0000000000607947 */ /* 0x000fec0003800000 */
.L_x_9453:
[----:B------:R-:W-:-:S14]  /*89fb0*/  DSETP.NAN.AND P1, PT, R12, R12, PT ;  /* 0x0000000c0c00722a */ /* 0x000fdc0003f28000 */
[----:B------:R-:W-:Y:S05]  /*89fc0*/  @P1 BRA `(.L_x_9455) ;  /* 0x00000000004c1947 */ /* 0x000fea0003800000 */
[----:B------:R-:W-:-:S14]  /*89fd0*/  DSETP.NAN.AND P1, PT, R20, R20, PT ;  /* 0x000000141400722a */ /* 0x000fdc0003f28000 */
[----:B------:R-:W-:Y:S05]  /*89fe0*/  @P1 BRA `(.L_x_9456) ;  /* 0x0000000000341947 */ /* 0x000fea0003800000 */
[----:B------:R-:W-:Y:S01]  /*89ff0*/  ISETP.NE.AND P1, PT, R8, R9, PT ;  /* 0x000000090800720c */ /* 0x000fe20003f25270 */
[----:B------:R-:W-:Y:S01]  /*8a000*/  IMAD.MOV.U32 R77, RZ, RZ, -0x80000 ;  /* 0xfff80000ff4d7424 */ /* 0x000fe200078e00ff */
[----:B------:R-:W-:-:S11]  /*8a010*/  MOV R76, 0x0 ;  /* 0x00000000004c7802 */ /* 0x000fd60000000f00 */
[----:B------:R-:W-:Y:S05]  /*8a020*/  @!P1 BRA `(.L_x_9454) ;  /* 0x0000000000409947 */ /* 0x000fea0003800000 */
[----:B------:R-:W-:Y:S02]  /*8a030*/  ISETP.NE.AND P1, PT, R8, 0x7ff00000, PT ;  /* 0x7ff000000800780c */ /* 0x000fe40003f25270 */
[----:B------:R-:W-:Y:S02]  /*8a040*/  LOP3.LUT R12, R13, 0x80000000, R21, 0x48, !PT ;  /* 0x800000000d0c7812 */ /* 0x000fe400078e4815 */
[----:B------:R-:W-:-:S13]  /*8a050*/  ISETP.EQ.OR P1, PT, R9, RZ, !P1 ;  /* 0x000000ff0900720c */ /* 0x000fda0004f22670 */
[----:B------:R-:W-:Y:S01]  /*8a060*/  @P1 LOP3.LUT R8, R12, 0x7ff00000, RZ, 0xfc, !PT ;  /* 0x7ff000000c081812 */ /* 0x000fe200078efcff */
[----:B------:R-:W-:Y:S02]  /*8a070*/  @!P1 IMAD.MOV.U32 R76, RZ, RZ, RZ ;  /* 0x000000ffff4c9224 */ /* 0x000fe400078e00ff */
[----:B------:R-:W-:Y:S01]  /*8a080*/  @!P1 IMAD.MOV.U32 R77, RZ, RZ, R12 ;  /* 0x000000ffff4d9224 */ /* 0x000fe200078e000c */
[----:B------:R-:W-:Y:S01]  /*8a090*/  @P1 MOV R77, R8 ;  /* 0x00000008004d1202 */ /* 0x000fe20000000f00 */
[----:B------:R-:W-:Y:S01]  /*8a0a0*/  @P1 IMAD.MOV.U32 R76, RZ, RZ, RZ ;  /* 0x000000ffff4c1224 */ /* 0x000fe200078e00ff */
[----:B------:R-:W-:Y:S06]  /*8a0b0*/  BRA `(.L_x_9454) ;  /* 0x00000000001c7947 */ /* 0x000fec0003800000 */
.L_x_9456:
[----:B------:R-:W-:-:S05]  /*8a0c0*/  LOP3.LUT R76, R21, 0x80000, RZ, 0xfc, !PT ;  /* 0x00080000154c7812 */ /* 0x000fca00078efcff */
[----:B------:R-:W-:Y:S02]  /*8a0d0*/  IMAD.MOV.U32 R77, RZ, RZ, R76 ;  /* 0x000000ffff4d7224 */ /* 0x000fe400078e004c */
[----:B------:R-:W-:Y:S01]  /*8a0e0*/  IMAD.MOV.U32 R76, RZ, RZ, R20 ;  /* 0x000000ffff4c7224 */ /* 0x000fe200078e0014 */
[----:B------:R-:W-:Y:S06]  /*8a0f0*/  BRA `(.L_x_9454) ;  /* 0x00000000000c7947 */ /* 0x000fec0003800000 */
.L_x_9455:
[----:B------:R-:W-:-:S05]  /*8a100*/  LOP3.LUT R76, R13, 0x80000, RZ, 0xfc, !PT ;  /* 0x000800000d4c7812 */ /* 0x000fca00078efcff */
[----:B------:R-:W-:Y:S02]  /*8a110*/  IMAD.MOV.U32 R77, RZ, RZ, R76 ;  /* 0x000000ffff4d7224 */ /* 0x000fe400078e004c */
[----:B------:R-:W-:-:S07]  /*8a120*/  IMAD.MOV.U32 R76, RZ, RZ, R12 ;  /* 0x000000ffff4c7224 */ /* 0x000fce00078e000c */
.L_x_9454:
[----:B------:R-:W-:Y:S05]  /*8a130*/  BSYNC.RECONVERGENT B0 ;  /* 0x0000000000007941 */ /* 0x000fea0003800200 */
.L_x_9452:
[----:B------:R-:W-:Y:S01]  /*8a140*/  MOV R8, R0 ;  /* 0x0000000000087202 */ /* 0x000fe20000000f00 */
[----:B------:R-:W-:-:S04]  /*8a150*/  IMAD.MOV.U32 R9, RZ, RZ, 0x0 ;  /* 0x00000000ff097424 */ /* 0x000fc800078e00ff */
[----:B------:R-:W-:Y:S05]  /*8a160*/  RET.REL.NODEC R8 `(_Z27cooling_function_analyticalPdS_S_S_S_) ;  /* 0xfffff75c08a47950 */ /* 0x000fea0003c3ffff */
        .weak           $__internal_5_$__cuda_sm20_dsqrt_rn_f64_mediumpath_v1
        .type           $__internal_5_$__cuda_sm20_dsqrt_rn_f64_mediumpath_v1,@function
        .size           $__internal_5_$__cuda_sm20_dsqrt_rn_f64_mediumpath_v1,($_Z27cooling_function_analyticalPdS_S_S_S_$__internal_accurate_pow - $__internal_5_$__cuda_sm20_dsqrt_rn_f64_mediumpath_v1)
$__internal_5_$__cuda_sm20_dsqrt_rn_f64_mediumpath_v1:
[----:B------:R-:W-:Y:S01]  /*8a170*/  ISETP.GE.U32.AND P1, PT, R76, -0x3400000, PT ;  /* 0xfcc000004c00780c */ /* 0x000fe20003f26070 */
[----:B------:R-:W-:Y:S01]  /*8a180*/  BSSY.RECONVERGENT B0, `(.L_x_9457) ;  /* 0x000002a000007945 */ /* 0x000fe20003800200 */
[----:B------:R-:W-:Y:S02]  /*8a190*/  LOP3.LUT R9, R9, R8, RZ, 0x3c, !PT ;  /* 0x0000000809097212 */ /* 0x000fe400078e3cff */
[----:B------:R-:W-:Y:S02]  /*8a1a0*/  LOP3.LUT R73, R73, R72, RZ, 0x3c, !PT ;  /* 0x0000004849497212 */ /* 0x000fe400078e3cff */
[----:B------:R-:W-:Y:S02]  /*8a1b0*/  LOP3.LUT R8, R9, R8, RZ, 0x3c, !PT ;  /* 0x0000000809087212 */ /* 0x000fe400078e3cff */
[----:B------:R-:W-:Y:S02]  /*8a1c0*/  LOP3.LUT R72, R73, R72, RZ, 0x3c, !PT ;  /* 0x0000004849487212 */ /* 0x000fe400078e3cff */
[----:B------:R-:W-:-:S02]  /*8a1d0*/  LOP3.LUT R9, R9, R8, RZ, 0x3c, !PT ;  /* 0x0000000809097212 */ /* 0x000fc400078e3cff */
[----:B------:R-:W-:Y:S01]  /*8a1e0*/  LOP3.LUT R73, R73, R72, RZ, 0x3c, !PT ;  /* 0x0000004849497212 */ /* 0x000fe200078e3cff */
[----:B------:R-:W-:Y:S06]  /*8a1f0*/  @!P1 BRA `(.L_x_9458) ;  /* 0x0000000000209947 */ /* 0x000fec0003800000 */
[----:B------:R-:W-:-:S10]  /*8a200*/  DFMA.RM R12, R12, R20, R72 ;  /* 0x000000140c0c722b */ /* 0x000fd40000004048 */
[----:B------:R-:W-:-:S05]  /*8a210*/  IADD3 R20, P1, PT, R12, 0x1, RZ ;  /* 0x000000010c147810 */ /* 0x000fca0007f3e0ff */
[----:B------:R-:W-:-:S06]  /*8a220*/  IMAD.X R21, RZ, RZ, R13, P1 ;  /* 0x000000ffff157224 */ /* 0x000fcc00008e060d */
[----:B------:R-:W-:-:S08]  /*8a230*/  DFMA.RP R8, -R12, R20, R8 ;  /* 0x000000140c08722b */ /* 0x000fd00000008108 */
[----:B------:R-:W-:-:S06]  /*8a240*/  DSETP.GT.AND P1, PT, R8, RZ, PT ;  /* 0x000000ff0800722a */ /* 0x000fcc0003f24000 */
[----:B------:R-:W-:Y:S02]  /*8a250*/  FSEL R12, R20, R12, P1 ;  /* 0x0000000c140c7208 */ /* 0x000fe40000800000 */
[----:B------:R-:W-:Y:S01]  /*8a260*/  FSEL R13, R21, R13, P1 ;  /* 0x0000000d150d7208 */ /* 0x000fe20000800000 */
[----:B------:R-:W-:Y:S06]  /*8a270*/  BRA `(.L_x_9459) ;  /* 0x0000000000687947 */ /* 0x000fec0003800000 */
.L_x_9458:
        /* <DEDUP_REMOVED lines=9> */
[----:B------:R-:W-:Y:S01]  /*8a310*/  MOV R12, RZ ;  /* 0x000000ff000c7202 */ /* 0x000fe20000000f00 */
[----:B------:R-:W-:Y:S02]  /*8a320*/  IMAD.MOV.U32 R20, RZ, RZ, 0x0 ;  /* 0x00000000ff147424 */ /* 0x000fe400078e00ff */
        /* <DEDUP_REMOVED lines=14> */
.L_x_9460:
[----:B------:R-:W-:-:S11]  /*8a410*/  DADD R12, R8, R8 ;  /* 0x00000000080c7229 */ /* 0x000fd60000000008 */
.L_x_9459:
[----:B------:R-:W-:Y:S05]  /*8a420*/  BSYNC.RECONVERGENT B0 ;  /* 0x0000000000007941 */ /* 0x000fea0003800200 */
.L_x_9457:
[----:B------:R-:W-:Y:S02]  /*8a430*/  IMAD.MOV.U32 R8, RZ, RZ, R0 ;  /* 0x000000ffff087224 */ /* 0x000fe400078e0000 */
[----:B------:R-:W-:-:S04]  /*8a440*/  IMAD.MOV.U32 R9, RZ, RZ, 0x0 ;  /* 0x00000000ff097424 */ /* 0x000fc800078e00ff */
[----:B------:R-:W-:Y:S05]  /*8a450*/  RET.REL.NODEC R8 `(_Z27cooling_function_analyticalPdS_S_S_S_) ;  /* 0xfffff75808e87950 */ /* 0x000fea0003c3ffff */
        .type           $_Z27cooling_function_analyticalPdS_S_S_S_$__internal_accurate_pow,@function
        .size           $_Z27cooling_function_analyticalPdS_S_S_S_$__internal_accurate_pow,(.L_x_9498 - $_Z27cooling_function_analyticalPdS_S_S_S_$__internal_accurate_pow)
$_Z27cooling_function_analyticalPdS_S_S_S_$__internal_accurate_pow:
[----:B------:R-:W-:Y:S01]  /*8a460*/  ISETP.GT.U32.AND P1, PT, R13, 0xfffff, PT ;  /* 0x000fffff0d00780c */ /* 0x000fe20003f24070 */
[----:B------:R-:W-:Y:S01]  /*8a470*/  IMAD.MOV.U32 R10, RZ, RZ, R12 ;  /* 0x000000ffff0a7224 */ /* 0x000fe200078e000c */
[----:B------:R-:W-:Y:S01]  /*8a480*/  MOV R20, R13 ;  /* 0x0000000d00147202 */ /* 0x000fe20000000f00 */
[--C-:B------:R-:W-:Y:S01]  /*8a490*/  IMAD.MOV.U32 R11, RZ, RZ, R13.reuse ;  /* 0x000000ffff0b7224 */ /* 0x100fe200078e000d */
[----:B------:R-:W-:Y:S01]  /*8a4a0*/  UMOV UR4, 0x7d2cafe2 ;  /* 0x7d2cafe200047882 */ /* 0x000fe20000000000 */
[----:B------:R-:W-:Y:S01]  /*8a4b0*/  IMAD.MOV.U32 R76, RZ, RZ, RZ ;  /* 0x000000ffff4c7224 */ /* 0x000fe200078e00ff */
[----:B------:R-:W-:Y:S01]  /*8a4c0*/  UMOV UR5, 0x3eb0f5ff ;  /* 0x3eb0f5ff00057882 */ /* 0x000fe20000000000 */
[----:B------:R-:W-:Y:S01]  /*8a4d0*/  IMAD.MOV.U32 R82, RZ, RZ, 0x41ad3b5a ;  /* 0x41ad3b5aff527424 */ /* 0x000fe200078e00ff */
[----:B------:R-:W-:Y:S01]  /*8a4e0*/  SHF.R.U32.HI R13, RZ, 0x14, R13 ;  /* 0x00000014ff0d7819 */ /* 0x000fe2000001160d */
[----:B------:R-:W-:Y:S01]  /*8a4f0*/  IMAD.MOV.U32 R83, RZ, RZ, 0x3ed0f5d2 ;  /* 0x3ed0f5d2ff537424 */ /* 0x000fe200078e00ff */
[----:B------:R-:W-:Y:S01]  /*8a500*/  UMOV UR6, 0x3b39803f ;  /* 0x3b39803f00067882 */ /* 0x000fe20000000000 */
[----:B------:R-:W-:-:S02]  /*8a510*/  UMOV UR7, 0x3c7abc9e ;  /* 0x3c7abc9e00077882 */ /* 0x000fc40000000000 */
[----:B------:R-:W-:-:S10]  /*8a520*/  @!P1 DMUL R10, R10, 1.80143985094819840000e+16 ;  /* 0x435000000a0a9828 */ /* 0x000fd40000000000 */
[----:B------:R-:W-:Y:S01]  /*8a530*/  @!P1 IMAD.MOV.U32 R20, RZ, RZ, R11 ;  /* 0x000000ffff149224 */ /* 0x000fe200078e000b */
[----:B------:R-:W-:Y:S01]  /*8a540*/  @!P1 LEA.HI R13, R11, 0xffffffca, RZ, 0xc ;  /* 0xffffffca0b0d9811 */ /* 0x000fe200078f60ff */
[----:B------:R-:W-:-:S03]  /*8a550*/  @!P1 IMAD.MOV.U32 R12, RZ, RZ, R10 ;  /* 0x000000ffff0c9224 */ /* 0x000fc600078e000a */
[----:B------:R-:W-:Y:S01]  /*8a560*/  LOP3.LUT R20, R20, 0x800fffff, RZ, 0xc0, !PT ;  /* 0x800fffff14147812 */ /* 0x000fe200078ec0ff */
[----:B------:R-:W-:Y:S02]  /*8a570*/  IMAD.MOV.U32 R78, RZ, RZ, R12 ;  /* 0x000000ffff4e7224 */ /* 0x000fe400078e000c */
[----:B------:R-:W-:Y:S01]  /*8a580*/  VIADD R12, R13, 0xfffffc01 ;  /* 0xfffffc010d0c7836 */ /* 0x000fe20000000000 */
[----:B------:R-:W-:-:S04]  /*8a590*/  LOP3.LUT R20, R20, 0x3ff00000, RZ, 0xfc, !PT ;  /* 0x3ff0000014147812 */ /* 0x000fc800078efcff */
[----:B------:R-:W-:Y:S01]  /*8a5a0*/  ISETP.GE.U32.AND P2, PT, R20, 0x3ff6a09f, PT ;  /* 0x3ff6a09f1400780c */ /* 0x000fe20003f46070 */
[----:B------:R-:W-:-:S12]  /*8a5b0*/  IMAD.MOV.U32 R79, RZ, RZ, R20 ;  /* 0x000000ffff4f7224 */ /* 0x000fd800078e0014 */
[----:B------:R-:W-:Y:S01]  /*8a5c0*/  @P2 IADD3 R10, PT, PT, R79, -0x100000, RZ ;  /* 0xfff000004f0a2810 */ /* 0x000fe20007ffe0ff */
[----:B------:R-:W-:Y:S02]  /*8a5d0*/  @P2 VIADD R12, R13, 0xfffffc02 ;  /* 0xfffffc020d0c2836 */ /* 0x000fe40000000000 */
[----:B------:R-:W-:Y:S02]  /*8a5e0*/  IMAD.MOV.U32 R13, RZ, RZ, 0x43300000 ;  /* 0x43300000ff0d7424 */ /* 0x000fe400078e00ff */
[----:B------:R-:W-:Y:S01]  /*8a5f0*/  @P2 IMAD.MOV.U32 R79, RZ, RZ, R10 ;  /* 0x000000ffff4f2224 */ /* 0x000fe200078e000a */
[----:B------:R-:W-:-:S05]  /*8a600*/  LOP3.LUT R12, R12, 0x80000000, RZ, 0x3c, !PT ;  /* 0x800000000c0c7812 */ /* 0x000fca00078e3cff */
        /* <DEDUP_REMOVED lines=13> */
[----:B------:R-:W-:Y:S02]  /*8a6e0*/  DADD R98, R74, R74 ;  /* 0x000000004a627229 */ /* 0x000fe4000000004a */
[----:B------:R-:W-:-:S03]  /*8a6f0*/  DMUL R74, R20, R20 ;  /* 0x00000014144a7228 */ /* 0x000fc60000000000 */
[----:B------:R-:W-:Y:S01]  /*8a700*/  DFMA R82, R80, R82, UR4 ;  /* 0x0000000450527e2b */ /* 0x000fe20008000052 */
[----:B------:R-:W-:Y:S01]  /*8a710*/  UMOV UR4, 0xe4faecd5 ;  /* 0xe4faecd500047882 */ /* 0x000fe20000000000 */
[----:B------:R-:W-:Y:S01]  /*8a720*/  UMOV UR5, 0x3f1745cd ;  /* 0x3f1745cd00057882 */ /* 0x000fe20000000000 */
[----:B------:R-:W-:Y:S02]  /*8a730*/  DFMA R98, R78, -R20, R98 ;  /* 0x800000144e62722b */ /* 0x000fe40000000062 */
[C---:B------:R-:W-:Y:S02]  /*8a740*/  DMUL R78, R20.reuse, R74 ;  /* 0x0000004a144e7228 */ /* 0x040fe40000000000 */
[----:B------:R-:W-:Y:S02]  /*8a750*/  DFMA R100, R20, R20, -R74 ;  /* 0x000000141464722b */ /* 0x000fe4000000084a */
[----:B------:R-:W-:Y:S01]  /*8a760*/  DFMA R82, R80, R82, UR4 ;  /* 0x0000000450527e2b */ /* 0x000fe20008000052 */
[----:B------:R-:W-:Y:S01]  /*8a770*/  UMOV UR4, 0x258a578b ;  /* 0x258a578b00047882 */ /* 0x000fe20000000000 */
[----:B------:R-:W-:Y:S01]  /*8a780*/  UMOV UR5, 0x3f3c71c7 ;  /* 0x3f3c71c700057882 */ /* 0x000fe20000000000 */
[----:B------:R-:W-:-:S02]  /*8a790*/  DMUL R76, R76, R98 ;  /* 0x000000624c4c7228 */ /* 0x000fc40000000000 */
[----:B------:R-:W-:-:S03]  /*8a7a0*/  DFMA R98, R20, R74, -R78 ;  /* 0x0000004a1462722b */ /* 0x000fc6000000084e */
[----:B------:R-:W-:Y:S01]  /*8a7b0*/  DFMA R82, R80, R82, UR4 ;  /* 0x0000000450527e2b */ /* 0x000fe20008000052 */
[----:B------:R-:W-:Y:S01]  /*8a7c0*/  UMOV UR4, 0x9242b910 ;  /* 0x9242b91000047882 */ /* 0x000fe20000000000 */
[----:B------:R-:W-:-:S03]  /*8a7d0*/  UMOV UR5, 0x3f624924 ;  /* 0x3f62492400057882 */ /* 0x000fc60000000000 */
[----:B------:R-:W-:-:S03]  /*8a7e0*/  DFMA R98, R76, R74, R98 ;  /* 0x0000004a4c62722b */ /* 0x000fc60000000062 */
[----:B------:R-:W-:Y:S01]  /*8a7f0*/  DFMA R82, R80, R82, UR4 ;  /* 0x0000000450527e2b */ /* 0x000fe20008000052 */
[----:B------:R-:W-:Y:S01]  /*8a800*/  UMOV UR4, 0x99999dfb ;  /* 0x99999dfb00047882 */ /* 0x000fe20000000000 */
[----:B------:R-:W-:-:S06]  /*8a810*/  UMOV UR5, 0x3f899999 ;  /* 0x3f89999900057882 */ /* 0x000fcc0000000000 */
[----:B------:R-:W-:Y:S01]  /*8a820*/  DFMA R82, R80, R82, UR4 ;  /* 0x0000000450527e2b */ /* 0x000fe20008000052 */
[----:B------:R-:W-:Y:S01]  /*8a830*/  UMOV UR4, 0x55555555 ;  /* 0x5555555500047882 */ /* 0x000fe20000000000 */
[----:B------:R-:W-:-:S06]  /*8a840*/  UMOV UR5, 0x3fb55555 ;  /* 0x3fb5555500057882 */ /* 0x000fcc0000000000 */
[----:B------:R-:W-:-:S08]  /*8a850*/  DFMA R72, R80, R82, UR4 ;  /* 0x0000000450487e2b */ /* 0x000fd00008000052 */
[----:B------:R-:W-:Y:S01]  /*8a860*/  DADD R84, -R72, UR4 ;  /* 0x0000000448547e29 */ /* 0x000fe20008000100 */
[----:B------:R-:W-:Y:S01]  /*8a870*/  UMOV UR4, 0xb9e7b0 ;  /* 0x00b9e7b000047882 */ /* 0x000fe20000000000 */
[----:B------:R-:W-:-:S06]  /*8a880*/  UMOV UR5, 0x3c46a4cb ;  /* 0x3c46a4cb00057882 */ /* 0x000fcc0000000000 */
[----:B------:R-:W-:Y:S01]  /*8a890*/  DFMA R80, R80, R82, R84 ;  /* 0x000000525050722b */ /* 0x000fe20000000054 */
[----:B------:R-:W-:Y:S01]  /*8a8a0*/  IADD3 R85, PT, PT, R77, 0x100000, RZ ;  /* 0x001000004d557810 */ /* 0x000fe20007ffe0ff */
[----:B------:R-:W-:-:S06]  /*8a8b0*/  IMAD.MOV.U32 R84, RZ, RZ, R76 ;  /* 0x000000ffff547224 */ /* 0x000fcc00078e004c */
[----:B------:R-:W-:Y:S01]  /*8a8c0*/  DADD R80, R80, -UR4 ;  /* 0x8000000450507e29 */ /* 0x000fe20008000000 */
[----:B------:R-:W-:Y:S01]  /*8a8d0*/  UMOV UR4, 0x80000000 ;  /* 0x8000000000047882 */ /* 0x000fe20000000000 */
[----:B------:R-:W-:Y:S01]  /*8a8e0*/  DFMA R84, R20, R84, R100 ;  /* 0x000000541454722b */ /* 0x000fe20000000064 */
[----:B------:R-:W-:Y:S02]  /*8a8f0*/  UMOV UR5, 0x43300000 ;  /* 0x4330000000057882 */ /* 0x000fe40000000000 */
[----:B------:R-:W-:Y:S01]  /*8a900*/  DADD R12, R12, -UR4 ;  /* 0x800000040c0c7e29 */ /* 0x000fe20008000000 */
[----:B------:R-:W-:Y:S01]  /*8a910*/  UMOV UR4, 0xfefa39ef ;  /* 0xfefa39ef00047882 */ /* 0x000fe20000000000 */
[----:B------:R-:W-:Y:S01]  /*8a920*/  UMOV UR5, 0x3fe62e42 ;  /* 0x3fe62e4200057882 */ /* 0x000fe20000000000 */
[----:B------:R-:W-:Y:S02]  /*8a930*/  DADD R82, R72, R80 ;  /* 0x0000000048527229 */ /* 0x000fe40000000050 */
[----:B------:R-:W-:-:S06]  /*8a940*/  DFMA R98, R20, R84, R98 ;  /* 0x000000541462722b */ /* 0x000fcc0000000062 */
[----:B------:R-:W-:Y:S02]  /*8a950*/  DMUL R74, R82, R78 ;  /* 0x0000004e524a7228 */ /* 0x000fe40000000000 */
[----:B------:R-:W-:-:S06]  /*8a960*/  DADD R72, R72, -R82 ;  /* 0x0000000048487229 */ /* 0x000fcc0000000852 */
[----:B------:R-:W-:Y:S02]  /*8a970*/  DFMA R84, R82, R78, -R74 ;  /* 0x0000004e5254722b */ /* 0x000fe4000000084a */
[----:B------:R-:W-:-:S06]  /*8a980*/  DADD R80, R80, R72 ;  /* 0x0000000050507229 */ /* 0x000fcc0000000048 */
[----:B------:R-:W-:-:S08]  /*8a990*/  DFMA R82, R82, R98, R84 ;  /* 0x000000625252722b */ /* 0x000fd00000000054 */
[----:B------:R-:W-:-:S08]  /*8a9a0*/  DFMA R78, R80, R78, R82 ;  /* 0x0000004e504e722b */ /* 0x000fd00000000052 */
[----:B------:R-:W-:-:S08]  /*8a9b0*/  DADD R80, R74, R78 ;  /* 0x000000004a507229 */ /* 0x000fd0000000004e */
[--C-:B------:R-:W-:Y:S02]  /*8a9c0*/  DADD R72, R20, R80.reuse ;  /* 0x0000000014487229 */ /* 0x100fe40000000050 */
[----:B------:R-:W-:-:S06]  /*8a9d0*/  DADD R74, R74, -R80 ;  /* 0x000000004a4a7229 */ /* 0x000fcc0000000850 */
[----:B------:R-:W-:Y:S02]  /*8a9e0*/  DADD R20, R20, -R72 ;  /* 0x0000000014147229 */ /* 0x000fe40000000848 */
[----:B------:R-:W-:-:S06]  /*8a9f0*/  DADD R78, R78, R74 ;  /* 0x000000004e4e7229 */ /* 0x000fcc000000004a */
[----:B------:R-:W-:-:S08]  /*8aa00*/  DADD R80, R80, R20 ;  /* 0x0000000050507229 */ /* 0x000fd00000000014 */
[----:B------:R-:W-:-:S08]  /*8aa10*/  DADD R10, R78, R80 ;  /* 0x000000004e0a7229 */ /* 0x000fd00000000050 */
[----:B------:R-:W-:-:S08]  /*8aa20*/  DADD R76, R76, R10 ;  /* 0x000000004c4c7229 */ /* 0x000fd0000000000a */
[----:B------:R-:W-:-:S08]  /*8aa30*/  DADD R20, R72, R76 ;  /* 0x0000000048147229 */ /* 0x000fd0000000004c */
[--C-:B------:R-:W-:Y:S02]  /*8aa40*/  DFMA R10, R12, UR4, R20.reuse ;  /* 0x000000040c0a7c2b */ /* 0x100fe40008000014 */
[----:B------:R-:W-:-:S06]  /*8aa50*/  DADD R72, R72, -R20 ;  /* 0x0000000048487229 */ /* 0x000fcc0000000814 */
[----:B------:R-:W-:Y:S02]  /*8aa60*/  DFMA R74, R12, -UR4, R10 ;  /* 0x800000040c4a7c2b */ /* 0x000fe4000800000a */
[----:B------:R-:W-:Y:S01]  /*8aa70*/  DADD R76, R76, R72 ;  /* 0x000000004c4c7229 */ /* 0x000fe20000000048 */
[----:B------:R-:W-:Y:S01]  /*8aa80*/  IMAD.MOV.U32 R73, RZ, RZ, R8 ;  /* 0x000000ffff497224 */ /* 0x000fe200078e0008 */
[----:B------:R-:W-:-:S04]  /*8aa90*/  MOV R72, R9 ;  /* 0x0000000900487202 */ /* 0x000fc80000000f00 */
[----:B------:R-:W-:Y:S01]  /*8aaa0*/  DADD R20, -R20, R74 ;  /* 0x0000000014147229 */ /* 0x000fe2000000014a */
[C---:B------:R-:W-:Y:S01]  /*8aab0*/  IMAD.SHL.U32 R8, R73.reuse, 0x2, RZ ;  /* 0x0000000249087824 */ /* 0x040fe200078e00ff */
[----:B------:R-:W-:-:S04]  /*8aac0*/  LOP3.LUT R9, R73, 0xff0fffff, RZ, 0xc0, !PT ;  /* 0xff0fffff49097812 */ /* 0x000fc800078ec0ff */
[----:B------:R-:W-:Y:S02]  /*8aad0*/  ISETP.GT.U32.AND P1, PT, R8, -0x2000001, PT ;  /* 0xfdffffff0800780c */ /* 0x000fe40003f24070 */
[----:B------:R-:W-:Y:S02]  /*8aae0*/  DADD R20, R76, -R20 ;  /* 0x000000004c147229 */ /* 0x000fe40000000814 */
[----:B------:R-:W-:-:S06]  /*8aaf0*/  SEL R73, R9, R73, P1 ;  /* 0x0000004909497207 */ /* 0x000fcc0000800000 */
[----:B------:R-:W-:-:S08]  /*8ab00*/  DFMA R12, R12, UR6, R20 ;  /* 0x000000060c0c7c2b */ /* 0x000fd00008000014 */
[----:B------:R-:W-:-:S08]  /*8ab10*/  DADD R20, R10, R12 ;  /* 0x000000000a147229 */ /* 0x000fd0000000000c */
        /* <DEDUP_REMOVED lines=63> */
.L_x_9461:
[----:B------:R-:W-:Y:S02]  /*8af10*/  DFMA R10, R72, R8, R8 ;  /* 0x00000008480a722b */ /* 0x000fe40000000008 */
[----:B------:R-:W-:-:S08]  /*8af20*/  DSETP.NEU.AND P1, PT, |R8|, +INF , PT ;  /* 0x7ff000000800742a */ /* 0x000fd00003f2d200 */
[----:B------:R-:W-:Y:S01]  /*8af30*/  FSEL R10, R8, R10, !P1 ;  /* 0x0000000a080a7208 */ /* 0x000fe20004800000 */
[----:B------:R-:W-:Y:S01]  /*8af40*/  IMAD.MOV.U32 R8, RZ, RZ, R0 ;  /* 0x000000ffff087224 */ /* 0x000fe200078e0000 */
[----:B------:R-:W-:Y:S01]  /*8af50*/  FSEL R11, R9, R11, !P1 ;  /* 0x0000000b090b7208 */ /* 0x000fe20004800000 */
[----:B------:R-:W-:-:S04]  /*8af60*/  IMAD.MOV.U32 R9, RZ, RZ, 0x0 ;  /* 0x00000000ff097424 */ /* 0x000fc800078e00ff */
[----:B------:R-:W-:Y:S05]  /*8af70*/  RET.REL.NODEC R8 `(_Z27cooling_function_analyticalPdS_S_S_S_) ;  /* 0xfffff75008207950 */ /* 0x000fea0003c3ffff */
.L_x_9462:
        /* <DEDUP_REMOVED lines=16> */
.L_x_9498:


//--------------------- .text._Z34cooling_function_comparison_globalyPdS_S_S_S_ --------------------------
	.section	.text._Z34cooling_function_comparison_globalyPdS_S_S_S_,"ax",@progbits
	.align	128
        .global         _Z34cooling_function_comparison_globalyPdS_S_S_S_
        .type           _Z34cooling_function_comparison_globalyPdS_S_S_S_,@function
        .size           _Z34cooling_function_comparison_globalyPdS_S_S_S_,(.L_x_9499 - _Z34cooling_function_comparison_globalyPdS_S_S_S_)
        .other          _Z34cooling_function_comparison_globalyPdS_S_S_S_,@"STO_CUDA_ENTRY STV_DEFAULT"
_Z34cooling_function_comparison_globalyPdS_S_S_S_:
.text._Z34cooling_function_comparison_globalyPdS_S_S_S_:
[----:B------:R-:W-:Y:S01]  /*0000*/  LDC R1, c[0x0][0x37c] ;  /* 0x0000df00ff017b82 */ /* 0x000fe20000000800 */
[----:B------:R-:W0:Y:S01]  /*0010*/  LDCU.64 UR16, c[0x0][0x358] ;  /* 0x00006b00ff1077ac */ /* 0x000e220008000a00 */
[----:B------:R-:W-:-:S05]  /*0020*/  UMOV UR4, URZ ;  /* 0x000000ff00047c82 */ /* 0x000fca0008000000 */
.L_x_9482:
[----:B-1----:R-:W1:Y:S01]  /*0030*/  LDCU.64 UR6, c[0x0][0x388] ;  /* 0x00007100ff0677ac */ /* 0x002e620008000a00 */
[----:B------:R-:W-:Y:S01]  /*0040*/  UMOV UR5, URZ ;  /* 0x000000ff00057c82 */ /* 0x000fe20008000000 */
[----:B01----:R-:W-:-:S12]  /*0050*/  UIMAD.WIDE.U32 UR10, UR4, 0x8, UR6 ;  /* 0x00000008040a78a5 */ /* 0x003fd8000f8e0006 */
.L_x_9481:
[----:B-1----:R-:W1:Y:S01]  /*0060*/  LDCU.64 UR6, c[0x0][0x390] ;  /* 0x00007200ff0677ac */ /* 0x002e620008000a00 */
[----:B------:R-:W-:Y:S02]  /*0070*/  UIMAD UR20, UR4, 0x21, UR5 ;  /* 0x00000021041478a4 */ /* 0x000fe4000f8e0205 */
[----:B-1----:R-:W-:Y:S02]  /*0080*/  UIMAD.WIDE.U32 UR12, UR5, 0x8, UR6 ;  /* 0x00000008050c78a5 */ /* 0x002fe4000f8e0006 */
[----:B------:R-:W-:Y:S01]  /*0090*/  UIADD3 UR5, UPT, UPT, UR5, 0x1, URZ ;  /* 0x0000000105057890 */ /* 0x000fe2000fffe0ff */
[----:B------:R-:W-:-:S03]  /*00a0*/  UMOV UR6, URZ ;  /* 0x000000ff00067c82 */ /* 0x000fc60008000000 */
[----:B0-----:R-:W-:-:S11]  /*00b0*/  UISETP.NE.AND UP1, UPT, UR5, 0x1e, UPT ;  /* 0x0000001e0500788c */ /* 0x001fd6000bf25270 */
.L_x_9480:
[----:B01----:R-:W1:Y:S01]  /*00c0*/  LDCU.64 UR8, c[0x0][0x398] ;  /* 0x00007300ff0877ac */ /* 0x003e620008000a00 */
[----:B------:R-:W2:Y:S01]  /*00d0*/  LDC R35, c[0x0][0x3a4] ;  /* 0x0000e900ff237b82 */ /* 0x000ea20000000800 */
[----:B------:R-:W3:Y:S01]  /*00e0*/  LDCU UR18, c[0x0][0x3a0] ;  /* 0x00007400ff1277ac */ /* 0x000ee20008000800 */
[----:B------:R-:W-:-:S06]  /*00f0*/  UIMAD UR7, UR20, 0x21, UR6 ;  /* 0x00000021140778a4 */ /* 0x000fcc000f8e0206 */
[----:B------:R-:W0:Y:S01]  /*0100*/  LDC.64 R32, c[0x0][0x3a8] ;  /* 0x0000ea00ff207b82 */ /* 0x000e220000000a00 */
[----:B------:R-:W-:Y:S02]  /*0110*/  UIMAD UR7, UR7, 0x21, URZ ;  /* 0x00000021070778a4 */ /* 0x000fe4000f8e02ff */
[----:B-1----:R-:W-:-:S04]  /*0120*/  UIMAD.WIDE.U32 UR14, UR6, 0x8, UR8 ;  /* 0x00000008060e78a5 */ /* 0x002fc8000f8e0008 */
[----:B------:R-:W-:Y:S01]  /*0130*/  MOV R2, UR7 ;  /* 0x0000000700027c02 */ /* 0x000fe20008000f00 */
[----:B------:R-:W-:Y:S01]  /*0140*/  UIADD3 UR6, UPT, UPT, UR6, 0x1, URZ ;  /* 0x0000000106067890 */ /* 0x000fe2000fffe0ff */
[----:B---3--:R-:W-:Y:S01]  /*0150*/  MOV R34, UR18 ;  /* 0x0000001200227c02 */ /* 0x008fe20008000f00 */
[----:B------:R-:W-:Y:S02]  /*0160*/  UMOV UR7, URZ ;  /* 0x000000ff00077c82 */ /* 0x000fe40008000000 */
[----:B------:R-:W-:-:S11]  /*0170*/  UISETP.NE.AND UP2, UPT, UR6, 0x1e, UPT ;  /* 0x0000001e0600788c */ /* 0x000fd6000bf45270 */
.L_x_9479:
[----:B------:R-:W-:Y:S01]  /*0180*/  MOV R14, UR10 ;  /* 0x0000000a000e7c02 */ /* 0x000fe20008000f00 */
[----:B------:R-:W-:-:S05]  /*0190*/  IMAD.U32 R15, RZ, RZ, UR11 ;  /* 0x0000000bff0f7e24 */ /* 0x000fca000f8e00ff */
[----:B01----:R-:W3:Y:S01]  /*01a0*/  LDG.E.64 R6, desc[UR16][R14.64] ;  /* 0x000000100e067981 */ /* 0x003ee2000c1e1b00 */
[----:B------:R-:W0:Y:S01]  /*01b0*/  MUFU.RCP64H R9, 5 ;  /* 0x4014000000097908 */ /* 0x000e220000001800 */
[----:B------:R-:W-:Y:S01]  /*01c0*/  HFMA2 R12, -RZ, RZ, 0, 0 ;  /* 0x00000000ff0c7431 */ /* 0x000fe200000001ff */
[----:B------:R-:W-:Y:S01]  /*01d0*/  MOV R13, 0x40140000 ;  /* 0x40140000000d7802 */ /* 0x000fe20000000f00 */
[----:B------:R-:W-:-:S06]  /*01e0*/  IMAD.MOV.U32 R8, RZ, RZ, 0x1 ;  /* 0x00000001ff087424 */ /* 0x000fcc00078e00ff */
[----:B0-----:R-:W-:-:S08]  /*01f0*/  DFMA R10, R8, -R12, 1 ;  /* 0x3ff00000080a742b */ /* 0x001fd0000000080c */
[----:B------:R-:W-:-:S08]  /*0200*/  DFMA R10, R10, R10, R10 ;  /* 0x0000000a0a0a722b */ /* 0x000fd0000000000a */
[----:B------:R-:W-:Y:S02]  /*0210*/  DFMA R10, R8, R10, R8 ;  /* 0x0000000a080a722b */ /* 0x000fe40000000008 */
[----:B---3--:R-:W-:-:S06]  /*0220*/  DADD R8, R6, -3 ;  /* 0xc008000006087429 */ /* 0x008fcc0000000000 */
[----:B------:R-:W-:Y:S02]  /*0230*/  DFMA R6, R10, -R12, 1 ;  /* 0x3ff000000a06742b */ /* 0x000fe4000000080c */
[----:B------:R-:W-:-:S06]  /*0240*/  DMUL R18, R8, 32 ;  /* 0x4040000008127828 */ /* 0x000fcc0000000000 */
[----:B------:R-:W-:Y:S02]  /*0250*/  DFMA R6, R10, R6, R10 ;  /* 0x000000060a06722b */ /* 0x000fe4000000000a */
[----:B------:R-:W-:-:S06]  /*0260*/  DSETP.GT.AND P1, PT, R8, RZ, PT ;  /* 0x000000ff0800722a */ /* 0x000fcc0003f24000 */
[----:B------:R-:W-:Y:S01]  /*0270*/  DMUL R10, R18, R6 ;  /* 0x00000006120a7228 */ /* 0x000fe20000000000 */
[----:B------:R-:W-:-:S07]  /*0280*/  FSETP.GEU.AND P2, PT, |R19|, 6.5827683646048100446e-37, PT ;  /* 0x036000001300780b */ /* 0x000fce0003f4e200 */
[----:B------:R-:W-:-:S08]  /*0290*/  DFMA R12, R10, -5, R18 ;  /* 0xc01400000a0c782b */ /* 0x000fd00000000012 */
[----:B------:R-:W-:-:S10]  /*02a0*/  DFMA R6, R6, R12, R10 ;  /* 0x0000000c0606722b */ /* 0x000fd4000000000a */
[----:B------:R-:W-:-:S05]  /*02b0*/  FFMA R0, RZ, 2.3125, R7 ;  /* 0x40140000ff007823 */ /* 0x000fca0000000007 */
[----:B------:R-:W-:-:S13]  /*02c0*/  FSETP.GT.AND P0, PT, |R0|, 1.469367938527859385e-39, PT ;  /* 0x001000000000780b */ /* 0x000fda0003f04200 */
[----:B------:R-:W-:Y:S05]  /*02d0*/  @P0 BRA P2, `(.L_x_9463) ;  /* 0x0000000000180947 */ /* 0x000fea0001000000 */
[----:B------:R-:W-:Y:S02]  /*02e0*/  MOV R16, RZ ;  /* 0x000000ff00107202 */ /* 0x000fe40000000f00 */
[----:B------:R-:W-:Y:S02]  /*02f0*/  MOV R17, 0x40140000 ;  /* 0x4014000000117802 */ /* 0x000fe40000000f00 */
[----:B------:R-:W-:-:S07]  /*0300*/  MOV R12, 0x320 ;  /* 0x00000320000c7802 */ /* 0x000fce0000000f00 */
[----:B--2---:R-:W-:Y:S05]  /*0310*/  CALL.REL.NOINC `($__internal_6_$__cuda_sm20_div_rn_f64_full) ;  /* 0x0000001c00e47944 */ /* 0x004fea0003c00000 */
[----:B------:R-:W-:Y:S01]  /*0320*/  IMAD.MOV.U32 R6, RZ, RZ, R22 ;  /* 0x000000ffff067224 */ /* 0x000fe200078e0016 */
[----:B------:R-:W-:-:S07]  /*0330*/  MOV R7, R23 ;  /* 0x0000001700077202 */ /* 0x000fce0000000f00 */
.L_x_9463:
[----:B------:R-:W-:Y:S01]  /*0340*/  MOV R10, UR12 ;  /* 0x0000000c000a7c02 */ /* 0x000fe20008000f00 */
[----:B------:R-:W-:-:S06]  /*0350*/  IMAD.U32 R11, RZ, RZ, UR13 ;  /* 0x0000000dff0b7e24 */ /* 0x000fcc000f8e00ff */
[----:B------:R-:W3:Y:S01]  /*0360*/  LDG.E.64 R10, desc[UR16][R10.64] ;  /* 0x000000100a0a7981 */ /* 0x000ee2000c1e1b00 */
[----:B------:R-:W0:Y:S01]  /*0370*/  MUFU.RCP64H R9, 10 ;  /* 0x4024000000097908 */ /* 0x000e220000001800 */
[----:B------:R-:W-:Y:S01]  /*0380*/  MOV R14, 0x0 ;  /* 0x00000000000e7802 */ /* 0x000fe20000000f00 */
[----:B------:R-:W-:Y:S01]  /*0390*/  DADD R6, R6, 0.5 ;  /* 0x3fe0000006067429 */ /* 0x000fe20000000000 */
[----:B------:R-:W-:Y:S02]  /*03a0*/  MOV R15, 0x40240000 ;  /* 0x40240000000f7802 */ /* 0x000fe40000000f00 */
[----:B------:R-:W-:-:S07]  /*03b0*/  MOV R8, 0x1 ;  /* 0x0000000100087802 */ /* 0x000fce0000000f00 */
[----:B------:R-:W-:Y:S02]  /*03c0*/  FSEL R30, R6, RZ, P1 ;  /* 0x000000ff061e7208 */ /* 0x000fe40000800000 */
[----:B------:R-:W-:Y:S01]  /*03d0*/  FSEL R31, R7, 1.75, P1 ;  /* 0x3fe00000071f7808 */ /* 0x000fe20000800000 */
[----:B0-----:R-:W-:-:S08]  /*03e0*/  DFMA R12, R8, -R14, 1 ;  /* 0x3ff00000080c742b */ /* 0x001fd0000000080e */
[----:B------:R-:W-:-:S08]  /*03f0*/  DFMA R12, R12, R12, R12 ;  /* 0x0000000c0c0c722b */ /* 0x000fd0000000000c */
[----:B------:R-:W-:-:S08]  /*0400*/  DFMA R12, R8, R12, R8 ;  /* 0x0000000c080c722b */ /* 0x000fd00000000008 */
[----:B------:R-:W-:-:S08]  /*0410*/  DFMA R8, R12, -R14, 1 ;  /* 0x3ff000000c08742b */ /* 0x000fd0000000080e */
[----:B------:R-:W-:Y:S02]  /*0420*/  DFMA R8, R12, R8, R12 ;  /* 0x000000080c08722b */ /* 0x000fe4000000000c */
[C---:B---3--:R-:W-:Y:S02]  /*0430*/  DMUL R18, R10.reuse, 32 ;  /* 0x404000000a127828 */ /* 0x048fe40000000000 */
[----:B------:R-:W-:-:S06]  /*0440*/  DSETP.GT.AND P2, PT, R10, RZ, PT ;  /* 0x000000ff0a00722a */ /* 0x000fcc0003f44000 */
[----:B------:R-:W-:Y:S02]  /*0450*/  DMUL R12, R18, R8 ;  /* 0x00000008120c7228 */ /* 0x000fe40000000000 */
[----:B------:R-:W-:-:S06]  /*0460*/  FSETP.GEU.AND P3, PT, |R19|, 6.5827683646048100446e-37, PT ;  /* 0x036000001300780b */ /* 0x000fcc0003f6e200 */
[----:B------:R-:W-:-:S08]  /*0470*/  DFMA R14, R12, -10, R18 ;  /* 0xc02400000c0e782b */ /* 0x000fd00000000012 */
[----:B------:R-:W-:-:S10]  /*0480*/  DFMA R8, R8, R14, R12 ;  /* 0x0000000e0808722b */ /* 0x000fd4000000000c */
[----:B------:R-:W-:-:S05]  /*0490*/  FFMA R0, RZ, 2.5625, R9 ;  /* 0x40240000ff007823 */ /* 0x000fca0000000009 */
[----:B------:R-:W-:-:S13]  /*04a0*/  FSETP.GT.AND P0, PT, |R0|, 1.469367938527859385e-39, PT ;  /* 0x001000000000780b */ /* 0x000fda0003f04200 */
[----:B------:R-:W-:Y:S05]  /*04b0*/  @P0 BRA P3, `(.L_x_9464) ;  /* 0x0000000000180947 */ /* 0x000fea0001800000 */
[----:B------:R-:W-:Y:S01]  /*04c0*/  IMAD.MOV.U32 R16, RZ, RZ, RZ ;  /* 0x000000ffff107224 */ /* 0x000fe200078e00ff */
[----:B------:R-:W-:Y:S02]  /*04d0*/  MOV R17, 0x40240000 ;  /* 0x4024000000117802 */ /* 0x000fe40000000f00 */
[----:B------:R-:W-:-:S07]  /*04e0*/  MOV R12, 0x500 ;  /* 0x00000500000c7802 */ /* 0x000fce0000000f00 */
[----:B--2---:R-:W-:Y:S05]  /*04f0*/  CALL.REL.NOINC `($__internal_6_$__cuda_sm20_div_rn_f64_full) ;  /* 0x0000001c006c7944 */ /* 0x004fea0003c00000 */
[----:B------:R-:W-:Y:S02]  /*0500*/  MOV R8, R22 ;  /* 0x0000001600087202 */ /* 0x000fe40000000f00 */
[----:B------:R-:W-:-:S07]  /*0510*/  MOV R9, R23 ;  /* 0x0000001700097202 */ /* 0x000fce0000000f00 */
.L_x_9464:
[----:B------:R-:W-:Y:S01]  /*0520*/  IMAD.U32 R18, RZ, RZ, UR14 ;  /* 0x0000000eff127e24 */ /* 0x000fe2000f8e00ff */
[----:B------:R-:W-:-:S05]  /*0530*/  MOV R19, UR15 ;  /* 0x0000000f00137c02 */ /* 0x000fca0008000f00 */
[----:B------:R-:W3:Y:S01]  /*0540*/  LDG.E.64 R6, desc[UR16][R18.64] ;  /* 0x0000001012067981 */ /* 0x000ee2000c1e1b00 */
[----:B------:R-:W-:Y:S02]  /*0550*/  MOV R20, UR14 ;  /* 0x0000000e00147c02 */ /* 0x000fe40008000f00 */
[----:B------:R-:W-:Y:S01]  /*0560*/  MOV R21, UR15 ;  /* 0x0000000f00157c02 */ /* 0x000fe20008000f00 */
[----:B------:R-:W0:Y:S01]  /*0570*/  MUFU.RCP64H R11, 13 ;  /* 0x402a0000000b7908 */ /* 0x000e220000001800 */
[----:B---3--:R-:W-:-:S14]  /*0580*/  DSETP.GT.AND P0, PT, R6, 25, PT ;  /* 0x403900000600742a */ /* 0x008fdc0003f04000 */
[----:B------:R-:W-:Y:S01]  /*0590*/  @P0 IMAD.MOV.U32 R14, RZ, RZ, 0x0 ;  /* 0x00000000ff0e0424 */ /* 0x000fe200078e00ff */
[----:B------:R-:W-:-:S05]  /*05a0*/  @P0 MOV R15, 0x40390000 ;  /* 0x40390000000f0802 */ /* 0x000fca0000000f00 */
[----:B------:R1:W-:Y:S04]  /*05b0*/  @P0 STG.E.64 desc[UR16][R20.64], R14 ;  /* 0x0000000e14000986 */ /* 0x0003e8000c101b10 */
[----:B--2---:R1:W4:Y:S01]  /*05c0*/  @P0 LDG.E.64 R6, desc[UR16][R34.64] ;  /* 0x0000001022060981 */ /* 0x004322000c1e1b00 */
[----:B------:R-:W-:Y:S01]  /*05d0*/  MOV R16, 0x0 ;  /* 0x0000000000107802 */ /* 0x000fe20000000f00 */
[----:B------:R-:W-:Y:S01]  /*05e0*/  IMAD.MOV.U32 R10, RZ, RZ, 0x1 ;  /* 0x00000001ff0a7424 */ /* 0x000fe200078e00ff */
[----:B------:R-:W-:-:S06]  /*05f0*/  MOV R17, 0x402a0000 ;  /* 0x402a000000117802 */ /* 0x000fcc0000000f00 */
[----:B0-----:R-:W-:-:S08]  /*0600*/  DFMA R12, R10, -R16, 1 ;  /* 0x3ff000000a0c742b */ /* 0x001fd00000000810 */
[----:B------:R-:W-:Y:S01]  /*0610*/  DFMA R12, R12, R12, R12 ;  /* 0x0000000c0c0c722b */ /* 0x000fe2000000000c */
[----:B-1----:R-:W-:Y:S10]  /*0620*/  @P0 BRA `(.L_x_9465) ;  /* 0x00000000001c0947 */ /* 0x002ff40003800000 */
[----:B----4-:R-:W2:Y:S02]  /*0630*/  LDG.E.64 R6, desc[UR16][R34.64] ;  /* 0x0000001022067981 */ /* 0x010ea4000c1e1b00 */
[----:B--2---:R-:W-:-:S14]  /*0640*/  DSETP.GT.AND P0, PT, R6, 15, PT ;  /* 0x402e00000600742a */ /* 0x004fdc0003f04000 */
[----:B------:R-:W-:Y:S01]  /*0650*/  @P0 MOV R14, 0x0 ;  /* 0x00000000000e0802 */ /* 0x000fe20000000f00 */
[----:B------:R-:W-:Y:S01]  /*0660*/  @P0 IMAD.MOV.U32 R7, RZ, RZ, 0x402e0000 ;  /* 0x402e0000ff070424 */ /* 0x000fe200078e00ff */
[----:B------:R-:W-:Y:S02]  /*0670*/  @P0 MOV R15, 0x402e0000 ;  /* 0x402e0000000f0802 */ /* 0x000fe40000000f00 */
[----:B------:R-:W-:-:S03]  /*0680*/  @P0 MOV R6, 0x0 ;  /* 0x0000000000060802 */ /* 0x000fc60000000f00 */
[----:B------:R0:W-:Y:S04]  /*0690*/  @P0 STG.E.64 desc[UR16][R34.64], R14 ;  /* 0x0000000e22000986 */ /* 0x0001e8000c101b10 */
.L_x_9465:
[----:B0---4-:R-:W-:Y:S01]  /*06a0*/  DADD R14, R6, -2 ;  /* 0xc0000000060e7429 */ /* 0x011fe20000000000 */
[----:B------:R-:W-:Y:S01]  /*06b0*/  CS2R R18, SRZ ;  /* 0x0000000000127805 */ /* 0x000fe2000001ff00 */
[----:B------:R-:W-:Y:S02]  /*06c0*/  DFMA R12, R10, R12, R10 ;  /* 0x0000000c0a0c722b */ /* 0x000fe4000000000a */
[----:B------:R-:W-:-:S04]  /*06d0*/  DADD R8, R8, 0.5 ;  /* 0x3fe0000008087429 */ /* 0x000fc80000000000 */
[----:B------:R-:W-:Y:S02]  /*06e0*/  DSETP.GT.AND P0, PT, R14, RZ, PT ;  /* 0x000000ff0e00722a */ /* 0x000fe40003f04000 */
[----:B------:R-:W-:-:S04]  /*06f0*/  DFMA R10, R12, -R16, 1 ;  /* 0x3ff000000c0a742b */ /* 0x000fc80000000810 */
[----:B------:R-:W-:Y:S02]  /*0700*/  FSEL R36, R8, RZ, P2 ;  /* 0x000000ff08247208 */ /* 0x000fe40001000000 */
[----:B------:R-:W-:Y:S02]  /*0710*/  FSEL R37, R9, 1.75, P2 ;  /* 0x3fe0000009257808 */ /* 0x000fe40001000000 */
[----:B------:R-:W-:-:S04]  /*0720*/  DFMA R10, R12, R10, R12 ;  /* 0x0000000a0c0a722b */ /* 0x000fc8000000000c */
[----:B------:R-:W-:-:S08]  /*0730*/  @P0 DMUL R18, R14, 32 ;  /* 0x404000000e120828 */ /* 0x000fd00000000000 */
[----:B------:R-:W-:Y:S02]  /*0740*/  DMUL R12, R10, R18 ;  /* 0x000000120a0c7228 */ /* 0x000fe40000000000 */
[----:B------:R-:W-:-:S06]  /*0750*/  FSETP.GEU.AND P1, PT, |R19|, 6.5827683646048100446e-37, PT ;  /* 0x036000001300780b */ /* 0x000fcc0003f2e200 */
[----:B------:R-:W-:-:S08]  /*0760*/  DFMA R14, R12, -13, R18 ;  /* 0xc02a00000c0e782b */ /* 0x000fd00000000012 */
[----:B------:R-:W-:-:S10]  /*0770*/  DFMA R10, R10, R14, R12 ;  /* 0x0000000e0a0a722b */ /* 0x000fd4000000000c */
[----:B------:R-:W-:-:S05]  /*0780*/  FFMA R0, RZ, 2.65625, R11 ;  /* 0x402a0000ff007823 */ /* 0x000fca000000000b */
[----:B------:R-:W-:-:S13]  /*0790*/  FSETP.GT.AND P0, PT, |R0|, 1.469367938527859385e-39, PT ;  /* 0x001000000000780b */ /* 0x000fda0003f04200 */
[----:B------:R-:W-:Y:S05]  /*07a0*/  @P0 BRA P1, `(.L_x_9466) ;  /* 0x0000000000180947 */ /* 0x000fea0000800000 */
[----:B------:R-:W-:Y:S02]  /*07b0*/  MOV R16, RZ ;  /* 0x000000ff00107202 */ /* 0x000fe40000000f00 */
[----:B------:R-:W-:Y:S02]  /*07c0*/  MOV R17, 0x402a0000 ;  /* 0x402a000000117802 */ /* 0x000fe40000000f00 */
[----:B------:R-:W-:-:S07]  /*07d0*/  MOV R12, 0x7f0 ;  /* 0x000007f0000c7802 */ /* 0x000fce0000000f00 */
[----:B------:R-:W-:Y:S05]  /*07e0*/  CALL.REL.NOINC `($__internal_6_$__cuda_sm20_div_rn_f64_full) ;  /* 0x0000001800b07944 */ /* 0x000fea0003c00000 */
[----:B------:R-:W-:Y:S01]  /*07f0*/  MOV R10, R22 ;  /* 0x00000016000a7202 */ /* 0x000fe20000000f00 */
[----:B------:R-:W-:-:S07]  /*0800*/  IMAD.MOV.U32 R11, RZ, RZ, R23 ;  /* 0x000000ffff0b7224 */ /* 0x000fce00078e0017 */
.L_x_9466:
[----:B------:R-:W-:Y:S02]  /*0810*/  MOV R20, UR14 ;  /* 0x0000000e00147c02 */ /* 0x000fe40008000f00 */
[----:B------:R-:W-:-:S05]  /*0820*/  MOV R21, UR15 ;  /* 0x0000000f00157c02 */ /* 0x000fca0008000f00 */
[----:B------:R-:W2:Y:S01]  /*0830*/  LDG.E.64 R12, desc[UR16][R20.64] ;  /* 0x00000010140c7981 */ /* 0x000ea2000c1e1b00 */
[----:B------:R-:W0:Y:S01]  /*0840*/  MUFU.RCP64H R9, 23 ;  /* 0x4037000000097908 */ /* 0x000e220000001800 */
[----:B------:R-:W-:Y:S01]  /*0850*/  MOV R16, 0x0 ;  /* 0x0000000000107802 */ /* 0x000fe20000000f00 */
[----:B------:R-:W-:Y:S01]  /*0860*/  IMAD.MOV.U32 R17, RZ, RZ, 0x40370000 ;  /* 0x40370000ff117424 */ /* 0x000fe200078e00ff */
[----:B------:R-:W-:-:S05]  /*0870*/  MOV R8, 0x1 ;  /* 0x0000000100087802 */ /* 0x000fca0000000f00 */
[----:B------:R1:W3:Y:S01]  /*0880*/  F2F.F32.F64 R3, R10 ;  /* 0x0000000a00037310 */ /* 0x0002e20000301000 */
[----:B0-----:R-:W-:-:S08]  /*0890*/  DFMA R14, R8, -R16, 1 ;  /* 0x3ff00000080e742b */ /* 0x001fd00000000810 */
[----:B------:R-:W-:-:S08]  /*08a0*/  DFMA R14, R14, R14, R14 ;  /* 0x0000000e0e0e722b */ /* 0x000fd0000000000e */
[----:B------:R-:W-:-:S08]  /*08b0*/  DFMA R14, R8, R14, R8 ;  /* 0x0000000e080e722b */ /* 0x000fd00000000008 */
[----:B------:R-:W-:-:S08]  /*08c0*/  DFMA R8, R14, -R16, 1 ;  /* 0x3ff000000e08742b */ /* 0x000fd00000000810 */
[----:B------:R-:W-:Y:S02]  /*08d0*/  DFMA R8, R14, R8, R14 ;  /* 0x000000080e08722b */ /* 0x000fe4000000000e */
[----:B--2---:R-:W-:-:S08]  /*08e0*/  DADD R12, R12, -2 ;  /* 0xc00000000c0c7429 */ /* 0x004fd00000000000 */
[C---:B------:R-:W-:Y:S02]  /*08f0*/  DMUL R18, R12.reuse, 32 ;  /* 0x404000000c127828 */ /* 0x040fe40000000000 */
[----:B------:R-:W-:-:S06]  /*0900*/  DSETP.GT.AND P1, PT, R12, RZ, PT ;  /* 0x000000ff0c00722a */ /* 0x000fcc0003f24000 */
[----:B------:R-:W-:Y:S02]  /*0910*/  DMUL R14, R18, R8 ;  /* 0x00000008120e7228 */ /* 0x000fe40000000000 */
[----:B------:R-:W-:-:S06]  /*0920*/  FSETP.GEU.AND P2, PT, |R19|, 6.5827683646048100446e-37, PT ;  /* 0x036000001300780b */ /* 0x000fcc0003f4e200 */
[----:B------:R-:W-:-:S08]  /*0930*/  DFMA R16, R14, -23, R18 ;  /* 0xc03700000e10782b */ /* 0x000fd00000000012 */
[----:B------:R-:W-:-:S10]  /*0940*/  DFMA R8, R8, R16, R14 ;  /* 0x000000100808722b */ /* 0x000fd4000000000e */
[----:B------:R-:W-:-:S05]  /*0950*/  FFMA R0, RZ, 2.859375, R9 ;  /* 0x40370000ff007823 */ /* 0x000fca0000000009 */
[----:B------:R-:W-:-:S13]  /*0960*/  FSETP.GT.AND P0, PT, |R0|, 1.469367938527859385e-39, PT ;  /* 0x001000000000780b */ /* 0x000fda0003f04200 */
[----:B-1-3--:R-:W-:Y:S05]  /*0970*/  @P0 BRA P2, `(.L_x_9467) ;  /* 0x0000000000180947 */ /* 0x00afea0001000000 */
[----:B------:R-:W-:Y:S02]  /*0980*/  MOV R16, RZ ;  /* 0x000000ff00107202 */ /* 0x000fe40000000f00 */
[----:B------:R-:W-:Y:S02]  /*0990*/  MOV R17, 0x40370000 ;  /* 0x4037000000117802 */ /* 0x000fe40000000f00 */
[----:B------:R-:W-:-:S07]  /*09a0*/  MOV R12, 0x9c0 ;  /* 0x000009c0000c7802 */ /* 0x000fce0000000f00 */
[----:B------:R-:W-:Y:S05]  /*09b0*/  CALL.REL.NOINC `($__internal_6_$__cuda_sm20_div_rn_f64_full) ;  /* 0x00000018003c7944 */ /* 0x000fea0003c00000 */
[----:B------:R-:W-:Y:S01]  /*09c0*/  IMAD.MOV.U32 R8, RZ, RZ, R22 ;  /* 0x000000ffff087224 */ /* 0x000fe200078e0016 */
[----:B------:R-:W-:-:S07]  /*09d0*/  MOV R9, R23 ;  /* 0x0000001700097202 */ /* 0x000fce0000000f00 */
.L_x_9467:
[----:B------:R-:W-:Y:S01]  /*09e0*/  FSEL R16, R8, RZ, P1 ;  /* 0x000000ff08107208 */ /* 0x000fe20000800000 */
[----:B------:R-:W0:Y:S01]  /*09f0*/  F2I.TRUNC.NTZ R0, R3 ;  /* 0x0000000300007305 */ /* 0x000e22000020f100 */
[----:B------:R-:W-:-:S07]  /*0a00*/  FSEL R17, R9, RZ, P1 ;  /* 0x000000ff09117208 */ /* 0x000fce0000800000 */
[----:B------:R-:W1:Y:S01]  /*0a10*/  F2F.F32.F64 R16, R16 ;  /* 0x0000001000107310 */ /* 0x000e620000301000 */
[----:B0-----:R-:W-:-:S07]  /*0a20*/  I2FP.F32.S32 R0, R0 ;  /* 0x0000000000007245 */ /* 0x001fce0000201400 */
[----:B-1----:R-:W0:Y:S02]  /*0a30*/  F2I.TRUNC.NTZ R5, R16 ;  /* 0x0000001000057305 */ /* 0x002e24000020f100 */
[----:B0-----:R-:W-:-:S04]  /*0a40*/  I2FP.F32.S32 R5, R5 ;  /* 0x0000000500057245 */ /* 0x001fc80000201400 */
[----:B------:R-:W-:-:S04]  /*0a50*/  FSETP.NEU.AND P0, PT, R16, R5, PT ;  /* 0x000000051000720b */ /* 0x000fc80003f0d000 */
[----:B------:R-:W-:-:S13]  /*0a60*/  FSETP.NEU.OR P1, PT, R3, R0, P0 ;  /* 0x000000000300720b */ /* 0x000fda000072d400 */
[----:B------:R-:W-:Y:S05]  /*0a70*/  @P1 BRA `(.L_x_9468) ;  /* 0x0000000000241947 */ /* 0x000fea0003800000 */
[----:B------:R-:W0:Y:S01]  /*0a80*/  LDCU UR8, c[0x0][0x380] ;  /* 0x00007000ff0877ac */ /* 0x000e220008000800 */
[----:B------:R-:W-:Y:S01]  /*0a90*/  F2F.F32.F64 R29, R36 ;  /* 0x00000024001d7310 */ /* 0x000fe20000301000 */
[----:B------:R-:W-:Y:S01]  /*0aa0*/  FFMA R28, R16, 33, R3 ;  /* 0x42040000101c7823 */ /* 0x000fe20000000003 */
[----:B------:R-:W-:Y:S01]  /*0ab0*/  HFMA2 R3, -RZ, RZ, -3, 0 ;  /* 0xc2000000ff037431 */ /* 0x000fe200000001ff */
[----:B------:R-:W-:Y:S02]  /*0ac0*/  UMOV UR9, URZ ;  /* 0x000000ff00097c82 */ /* 0x000fe40008000000 */
[----:B------:R-:W-:-:S03]  /*0ad0*/  FADD R28, R28, 0.5 ;  /* 0x3f0000001c1c7421 */ /* 0x000fc60000000000 */
[----:B------:R-:W0:Y:S02]  /*0ae0*/  F2F.F32.F64 R30, R30 ;  /* 0x0000001e001e7310 */ /* 0x000e240000301000 */
[----:B0-----:R0:W5:Y:S01]  /*0af0*/  TEX.LL RZ, R0, R28, R3, UR8, 3D, 0x1 ;  /* 0x48ff08031c007f60 */ /* 0x00116200089e01ff */
[----:B------:R-:W-:Y:S05]  /*0b00*/  BRA `(.L_x_9469) ;  /* 0x0000001400ac7947 */ /* 0x000fea0003800000 */
.L_x_9468:
[----:B------:R-:W-:-:S13]  /*0b10*/  FSETP.EQ.OR P1, PT, R3, R0, !P0 ;  /* 0x000000000300720b */ /* 0x000fda0004722400 */
[----:B------:R-:W-:Y:S05]  /*0b20*/  @P1 BRA `(.L_x_9470) ;  /* 0x0000000c00601947 */ /* 0x000fea0003800000 */
[----:B------:R-:W-:Y:S01]  /*0b30*/  UMOV UR8, 0x851eb852 ;  /* 0x851eb85200087882 */ /* 0x000fe20000000000 */
[----:B------:R-:W-:Y:S01]  /*0b40*/  UMOV UR9, 0x4022d1eb ;  /* 0x4022d1eb00097882 */ /* 0x000fe20000000000 */
[----:B------:R-:W0:Y:S01]  /*0b50*/  FRND.FLOOR R5, R16 ;  /* 0x0000001000057307 */ /* 0x000e220000205000 */
[----:B------:R-:W-:Y:S01]  /*0b60*/  DSETP.GT.AND P0, PT, R6, UR8, PT ;  /* 0x0000000806007e2a */ /* 0x000fe2000bf04000 */
[----:B------:R-:W-:Y:S01]  /*0b70*/  UMOV UR8, 0x14c660a2 ;  /* 0x14c660a200087882 */ /* 0x000fe20000000000 */
[----:B------:R-:W-:-:S04]  /*0b80*/  UMOV UR9, 0x4022f1ac ;  /* 0x4022f1ac00097882 */ /* 0x000fc80000000000 */
[----:B------:R-:W-:Y:S01]  /*0b90*/  DSETP.GEU.OR P0, PT, R6, UR8, !P0 ;  /* 0x0000000806007e2a */ /* 0x000fe2000c70e400 */
[----:B------:R1:W2:Y:S01]  /*0ba0*/  FRND.FLOOR R20, R3 ;  /* 0x0000000300147307 */ /* 0x0002a20000205000 */
[----:B0-----:R-:W-:-:S12]  /*0bb0*/  FADD R0, R16, -R5 ;  /* 0x8000000510007221 */ /* 0x001fd80000000000 */
[----:B-1----:R-:W-:Y:S05]  /*0bc0*/  @P0 BRA `(.L_x_9471) ;  /* 0x0000000400440947 */ /* 0x002fea0003800000 */
[----:B------:R-:W0:Y:S01]  /*0bd0*/  F2F.F32.F64 R9, R36 ;  /* 0x0000002400097310 */ /* 0x000e220000301000 */
[----:B------:R-:W1:Y:S01]  /*0be0*/  LDCU UR8, c[0x0][0x380] ;  /* 0x00007000ff0877ac */ /* 0x000e620008000800 */
[C---:B--2---:R-:W-:Y:S01]  /*0bf0*/  FADD R16, R20.reuse, -1 ;  /* 0xbf80000014107421 */ /* 0x044fe20000000000 */
[C---:B------:R-:W-:Y:S01]  /*0c00*/  FADD R3, R5.reuse, 1 ;  /* 0x3f80000005037421 */ /* 0x040fe20000000000 */
[----:B------:R-:W-:Y:S01]  /*0c10*/  FADD R14, R20, -2 ;  /* 0xc0000000140e7421 */ /* 0x000fe20000000000 */
[C---:B------:R-:W-:Y:S01]  /*0c20*/  FFMA R8, R5.reuse, 33, R20 ;  /* 0x4204000005087823 */ /* 0x040fe20000000014 */
[--C-:B------:R-:W-:Y:S01]  /*0c30*/  FFMA R11, R5, 33, R16.reuse ;  /* 0x42040000050b7823 */ /* 0x100fe20000000010 */
[C---:B------:R-:W-:Y:S01]  /*0c40*/  FFMA R28, R3.reuse, 33, R16 ;  /* 0x42040000031c7823 */ /* 0x040fe20000000010 */
[----:B------:R-:W2:Y:S01]  /*0c50*/  F2F.F32.F64 R10, R30 ;  /* 0x0000001e000a7310 */ /* 0x000ea20000301000 */
[----:B------:R-:W-:Y:S01]  /*0c60*/  FFMA R12, R3, 33, R20 ;  /* 0x42040000030c7823 */ /* 0x000fe20000000014 */
[----:B------:R-:W-:Y:S01]  /*0c70*/  FADD R16, R11, 0.5 ;  /* 0x3f0000000b107421 */ /* 0x000fe20000000000 */
[----:B------:R-:W-:Y:S01]  /*0c80*/  FFMA R20, R5, 33, R14 ;  /* 0x4204000005147823 */ /* 0x000fe2000000000e */
[----:B------:R-:W-:Y:S01]  /*0c90*/  MOV R5, 0xc2000000 ;  /* 0xc200000000057802 */ /* 0x000fe20000000f00 */
[----:B------:R-:W-:Y:S01]  /*0ca0*/  FADD R8, R8, 0.5 ;  /* 0x3f00000008087421 */ /* 0x000fe20000000000 */
[----:B------:R-:W-:Y:S01]  /*0cb0*/  UMOV UR9, URZ ;  /* 0x000000ff00097c82 */ /* 0x000fe20008000000 */
[----:B0-----:R-:W-:-:S02]  /*0cc0*/  IMAD.MOV.U32 R17, RZ, RZ, R9 ;  /* 0x000000ffff117224 */ /* 0x001fc400078e0009 */
[----:B------:R-:W-:Y:S01]  /*0cd0*/  FADD R28, R28, 0.5 ;  /* 0x3f0000001c1c7421 */ /* 0x000fe20000000000 */
[--C-:B------:R-:W-:Y:S02]  /*0ce0*/  IMAD.MOV.U32 R29, RZ, RZ, R9.reuse ;  /* 0x000000ffff1d7224 */ /* 0x100fe400078e0009 */
[----:B------:R-:W-:Y:S01]  /*0cf0*/  FADD R20, R20, 0.5 ;  /* 0x3f00000014147421 */ /* 0x000fe20000000000 */
[-C--:B------:R-:W-:Y:S01]  /*0d00*/  MOV R13, R9.reuse ;  /* 0x00000009000d7202 */ /* 0x080fe20000000f00 */
[----:B------:R-:W-:Y:S01]  /*0d10*/  FFMA R24, R3, 33, R14 ;  /* 0x4204000003187823 */ /* 0x000fe2000000000e */
[----:B------:R-:W-:Y:S01]  /*0d20*/  MOV R21, R9 ;  /* 0x0000000900157202 */ /* 0x000fe20000000f00 */
[----:B------:R-:W-:Y:S01]  /*0d30*/  FADD R12, R12, 0.5 ;  /* 0x3f0000000c0c7421 */ /* 0x000fe20000000000 */
[-C--:B--2---:R-:W-:Y:S01]  /*0d40*/  MOV R18, R10.reuse ;  /* 0x0000000a00127202 */ /* 0x084fe20000000f00 */
[----:B------:R-:W-:Y:S01]  /*0d50*/  IMAD.MOV.U32 R25, RZ, RZ, R9 ;  /* 0x000000ffff197224 */ /* 0x000fe200078e0009 */
[-C--:B------:R-:W-:Y:S01]  /*0d60*/  MOV R30, R10.reuse ;  /* 0x0000000a001e7202 */ /* 0x080fe20000000f00 */
[----:B------:R-:W-:Y:S01]  /*0d70*/  FADD R24, R24, 0.5 ;  /* 0x3f00000018187421 */ /* 0x000fe20000000000 */
[----:B-1----:R-:W5:Y:S01]  /*0d80*/  TEX.LL RZ, R16, R16, R5, UR8, 3D, 0x1 ;  /* 0x48ff080510107f60 */ /* 0x002f6200089e01ff */
[----:B------:R0:W-:Y:S01]  /*0d90*/  TEX.LL RZ, R8, R8, R5, UR8, 3D, 0x1 ;  /* 0x48ff080508087f60 */ /* 0x0001e200089e01ff */
[----:B------:R-:W5:Y:S01]  /*0da0*/  TEX.LL RZ, R28, R28, R5, UR8, 3D, 0x1 ;  /* 0x48ff08051c1c7f60 */ /* 0x000f6200089e01ff */
[----:B------:R-:W-:-:S02]  /*0db0*/  MOV R22, R10 ;  /* 0x0000000a00167202 */ /* 0x000fc40000000f00 */
[-C--:B------:R-:W-:Y:S02]  /*0dc0*/  MOV R14, R10.reuse ;  /* 0x0000000a000e7202 */ /* 0x080fe40000000f00 */
[----:B------:R-:W5:Y:S01]  /*0dd0*/  TEX.LL RZ, R20, R20, R5, UR8, 3D, 0x1 ;  /* 0x48ff080514147f60 */ /* 0x000f6200089e01ff */
[----:B------:R-:W-:Y:S01]  /*0de0*/  MOV R26, R10 ;  /* 0x0000000a001a7202 */ /* 0x000fe20000000f00 */
[----:B------:R1:W5:Y:S03]  /*0df0*/  TEX.LL RZ, R13, R12, R5, UR8, 3D, 0x1 ;  /* 0x48ff08050c0d7f60 */ /* 0x00036600089e01ff */
[----:B------:R2:W5:Y:S01]  /*0e00*/  TEX.LL RZ, R3, R24, R5, UR8, 3D, 0x1 ;  /* 0x48ff080518037f60 */ /* 0x00056200089e01ff */
[----:B------:R-:W1:Y:S01]  /*0e10*/  MUFU.RCP64H R11, 0.06201598048210144043 ;  /* 0x3fafc08f000b7908 */ /* 0x000e620000001800 */
[----:B------:R-:W-:Y:S02]  /*0e20*/  MOV R36, 0xa0000000 ;  /* 0xa000000000247802 */ /* 0x000fe40000000f00 */
[----:B------:R-:W-:Y:S01]  /*0e30*/  MOV R37, 0x3fafc08f ;  /* 0x3fafc08f00257802 */ /* 0x000fe20000000f00 */
[----:B0-----:R-:W-:-:S06]  /*0e40*/  IMAD.MOV.U32 R10, RZ, RZ, 0x1 ;  /* 0x00000001ff0a7424 */ /* 0x001fcc00078e00ff */
[----:B-1----:R-:W-:-:S08]  /*0e50*/  DFMA R14, R10, -R36, 1 ;  /* 0x3ff000000a0e742b */ /* 0x002fd00000000824 */
[----:B------:R-:W-:-:S08]  /*0e60*/  DFMA R14, R14, R14, R14 ;  /* 0x0000000e0e0e722b */ /* 0x000fd0000000000e */
[----:B------:R-:W-:Y:S01]  /*0e70*/  DFMA R18, R10, R14, R10 ;  /* 0x0000000e0a12722b */ /* 0x000fe2000000000a */
[----:B--2---:R-:W-:Y:S01]  /*0e80*/  UMOV UR8, 0x851eb852 ;  /* 0x851eb85200087882 */ /* 0x004fe20000000000 */
[----:B------:R-:W-:-:S06]  /*0e90*/  UMOV UR9, 0x4022d1eb ;  /* 0x4022d1eb00097882 */ /* 0x000fcc0000000000 */
[----:B------:R-:W-:-:S08]  /*0ea0*/  DFMA R10, R18, -R36, 1 ;  /* 0x3ff00000120a742b */ /* 0x000fd00000000824 */
[----:B------:R-:W-:Y:S02]  /*0eb0*/  DFMA R10, R18, R10, R18 ;  /* 0x0000000a120a722b */ /* 0x000fe40000000012 */
[----:B------:R-:W-:-:S08]  /*0ec0*/  DADD R18, R6, -UR8 ;  /* 0x8000000806127e29 */ /* 0x000fd00008000000 */
[----:B------:R-:W-:Y:S02]  /*0ed0*/  DMUL R6, R18, R10 ;  /* 0x0000000a12067228 */ /* 0x000fe40000000000 */
[----:B------:R-:W-:-:S06]  /*0ee0*/  FSETP.GEU.AND P1, PT, |R19|, 6.5827683646048100446e-37, PT ;  /* 0x036000001300780b */ /* 0x000fcc0003f2e200 */
[----:B------:R-:W-:-:S08]  /*0ef0*/  DFMA R36, R6, -R36, R18 ;  /* 0x800000240624722b */ /* 0x000fd00000000012 */
[----:B------:R-:W-:-:S10]  /*0f00*/  DFMA R10, R10, R36, R6 ;  /* 0x000000240a0a722b */ /* 0x000fd40000000006 */
[----:B------:R-:W-:-:S05]  /*0f10*/  FFMA R6, RZ, 1.3730639219284057617, R11 ;  /* 0x3fafc08fff067823 */ /* 0x000fca000000000b */
[----:B------:R-:W-:Y:S01]  /*0f20*/  FSETP.GT.AND P0, PT, |R6|, 1.469367938527859385e-39, PT ;  /* 0x001000000600780b */ /* 0x000fe20003f04200 */
[----:B------:R-:W-:-:S04]  /*0f30*/  DEPBAR.LE SB5, 0x3 ;  /* 0x0000d0c00000791a */ /* 0x000fc80000000000 */
[----:B------:R-:W-:Y:S01]  /*0f40*/  FMUL R5, R16, 3 ;  /* 0x4040000010057820 */ /* 0x000fe20000400000 */
[----:B------:R-:W-:-:S03]  /*0f50*/  FMUL R6, R28, 3 ;  /* 0x404000001c067820 */ /* 0x000fc60000400000 */
[----:B------:R-:W-:Y:S01]  /*0f60*/  FFMA R5, R8, 3, -R5 ;  /* 0x4040000008057823 */ /* 0x000fe20000000805 */
[----:B------:R-:W-:-:S04]  /*0f70*/  DEPBAR.LE SB5, 0x1 ;  /* 0x0000d0400000791a */ /* 0x000fc80000000000 */
[----:B------:R-:W-:Y:S01]  /*0f80*/  FADD R7, R5, R20 ;  /* 0x0000001405077221 */ /* 0x000fe20000000000 */
[----:B------:R-:W-:Y:S01]  /*0f90*/  FFMA R6, R13, 3, -R6 ;  /* 0x404000000d067823 */ /* 0x000fe20000000806 */
[----:B------:R-:W-:Y:S06]  /*0fa0*/  @P0 BRA P1, `(.L_x_9472) ;  /* 0x0000000000180947 */ /* 0x000fec0000800000 */
[----:B------:R-:W-:Y:S02]  /*0fb0*/  MOV R16, 0xa0000000 ;  /* 0xa000000000107802 */ /* 0x000fe40000000f00 */
[----:B------:R-:W-:Y:S02]  /*0fc0*/  MOV R17, 0x3fafc08f ;  /* 0x3fafc08f00117802 */ /* 0x000fe40000000f00 */
[----:B------:R-:W-:-:S07]  /*0fd0*/  MOV R12, 0xff0 ;  /* 0x00000ff0000c7802 */ /* 0x000fce0000000f00 */
[----:B-----5:R-:W-:Y:S05]  /*0fe0*/  CALL.REL.NOINC `($__internal_6_$__cuda_sm20_div_rn_f64_full) ;  /* 0x0000001000b07944 */ /* 0x020fea0003c00000 */
[----:B------:R-:W-:Y:S01]  /*0ff0*/  MOV R10, R22 ;  /* 0x00000016000a7202 */ /* 0x000fe20000000f00 */
[----:B------:R-:W-:-:S07]  /*1000*/  IMAD.MOV.U32 R11, RZ, RZ, R23 ;  /* 0x000000ffff0b7224 */ /* 0x000fce00078e0017 */
.L_x_9472:
[----:B------:R-:W0:Y:S01]  /*1010*/  F2F.F32.F64 R11, R10 ;  /* 0x0000000a000b7310 */ /* 0x000e220000301000 */
[----:B------:R-:W-:Y:S01]  /*1020*/  FADD R12, -R0, 1 ;  /* 0x3f800000000c7421 */ /* 0x000fe20000000100 */
[----:B-----5:R-:W-:Y:S01]  /*1030*/  FADD R3, R6, R3 ;  /* 0x0000000306037221 */ /* 0x020fe20000000000 */
[----:B0-----:R-:W-:-:S04]  /*1040*/  FADD R5, -R11, 1 ;  /* 0x3f8000000b057421 */ /* 0x001fc80000000100 */
[-C--:B------:R-:W-:Y:S01]  /*1050*/  FMUL R9, R5, R12.reuse ;  /* 0x0000000c05097220 */ /* 0x080fe20000400000 */
[----:B------:R-:W-:Y:S01]  /*1060*/  FMUL R12, R11, R12 ;  /* 0x0000000c0b0c7220 */ /* 0x000fe20000400000 */
[C---:B------:R-:W-:Y:S01]  /*1070*/  FMUL R5, R0.reuse, R5 ;  /* 0x0000000500057220 */ /* 0x040fe20000400000 */
[----:B------:R-:W-:Y:S01]  /*1080*/  FMUL R0, R0, R11 ;  /* 0x0000000b00007220 */ /* 0x000fe20000400000 */
[----:B------:R-:W-:-:S04]  /*1090*/  FMUL R8, R8, R9 ;  /* 0x0000000908087220 */ /* 0x000fc80000400000 */
[----:B------:R-:W-:-:S04]  /*10a0*/  FFMA R8, R7, R12, R8 ;  /* 0x0000000c07087223 */ /* 0x000fc80000000008 */
[----:B------:R-:W-:-:S04]  /*10b0*/  FFMA R8, R13, R5, R8 ;  /* 0x000000050d087223 */ /* 0x000fc80000000008 */
[----:B------:R-:W-:Y:S01]  /*10c0*/  FFMA R0, R3, R0, R8 ;  /* 0x0000000003007223 */ /* 0x000fe20000000008 */
[----:B------:R-:W-:Y:S06]  /*10d0*/  BRA `(.L_x_9469) ;  /* 0x0000001000387947 */ /* 0x000fec0003800000 */
.L_x_9471:
[----:B------:R-:W-:Y:S01]  /*10e0*/  UMOV UR18, 0xe147ae14 ;  /* 0xe147ae1400127882 */ /* 0x000fe20000000000 */
[----:B------:R-:W-:Y:S02]  /*10f0*/  UMOV UR19, 0x4023147a ;  /* 0x4023147a00137882 */ /* 0x000fe40000000000 */
[----:B------:R-:W-:-:S06]  /*1100*/  DSETP.GEU.AND P0, PT, R6, UR18, PT ;  /* 0x0000001206007e2a */ /* 0x000fcc000bf0e000 */
[----:B------:R-:W-:-:S14]  /*1110*/  DSETP.LEU.OR P0, PT, R6, UR8, P0 ;  /* 0x0000000806007e2a */ /* 0x000fdc000870b400 */
[----:B------:R-:W-:Y:S05]  /*1120*/  @P0 BRA `(.L_x_9473) ;  /* 0x0000000400480947 */ /* 0x000fea0003800000 */
[----:B------:R-:W0:Y:S01]  /*1130*/  F2F.F32.F64 R9, R36 ;  /* 0x0000002400097310 */ /* 0x000e220000301000 */
[----:B------:R-:W1:Y:S01]  /*1140*/  LDCU UR8, c[0x0][0x380] ;  /* 0x00007000ff0877ac */ /* 0x000e620008000800 */
[C---:B--2---:R-:W-:Y:S01]  /*1150*/  FADD R16, R20.reuse, 2 ;  /* 0x4000000014107421 */ /* 0x044fe20000000000 */
[C---:B------:R-:W-:Y:S01]  /*1160*/  FADD R8, R20.reuse, 1 ;  /* 0x3f80000014087421 */ /* 0x040fe20000000000 */
[C---:B------:R-:W-:Y:S01]  /*1170*/  FADD R13, R5.reuse, 1 ;  /* 0x3f800000050d7421 */ /* 0x040fe20000000000 */
[----:B------:R-:W-:Y:S01]  /*1180*/  FADD R14, R20, 3 ;  /* 0x40400000140e7421 */ /* 0x000fe20000000000 */
[C---:B------:R-:W-:Y:S01]  /*1190*/  FFMA R11, R5.reuse, 33, R16 ;  /* 0x42040000050b7823 */ /* 0x040fe20000000010 */
[----:B------:R-:W-:Y:S01]  /*11a0*/  FFMA R3, R5, 33, R8 ;  /* 0x4204000005037823 */ /* 0x000fe20000000008 */
[----:B------:R-:W2:Y:S01]  /*11b0*/  F2F.F32.F64 R10, R30 ;  /* 0x0000001e000a7310 */ /* 0x000ea20000301000 */
[----:B------:R-:W-:Y:S01]  /*11c0*/  FFMA R28, R13, 33, R16 ;  /* 0x420400000d1c7823 */ /* 0x000fe20000000010 */
[----:B------:R-:W-:Y:S01]  /*11d0*/  FADD R16, R11, 0.5 ;  /* 0x3f0000000b107421 */ /* 0x000fe20000000000 */
[----:B------:R-:W-:Y:S01]  /*11e0*/  FFMA R20, R5, 33, R14 ;  /* 0x4204000005147823 */ /* 0x000fe2000000000e */
[----:B------:R-:W-:Y:S01]  /*11f0*/  FFMA R12, R13, 33, R8 ;  /* 0x420400000d0c7823 */ /* 0x000fe20000000008 */
[----:B------:R-:W-:Y:S01]  /*1200*/  MOV R5, 0xc2000000 ;  /* 0xc200000000057802 */ /* 0x000fe20000000f00 */
[----:B------:R-:W-:Y:S01]  /*1210*/  FADD R8, R3, 0.5 ;  /* 0x3f00000003087421 */ /* 0x000fe20000000000 */
[--C-:B0-----:R-:W-:Y:S01]  /*1220*/  IMAD.MOV.U32 R17, RZ, RZ, R9.reuse ;  /* 0x000000ffff117224 */ /* 0x101fe200078e0009 */
[----:B------:R-:W-:Y:S01]  /*1230*/  UMOV UR9, URZ ;  /* 0x000000ff00097c82 */ /* 0x000fe20008000000 */
[----:B------:R-:W-:Y:S01]  /*1240*/  FADD R28, R28, 0.5 ;  /* 0x3f0000001c1c7421 */ /* 0x000fe20000000000 */
[----:B------:R-:W-:-:S02]  /*1250*/  IMAD.MOV.U32 R29, RZ, RZ, R9 ;  /* 0x000000ffff1d7224 */ /* 0x000fc400078e0009 */
[----:B------:R-:W-:Y:S01]  /*1260*/  FFMA R24, R13, 33, R14 ;  /* 0x420400000d187823 */ /* 0x000fe2000000000e */
[----:B------:R-:W-:Y:S01]  /*1270*/  FADD R20, R20, 0.5 ;  /* 0x3f00000014147421 */ /* 0x000fe20000000000 */
[-C--:B------:R-:W-:Y:S01]  /*1280*/  MOV R13, R9.reuse ;  /* 0x00000009000d7202 */ /* 0x080fe20000000f00 */
[----:B------:R-:W-:Y:S01]  /*1290*/  FADD R12, R12, 0.5 ;  /* 0x3f0000000c0c7421 */ /* 0x000fe20000000000 */
[-C--:B--2---:R-:W-:Y:S01]  /*12a0*/  MOV R18, R10.reuse ;  /* 0x0000000a00127202 */ /* 0x084fe20000000f00 */
[----:B------:R-:W-:Y:S01]  /*12b0*/  FADD R24, R24, 0.5 ;  /* 0x3f00000018187421 */ /* 0x000fe20000000000 */
[----:B------:R-:W-:Y:S02]  /*12c0*/  MOV R30, R10 ;  /* 0x0000000a001e7202 */ /* 0x000fe40000000f00 */
[----:B-1----:R-:W5:Y:S01]  /*12d0*/  TEX.LL RZ, R16, R16, R5, UR8, 3D, 0x1 ;  /* 0x48ff080510107f60 */ /* 0x002f6200089e01ff */
[----:B------:R0:W-:Y:S01]  /*12e0*/  TEX.LL RZ, R8, R8, R5, UR8, 3D, 0x1 ;  /* 0x48ff080508087f60 */ /* 0x0001e200089e01ff */
[----:B------:R-:W5:Y:S01]  /*12f0*/  TEX.LL RZ, R28, R28, R5, UR8, 3D, 0x1 ;  /* 0x48ff08051c1c7f60 */ /* 0x000f6200089e01ff */
[----:B------:R-:W-:-:S02]  /*1300*/  MOV R21, R9 ;  /* 0x0000000900157202 */ /* 0x000fc40000000f00 */
[-C--:B------:R-:W-:Y:S02]  /*1310*/  MOV R22, R10.reuse ;  /* 0x0000000a00167202 */ /* 0x080fe40000000f00 */
[-C--:B------:R-:W-:Y:S02]  /*1320*/  MOV R14, R10.reuse ;  /* 0x0000000a000e7202 */ /* 0x080fe40000000f00 */
[----:B------:R-:W5:Y:S01]  /*1330*/  TEX.LL RZ, R20, R20, R5, UR8, 3D, 0x1 ;  /* 0x48ff080514147f60 */ /* 0x000f6200089e01ff */
[----:B------:R-:W-:Y:S01]  /*1340*/  MOV R25, R9 ;  /* 0x0000000900197202 */ /* 0x000fe20000000f00 */
[----:B------:R1:W5:Y:S01]  /*1350*/  TEX.LL RZ, R13, R12, R5, UR8, 3D, 0x1 ;  /* 0x48ff08050c0d7f60 */ /* 0x00036200089e01ff */
[----:B------:R-:W-:-:S04]  /*1360*/  MOV R26, R10 ;  /* 0x0000000a001a7202 */ /* 0x000fc80000000f00 */
[----:B------:R2:W5:Y:S01]  /*1370*/  TEX.LL RZ, R3, R24, R5, UR8, 3D, 0x1 ;  /* 0x48ff080518037f60 */ /* 0x00056200089e01ff */
[----:B------:R-:W1:Y:S01]  /*1380*/  MUFU.RCP64H R11, 0.067983984947204589844 ;  /* 0x3fb16766000b7908 */ /* 0x000e620000001800 */
[----:B------:R-:W-:Y:S01]  /*1390*/  IMAD.MOV.U32 R36, RZ, RZ, 0x40000000 ;  /* 0x40000000ff247424 */ /* 0x000fe200078e00ff */
[----:B------:R-:W-:Y:S02]  /*13a0*/  MOV R37, 0x3fb16766 ;  /* 0x3fb1676600257802 */ /* 0x000fe40000000f00 */
[----:B0-----:R-:W-:-:S06]  /*13b0*/  MOV R10, 0x1 ;  /* 0x00000001000a7802 */ /* 0x001fcc0000000f00 */
        /* <DEDUP_REMOVED lines=12> */
[----:B------:R-:W-:-:S05]  /*1480*/  FFMA R6, RZ, 1.3859679698944091797, R11 ;  /* 0x3fb16766ff067823 */ /* 0x000fca000000000b */
        /* <DEDUP_REMOVED lines=9> */
[----:B------:R-:W-:Y:S01]  /*1520*/  MOV R16, 0x40000000 ;  /* 0x4000000000107802 */ /* 0x000fe20000000f00 */
[----:B------:R-:W-:Y:S01]  /*1530*/  IMAD.MOV.U32 R17, RZ, RZ, 0x3fb16766 ;  /* 0x3fb16766ff117424 */ /* 0x000fe200078e00ff */
[----:B------:R-:W-:-:S07]  /*1540*/  MOV R12, 0x1560 ;  /* 0x00001560000c7802 */ /* 0x000fce0000000f00 */
[----:B-----5:R-:W-:Y:S05]  /*1550*/  CALL.REL.NOINC `($__internal_6_$__cuda_sm20_div_rn_f64_full) ;  /* 0x0000000c00547944 */ /* 0x020fea0003c00000 */
[----:B------:R-:W-:Y:S02]  /*1560*/  MOV R10, R22 ;  /* 0x00000016000a7202 */ /* 0x000fe40000000f00 */
[----:B------:R-:W-:-:S07]  /*1570*/  MOV R11, R23 ;  /* 0x00000017000b7202 */ /* 0x000fce0000000f00 */
.L_x_9474:
[----:B------:R-:W0:Y:S01]  /*1580*/  F2F.F32.F64 R11, R10 ;  /* 0x0000000a000b7310 */ /* 0x000e220000301000 */
[----:B------:R-:W-:Y:S01]  /*1590*/  FADD R14, -R0, 1 ;  /* 0x3f800000000e7421 */ /* 0x000fe20000000100 */
[----:B-----5:R-:W-:-:S03]  /*15a0*/  FADD R3, R6, R3 ;  /* 0x0000000306037221 */ /* 0x020fc60000000000 */
[----:B0-----:R-:W-:Y:S01]  /*15b0*/  FMUL R9, R14, R11 ;  /* 0x0000000b0e097220 */ /* 0x001fe20000400000 */
[----:B------:R-:W-:-:S03]  /*15c0*/  FADD R5, -R11, 1 ;  /* 0x3f8000000b057421 */ /* 0x000fc60000000100 */
[----:B------:R-:W-:Y:S01]  /*15d0*/  FMUL R12, R8, R9 ;  /* 0x00000009080c7220 */ /* 0x000fe20000400000 */
[-C--:B------:R-:W-:Y:S01]  /*15e0*/  FMUL R8, R14, R5.reuse ;  /* 0x000000050e087220 */ /* 0x080fe20000400000 */
[C---:B------:R-:W-:Y:S01]  /*15f0*/  FMUL R5, R0.reuse, R5 ;  /* 0x0000000500057220 */ /* 0x040fe20000400000 */
[----:B------:R-:W-:Y:S02]  /*1600*/  FMUL R0, R0, R11 ;  /* 0x0000000b00007220 */ /* 0x000fe40000400000 */
[----:B------:R-:W-:-:S04]  /*1610*/  FFMA R8, R7, R8, R12 ;  /* 0x0000000807087223 */ /* 0x000fc8000000000c */
[----:B------:R-:W-:-:S04]  /*1620*/  FFMA R8, R3, R5, R8 ;  /* 0x0000000503087223 */ /* 0x000fc80000000008 */
[----:B------:R-:W-:Y:S01]  /*1630*/  FFMA R0, R13, R0, R8 ;  /* 0x000000000d007223 */ /* 0x000fe20000000008 */
[----:B------:R-:W-:Y:S06]  /*1640*/  BRA `(.L_x_9469) ;  /* 0x0000000800dc7947 */ /* 0x000fec0003800000 */
.L_x_9473:
[----:B------:R-:W0:Y:S01]  /*1650*/  F2F.F32.F64 R10, R30 ;  /* 0x0000001e000a7310 */ /* 0x000e220000301000 */
[----:B------:R-:W1:Y:S01]  /*1660*/  LDCU UR8, c[0x0][0x380] ;  /* 0x00007000ff0877ac */ /* 0x000e620008000800 */
[----:B--2---:R-:W-:Y:S01]  /*1670*/  FADD R4, R20, 1 ;  /* 0x3f80000014047421 */ /* 0x004fe20000000000 */
[C---:B------:R-:W-:Y:S01]  /*1680*/  FADD R11, R5.reuse, 1 ;  /* 0x3f800000050b7421 */ /* 0x040fe20000000000 */
[C---:B------:R-:W-:Y:S01]  /*1690*/  FFMA R8, R5.reuse, 33, R20 ;  /* 0x4204000005087823 */ /* 0x040fe20000000014 */
[----:B------:R-:W-:Y:S01]  /*16a0*/  MOV R19, 0xc2000000 ;  /* 0xc200000000137802 */ /* 0x000fe20000000f00 */
[--C-:B------:R-:W-:Y:S01]  /*16b0*/  FFMA R7, R5, 33, R4.reuse ;  /* 0x4204000005077823 */ /* 0x100fe20000000004 */
[----:B------:R-:W-:Y:S01]  /*16c0*/  FFMA R16, R11, 33, R4 ;  /* 0x420400000b107823 */ /* 0x000fe20000000004 */
[----:B------:R-:W2:Y:S01]  /*16d0*/  F2F.F32.F64 R9, R36 ;  /* 0x0000002400097310 */ /* 0x000ea20000301000 */
[----:B------:R-:W-:Y:S01]  /*16e0*/  UMOV UR9, URZ ;  /* 0x000000ff00097c82 */ /* 0x000fe20008000000 */
[----:B------:R-:W-:Y:S01]  /*16f0*/  FADD R4, R7, 0.5 ;  /* 0x3f00000007047421 */ /* 0x000fe20000000000 */
[----:B------:R-:W-:Y:S01]  /*1700*/  FFMA R12, R11, 33, R20 ;  /* 0x420400000b0c7823 */ /* 0x000fe20000000014 */
[----:B------:R-:W-:Y:S01]  /*1710*/  FADD R8, R8, 0.5 ;  /* 0x3f00000008087421 */ /* 0x000fe20000000000 */
[----:B------:R-:W-:Y:S01]  /*1720*/  FADD R16, R16, 0.5 ;  /* 0x3f00000010107421 */ /* 0x000fe20000000000 */
[-C--:B0-----:R-:W-:Y:S01]  /*1730*/  MOV R6, R10.reuse ;  /* 0x0000000a00067202 */ /* 0x081fe20000000f00 */
[----:B------:R-:W-:Y:S01]  /*1740*/  FADD R12, R12, 0.5 ;  /* 0x3f0000000c0c7421 */ /* 0x000fe20000000000 */
[----:B------:R-:W-:-:S02]  /*1750*/  MOV R14, R10 ;  /* 0x0000000a000e7202 */ /* 0x000fc40000000f00 */
[----:B------:R-:W-:Y:S02]  /*1760*/  MOV R18, R10 ;  /* 0x0000000a00127202 */ /* 0x000fe40000000f00 */
[----:B--2---:R-:W-:Y:S01]  /*1770*/  MOV R5, R9 ;  /* 0x0000000900057202 */ /* 0x004fe20000000f00 */
[--C-:B------:R-:W-:Y:S02]  /*1780*/  IMAD.MOV.U32 R13, RZ, RZ, R9.reuse ;  /* 0x000000ffff0d7224 */ /* 0x100fe400078e0009 */
[----:B------:R-:W-:Y:S01]  /*1790*/  IMAD.MOV.U32 R17, RZ, RZ, R9 ;  /* 0x000000ffff117224 */ /* 0x000fe200078e0009 */
[----:B-1----:R-:W5:Y:S01]  /*17a0*/  TEX.LL RZ, R6, R4, R19, UR8, 3D, 0x1 ;  /* 0x48ff081304067f60 */ /* 0x002f6200089e01ff */
[----:B------:R-:W5:Y:S01]  /*17b0*/  TEX.LL RZ, R8, R8, R19, UR8, 3D, 0x1 ;  /* 0x48ff081308087f60 */ /* 0x000f6200089e01ff */
[----:B------:R-:W5:Y:S01]  /*17c0*/  TEX.LL RZ, R12, R12, R19, UR8, 3D, 0x1 ;  /* 0x48ff08130c0c7f60 */ /* 0x000f6200089e01ff */
[----:B------:R-:W5:Y:S01]  /*17d0*/  TEX.LL RZ, R16, R16, R19, UR8, 3D, 0x1 ;  /* 0x48ff081310107f60 */ /* 0x000f6200089e01ff */
[----:B------:R-:W-:Y:S01]  /*17e0*/  FADD R3, R3, -R20 ;  /* 0x8000001403037221 */ /* 0x000fe20000000000 */
[----:B------:R-:W-:-:S03]  /*17f0*/  FADD R20, -R0, 1 ;  /* 0x3f80000000147421 */ /* 0x000fc60000000100 */
[----:B------:R-:W-:Y:S01]  /*1800*/  FADD R7, -R3, 1 ;  /* 0x3f80000003077421 */ /* 0x000fe20000000100 */
[-C--:B------:R-:W-:Y:S01]  /*1810*/  FMUL R11, R20, R3.reuse ;  /* 0x00000003140b7220 */ /* 0x080fe20000400000 */
[----:B------:R-:W-:Y:S01]  /*1820*/  FMUL R3, R0, R3 ;  /* 0x0000000300037220 */ /* 0x000fe20000400000 */
[----:B------:R-:W-:-:S04]  /*1830*/  DEPBAR.LE SB5, 0x3 ;  /* 0x0000d0c00000791a */ /* 0x000fc80000000000 */
[----:B------:R-:W-:Y:S01]  /*1840*/  FMUL R15, R11, R6 ;  /* 0x000000060b0f7220 */ /* 0x000fe20000400000 */
[-C--:B------:R-:W-:Y:S01]  /*1850*/  FMUL R11, R20, R7.reuse ;  /* 0x00000007140b7220 */ /* 0x080fe20000400000 */
[----:B------:R-:W-:-:S03]  /*1860*/  FMUL R6, R0, R7 ;  /* 0x0000000700067220 */ /* 0x000fc60000400000 */
[----:B-----5:R-:W-:-:S04]  /*1870*/  FFMA R11, R8, R11, R15 ;  /* 0x0000000b080b7223 */ /* 0x020fc8000000000f */
[----:B------:R-:W-:-:S04]  /*1880*/  FFMA R6, R6, R12, R11 ;  /* 0x0000000c06067223 */ /* 0x000fc8000000000b */
[----:B------:R-:W-:Y:S01]  /*1890*/  FFMA R0, R3, R16, R6 ;  /* 0x0000001003007223 */ /* 0x000fe20000000006 */
[----:B------:R-:W-:Y:S06]  /*18a0*/  BRA `(.L_x_9469) ;  /* 0x0000000800447947 */ /* 0x000fec0003800000 */
.L_x_9470:
[----:B------:R-:W-:Y:S05]  /*18b0*/  @!P0 BRA `(.L_x_9475) ;  /* 0x0000000000508947 */ /* 0x000fea0003800000 */
[----:B------:R-:W0:Y:S01]  /*18c0*/  FRND.FLOOR R6, R16 ;  /* 0x0000001000067307 */ /* 0x000e220000205000 */
[----:B------:R-:W1:Y:S01]  /*18d0*/  LDCU UR8, c[0x0][0x380] ;  /* 0x00007000ff0877ac */ /* 0x000e620008000800 */
[----:B------:R-:W-:Y:S01]  /*18e0*/  HFMA2 R7, -RZ, RZ, -3, 0 ;  /* 0xc2000000ff077431 */ /* 0x000fe200000001ff */
[----:B------:R-:W-:-:S05]  /*18f0*/  UMOV UR9, URZ ;  /* 0x000000ff00097c82 */ /* 0x000fca0008000000 */
[----:B------:R-:W2:Y:S01]  /*1900*/  F2F.F32.F64 R29, R36 ;  /* 0x00000024001d7310 */ /* 0x000ea20000301000 */
[----:B0-----:R-:W-:-:S07]  /*1910*/  FADD R0, R6, 1 ;  /* 0x3f80000006007421 */ /* 0x001fce0000000000 */
[----:B------:R-:W0:Y:S01]  /*1920*/  F2F.F32.F64 R30, R30 ;  /* 0x0000001e001e7310 */ /* 0x000e220000301000 */
[--C-:B------:R-:W-:Y:S01]  /*1930*/  FFMA R28, R6, 33, R3.reuse ;  /* 0x42040000061c7823 */ /* 0x100fe20000000003 */
[----:B------:R-:W-:-:S03]  /*1940*/  FFMA R0, R0, 33, R3 ;  /* 0x4204000000007823 */ /* 0x000fc60000000003 */
[----:B------:R-:W-:Y:S01]  /*1950*/  FADD R28, R28, 0.5 ;  /* 0x3f0000001c1c7421 */ /* 0x000fe20000000000 */
[----:B--2---:R-:W-:Y:S01]  /*1960*/  MOV R9, R29 ;  /* 0x0000001d00097202 */ /* 0x004fe20000000f00 */
[----:B------:R-:W-:Y:S01]  /*1970*/  FADD R8, R0, 0.5 ;  /* 0x3f00000000087421 */ /* 0x000fe20000000000 */
[----:B0-----:R-:W-:-:S04]  /*1980*/  IMAD.MOV.U32 R10, RZ, RZ, R30 ;  /* 0x000000ffff0a7224 */ /* 0x001fc800078e001e */
[----:B-1----:R-:W5:Y:S01]  /*1990*/  TEX.LL RZ, R5, R8, R7, UR8, 3D, 0x1 ;  /* 0x48ff080708057f60 */ /* 0x002f6200089e01ff */
[----:B------:R-:W5:Y:S01]  /*19a0*/  TEX.LL RZ, R28, R28, R7, UR8, 3D, 0x1 ;  /* 0x48ff08071c1c7f60 */ /* 0x000f6200089e01ff */
[----:B------:R-:W-:-:S04]  /*19b0*/  FADD R16, R16, -R6 ;  /* 0x8000000610107221 */ /* 0x000fc80000000000 */
[C---:B------:R-:W-:Y:S01]  /*19c0*/  FADD R3, -R16.reuse, 1 ;  /* 0x3f80000010037421 */ /* 0x040fe20000000100 */
[----:B-----5:R-:W-:-:S04]  /*19d0*/  FMUL R5, R16, R5 ;  /* 0x0000000510057220 */ /* 0x020fc80000400000 */
[----:B------:R-:W-:Y:S01]  /*19e0*/  FFMA R0, R28, R3, R5 ;  /* 0x000000031c007223 */ /* 0x000fe20000000005 */
[----:B------:R-:W-:Y:S06]  /*19f0*/  BRA `(.L_x_9469) ;  /* 0x0000000400f07947 */ /* 0x000fec0003800000 */
.L_x_9475:
[----:B------:R-:W-:Y:S01]  /*1a00*/  UMOV UR8, 0x851eb852 ;  /* 0x851eb85200087882 */ /* 0x000fe20000000000 */
[----:B------:R-:W-:Y:S01]  /*1a10*/  UMOV UR9, 0x4022d1eb ;  /* 0x4022d1eb00097882 */ /* 0x000fe20000000000 */
[----:B------:R0:W1:Y:S01]  /*1a20*/  FRND.FLOOR R5, R16 ;  /* 0x0000001000057307 */ /* 0x0000620000205000 */
[----:B------:R-:W-:Y:S01]  /*1a30*/  DSETP.GT.AND P0, PT, R6, UR8, PT ;  /* 0x0000000806007e2a */ /* 0x000fe2000bf04000 */
[----:B------:R-:W-:Y:S01]  /*1a40*/  UMOV UR8, 0x14c660a2 ;  /* 0x14c660a200087882 */ /* 0x000fe20000000000 */
[----:B------:R-:W-:-:S04]  /*1a50*/  UMOV UR9, 0x4022f1ac ;  /* 0x4022f1ac00097882 */ /* 0x000fc80000000000 */
[----:B------:R-:W-:-:S14]  /*1a60*/  DSETP.GEU.OR P0, PT, R6, UR8, !P0 ;  /* 0x0000000806007e2a */ /* 0x000fdc000c70e400 */
[----:B01----:R-:W-:Y:S05]  /*1a70*/  @P0 BRA `(.L_x_9476) ;  /* 0x0000000000740947 */ /* 0x003fea0003800000 */
[----:B------:R-:W0:Y:S01]  /*1a80*/  FRND.FLOOR R3, R3 ;  /* 0x0000000300037307 */ /* 0x000e220000205000 */
[----:B------:R-:W1:Y:S01]  /*1a90*/  LDCU UR8, c[0x0][0x380] ;  /* 0x00007000ff0877ac */ /* 0x000e620008000800 */
[----:B------:R-:W-:Y:S01]  /*1aa0*/  MOV R7, 0xc2000000 ;  /* 0xc200000000077802 */ /* 0x000fe20000000f00 */
[----:B------:R-:W-:-:S05]  /*1ab0*/  UMOV UR9, URZ ;  /* 0x000000ff00097c82 */ /* 0x000fca0008000000 */
[----:B------:R-:W2:Y:S01]  /*1ac0*/  F2F.F32.F64 R29, R36 ;  /* 0x00000024001d7310 */ /* 0x000ea20000301000 */
[----:B0-----:R-:W-:-:S07]  /*1ad0*/  FADD R6, R3, -1 ;  /* 0xbf80000003067421 */ /* 0x001fce0000000000 */
[----:B------:R-:W0:Y:S01]  /*1ae0*/  F2F.F32.F64 R30, R30 ;  /* 0x0000001e001e7310 */ /* 0x000e220000301000 */
[----:B------:R-:W-:Y:S01]  /*1af0*/  FFMA R28, R16, 33, R3 ;  /* 0x42040000101c7823 */ /* 0x000fe20000000003 */
[----:B------:R-:W-:Y:S01]  /*1b00*/  FADD R0, R3, -2 ;  /* 0xc000000003007421 */ /* 0x000fe20000000000 */
[C---:B------:R-:W-:Y:S02]  /*1b10*/  FFMA R6, R5.reuse, 33, R6 ;  /* 0x4204000005067823 */ /* 0x040fe40000000006 */
[----:B------:R-:W-:Y:S01]  /*1b20*/  FADD R28, R28, 0.5 ;  /* 0x3f0000001c1c7421 */ /* 0x000fe20000000000 */
[----:B------:R-:W-:Y:S01]  /*1b30*/  FFMA R0, R5, 33, R0 ;  /* 0x4204000005007823 */ /* 0x000fe20000000000 */
[----:B------:R-:W-:Y:S01]  /*1b40*/  FADD R8, R6, 0.5 ;  /* 0x3f00000006087421 */ /* 0x000fe20000000000 */
[----:B--2---:R-:W-:Y:S01]  /*1b50*/  MOV R9, R29 ;  /* 0x0000001d00097202 */ /* 0x004fe20000000f00 */
[----:B------:R-:W-:Y:S02]  /*1b60*/  IMAD.MOV.U32 R13, RZ, RZ, R29 ;  /* 0x000000ffff0d7224 */ /* 0x000fe400078e001d */
[----:B------:R-:W-:Y:S01]  /*1b70*/  FADD R12, R0, 0.5 ;  /* 0x3f000000000c7421 */ /* 0x000fe20000000000 */
[----:B0-----:R-:W-:-:S02]  /*1b80*/  MOV R10, R30 ;  /* 0x0000001e000a7202 */ /* 0x001fc40000000f00 */
[----:B------:R-:W-:Y:S02]  /*1b90*/  MOV R14, R30 ;  /* 0x0000001e000e7202 */ /* 0x000fe40000000f00 */
[----:B-1----:R-:W5:Y:S01]  /*1ba0*/  TEX.LL RZ, R8, R8, R7, UR8, 3D, 0x1 ;  /* 0x48ff080708087f60 */ /* 0x002f6200089e01ff */
[----:B------:R-:W5:Y:S01]  /*1bb0*/  TEX.LL RZ, R28, R28, R7, UR8, 3D, 0x1 ;  /* 0x48ff08071c1c7f60 */ /* 0x000f6200089e01ff */
[----:B------:R-:W5:Y:S01]  /*1bc0*/  TEX.LL RZ, R12, R12, R7, UR8, 3D, 0x1 ;  /* 0x48ff08070c0c7f60 */ /* 0x000f6200089e01ff */
[----:B------:R-:W-:Y:S01]  /*1bd0*/  FADD R5, R16, -R5 ;  /* 0x8000000510057221 */ /* 0x000fe20000000000 */
[----:B-----5:R-:W-:-:S04]  /*1be0*/  FMUL R3, R8, 3 ;  /* 0x4040000008037820 */ /* 0x020fc80000400000 */
[----:B------:R-:W-:-:S04]  /*1bf0*/  FFMA R3, R28, 3, -R3 ;  /* 0x404000001c037823 */ /* 0x000fc80000000803 */
[----:B------:R-:W-:Y:S01]  /*1c00*/  FADD R0, R3, R12 ;  /* 0x0000000c03007221 */ /* 0x000fe20000000000 */
[----:B------:R-:W-:-:S03]  /*1c10*/  FADD R3, -R5, 1 ;  /* 0x3f80000005037421 */ /* 0x000fc60000000100 */
[----:B------:R-:W-:-:S04]  /*1c20*/  FMUL R5, R5, R0 ;  /* 0x0000000005057220 */ /* 0x000fc80000400000 */
[----:B------:R-:W-:Y:S01]  /*1c30*/  FFMA R0, R28, R3, R5 ;  /* 0x000000031c007223 */ /* 0x000fe20000000005 */
[----:B------:R-:W-:Y:S06]  /*1c40*/  BRA `(.L_x_9469) ;  /* 0x00000004005c7947 */ /* 0x000fec0003800000 */
.L_x_9476:
[----:B------:R-:W-:Y:S01]  /*1c50*/  UMOV UR18, 0xe147ae14 ;  /* 0xe147ae1400127882 */ /* 0x000fe20000000000 */
[----:B------:R-:W-:Y:S02]  /*1c60*/  UMOV UR19, 0x4023147a ;  /* 0x4023147a00137882 */ /* 0x000fe40000000000 */
[----:B------:R-:W-:-:S06]  /*1c70*/  DSETP.GEU.AND P0, PT, R6, UR18, PT ;  /* 0x0000001206007e2a */ /* 0x000fcc000bf0e000 */
[----:B------:R-:W-:-:S14]  /*1c80*/  DSETP.LEU.OR P0, PT, R6, UR8, P0 ;  /* 0x0000000806007e2a */ /* 0x000fdc000870b400 */
[----:B------:R-:W-:Y:S05]  /*1c90*/  @P0 BRA `(.L_x_9477) ;  /* 0x0000000000fc0947 */ /* 0x000fea0003800000 */
[----:B------:R-:W0:Y:S01]  /*1ca0*/  FRND.FLOOR R10, R3 ;  /* 0x00000003000a7307 */ /* 0x000e220000205000 */
[----:B------:R-:W-:Y:S01]  /*1cb0*/  FADD R0, R3, 1 ;  /* 0x3f80000003007421 */ /* 0x000fe20000000000 */
[----:B------:R-:W1:Y:S01]  /*1cc0*/  LDCU UR8, c[0x0][0x380] ;  /* 0x00007000ff0877ac */ /* 0x000e620008000800 */
[----:B------:R-:W-:-:S05]  /*1cd0*/  UMOV UR9, URZ ;  /* 0x000000ff00097c82 */ /* 0x000fca0008000000 */
[----:B------:R-:W2:Y:S01]  /*1ce0*/  FRND.FLOOR R0, R0 ;  /* 0x0000000000007307 */ /* 0x000ea20000205000 */
[----:B0-----:R-:W-:-:S07]  /*1cf0*/  FADD R8, R10, 3 ;  /* 0x404000000a087421 */ /* 0x001fce0000000000 */
[----:B------:R-:W0:Y:S01]  /*1d00*/  F2F.F32.F64 R13, R36 ;  /* 0x00000024000d7310 */ /* 0x000e220000301000 */
[----:B------:R-:W-:Y:S01]  /*1d10*/  FADD R10, R10, 2 ;  /* 0x400000000a0a7421 */ /* 0x000fe20000000000 */
[----:B------:R-:W-:-:S03]  /*1d20*/  FFMA R8, R5, 33, R8 ;  /* 0x4204000005087823 */ /* 0x000fc60000000008 */
[C---:B------:R-:W-:Y:S01]  /*1d30*/  FFMA R10, R5.reuse, 33, R10 ;  /* 0x42040000050a7823 */ /* 0x040fe2000000000a */
[----:B--2---:R-:W-:Y:S02]  /*1d40*/  FFMA R12, R5, 33, R0 ;  /* 0x42040000050c7823 */ /* 0x004fe40000000000 */
[----:B------:R-:W2:Y:S01]  /*1d50*/  F2F.F32.F64 R14, R30 ;  /* 0x0000001e000e7310 */ /* 0x000ea20000301000 */
[----:B------:R-:W-:Y:S01]  /*1d60*/  MOV R5, 0xc2000000 ;  /* 0xc200000000057802 */ /* 0x000fe20000000f00 */
[----:B------:R-:W-:Y:S01]  /*1d70*/  FADD R20, R10, 0.5 ;  /* 0x3f0000000a147421 */ /* 0x000fe20000000000 */
[----:B------:R-:W-:Y:S01]  /*1d80*/  FADD R12, R12, 0.5 ;  /* 0x3f0000000c0c7421 */ /* 0x000fe20000000000 */
[----:B------:R-:W-:Y:S01]  /*1d90*/  FADD R8, R8, 0.5 ;  /* 0x3f00000008087421 */ /* 0x000fe20000000000 */
[-C--:B0-----:R-:W-:Y:S02]  /*1da0*/  MOV R21, R13.reuse ;  /* 0x0000000d00157202 */ /* 0x081fe40000000f00 */
[----:B------:R-:W-:Y:S01]  /*1db0*/  MOV R9, R13 ;  /* 0x0000000d00097202 */ /* 0x000fe20000000f00 */
[----:B--2---:R-:W-:Y:S01]  /*1dc0*/  IMAD.MOV.U32 R22, RZ, RZ, R14 ;  /* 0x000000ffff167224 */ /* 0x004fe200078e000e */
[----:B------:R-:W-:-:S03]  /*1dd0*/  MOV R10, R14 ;  /* 0x0000000e000a7202 */ /* 0x000fc60000000f00 */
[----:B-1----:R-:W5:Y:S01]  /*1de0*/  TEX.LL RZ, R3, R20, R5, UR8, 3D, 0x1 ;  /* 0x48ff080514037f60 */ /* 0x002f6200089e01ff */
[----:B------:R-:W5:Y:S01]  /*1df0*/  TEX.LL RZ, R12, R12, R5, UR8, 3D, 0x1 ;  /* 0x48ff08050c0c7f60 */ /* 0x000f6200089e01ff */
[----:B------:R0:W5:Y:S01]  /*1e00*/  TEX.LL RZ, R0, R8, R5, UR8, 3D, 0x1 ;  /* 0x48ff080508007f60 */ /* 0x00016200089e01ff */
[----:B------:R-:W1:Y:S01]  /*1e10*/  MUFU.RCP64H R25, 0.067983984947204589844 ;  /* 0x3fb1676600197908 */ /* 0x000e620000001800 */
[----:B------:R-:W-:Y:S01]  /*1e20*/  MOV R16, 0x40a6b900 ;  /* 0x40a6b90000107802 */ /* 0x000fe20000000f00 */
[----:B------:R-:W-:Y:S01]  /*1e30*/  IMAD.MOV.U32 R17, RZ, RZ, 0x3fb16766 ;  /* 0x3fb16766ff117424 */ /* 0x000fe200078e00ff */
[----:B------:R-:W-:-:S06]  /*1e40*/  MOV R24, 0x1 ;  /* 0x0000000100187802 */ /* 0x000fcc0000000f00 */
[----:B-1----:R-:W-:-:S08]  /*1e50*/  DFMA R18, R24, -R16, 1 ;  /* 0x3ff000001812742b */ /* 0x002fd00000000810 */
[----:B------:R-:W-:-:S08]  /*1e60*/  DFMA R18, R18, R18, R18 ;  /* 0x000000121212722b */ /* 0x000fd00000000012 */
[----:B------:R-:W-:Y:S01]  /*1e70*/  DFMA R18, R24, R18, R24 ;  /* 0x000000121812722b */ /* 0x000fe20000000018 */
[----:B0-----:R-:W-:Y:S01]  /*1e80*/  UMOV UR8, 0x14c660a2 ;  /* 0x14c660a200087882 */ /* 0x001fe20000000000 */
        /* <DEDUP_REMOVED lines=11> */
[----:B------:R-:W-:-:S04]  /*1f40*/  FMUL R3, R3, 3 ;  /* 0x4040000003037820 */ /* 0x000fc80000400000 */
[----:B------:R-:W-:-:S04]  /*1f50*/  FFMA R3, R12, 3, -R3 ;  /* 0x404000000c037823 */ /* 0x000fc80000000803 */
[----:B------:R-:W-:Y:S05]  /*1f60*/  @P0 BRA P1, `(.L_x_9478) ;  /* 0x0000000000180947 */ /* 0x000fea0000800000 */
[----:B------:R-:W-:Y:S02]  /*1f70*/  MOV R16, 0x40a6b900 ;  /* 0x40a6b90000107802 */ /* 0x000fe40000000f00 */
[----:B------:R-:W-:Y:S02]  /*1f80*/  MOV R17, 0x3fb16766 ;  /* 0x3fb1676600117802 */ /* 0x000fe40000000f00 */
[----:B------:R-:W-:-:S07]  /*1f90*/  MOV R12, 0x1fb0 ;  /* 0x00001fb0000c7802 */ /* 0x000fce0000000f00 */
[----:B-----5:R-:W-:Y:S05]  /*1fa0*/  CALL.REL.NOINC `($__internal_6_$__cuda_sm20_div_rn_f64_full) ;  /* 0x0000000000c07944 */ /* 0x020fea0003c00000 */
[----:B------:R-:W-:Y:S01]  /*1fb0*/  IMAD.MOV.U32 R6, RZ, RZ, R22 ;  /* 0x000000ffff067224 */ /* 0x000fe200078e0016 */
[----:B------:R-:W-:-:S07]  /*1fc0*/  MOV R7, R23 ;  /* 0x0000001700077202 */ /* 0x000fce0000000f00 */
.L_x_9478:
[----:B------:R-:W0:Y:S01]  /*1fd0*/  LDCU UR8, c[0x0][0x380] ;  /* 0x00007000ff0877ac */ /* 0x000e220008000800 */
[----:B------:R-:W-:Y:S02]  /*1fe0*/  MOV R5, 0xc2000000 ;  /* 0xc200000000057802 */ /* 0x000fe40000000f00 */
[----:B------:R-:W-:Y:S01]  /*1ff0*/  MOV R12, R4 ;  /* 0x00000004000c7202 */ /* 0x000fe20000000f00 */
[----:B------:R-:W-:-:S03]  /*2000*/  UMOV UR9, URZ ;  /* 0x000000ff00097c82 */ /* 0x000fc60008000000 */
[----:B0-----:R-:W5:Y:S01]  /*2010*/  TEX.LL RZ, R5, R12, R5, UR8, 3D, 0x1 ;  /* 0x48ff08050c057f60 */ /* 0x001f6200089e01ff */
[----:B------:R-:W0:Y:S01]  /*2020*/  F2F.F32.F64 R6, R6 ;  /* 0x0000000600067310 */ /* 0x000e220000301000 */
[----:B------:R-:W-:-:S04]  /*2030*/  DEPBAR.LE SB5, 0x1 ;  /* 0x0000d0400000791a */ /* 0x000fc80000000000 */
[----:B------:R-:W-:Y:S01]  /*2040*/  FADD R0, R3, R0 ;  /* 0x0000000003007221 */ /* 0x000fe20000000000 */
[----:B0-----:R-:W-:-:S04]  /*2050*/  FADD R3, -R6, 1 ;  /* 0x3f80000006037421 */ /* 0x001fc80000000100 */
[----:B------:R-:W-:-:S04]  /*2060*/  FMUL R3, R0, R3 ;  /* 0x0000000300037220 */ /* 0x000fc80000400000 */
[----:B-----5:R-:W-:Y:S01]  /*2070*/  FFMA R0, R6, R5, R3 ;  /* 0x0000000506007223 */ /* 0x020fe20000000003 */
[----:B------:R-:W-:Y:S06]  /*2080*/  BRA `(.L_x_9469) ;  /* 0x00000000004c7947 */ /* 0x000fec0003800000 */
.L_x_9477:
[----:B------:R-:W0:Y:S01]  /*2090*/  FRND.FLOOR R0, R3 ;  /* 0x0000000300007307 */ /* 0x000e220000205000 */
[----:B------:R-:W1:Y:S01]  /*20a0*/  LDCU UR8, c[0x0][0x380] ;  /* 0x00007000ff0877ac */ /* 0x000e620008000800 */
[----:B------:R-:W-:Y:S01]  /*20b0*/  IMAD.MOV.U32 R7, RZ, RZ, -0x3e000000 ;  /* 0xc2000000ff077424 */ /* 0x000fe200078e00ff */
[----:B------:R-:W-:-:S05]  /*20c0*/  UMOV UR9, URZ ;  /* 0x000000ff00097c82 */ /* 0x000fca0008000000 */
[----:B------:R-:W2:Y:S01]  /*20d0*/  F2F.F32.F64 R29, R36 ;  /* 0x00000024001d7310 */ /* 0x000ea20000301000 */
[----:B0-----:R-:W-:-:S07]  /*20e0*/  FADD R5, R0, 1 ;  /* 0x3f80000000057421 */ /* 0x001fce0000000000 */
[----:B------:R-:W0:Y:S01]  /*20f0*/  F2F.F32.F64 R30, R30 ;  /* 0x0000001e001e7310 */ /* 0x000e220000301000 */
[C---:B------:R-:W-:Y:S01]  /*2100*/  FFMA R28, R16.reuse, 33, R0 ;  /* 0x42040000101c7823 */ /* 0x040fe20000000000 */
[----:B------:R-:W-:-:S03]  /*2110*/  FFMA R5, R16, 33, R5 ;  /* 0x4204000010057823 */ /* 0x000fc60000000005 */
[----:B------:R-:W-:Y:S01]  /*2120*/  FADD R28, R28, 0.5 ;  /* 0x3f0000001c1c7421 */ /* 0x000fe20000000000 */
[----:B------:R-:W-:Y:S01]  /*2130*/  FADD R8, R5, 0.5 ;  /* 0x3f00000005087421 */ /* 0x000fe20000000000 */
[----:B--2---:R-:W-:Y:S02]  /*2140*/  MOV R9, R29 ;  /* 0x0000001d00097202 */ /* 0x004fe40000000f00 */
[----:B0-----:R-:W-:-:S04]  /*2150*/  MOV R10, R30 ;  /* 0x0000001e000a7202 */ /* 0x001fc80000000f00 */
[----:B-1----:R-:W5:Y:S01]  /*2160*/  TEX.LL RZ, R8, R8, R7, UR8, 3D, 0x1 ;  /* 0x48ff080708087f60 */ /* 0x002f6200089e01ff */
[----:B------:R-:W5:Y:S01]  /*2170*/  TEX.LL RZ, R28, R28, R7, UR8, 3D, 0x1 ;  /* 0x48ff08071c1c7f60 */ /* 0x000f6200089e01ff */
[----:B------:R-:W-:-:S04]  /*2180*/  FADD R3, R3, -R0 ;  /* 0x8000000003037221 */ /* 0x000fc80000000000 */
[C---:B------:R-:W-:Y:S01]  /*2190*/  FADD R5, -R3.reuse, 1 ;  /* 0x3f80000003057421 */ /* 0x040fe20000000100 */
[----:B-----5:R-:W-:-:S04]  /*21a0*/  FMUL R3, R3, R8 ;  /* 0x0000000803037220 */ /* 0x020fc80000400000 */
[----:B------:R-:W-:-:S07]  /*21b0*/  FFMA R0, R28, R5, R3 ;  /* 0x000000051c007223 */ /* 0x000fce0000000003 */
.L_x_9469:
[----:B-----5:R-:W1:Y:S01]  /*21c0*/  F2F.F64.F32 R6, R0 ;  /* 0x0000000000067310 */ /* 0x020e620000201800 */
[----:B------:R-:W-:Y:S01]  /*21d0*/  IMAD.WIDE.U32 R8, R2, 0x8, R32 ;  /* 0x0000000802087825 */ /* 0x000fe200078e0020 */
[----:B------:R-:W-:Y:S01]  /*21e0*/  UIADD3 UR7, UPT, UPT, UR7, 0x1, URZ ;  /* 0x0000000107077890 */ /* 0x000fe2000fffe0ff */
[----:B------:R-:W-:Y:S02]  /*21f0*/  IADD3 R34, P0, PT, R34, 0x8, RZ ;  /* 0x0000000822227810 */ /* 0x000fe40007f1e0ff */
[----:B------:R-:W-:Y:S01]  /*2200*/  VIADD R2, R2, 0x1 ;  /* 0x0000000102027836 */ /* 0x000fe20000000000 */
[----:B------:R-:W-:Y:S01]  /*2210*/  UISETP.NE.AND UP0, UPT, UR7, 0x1e, UPT ;  /* 0x0000001e0700788c */ /* 0x000fe2000bf05270 */
[----:B------:R-:W-:Y:S01]  /*2220*/  IADD3.X R35, PT, PT, RZ, R35, RZ, P0, !PT ;  /* 0x00000023ff237210 */ /* 0x000fe200007fe4ff */
[----:B-1----:R1:W-:Y:S07]  /*2230*/  STG.E.64 desc[UR16][R8.64], R6 ;  /* 0x0000000608007986 */ /* 0x0023ee000c101b10 */
[----:B------:R-:W-:Y:S05]  /*2240*/  BRA.U UP0, `(.L_x_9479) ;  /* 0xffffffdd00cc7547 */ /* 0x000fea000b83ffff */
[----:B------:R-:W-:Y:S05]  /*2250*/  BRA.U UP2, `(.L_x_9480) ;  /* 0xffffffdd02987547 */ /* 0x000fea000b83ffff */
[----:B------:R-:W-:Y:S05]  /*2260*/  BRA.U UP1, `(.L_x_9481) ;  /* 0xffffffdd017c7547 */ /* 0x000fea000b83ffff */
[----:B------:R-:W-:-:S04]  /*2270*/  UIADD3 UR4, UPT, UPT, UR4, 0x1, URZ ;  /* 0x0000000104047890 */ /* 0x000fc8000fffe0ff */
[----:B------:R-:W-:-:S09]  /*2280*/  UISETP.NE.AND UP0, UPT, UR4, 0x1e, UPT ;  /* 0x0000001e0400788c */ /* 0x000fd2000bf05270 */
[----:B------:R-:W-:Y:S05]  /*2290*/  BRA.U UP0, `(.L_x_9482) ;  /* 0xffffffdd00647547 */ /* 0x000fea000b83ffff */
[----:B0-----:R-:W-:Y:S05]  /*22a0*/  EXIT ;  /* 0x000000000000794d */ /* 0x001fea0003800000 */
        .weak           $__internal_6_$__cuda_sm20_div_rn_f64_full
        .type           $__internal_6_$__cuda_sm20_div_rn_f64_full,@function
        .size           $__internal_6_$__cuda_sm20_div_rn_f64_full,(.L_x_9499 - $__internal_6_$__cuda_sm20_div_rn_f64_full)
$__internal_6_$__cuda_sm20_div_rn_f64_full:
[C---:B------:R-:W-:Y:S02]  /*22b0*/  FSETP.GEU.AND P0, PT, |R17|.reuse, 1.469367938527859385e-39, PT ;  /* 0x001000001100780b */ /* 0x040fe40003f0e200 */
[C---:B------:R-:W-:Y:S02]  /*22c0*/  LOP3.LUT R10, R17.reuse, 0x800fffff, RZ, 0xc0, !PT ;  /* 0x800fffff110a7812 */ /* 0x040fe400078ec0ff */
[----:B------:R-:W-:Y:S02]  /*22d0*/  MOV R20, 0x1 ;  /* 0x0000000100147802 */ /* 0x000fe40000000f00 */
[----:B------:R-:W-:Y:S02]  /*22e0*/  LOP3.LUT R11, R10, 0x3ff00000, RZ, 0xfc, !PT ;  /* 0x3ff000000a0b7812 */ /* 0x000fe400078efcff */
[----:B------:R-:W-:Y:S02]  /*22f0*/  MOV R10, R16 ;  /* 0x00000010000a7202 */ /* 0x000fe40000000f00 */
[----:B------:R-:W-:-:S02]  /*2300*/  LOP3.LUT R28, R17, 0x7ff00000, RZ, 0xc0, !PT ;  /* 0x7ff00000111c7812 */ /* 0x000fc400078ec0ff */
[----:B------:R-:W-:Y:S01]  /*2310*/  LOP3.LUT R5, R19, 0x7ff00000, RZ, 0xc0, !PT ;  /* 0x7ff0000013057812 */ /* 0x000fe200078ec0ff */
[----:B------:R-:W-:Y:S01]  /*2320*/  @!P0 DMUL R10, R16, 8.98846567431157953865e+307 ;  /* 0x7fe00000100a8828 */ /* 0x000fe20000000000 */
[----:B------:R-:W-:Y:S02]  /*2330*/  MOV R9, 0x1ca00000 ;  /* 0x1ca0000000097802 */ /* 0x000fe40000000f00 */
[----:B------:R-:W-:Y:S01]  /*2340*/  ISETP.GE.U32.AND P3, PT, R5, R28, PT ;  /* 0x0000001c0500720c */ /* 0x000fe20003f66070 */
[----:B------:R-:W-:Y:S02]  /*2350*/  IMAD.MOV.U32 R15, RZ, RZ, R5 ;  /* 0x000000ffff0f7224 */ /* 0x000fe400078e0005 */
[----:B------:R-:W0:Y:S02]  /*2360*/  MUFU.RCP64H R21, R11 ;  /* 0x0000000b00157308 */ /* 0x000e240000001800 */
[----:B0-----:R-:W-:-:S08]  /*2370*/  DFMA R22, R20, -R10, 1 ;  /* 0x3ff000001416742b */ /* 0x001fd0000000080a */
[----:B------:R-:W-:-:S08]  /*2380*/  DFMA R22, R22, R22, R22 ;  /* 0x000000161616722b */ /* 0x000fd00000000016 */
[----:B------:R-:W-:Y:S01]  /*2390*/  DFMA R22, R20, R22, R20 ;  /* 0x000000161416722b */ /* 0x000fe20000000014 */
[----:B------:R-:W-:Y:S02]  /*23a0*/  SEL R21, R9, 0x63400000, !P3 ;  /* 0x6340000009157807 */ /* 0x000fe40005800000 */
[----:B------:R-:W-:Y:S02]  /*23b0*/  FSETP.GEU.AND P3, PT, |R19|, 1.469367938527859385e-39, PT ;  /* 0x001000001300780b */ /* 0x000fe40003f6e200 */
[----:B------:R-:W-:-:S03]  /*23c0*/  LOP3.LUT R21, R21, 0x800fffff, R19, 0xf8, !PT ;  /* 0x800fffff15157812 */ /* 0x000fc600078ef813 */
[----:B------:R-:W-:Y:S01]  /*23d0*/  DFMA R24, R22, -R10, 1 ;  /* 0x3ff000001618742b */ /* 0x000fe2000000080a */
[----:B------:R-:W-:-:S07]  /*23e0*/  MOV R20, R18 ;  /* 0x0000001200147202 */ /* 0x000fce0000000f00 */
[----:B------:R-:W-:Y:S01]  /*23f0*/  DFMA R22, R22, R24, R22 ;  /* 0x000000181616722b */ /* 0x000fe20000000016 */
[----:B------:R-:W-:Y:S10]  /*2400*/  @P3 BRA `(.L_x_9483) ;  /* 0x0000000000203947 */ /* 0x000ff40003800000 */
[----:B------:R-:W-:-:S04]  /*2410*/  LOP3.LUT R24, R17, 0x7ff00000, RZ, 0xc0, !PT ;  /* 0x7ff0000011187812 */ /* 0x000fc800078ec0ff */
[----:B------:R-:W-:Y:S02]  /*2420*/  ISETP.GE.U32.AND P3, PT, R5, R24, PT ;  /* 0x000000180500720c */ /* 0x000fe40003f66070 */
[----:B------:R-:W-:Y:S02]  /*2430*/  MOV R24, RZ ;  /* 0x000000ff00187202 */ /* 0x000fe40000000f00 */
[----:B------:R-:W-:-:S04]  /*2440*/  SEL R15, R9, 0x63400000, !P3 ;  /* 0x63400000090f7807 */ /* 0x000fc80005800000 */
[----:B------:R-:W-:-:S04]  /*2450*/  LOP3.LUT R15, R15, 0x80000000, R19, 0xf8, !PT ;  /* 0x800000000f0f7812 */ /* 0x000fc800078ef813 */
[----:B------:R-:W-:-:S06]  /*2460*/  LOP3.LUT R25, R15, 0x100000, RZ, 0xfc, !PT ;  /* 0x001000000f197812 */ /* 0x000fcc00078efcff */
[----:B------:R-:W-:-:S10]  /*2470*/  DFMA R20, R20, 2, -R24 ;  /* 0x400000001414782b */ /* 0x000fd40000000818 */
[----:B------:R-:W-:-:S07]  /*2480*/  LOP3.LUT R15, R21, 0x7ff00000, RZ, 0xc0, !PT ;  /* 0x7ff00000150f7812 */ /* 0x000fce00078ec0ff */
.L_x_9483:
[----:B------:R-:W-:Y:S01]  /*2490*/  IADD3 R29, PT, PT, R15, -0x1, RZ ;  /* 0xffffffff0f1d7810 */ /* 0x000fe20007ffe0ff */
[----:B------:R-:W-:Y:S01]  /*24a0*/  DMUL R24, R22, R20 ;  /* 0x0000001416187228 */ /* 0x000fe20000000000 */
[----:B------:R-:W-:Y:S02]  /*24b0*/  @!P0 LOP3.LUT R28, R11, 0x7ff00000, RZ, 0xc0, !PT ;  /* 0x7ff000000b1c8812 */ /* 0x000fe400078ec0ff */
[----:B------:R-:W-:-:S03]  /*24c0*/  ISETP.GT.U32.AND P0, PT, R29, 0x7feffffe, PT ;  /* 0x7feffffe1d00780c */ /* 0x000fc60003f04070 */
[----:B------:R-:W-:Y:S02]  /*24d0*/  VIADD R29, R28, 0xffffffff ;  /* 0xffffffff1c1d7836 */ /* 0x000fe40000000000 */
[----:B------:R-:W-:-:S03]  /*24e0*/  DFMA R26, R24, -R10, R20 ;  /* 0x8000000a181a722b */ /* 0x000fc60000000014 */
[----:B------:R-:W-:-:S05]  /*24f0*/  ISETP.GT.U32.OR P0, PT, R29, 0x7feffffe, P0 ;  /* 0x7feffffe1d00780c */ /* 0x000fca0000704470 */
[----:B------:R-:W-:-:S08]  /*2500*/  DFMA R26, R22, R26, R24 ;  /* 0x0000001a161a722b */ /* 0x000fd00000000018 */
[----:B------:R-:W-:Y:S05]  /*2510*/  @P0 BRA `(.L_x_9484) ;  /* 0x00000000006c0947 */ /* 0x000fea0003800000 */
[----:B------:R-:W-:-:S04]  /*2520*/  LOP3.LUT R18, R17, 0x7ff00000, RZ, 0xc0, !PT ;  /* 0x7ff0000011127812 */ /* 0x000fc800078ec0ff */
[CC--:B------:R-:W-:Y:S02]  /*2530*/  VIADDMNMX R15, R5.reuse, -R18.reuse, 0xb9600000, !PT ;  /* 0xb9600000050f7446 */ /* 0x0c0fe40007800912 */
[----:B------:R-:W-:Y:S02]  /*2540*/  ISETP.GE.U32.AND P0, PT, R5, R18, PT ;  /* 0x000000120500720c */ /* 0x000fe40003f06070 */
[----:B------:R-:W-:Y:S02]  /*2550*/  VIMNMX R15, PT, PT, R15, 0x46a00000, PT ;  /* 0x46a000000f0f7848 */ /* 0x000fe40003fe0100 */
[----:B------:R-:W-:-:S04]  /*2560*/  SEL R18, R9, 0x63400000, !P0 ;  /* 0x6340000009127807 */ /* 0x000fc80004000000 */
[----:B------:R-:W-:Y:S02]  /*2570*/  IADD3 R15, PT, PT, -R18, R15, RZ ;  /* 0x0000000f120f7210 */ /* 0x000fe40007ffe1ff */
[----:B------:R-:W-:Y:S02]  /*2580*/  MOV R18, RZ ;  /* 0x000000ff00127202 */ /* 0x000fe40000000f00 */
[----:B------:R-:W-:-:S06]  /*2590*/  IADD3 R19, PT, PT, R15, 0x7fe00000, RZ ;  /* 0x7fe000000f137810 */ /* 0x000fcc0007ffe0ff */
        /* <DEDUP_REMOVED lines=9> */
[C---:B------:R-:W-:Y:S01]  /*2630*/  IADD3 R11, PT, PT, -R15.reuse, RZ, RZ ;  /* 0x000000ff0f0b7210 */ /* 0x040fe20007ffe1ff */
[----:B------:R-:W-:Y:S01]  /*2640*/  DMUL.RP R18, R26, R18 ;  /* 0x000000121a127228 */ /* 0x000fe20000008000 */
[----:B------:R-:W-:Y:S02]  /*2650*/  MOV R10, RZ ;  /* 0x000000ff000a7202 */ /* 0x000fe40000000f00 */
[----:B------:R-:W-:-:S04]  /*2660*/  IADD3 R15, PT, PT, -R15, -0x43300000, RZ ;  /* 0xbcd000000f0f7810 */ /* 0x000fc80007ffe1ff */
[----:B------:R-:W-:-:S03]  /*2670*/  DFMA R10, R22, -R10, R26 ;  /* 0x8000000a160a722b */ /* 0x000fc6000000001a */
[----:B------:R-:W-:-:S07]  /*2680*/  LOP3.LUT R17, R19, R17, RZ, 0x3c, !PT ;  /* 0x0000001113117212 */ /* 0x000fce00078e3cff */
[----:B------:R-:W-:-:S04]  /*2690*/  FSETP.NEU.AND P0, PT, |R11|, R15, PT ;  /* 0x0000000f0b00720b */ /* 0x000fc80003f0d200 */
[----:B------:R-:W-:Y:S02]  /*26a0*/  FSEL R22, R18, R22, !P0 ;  /* 0x0000001612167208 */ /* 0x000fe40004000000 */
[----:B------:R-:W-:Y:S01]  /*26b0*/  FSEL R23, R17, R23, !P0 ;  /* 0x0000001711177208 */ /* 0x000fe20004000000 */
[----:B------:R-:W-:Y:S06]  /*26c0*/  BRA `(.L_x_9485) ;  /* 0x0000000000547947 */ /* 0x000fec0003800000 */
.L_x_9484:
        /* <DEDUP_REMOVED lines=11> */
[----:B------:R-:W-:Y:S02]  /*2780*/  @P0 LOP3.LUT R5, R23, 0x7ff00000, RZ, 0xfc, !PT ;  /* 0x7ff0000017050812 */ /* 0x000fe400078efcff */
[----:B------:R-:W-:Y:S02]  /*2790*/  @!P0 MOV R22, RZ ;  /* 0x000000ff00168202 */ /* 0x000fe40000000f00 */
[----:B------:R-:W-:Y:S02]  /*27a0*/  @P0 MOV R22, RZ ;  /* 0x000000ff00160202 */ /* 0x000fe40000000f00 */
[----:B------:R-:W-:Y:S01]  /*27b0*/  @P0 MOV R23, R5 ;  /* 0x0000000500170202 */ /* 0x000fe20000000f00 */
[----:B------:R-:W-:Y:S06]  /*27c0*/  BRA `(.L_x_9485) ;  /* 0x0000000000147947 */ /* 0x000fec0003800000 */
.L_x_9487:
[----:B------:R-:W-:Y:S01]  /*27d0*/  LOP3.LUT R23, R17, 0x80000, RZ, 0xfc, !PT ;  /* 0x0008000011177812 */ /* 0x000fe200078efcff */
[----:B------:R-:W-:Y:S01]  /*27e0*/  IMAD.MOV.U32 R22, RZ, RZ, R16 ;  /* 0x000000ffff167224 */ /* 0x000fe200078e0010 */
[----:B------:R-:W-:Y:S06]  /*27f0*/  BRA `(.L_x_9485) ;  /* 0x0000000000087947 */ /* 0x000fec0003800000 */
.L_x_9486:
[----:B------:R-:W-:Y:S02]  /*2800*/  LOP3.LUT R23, R19, 0x80000, RZ, 0xfc, !PT ;  /* 0x0008000013177812 */ /* 0x000fe400078efcff */
[----:B------:R-:W-:-:S07]  /*2810*/  MOV R22, R18 ;  /* 0x0000001200167202 */ /* 0x000fce0000000f00 */
.L_x_9485:
[----:B------:R-:W-:Y:S02]  /*2820*/  MOV R10, R12 ;  /* 0x0000000c000a7202 */ /* 0x000fe40000000f00 */
[----:B------:R-:W-:-:S04]  /*2830*/  MOV R11, 0x0 ;  /* 0x00000000000b7802 */ /* 0x000fc80000000f00 */
[----:B------:R-:W-:Y:S05]  /*2840*/  RET.REL.NODEC R10 `(_Z34cooling_function_comparison_globalyPdS_S_S_S_) ;  /* 0xffffffd40aec7950 */ /* 0x000fea0003c3ffff */
.L_x_9488:
        /* <DEDUP_REMOVED lines=11> */
.L_x_9499:


//--------------------- .nv.global.init           --------------------------
	.section	.nv.global.init,"aw",@progbits
.nv.global.init:
	.type		$str$16,@object
	.size		$str$16,($str$10 - $str$16)
$str$16:
        /*0000*/ 	.byte	0x6f, 0x20, 0x76, 0x61, 0x6c, 0x6f, 0x72, 0x20, 0x64, 0x6f, 0x20, 0x72, 0x73, 0x79, 0x6e, 0x63
        /*0010*/ 	.byte	0x20, 0x3d, 0x3a, 0x20, 0x25, 0x6c, 0x65, 0x0a, 0x00
	.type		$str$10,@object
	.size		$str$10,($str$20 - $str$10)
$str$10:
        /*0019*/ 	.byte	0x4f, 0x6e, 0x65, 0x20, 0x6f, 0x66, 0x20, 0x74, 0x68, 0x65, 0x20, 0x72, 0x6f, 0x6f, 0x74, 0x73
        /*0029*/ 	.byte	0x20, 0x69, 0x73, 0x3a, 0x20, 0x25, 0x6c, 0x66, 0x0a, 0x00
	.type		$str$20,@object
	.size		$str$20,($str$19 - $str$20)
$str$20:
        /*0033*/ 	.byte	0x4f, 0x20, 0x76, 0x61, 0x6c, 0x6f, 0x72, 0x20, 0x64, 0x6f, 0x20, 0x74, 0x61, 0x75, 0x5f, 0x61
        /*0043*/ 	.byte	0x62, 0x73, 0x20, 0x3d, 0x3a, 0x25, 0x6c, 0x65, 0x0a, 0x00
	.type		$str$19,@object
	.size		$str$19,($str$11 - $str$19)
$str$19:
        /*004d*/ 	.byte	0x4f, 0x20, 0x76, 0x61, 0x6c, 0x6f, 0x72, 0x20, 0x64, 0x6f, 0x20, 0x74, 0x61, 0x75, 0x5f, 0x73
        /*005d*/ 	.byte	0x63, 0x61, 0x74, 0x20, 0x3d, 0x3a, 0x25, 0x6c, 0x65, 0x0a, 0x00
	.type		$str$11,@object
	.size		$str$11,($str$21 - $str$11)
$str$11:
        /*0068*/ 	.byte	0x6f, 0x20, 0x76, 0x61, 0x6c, 0x6f, 0x72, 0x20, 0x64, 0x6f, 0x20, 0x74, 0x68, 0x65, 0x74, 0x61
        /*0078*/ 	.byte	0x65, 0x20, 0x3d, 0x3a, 0x25, 0x2e, 0x31, 0x31, 0x65, 0x0a, 0x00
	.type		$str$21,@object
	.size		$str$21,($str$4 - $str$21)
$str$21:
        /*0083*/ 	.byte	0x4f, 0x20, 0x76, 0x61, 0x6c, 0x6f, 0x72, 0x20, 0x64, 0x6f, 0x20, 0x74, 0x61, 0x75, 0x5f, 0x74
        /*0093*/ 	.byte	0x6f, 0x74, 0x61, 0x6c, 0x20, 0x3d, 0x3a, 0x25, 0x6c, 0x65, 0x0a, 0x00
	.type		$str$4,@object
	.size		$str$4,($str$15 - $str$4)
$str$4:
        /*009f*/ 	.byte	0x78, 0x20, 0x6c, 0x65, 0x73, 0x73, 0x20, 0x74, 0x68, 0x61, 0x6e, 0x20, 0x30, 0x20, 0x69, 0x6e
        /*00af*/ 	.byte	0x20, 0x72, 0x6f, 0x75, 0x74, 0x69, 0x6e, 0x65, 0x20, 0x67, 0x73, 0x65, 0x72, 0x00
	.type		$str$15,@object
	.size		$str$15,($str$22 - $str$15)
$str$15:
        /*00bd*/ 	.byte	0x6f, 0x20, 0x76, 0x61, 0x6c, 0x6f, 0x72, 0x20, 0x64, 0x61, 0x20, 0x66, 0x72, 0x65, 0x71, 0x20
        /*00cd*/ 	.byte	0x63, 0x72, 0x69, 0x74, 0x20, 0x3d, 0x3a, 0x20, 0x25, 0x2e, 0x31, 0x31, 0x65, 0x0a, 0x00
	.type		$str$22,@object
	.size		$str$22,($str$7 - $str$22)
$str$22:
        /*00dc*/ 	.byte	0x6f, 0x20, 0x76, 0x61, 0x6c, 0x6f, 0x72, 0x20, 0x64, 0x6f, 0x20, 0x63, 0x6f, 0x6f, 0x6c, 0x69
        /*00ec*/ 	.byte	0x6e, 0x67, 0x20, 0x74, 0x6f, 0x74, 0x61, 0x6c, 0x20, 0x3d, 0x3a, 0x25, 0x6c, 0x65, 0x0a, 0x00
	.type		$str$7,@object
	.size		$str$7,($str$6 - $str$7)
$str$7:
        /*00fc*/ 	.byte	0x49, 0x6e, 0x76, 0x61, 0x6c, 0x69, 0x64, 0x20, 0x61, 0x72, 0x67, 0x75, 0x6d, 0x65, 0x6e, 0x74
        /*010c*/ 	.byte	0x73, 0x20, 0x69, 0x6e, 0x20, 0x72, 0x6f, 0x75, 0x74, 0x69, 0x6e, 0x65, 0x20, 0x67, 0x61, 0x6d
        /*011c*/ 	.byte	0x6d, 0x71, 0x00
	.type		$str$6,@object
	.size		$str$6,($str$3 - $str$6)
$str$6:
        /*011f*/ 	.byte	0x49, 0x6e, 0x76, 0x61, 0x6c, 0x69, 0x64, 0x20, 0x61, 0x72, 0x67, 0x75, 0x6d, 0x65, 0x6e, 0x74
        /*012f*/ 	.byte	0x73, 0x20, 0x69, 0x6e, 0x20, 0x72, 0x6f, 0x75, 0x74, 0x69, 0x6e, 0x65, 0x20, 0x67, 0x61, 0x6d
        /*013f*/ 	.byte	0x6d, 0x70, 0x00
	.type		$str$3,@object
	.size		$str$3,($str$12 - $str$3)
$str$3:
        /*0142*/ 	.byte	0x61, 0x20, 0x74, 0x6f, 0x6f, 0x20, 0x6c, 0x61, 0x72, 0x67, 0x65, 0x2c, 0x20, 0x49, 0x54, 0x4d
        /*0152*/ 	.byte	0x41, 0x58, 0x20, 0x74, 0x6f, 0x6f, 0x20, 0x73, 0x6d, 0x61, 0x6c, 0x6c, 0x20, 0x69, 0x6e, 0x20
        /*0162*/ 	.byte	0x67, 0x63, 0x66, 0x00
	.type		$str$12,@object
	.size		$str$12,($str$13 - $str$12)
$str$12:
        /*0166*/ 	.byte	0x4f, 0x20, 0x76, 0x61, 0x6c, 0x6f, 0x72, 0x20, 0x64, 0x6f, 0x20, 0x62, 0x72, 0x65, 0x6d, 0x6d
        /*0176*/ 	.byte	0x73, 0x74, 0x72, 0x61, 0x68, 0x6c, 0x75, 0x6e, 0x67, 0x20, 0x65, 0x65, 0x20, 0x3d, 0x3a, 0x25
        /*0186*/ 	.byte	0x6c, 0x65, 0x0a, 0x00
	.type		$str$13,@object
	.size		$str$13,($str$23 - $str$13)
$str$13:
        /*018a*/ 	.byte	0x4f, 0x20, 0x76, 0x61, 0x6c, 0x6f, 0x72, 0x20, 0x64, 0x6f, 0x20, 0x62, 0x72, 0x65, 0x6d, 0x6d
        /*019a*/ 	.byte	0x73, 0x74, 0x72, 0x61, 0x68, 0x6c, 0x75, 0x6e, 0x67, 0x20, 0x65, 0x69, 0x20, 0x3d, 0x3a, 0x25
        /*01aa*/ 	.byte	0x6c, 0x65, 0x0a, 0x00
	.type		$str$23,@object
	.size		$str$23,($str$14 - $str$23)
$str$23:
        /*01ae*/ 	.byte	0x6f, 0x20, 0x76, 0x61, 0x6c, 0x6f, 0x72, 0x20, 0x64, 0x6f, 0x20, 0x63, 0x6f, 0x6f, 0x6c, 0x69
        /*01be*/ 	.byte	0x6e, 0x67, 0x20, 0x74, 0x6f, 0x74, 0x61, 0x6c, 0x20, 0x65, 0x6d, 0x20, 0x6c, 0x6f, 0x67, 0x3a
        /*01ce*/ 	.byte	0x25, 0x6c, 0x65, 0x0a, 0x00
	.type		$str$14,@object
	.size		$str$14,($str$8 - $str$14)
$str$14:
        /*01d3*/ 	.byte	0x4f, 0x20, 0x76, 0x61, 0x6c, 0x6f, 0x72, 0x20, 0x64, 0x6f, 0x20, 0x62, 0x72, 0x65, 0x6d, 0x6d
        /*01e3*/ 	.byte	0x73, 0x74, 0x72, 0x61, 0x68, 0x6c, 0x75, 0x6e, 0x67, 0x20, 0x74, 0x6f, 0x74, 0x61, 0x6c, 0x20
        /*01f3*/ 	.byte	0x3d, 0x3a, 0x25, 0x6c, 0x65, 0x0a, 0x00
	.type		$str$8,@object
	.size		$str$8,($str$17 - $str$8)
$str$8:
        /*01fa*/ 	.byte	0x48, 0x20, 0x3d, 0x20, 0x25, 0x6c, 0x65, 0x2c, 0x20, 0x42, 0x20, 0x3d, 0x20, 0x25, 0x6c, 0x65
        /*020a*/ 	.byte	0x2c, 0x20, 0x6e, 0x65, 0x20, 0x3d, 0x20, 0x25, 0x6c, 0x65, 0x2c, 0x20, 0x74, 0x65, 0x20, 0x3d
        /*021a*/ 	.byte	0x20, 0x25, 0x6c, 0x65, 0x20, 0x0a, 0x00
	.type		$str$17,@object
	.size		$str$17,($str$5 - $str$17)
$str$17:
        /*0221*/ 	.byte	0x6f, 0x20, 0x76, 0x61, 0x6c, 0x6f, 0x72, 0x20, 0x64, 0x6f, 0x20, 0x63, 0x6f, 0x6d, 0x70, 0x74
        /*0231*/ 	.byte	0x6f, 0x6e, 0x69, 0x7a, 0x61, 0x74, 0x69, 0x6f, 0x6e, 0x20, 0x66, 0x61, 0x63, 0x74, 0x6f, 0x72
        /*0241*/ 	.byte	0x20, 0x3d, 0x3a, 0x20, 0x25, 0x2e, 0x31, 0x31, 0x65, 0x0a, 0x00
	.type		$str$5,@object
	.size		$str$5,($str$18 - $str$5)
$str$5:
        /*024c*/ 	.byte	0x61, 0x20, 0x74, 0x6f, 0x6f, 0x20, 0x6c, 0x61, 0x72, 0x67, 0x65, 0x2c, 0x20, 0x49, 0x54, 0x4d
        /*025c*/ 	.byte	0x41, 0x58, 0x20, 0x74, 0x6f, 0x6f, 0x20, 0x73, 0x6d, 0x61, 0x6c, 0x6c, 0x20, 0x69, 0x6e, 0x20
        /*026c*/ 	.byte	0x72, 0x6f, 0x75, 0x74, 0x69, 0x6e, 0x65, 0x20, 0x67, 0x73, 0x65, 0x72, 0x00
	.type		$str$18,@object
	.size		$str$18,(.L_14 - $str$18)
$str$18:
        /*0279*/ 	.byte	0x6f, 0x20, 0x76, 0x61, 0x6c, 0x6f, 0x72, 0x20, 0x64, 0x6f, 0x20, 0x63, 0x6f, 0x6f, 0x6c, 0x69
        /*0289*/ 	.byte	0x6e, 0x67, 0x20, 0x74, 0x6f, 0x74, 0x61, 0x6c, 0x20, 0x6e, 0x6f, 0x20, 0x64, 0x69, 0x73, 0x63
        /*0299*/ 	.byte	0x6f, 0x20, 0x66, 0x69, 0x6e, 0x6f, 0x20, 0x3d, 0x3a, 0x25, 0x6c, 0x65, 0x0a, 0x00
.L_14:


//--------------------- .nv.shared.reserved.0     --------------------------
	.section	.nv.shared.reserved.0,"aw",@nobits
	.weak		__nv_reservedSMEM_offset_0_alias
	.size		__nv_reservedSMEM_offset_0_alias, 0, 64
	.other		__nv_reservedSMEM_offset_0_alias,@"STO_CUDA_RESERVED_SHARED STV_DEFAULT"
__nv_reservedSMEM_offset_0_alias:
	.zero		0
	.zero		64


//--------------------- .nv.constant0._Z23cooling_function_singledddd --------------------------
	.section	.nv.constant0._Z23cooling_function_singledddd,"a",@progbits
	.sectionflags	@""
	.align	4
.nv.constant0._Z23cooling_function_singledddd:
	.zero		928


//--------------------- .nv.constant0._Z27cooling_function_analyticalPdS_S_S_S_ --------------------------
	.section	.nv.constant0._Z27cooling_function_analyticalPdS_S_S_S_,"a",@progbits
	.sectionflags	@""
	.align	4
.nv.constant0._Z27cooling_function_analyticalPdS_S_S_S_:
	.zero		936


//--------------------- .nv.constant0._Z34cooling_function_comparison_globalyPdS_S_S_S_ --------------------------
	.section	.nv.constant0._Z34cooling_function_comparison_globalyPdS_S_S_S_,"a",@progbits
	.sectionflags	@""
	.align	4
.nv.constant0._Z34cooling_function_comparison_globalyPdS_S_S_S_:
	.zero		944


//--------------------- SYMBOLS --------------------------

	.type		.nv.reservedSmem.offset0,@object
	.size		.nv.reservedSmem.offset0,0x4
	.type		vprintf,@function
